// Copyright (c) 2024, Jay Shah, Ganesh Bikshandi, Ying Zhang, Vijay Thakkar, Pradeep Ramani, Tri Dao.
// Splitting the different template instantiations to different files to speed up compilation.
// This file is auto-generated. See "generate_kernels.py"

#include "flash_fwd_launch_template.h"

#ifndef FLASHATTENTION_DISABLE_HDIM256
template void run_mha_fwd_<90, cutlass::float_e4m3_t, 256, 256, false, true, false, true>(Flash_fwd_params &params, cudaStream_t stream);
#endif


// ===== COMPILED SASS (sm_90a) =====

	.target	sm_90a

	.elftype	@"ET_EXEC"


//--------------------- .note.nv.tkinfo           --------------------------
	.section	.note.nv.tkinfo,"",@"SHT_NOTE"
	.sectionflags	@"SHF_NOTE_NV_TKINFO"
	.tkinfo
        /*0018*/ 	.word	0x00000002
        /*0030*/ 	.string	""
        /*0030*/ 	.string	"ptxas"
        /*0030*/ 	.string	"Cuda compilation tools, release 13.0, V13.0.88"
        /*0030*/ 	.string	"Build cuda_13.0.r13.0/compiler.36424714_0"
        /*0030*/ 	.string	"-arch sm_90a -m 64 "



//--------------------- .note.nv.cuinfo           --------------------------
	.section	.note.nv.cuinfo,"",@"SHT_NOTE"
	.sectionflags	@"SHF_NOTE_NV_CUINFO"
        /*0018*/ 	.short	0x0002
        /*001a*/ 	.short	0x005a
        /*001c*/ 	.short	0x0082
	.zero		2


//--------------------- .nv.info                  --------------------------
	.section	.nv.info,"",@"SHT_CUDA_INFO"
	.align	4


	//----- nvinfo : EIATTR_REGCOUNT
	.align		4
        /*0000*/ 	.byte	0x04, 0x2f
        /*0002*/ 	.short	(.L_26 - .L_25)
	.align		4
.L_25:
        /*0004*/ 	.word	index@(_ZN7cutlass13device_kernelIN5flash11enable_sm90INS1_16FlashAttnFwdSm90INS1_25CollectiveMainloopFwdSm90ILi2EN4cute5tupleIJNS5_1CILi1EEES8_S8_EEENS6_IJNS7_ILi128EEESA_NS7_ILi256EEEEEELi256ENS_12float_e4m3_tEfNS_4arch4Sm90ELb1ELb0ELb0ELb1ELb1ELb1ELb0ELb1ELb0ELb1ELb0ELb0EEENS1_21CollectiveEpilogueFwdINS6_IJSA_SB_SA_EEES9_NS_10bfloat16_tESF_Li256ELb1ELb1ELb0ELb1EEENS1_36VarlenDynamicPersistentTileSchedulerILi128ELi128ELi256ELi128ELb0ELb1ELb1ELb1ELb1ELb1EEEEEEEEEvNT_6ParamsE)
        /*0008*/ 	.word	0x000000a8


	//----- nvinfo : EIATTR_FRAME_SIZE
	.align		4
.L_26:
        /*000c*/ 	.byte	0x04, 0x11
        /*000e*/ 	.short	(.L_28 - .L_27)
	.align		4
.L_27:
        /*0010*/ 	.word	index@(_ZN7cutlass13device_kernelIN5flash11enable_sm90INS1_16FlashAttnFwdSm90INS1_25CollectiveMainloopFwdSm90ILi2EN4cute5tupleIJNS5_1CILi1EEES8_S8_EEENS6_IJNS7_ILi128EEESA_NS7_ILi256EEEEEELi256ENS_12float_e4m3_tEfNS_4arch4Sm90ELb1ELb0ELb0ELb1ELb1ELb1ELb0ELb1ELb0ELb1ELb0ELb0EEENS1_21CollectiveEpilogueFwdINS6_IJSA_SB_SA_EEES9_NS_10bfloat16_tESF_Li256ELb1ELb1ELb0ELb1EEENS1_36VarlenDynamicPersistentTileSchedulerILi128ELi128ELi256ELi128ELb0ELb1ELb1ELb1ELb1ELb1EEEEEEEEEvNT_6ParamsE)
        /*0014*/ 	.word	0x00000050


	//----- nvinfo : EIATTR_REGCOUNT
	.align		4
.L_28:
        /*0018*/ 	.byte	0x04, 0x2f
        /*001a*/ 	.short	(.L_30 - .L_29)
	.align		4
.L_29:
        /*001c*/ 	.word	index@(_ZN7cutlass13device_kernelIN5flash11enable_sm90INS1_16FlashAttnFwdSm90INS1_25CollectiveMainloopFwdSm90ILi2EN4cute5tupleIJNS5_1CILi1EEES8_S8_EEENS6_IJNS7_ILi128EEESA_NS7_ILi256EEEEEELi256ENS_12float_e4m3_tEfNS_4arch4Sm90ELb1ELb0ELb0ELb1ELb1ELb0ELb0ELb1ELb0ELb1ELb0ELb0EEENS1_21CollectiveEpilogueFwdINS6_IJSA_SB_SA_EEES9_NS_10bfloat16_tESF_Li256ELb1ELb1ELb0ELb1EEENS1_36VarlenDynamicPersistentTileSchedulerILi128ELi128ELi256ELi128ELb0ELb1ELb1ELb1ELb1ELb1EEEEEEEEEvNT_6ParamsE)
        /*0020*/ 	.word	0x000000a8


	//----- nvinfo : EIATTR_FRAME_SIZE
	.align		4
.L_30:
        /*0024*/ 	.byte	0x04, 0x11
        /*0026*/ 	.short	(.L_32 - .L_31)
	.align		4
.L_31:
        /*0028*/ 	.word	index@(_ZN7cutlass13device_kernelIN5flash11enable_sm90INS1_16FlashAttnFwdSm90INS1_25CollectiveMainloopFwdSm90ILi2EN4cute5tupleIJNS5_1CILi1EEES8_S8_EEENS6_IJNS7_ILi128EEESA_NS7_ILi256EEEEEELi256ENS_12float_e4m3_tEfNS_4arch4Sm90ELb1ELb0ELb0ELb1ELb1ELb0ELb0ELb1ELb0ELb1ELb0ELb0EEENS1_21CollectiveEpilogueFwdINS6_IJSA_SB_SA_EEES9_NS_10bfloat16_tESF_Li256ELb1ELb1ELb0ELb1EEENS1_36VarlenDynamicPersistentTileSchedulerILi128ELi128ELi256ELi128ELb0ELb1ELb1ELb1ELb1ELb1EEEEEEEEEvNT_6ParamsE)
        /*002c*/ 	.word	0x00000010


	//----- nvinfo : EIATTR_REGCOUNT
	.align		4
.L_32:
        /*0030*/ 	.byte	0x04, 0x2f
        /*0032*/ 	.short	(.L_34 - .L_33)
	.align		4
.L_33:
        /*0034*/ 	.word	index@(_ZN7cutlass13device_kernelIN5flash11enable_sm90INS1_16FlashAttnFwdSm90INS1_25CollectiveMainloopFwdSm90ILi2EN4cute5tupleIJNS5_1CILi1EEES8_S8_EEENS6_IJNS7_ILi128EEESA_NS7_ILi256EEEEEELi256ENS_12float_e4m3_tEfNS_4arch4Sm90ELb1ELb0ELb0ELb0ELb1ELb0ELb0ELb1ELb0ELb1ELb0ELb0EEENS1_21CollectiveEpilogueFwdINS6_IJSA_SB_SA_EEES9_NS_10bfloat16_tESF_Li256ELb0ELb1ELb0ELb1EEENS1_30DynamicPersistentTileSchedulerILi256ELi128ELb0ELb1ELb1EEEEEEEEEvNT_6ParamsE)
        /*0038*/ 	.word	0x000000a8


	//----- nvinfo : EIATTR_FRAME_SIZE
	.align		4
.L_34:
        /*003c*/ 	.byte	0x04, 0x11
        /*003e*/ 	.short	(.L_36 - .L_35)
	.align		4
.L_35:
        /*0040*/ 	.word	index@(_ZN7cutlass13device_kernelIN5flash11enable_sm90INS1_16FlashAttnFwdSm90INS1_25CollectiveMainloopFwdSm90ILi2EN4cute5tupleIJNS5_1CILi1EEES8_S8_EEENS6_IJNS7_ILi128EEESA_NS7_ILi256EEEEEELi256ENS_12float_e4m3_tEfNS_4arch4Sm90ELb1ELb0ELb0ELb0ELb1ELb0ELb0ELb1ELb0ELb1ELb0ELb0EEENS1_21CollectiveEpilogueFwdINS6_IJSA_SB_SA_EEES9_NS_10bfloat16_tESF_Li256ELb0ELb1ELb0ELb1EEENS1_30DynamicPersistentTileSchedulerILi256ELi128ELb0ELb1ELb1EEEEEEEEEvNT_6ParamsE)
        /*0044*/ 	.word	0x00000018


	//----- nvinfo : EIATTR_REGCOUNT
	.align		4
.L_36:
        /*0048*/ 	.byte	0x04, 0x2f
        /*004a*/ 	.short	(.L_38 - .L_37)
	.align		4
.L_37:
        /*004c*/ 	.word	index@(_ZN7cutlass13device_kernelIN5flash11enable_sm90INS1_16FlashAttnFwdSm90INS1_25CollectiveMainloopFwdSm90ILi2EN4cute5tupleIJNS5_1CILi1EEES8_S8_EEENS6_IJNS7_ILi128EEENS7_ILi64EEENS7_ILi256EEEEEELi256ENS_12float_e4m3_tEfNS_4arch4Sm90ELb0ELb1ELb0ELb1ELb1ELb1ELb0ELb1ELb0ELb1ELb0ELb0EEENS1_21CollectiveEpilogueFwdINS6_IJSA_SC_SB_EEES9_NS_10bfloat16_tESG_Li256ELb1ELb1ELb0ELb1EEENS1_36VarlenDynamicPersistentTileSchedulerILi128ELi64ELi256ELi128ELb0ELb1ELb1ELb1ELb0ELb1EEEEEEEEEvNT_6ParamsE)
        /*0050*/ 	.word	0x000000a8


	//----- nvinfo : EIATTR_FRAME_SIZE
	.align		4
.L_38:
        /*0054*/ 	.byte	0x04, 0x11
        /*0056*/ 	.short	(.L_40 - .L_39)
	.align		4
.L_39:
        /*0058*/ 	.word	index@(_ZN7cutlass13device_kernelIN5flash11enable_sm90INS1_16FlashAttnFwdSm90INS1_25CollectiveMainloopFwdSm90ILi2EN4cute5tupleIJNS5_1CILi1EEES8_S8_EEENS6_IJNS7_ILi128EEENS7_ILi64EEENS7_ILi256EEEEEELi256ENS_12float_e4m3_tEfNS_4arch4Sm90ELb0ELb1ELb0ELb1ELb1ELb1ELb0ELb1ELb0ELb1ELb0ELb0EEENS1_21CollectiveEpilogueFwdINS6_IJSA_SC_SB_EEES9_NS_10bfloat16_tESG_Li256ELb1ELb1ELb0ELb1EEENS1_36VarlenDynamicPersistentTileSchedulerILi128ELi64ELi256ELi128ELb0ELb1ELb1ELb1ELb0ELb1EEEEEEEEEvNT_6ParamsE)
        /*005c*/ 	.word	0x00000030


	//----- nvinfo : EIATTR_REGCOUNT
	.align		4
.L_40:
        /*0060*/ 	.byte	0x04, 0x2f
        /*0062*/ 	.short	(.L_42 - .L_41)
	.align		4
.L_41:
        /*0064*/ 	.word	index@(_ZN7cutlass13device_kernelIN5flash11enable_sm90INS1_16FlashAttnFwdSm90INS1_25CollectiveMainloopFwdSm90ILi2EN4cute5tupleIJNS5_1CILi1EEES8_S8_EEENS6_IJNS7_ILi128EEENS7_ILi64EEENS7_ILi256EEEEEELi256ENS_12float_e4m3_tEfNS_4arch4Sm90ELb0ELb1ELb0ELb1ELb1ELb0ELb0ELb1ELb0ELb1ELb0ELb0EEENS1_21CollectiveEpilogueFwdINS6_IJSA_SC_SB_EEES9_NS_10bfloat16_tESG_Li256ELb1ELb1ELb0ELb1EEENS1_36VarlenDynamicPersistentTileSchedulerILi128ELi64ELi256ELi128ELb0ELb1ELb1ELb1ELb0ELb1EEEEEEEEEvNT_6ParamsE)
        /*0068*/ 	.word	0x000000a8


	//----- nvinfo : EIATTR_FRAME_SIZE
	.align		4
.L_42:
        /*006c*/ 	.byte	0x04, 0x11
        /*006e*/ 	.short	(.L_44 - .L_43)
	.align		4
.L_43:
        /*0070*/ 	.word	index@(_ZN7cutlass13device_kernelIN5flash11enable_sm90INS1_16FlashAttnFwdSm90INS1_25CollectiveMainloopFwdSm90ILi2EN4cute5tupleIJNS5_1CILi1EEES8_S8_EEENS6_IJNS7_ILi128EEENS7_ILi64EEENS7_ILi256EEEEEELi256ENS_12float_e4m3_tEfNS_4arch4Sm90ELb0ELb1ELb0ELb1ELb1ELb0ELb0ELb1ELb0ELb1ELb0ELb0EEENS1_21CollectiveEpilogueFwdINS6_IJSA_SC_SB_EEES9_NS_10bfloat16_tESG_Li256ELb1ELb1ELb0ELb1EEENS1_36VarlenDynamicPersistentTileSchedulerILi128ELi64ELi256ELi128ELb0ELb1ELb1ELb1ELb0ELb1EEEEEEEEEvNT_6ParamsE)
        /*0074*/ 	.word	0x00000010


	//----- nvinfo : EIATTR_REGCOUNT
	.align		4
.L_44:
        /*0078*/ 	.byte	0x04, 0x2f
        /*007a*/ 	.short	(.L_46 - .L_45)
	.align		4
.L_45:
        /*007c*/ 	.word	index@(_ZN7cutlass13device_kernelIN5flash11enable_sm90INS1_16FlashAttnFwdSm90INS1_25CollectiveMainloopFwdSm90ILi2EN4cute5tupleIJNS5_1CILi1EEES8_S8_EEENS6_IJNS7_ILi128EEENS7_ILi64EEENS7_ILi256EEEEEELi256ENS_12float_e4m3_tEfNS_4arch4Sm90ELb0ELb1ELb0ELb0ELb1ELb0ELb0ELb1ELb0ELb1ELb0ELb0EEENS1_21CollectiveEpilogueFwdINS6_IJSA_SC_SB_EEES9_NS_10bfloat16_tESG_Li256ELb0ELb1ELb0ELb1EEENS1_30DynamicPersistentTileSchedulerILi256ELi128ELb0ELb1ELb1EEEEEEEEEvNT_6ParamsE)
        /*0080*/ 	.word	0x000000a8


	//----- nvinfo : EIATTR_FRAME_SIZE
	.align		4
.L_46:
        /*0084*/ 	.byte	0x04, 0x11
        /*0086*/ 	.short	(.L_48 - .L_47)
	.align		4
.L_47:
        /*0088*/ 	.word	index@(_ZN7cutlass13device_kernelIN5flash11enable_sm90INS1_16FlashAttnFwdSm90INS1_25CollectiveMainloopFwdSm90ILi2EN4cute5tupleIJNS5_1CILi1EEES8_S8_EEENS6_IJNS7_ILi128EEENS7_ILi64EEENS7_ILi256EEEEEELi256ENS_12float_e4m3_tEfNS_4arch4Sm90ELb0ELb1ELb0ELb0ELb1ELb0ELb0ELb1ELb0ELb1ELb0ELb0EEENS1_21CollectiveEpilogueFwdINS6_IJSA_SC_SB_EEES9_NS_10bfloat16_tESG_Li256ELb0ELb1ELb0ELb1EEENS1_30DynamicPersistentTileSchedulerILi256ELi128ELb0ELb1ELb1EEEEEEEEEvNT_6ParamsE)
        /*008c*/ 	.word	0x00000010


	//----- nvinfo : EIATTR_REGCOUNT
	.align		4
.L_48:
        /*0090*/ 	.byte	0x04, 0x2f
        /*0092*/ 	.short	(.L_50 - .L_49)
	.align		4
.L_49:
        /*0094*/ 	.word	index@(_ZN7cutlass13device_kernelIN5flash11enable_sm90INS1_16FlashAttnFwdSm90INS1_25CollectiveMainloopFwdSm90ILi2EN4cute5tupleIJNS5_1CILi1EEES8_S8_EEENS6_IJNS7_ILi128EEESA_NS7_ILi256EEEEEELi256ENS_12float_e4m3_tEfNS_4arch4Sm90ELb0ELb0ELb0ELb1ELb1ELb1ELb0ELb1ELb0ELb1ELb0ELb0EEENS1_21CollectiveEpilogueFwdINS6_IJSA_SB_SA_EEES9_NS_10bfloat16_tESF_Li256ELb1ELb1ELb0ELb1EEENS1_36VarlenDynamicPersistentTileSchedulerILi128ELi128ELi256ELi128ELb0ELb1ELb1ELb0ELb1ELb1EEEEEEEEEvNT_6ParamsE)
        /*0098*/ 	.word	0x000000a8


	//----- nvinfo : EIATTR_FRAME_SIZE
	.align		4
.L_50:
        /*009c*/ 	.byte	0x04, 0x11
        /*009e*/ 	.short	(.L_52 - .L_51)
	.align		4
.L_51:
        /*00a0*/ 	.word	index@(_ZN7cutlass13device_kernelIN5flash11enable_sm90INS1_16FlashAttnFwdSm90INS1_25CollectiveMainloopFwdSm90ILi2EN4cute5tupleIJNS5_1CILi1EEES8_S8_EEENS6_IJNS7_ILi128EEESA_NS7_ILi256EEEEEELi256ENS_12float_e4m3_tEfNS_4arch4Sm90ELb0ELb0ELb0ELb1ELb1ELb1ELb0ELb1ELb0ELb1ELb0ELb0EEENS1_21CollectiveEpilogueFwdINS6_IJSA_SB_SA_EEES9_NS_10bfloat16_tESF_Li256ELb1ELb1ELb0ELb1EEENS1_36VarlenDynamicPersistentTileSchedulerILi128ELi128ELi256ELi128ELb0ELb1ELb1ELb0ELb1ELb1EEEEEEEEEvNT_6ParamsE)
        /*00a4*/ 	.word	0x00000058


	//----- nvinfo : EIATTR_REGCOUNT
	.align		4
.L_52:
        /*00a8*/ 	.byte	0x04, 0x2f
        /*00aa*/ 	.short	(.L_54 - .L_53)
	.align		4
.L_53:
        /*00ac*/ 	.word	index@(_ZN7cutlass13device_kernelIN5flash11enable_sm90INS1_16FlashAttnFwdSm90INS1_25CollectiveMainloopFwdSm90ILi2EN4cute5tupleIJNS5_1CILi1EEES8_S8_EEENS6_IJNS7_ILi128EEESA_NS7_ILi256EEEEEELi256ENS_12float_e4m3_tEfNS_4arch4Sm90ELb0ELb0ELb0ELb1ELb1ELb0ELb0ELb1ELb0ELb1ELb0ELb0EEENS1_21CollectiveEpilogueFwdINS6_IJSA_SB_SA_EEES9_NS_10bfloat16_tESF_Li256ELb1ELb1ELb0ELb1EEENS1_36VarlenDynamicPersistentTileSchedulerILi128ELi128ELi256ELi128ELb0ELb1ELb1ELb0ELb1ELb1EEEEEEEEEvNT_6ParamsE)
        /*00b0*/ 	.word	0x000000a8


	//----- nvinfo : EIATTR_FRAME_SIZE
	.align		4
.L_54:
        /*00b4*/ 	.byte	0x04, 0x11
        /*00b6*/ 	.short	(.L_56 - .L_55)
	.align		4
.L_55:
        /*00b8*/ 	.word	index@(_ZN7cutlass13device_kernelIN5flash11enable_sm90INS1_16FlashAttnFwdSm90INS1_25CollectiveMainloopFwdSm90ILi2EN4cute5tupleIJNS5_1CILi1EEES8_S8_EEENS6_IJNS7_ILi128EEESA_NS7_ILi256EEEEEELi256ENS_12float_e4m3_tEfNS_4arch4Sm90ELb0ELb0ELb0ELb1ELb1ELb0ELb0ELb1ELb0ELb1ELb0ELb0EEENS1_21CollectiveEpilogueFwdINS6_IJSA_SB_SA_EEES9_NS_10bfloat16_tESF_Li256ELb1ELb1ELb0ELb1EEENS1_36VarlenDynamicPersistentTileSchedulerILi128ELi128ELi256ELi128ELb0ELb1ELb1ELb0ELb1ELb1EEEEEEEEEvNT_6ParamsE)
        /*00bc*/ 	.word	0x00000010


	//----- nvinfo : EIATTR_REGCOUNT
	.align		4
.L_56:
        /*00c0*/ 	.byte	0x04, 0x2f
        /*00c2*/ 	.short	(.L_58 - .L_57)
	.align		4
.L_57:
        /*00c4*/ 	.word	index@(_ZN7cutlass13device_kernelIN5flash11enable_sm90INS1_16FlashAttnFwdSm90INS1_25CollectiveMainloopFwdSm90ILi2EN4cute5tupleIJNS5_1CILi1EEES8_S8_EEENS6_IJNS7_ILi128EEESA_NS7_ILi256EEEEEELi256ENS_12float_e4m3_tEfNS_4arch4Sm90ELb0ELb0ELb0ELb0ELb1ELb0ELb0ELb1ELb0ELb1ELb0ELb0EEENS1_21CollectiveEpilogueFwdINS6_IJSA_SB_SA_EEES9_NS_10bfloat16_tESF_Li256ELb0ELb1ELb0ELb1EEENS1_29StaticPersistentTileSchedulerILb0EEEEEEEEEvNT_6ParamsE)
        /*00c8*/ 	.word	0x000000a8


	//----- nvinfo : EIATTR_FRAME_SIZE
	.align		4
.L_58:
        /*00cc*/ 	.byte	0x04, 0x11
        /*00ce*/ 	.short	(.L_60 - .L_59)
	.align		4
.L_59:
        /*00d0*/ 	.word	index@(_ZN7cutlass13device_kernelIN5flash11enable_sm90INS1_16FlashAttnFwdSm90INS1_25CollectiveMainloopFwdSm90ILi2EN4cute5tupleIJNS5_1CILi1EEES8_S8_EEENS6_IJNS7_ILi128EEESA_NS7_ILi256EEEEEELi256ENS_12float_e4m3_tEfNS_4arch4Sm90ELb0ELb0ELb0ELb0ELb1ELb0ELb0ELb1ELb0ELb1ELb0ELb0EEENS1_21CollectiveEpilogueFwdINS6_IJSA_SB_SA_EEES9_NS_10bfloat16_tESF_Li256ELb0ELb1ELb0ELb1EEENS1_29StaticPersistentTileSchedulerILb0EEEEEEEEEvNT_6ParamsE)
        /*00d4*/ 	.word	0x00000020


	//----- nvinfo : EIATTR_MIN_STACK_SIZE
	.align		4
.L_60:
        /*00d8*/ 	.byte	0x04, 0x12
        /*00da*/ 	.short	(.L_62 - .L_61)
	.align		4
.L_61:
        /*00dc*/ 	.word	index@(_ZN7cutlass13device_kernelIN5flash11enable_sm90INS1_16FlashAttnFwdSm90INS1_25CollectiveMainloopFwdSm90ILi2EN4cute5tupleIJNS5_1CILi1EEES8_S8_EEENS6_IJNS7_ILi128EEESA_NS7_ILi256EEEEEELi256ENS_12float_e4m3_tEfNS_4arch4Sm90ELb0ELb0ELb0ELb0ELb1ELb0ELb0ELb1ELb0ELb1ELb0ELb0EEENS1_21CollectiveEpilogueFwdINS6_IJSA_SB_SA_EEES9_NS_10bfloat16_tESF_Li256ELb0ELb1ELb0ELb1EEENS1_29StaticPersistentTileSchedulerILb0EEEEEEEEEvNT_6ParamsE)
        /*00e0*/ 	.word	0x00000020


	//----- nvinfo : EIATTR_MIN_STACK_SIZE
	.align		4
.L_62:
        /*00e4*/ 	.byte	0x04, 0x12
        /*00e6*/ 	.short	(.L_64 - .L_63)
	.align		4
.L_63:
        /*00e8*/ 	.word	index@(_ZN7cutlass13device_kernelIN5flash11enable_sm90INS1_16FlashAttnFwdSm90INS1_25CollectiveMainloopFwdSm90ILi2EN4cute5tupleIJNS5_1CILi1EEES8_S8_EEENS6_IJNS7_ILi128EEESA_NS7_ILi256EEEEEELi256ENS_12float_e4m3_tEfNS_4arch4Sm90ELb0ELb0ELb0ELb1ELb1ELb0ELb0ELb1ELb0ELb1ELb0ELb0EEENS1_21CollectiveEpilogueFwdINS6_IJSA_SB_SA_EEES9_NS_10bfloat16_tESF_Li256ELb1ELb1ELb0ELb1EEENS1_36VarlenDynamicPersistentTileSchedulerILi128ELi128ELi256ELi128ELb0ELb1ELb1ELb0ELb1ELb1EEEEEEEEEvNT_6ParamsE)
        /*00ec*/ 	.word	0x00000010


	//----- nvinfo : EIATTR_MIN_STACK_SIZE
	.align		4
.L_64:
        /*00f0*/ 	.byte	0x04, 0x12
        /*00f2*/ 	.short	(.L_66 - .L_65)
	.align		4
.L_65:
        /*00f4*/ 	.word	index@(_ZN7cutlass13device_kernelIN5flash11enable_sm90INS1_16FlashAttnFwdSm90INS1_25CollectiveMainloopFwdSm90ILi2EN4cute5tupleIJNS5_1CILi1EEES8_S8_EEENS6_IJNS7_ILi128EEESA_NS7_ILi256EEEEEELi256ENS_12float_e4m3_tEfNS_4arch4Sm90ELb0ELb0ELb0ELb1ELb1ELb1ELb0ELb1ELb0ELb1ELb0ELb0EEENS1_21CollectiveEpilogueFwdINS6_IJSA_SB_SA_EEES9_NS_10bfloat16_tESF_Li256ELb1ELb1ELb0ELb1EEENS1_36VarlenDynamicPersistentTileSchedulerILi128ELi128ELi256ELi128ELb0ELb1ELb1ELb0ELb1ELb1EEEEEEEEEvNT_6ParamsE)
        /*00f8*/ 	.word	0x00000058


	//----- nvinfo : EIATTR_MIN_STACK_SIZE
	.align		4
.L_66:
        /*00fc*/ 	.byte	0x04, 0x12
        /*00fe*/ 	.short	(.L_68 - .L_67)
	.align		4
.L_67:
        /*0100*/ 	.word	index@(_ZN7cutlass13device_kernelIN5flash11enable_sm90INS1_16FlashAttnFwdSm90INS1_25CollectiveMainloopFwdSm90ILi2EN4cute5tupleIJNS5_1CILi1EEES8_S8_EEENS6_IJNS7_ILi128EEENS7_ILi64EEENS7_ILi256EEEEEELi256ENS_12float_e4m3_tEfNS_4arch4Sm90ELb0ELb1ELb0ELb0ELb1ELb0ELb0ELb1ELb0ELb1ELb0ELb0EEENS1_21CollectiveEpilogueFwdINS6_IJSA_SC_SB_EEES9_NS_10bfloat16_tESG_Li256ELb0ELb1ELb0ELb1EEENS1_30DynamicPersistentTileSchedulerILi256ELi128ELb0ELb1ELb1EEEEEEEEEvNT_6ParamsE)
        /*0104*/ 	.word	0x00000010


	//----- nvinfo : EIATTR_MIN_STACK_SIZE
	.align		4
.L_68:
        /*0108*/ 	.byte	0x04, 0x12
        /*010a*/ 	.short	(.L_70 - .L_69)
	.align		4
.L_69:
        /*010c*/ 	.word	index@(_ZN7cutlass13device_kernelIN5flash11enable_sm90INS1_16FlashAttnFwdSm90INS1_25CollectiveMainloopFwdSm90ILi2EN4cute5tupleIJNS5_1CILi1EEES8_S8_EEENS6_IJNS7_ILi128EEENS7_ILi64EEENS7_ILi256EEEEEELi256ENS_12float_e4m3_tEfNS_4arch4Sm90ELb0ELb1ELb0ELb1ELb1ELb0ELb0ELb1ELb0ELb1ELb0ELb0EEENS1_21CollectiveEpilogueFwdINS6_IJSA_SC_SB_EEES9_NS_10bfloat16_tESG_Li256ELb1ELb1ELb0ELb1EEENS1_36VarlenDynamicPersistentTileSchedulerILi128ELi64ELi256ELi128ELb0ELb1ELb1ELb1ELb0ELb1EEEEEEEEEvNT_6ParamsE)
        /*0110*/ 	.word	0x00000010


	//----- nvinfo : EIATTR_MIN_STACK_SIZE
	.align		4
.L_70:
        /*0114*/ 	.byte	0x04, 0x12
        /*0116*/ 	.short	(.L_72 - .L_71)
	.align		4
.L_71:
        /*0118*/ 	.word	index@(_ZN7cutlass13device_kernelIN5flash11enable_sm90INS1_16FlashAttnFwdSm90INS1_25CollectiveMainloopFwdSm90ILi2EN4cute5tupleIJNS5_1CILi1EEES8_S8_EEENS6_IJNS7_ILi128EEENS7_ILi64EEENS7_ILi256EEEEEELi256ENS_12float_e4m3_tEfNS_4arch4Sm90ELb0ELb1ELb0ELb1ELb1ELb1ELb0ELb1ELb0ELb1ELb0ELb0EEENS1_21CollectiveEpilogueFwdINS6_IJSA_SC_SB_EEES9_NS_10bfloat16_tESG_Li256ELb1ELb1ELb0ELb1EEENS1_36VarlenDynamicPersistentTileSchedulerILi128ELi64ELi256ELi128ELb0ELb1ELb1ELb1ELb0ELb1EEEEEEEEEvNT_6ParamsE)
        /*011c*/ 	.word	0x00000030


	//----- nvinfo : EIATTR_MIN_STACK_SIZE
	.align		4
.L_72:
        /*0120*/ 	.byte	0x04, 0x12
        /*0122*/ 	.short	(.L_74 - .L_73)
	.align		4
.L_73:
        /*0124*/ 	.word	index@(_ZN7cutlass13device_kernelIN5flash11enable_sm90INS1_16FlashAttnFwdSm90INS1_25CollectiveMainloopFwdSm90ILi2EN4cute5tupleIJNS5_1CILi1EEES8_S8_EEENS6_IJNS7_ILi128EEESA_NS7_ILi256EEEEEELi256ENS_12float_e4m3_tEfNS_4arch4Sm90ELb1ELb0ELb0ELb0ELb1ELb0ELb0ELb1ELb0ELb1ELb0ELb0EEENS1_21CollectiveEpilogueFwdINS6_IJSA_SB_SA_EEES9_NS_10bfloat16_tESF_Li256ELb0ELb1ELb0ELb1EEENS1_30DynamicPersistentTileSchedulerILi256ELi128ELb0ELb1ELb1EEEEEEEEEvNT_6ParamsE)
        /*0128*/ 	.word	0x00000018


	//----- nvinfo : EIATTR_MIN_STACK_SIZE
	.align		4
.L_74:
        /*012c*/ 	.byte	0x04, 0x12
        /*012e*/ 	.short	(.L_76 - .L_75)
	.align		4
.L_75:
        /*0130*/ 	.word	index@(_ZN7cutlass13device_kernelIN5flash11enable_sm90INS1_16FlashAttnFwdSm90INS1_25CollectiveMainloopFwdSm90ILi2EN4cute5tupleIJNS5_1CILi1EEES8_S8_EEENS6_IJNS7_ILi128EEESA_NS7_ILi256EEEEEELi256ENS_12float_e4m3_tEfNS_4arch4Sm90ELb1ELb0ELb0ELb1ELb1ELb0ELb0ELb1ELb0ELb1ELb0ELb0EEENS1_21CollectiveEpilogueFwdINS6_IJSA_SB_SA_EEES9_NS_10bfloat16_tESF_Li256ELb1ELb1ELb0ELb1EEENS1_36VarlenDynamicPersistentTileSchedulerILi128ELi128ELi256ELi128ELb0ELb1ELb1ELb1ELb1ELb1EEEEEEEEEvNT_6ParamsE)
        /*0134*/ 	.word	0x00000010


	//----- nvinfo : EIATTR_MIN_STACK_SIZE
	.align		4
.L_76:
        /*0138*/ 	.byte	0x04, 0x12
        /*013a*/ 	.short	(.L_78 - .L_77)
	.align		4
.L_77:
        /*013c*/ 	.word	index@(_ZN7cutlass13device_kernelIN5flash11enable_sm90INS1_16FlashAttnFwdSm90INS1_25CollectiveMainloopFwdSm90ILi2EN4cute5tupleIJNS5_1CILi1EEES8_S8_EEENS6_IJNS7_ILi128EEESA_NS7_ILi256EEEEEELi256ENS_12float_e4m3_tEfNS_4arch4Sm90ELb1ELb0ELb0ELb1ELb1ELb1ELb0ELb1ELb0ELb1ELb0ELb0EEENS1_21CollectiveEpilogueFwdINS6_IJSA_SB_SA_EEES9_NS_10bfloat16_tESF_Li256ELb1ELb1ELb0ELb1EEENS1_36VarlenDynamicPersistentTileSchedulerILi128ELi128ELi256ELi128ELb0ELb1ELb1ELb1ELb1ELb1EEEEEEEEEvNT_6ParamsE)
        /*0140*/ 	.word	0x00000050
.L_78:


//--------------------- .nv.compat                --------------------------
	.section	.nv.compat,"",@"SHT_CUDA_COMPAT_INFO"
	.align	4
        /*0000*/ 	.byte	0x02, 0x09, 0x01, 0x00, 0x02, 0x02, 0x04, 0x00, 0x02, 0x05, 0x05, 0x00, 0x03, 0x07, 0x01, 0x01
        /*0010*/ 	.byte	0x02, 0x03, 0x01, 0x00, 0x02, 0x06, 0x01, 0x00, 0x04, 0x0b, 0x08, 0x00, 0x00, 0x00, 0x00, 0x00
        /*0020*/ 	.byte	0x00, 0x00, 0x00, 0x00


//--------------------- .nv.info._ZN7cutlass13device_kernelIN5flash11enable_sm90INS1_16FlashAttnFwdSm90INS1_25CollectiveMainloopFwdSm90ILi2EN4cute5tupleIJNS5_1CILi1EEES8_S8_EEENS6_IJNS7_ILi128EEESA_NS7_ILi256EEEEEELi256ENS_12float_e4m3_tEfNS_4arch4Sm90ELb0ELb0ELb0ELb0ELb1ELb0ELb0ELb1ELb0ELb1ELb0ELb0EEENS1_21CollectiveEpilogueFwdINS6_IJSA_SB_SA_EEES9_NS_10bfloat16_tESF_Li256ELb0ELb1ELb0ELb1EEENS1_29StaticPersistentTileSchedulerILb0EEEEEEEEEvNT_6ParamsE --------------------------
	.section	.nv.info._ZN7cutlass13device_kernelIN5flash11enable_sm90INS1_16FlashAttnFwdSm90INS1_25CollectiveMainloopFwdSm90ILi2EN4cute5tupleIJNS5_1CILi1EEES8_S8_EEENS6_IJNS7_ILi128EEESA_NS7_ILi256EEEEEELi256ENS_12float_e4m3_tEfNS_4arch4Sm90ELb0ELb0ELb0ELb0ELb1ELb0ELb0ELb1ELb0ELb1ELb0ELb0EEENS1_21CollectiveEpilogueFwdINS6_IJSA_SB_SA_EEES9_NS_10bfloat16_tESF_Li256ELb0ELb1ELb0ELb1EEENS1_29StaticPersistentTileSchedulerILb0EEEEEEEEEvNT_6ParamsE,"",@"SHT_CUDA_INFO"
	.sectionflags	@""
	.align	4


	//----- nvinfo : EIATTR_CUDA_API_VERSION
	.align		4
        /*0000*/ 	.byte	0x04, 0x37
        /*0002*/ 	.short	(.L_80 - .L_79)
.L_79:
        /*0004*/ 	.word	0x00000082


	//----- nvinfo : EIATTR_KPARAM_INFO
	.align		4
.L_80:
        /*0008*/ 	.byte	0x04, 0x17
        /*000a*/ 	.short	(.L_82 - .L_81)
.L_81:
        /*000c*/ 	.word	0x00000000
        /*0010*/ 	.short	0x0000
        /*0012*/ 	.short	0x0070
        /*0014*/ 	.byte	0x00, 0xf0, 0x01, 0x28


	//----- nvinfo : EIATTR_SPARSE_MMA_MASK
	.align		4
.L_82:
        /*0018*/ 	.byte	0x03, 0x50
        /*001a*/ 	.short	0x0000


	//----- nvinfo : EIATTR_MAXREG_COUNT
	.align		4
        /*001c*/ 	.byte	0x03, 0x1b
        /*001e*/ 	.short	0x00a8


	//----- nvinfo : EIATTR_NUM_BARRIERS
	.align		4
        /*0020*/ 	.byte	0x02, 0x4c
        /*0022*/ 	.byte	0x10
	.zero		1


	//----- nvinfo : EIATTR_EXTERNS
	.align		4
        /*0024*/ 	.byte	0x04, 0x0f
        /*0026*/ 	.short	(.L_84 - .L_83)


	//   ....[0]....
	.align		4
.L_83:
        /*0028*/ 	.word	index@(__assertfail)


	//----- nvinfo : EIATTR_ANNOTATIONS
	.align		4
.L_84:
        /*002c*/ 	.byte	0x04, 0x55
        /*002e*/ 	.short	(.L_86 - .L_85)


	//   ....[0]....
.L_85:
        /*0030*/ 	.word	0x00000001
        /*0034*/ 	.byte	0xa0, 0x93, 0x00, 0x00, 0x01, 0x00, 0x00, 0x00, 0x30, 0x94, 0x00, 0x00, 0x01, 0x00, 0x00, 0x00
        /* <DEDUP_REMOVED lines=8> */
        /*00c4*/ 	.byte	0x80, 0xd5, 0x00, 0x00


	//----- nvinfo : EIATTR_MERCURY_ISA_VERSION
	.align		4
.L_86:
        /*00c8*/ 	.byte	0x03, 0x5f
        /*00ca*/ 	.short	0x0101


	//----- nvinfo : EIATTR_INT_WARP_WIDE_INSTR_OFFSETS
	.align		4
        /*00cc*/ 	.byte	0x04, 0x31
        /*00ce*/ 	.short	(.L_88 - .L_87)


	//   ....[0]....
.L_87:
        /*00d0*/ 	.word	0x000000c0


	//   ....[1]....
        /*00d4*/ 	.word	0x000000d0


	//   ....[2]....
        /*00d8*/ 	.word	0x00000170


	//----- nvinfo : EIATTR_COOP_GROUP_MASK_REGIDS
	.align		4
.L_88:
        /*00dc*/ 	.byte	0x04, 0x29
        /*00de*/ 	.short	(.L_90 - .L_89)


	//   ....[0]....
.L_89:
        /*00e0*/ 	.word	0xffffffff


	//   ....[1]....
        /*00e4*/ 	.word	0xffffffff


	//   ....[2]....
        /*00e8*/ 	.word	0xffffffff


	//   ....[3]....
        /*00ec*/ 	.word	0xffffffff


	//   ....[4]....
        /*00f0*/ 	.word	0xffffffff


	//   ....[5]....
        /*00f4*/ 	.word	0xffffffff


	//   ....[6]....
        /*00f8*/ 	.word	0xffffffff


	//   ....[7]....
        /*00fc*/ 	.word	0xffffffff


	//   ....[8]....
        /*0100*/ 	.word	0xffffffff


	//   ....[9]....
        /*0104*/ 	.word	0xffffffff


	//   ....[10]....
        /*0108*/ 	.word	0xffffffff


	//   ....[11]....
        /*010c*/ 	.word	0xffffffff


	//   ....[12]....
        /*0110*/ 	.word	0xffffffff


	//   ....[13]....
        /*0114*/ 	.word	0xffffffff


	//   ....[14]....
        /*0118*/ 	.word	0xffffffff


	//   ....[15]....
        /*011c*/ 	.word	0xffffffff


	//   ....[16]....
        /*0120*/ 	.word	0xffffffff


	//   ....[17]....
        /*0124*/ 	.word	0xffffffff


	//   ....[18]....
        /*0128*/ 	.word	0xffffffff


	//   ....[19]....
        /*012c*/ 	.word	0xffffffff


	//   ....[20]....
        /*0130*/ 	.word	0xffffffff


	//   ....[21]....
        /*0134*/ 	.word	0xffffffff


	//   ....[22]....
        /*0138*/ 	.word	0xffffffff


	//   ....[23]....
        /*013c*/ 	.word	0xffffffff


	//   ....[24]....
        /*0140*/ 	.word	0xffffffff


	//   ....[25]....
        /*0144*/ 	.word	0xffffffff


	//   ....[26]....
        /*0148*/ 	.word	0xffffffff


	//   ....[27]....
        /*014c*/ 	.word	0xffffffff


	//   ....[28]....
        /*0150*/ 	.word	0xffffffff


	//   ....[29]....
        /*0154*/ 	.word	0xffffffff


	//   ....[30]....
        /*0158*/ 	.word	0xffffffff


	//   ....[31]....
        /*015c*/ 	.word	0xffffffff


	//   ....[32]....
        /*0160*/ 	.word	0xffffffff


	//   ....[33]....
        /*0164*/ 	.word	0xffffffff


	//   ....[34]....
        /*0168*/ 	.word	0xffffffff


	//   ....[35]....
        /*016c*/ 	.word	0xffffffff


	//   ....[36]....
        /*0170*/ 	.word	0xffffffff


	//   ....[37]....
        /*0174*/ 	.word	0xffffffff


	//   ....[38]....
        /*0178*/ 	.word	0xffffffff


	//   ....[39]....
        /*017c*/ 	.word	0xffffffff


	//   ....[40]....
        /*0180*/ 	.word	0xffffffff


	//   ....[41]....
        /*0184*/ 	.word	0xffffffff


	//   ....[42]....
        /*0188*/ 	.word	0xffffffff


	//   ....[43]....
        /*018c*/ 	.word	0xffffffff


	//   ....[44]....
        /*0190*/ 	.word	0xffffffff


	//   ....[45]....
        /*0194*/ 	.word	0xffffffff


	//   ....[46]....
        /*0198*/ 	.word	0xffffffff


	//   ....[47]....
        /*019c*/ 	.word	0xffffffff


	//   ....[48]....
        /*01a0*/ 	.word	0xffffffff


	//   ....[49]....
        /*01a4*/ 	.word	0xffffffff


	//   ....[50]....
        /*01a8*/ 	.word	0xffffffff


	//   ....[51]....
        /*01ac*/ 	.word	0xffffffff


	//   ....[52]....
        /*01b0*/ 	.word	0xffffffff


	//   ....[53]....
        /*01b4*/ 	.word	0xffffffff


	//   ....[54]....
        /*01b8*/ 	.word	0xffffffff


	//   ....[55]....
        /*01bc*/ 	.word	0xffffffff


	//   ....[56]....
        /*01c0*/ 	.word	0xffffffff


	//   ....[57]....
        /*01c4*/ 	.word	0xffffffff


	//   ....[58]....
        /*01c8*/ 	.word	0xffffffff


	//   ....[59]....
        /*01cc*/ 	.word	0xffffffff


	//   ....[60]....
        /*01d0*/ 	.word	0xffffffff


	//   ....[61]....
        /*01d4*/ 	.word	0xffffffff


	//   ....[62]....
        /*01d8*/ 	.word	0xffffffff


	//   ....[63]....
        /*01dc*/ 	.word	0xffffffff


	//   ....[64]....
        /*01e0*/ 	.word	0xffffffff


	//   ....[65]....
        /*01e4*/ 	.word	0xffffffff


	//   ....[66]....
        /*01e8*/ 	.word	0xffffffff


	//   ....[67]....
        /*01ec*/ 	.word	0xffffffff


	//   ....[68]....
        /*01f0*/ 	.word	0xffffffff


	//   ....[69]....
        /*01f4*/ 	.word	0xffffffff


	//   ....[70]....
        /*01f8*/ 	.word	0xffffffff


	//   ....[71]....
        /*01fc*/ 	.word	0xffffffff


	//   ....[72]....
        /*0200*/ 	.word	0xffffffff


	//   ....[73]....
        /*0204*/ 	.word	0xffffffff


	//   ....[74]....
        /*0208*/ 	.word	0xffffffff


	//   ....[75]....
        /*020c*/ 	.word	0xffffffff


	//   ....[76]....
        /*0210*/ 	.word	0xffffffff


	//   ....[77]....
        /*0214*/ 	.word	0xffffffff


	//   ....[78]....
        /*0218*/ 	.word	0xffffffff


	//   ....[79]....
        /*021c*/ 	.word	0xffffffff


	//   ....[80]....
        /*0220*/ 	.word	0xffffffff


	//   ....[81]....
        /*0224*/ 	.word	0xffffffff


	//   ....[82]....
        /*0228*/ 	.word	0xffffffff


	//   ....[83]....
        /*022c*/ 	.word	0xffffffff


	//   ....[84]....
        /*0230*/ 	.word	0xffffffff


	//   ....[85]....
        /*0234*/ 	.word	0xffffffff


	//   ....[86]....
        /*0238*/ 	.word	0xffffffff


	//   ....[87]....
        /*023c*/ 	.word	0xffffffff


	//   ....[88]....
        /*0240*/ 	.word	0xffffffff


	//   ....[89]....
        /*0244*/ 	.word	0xffffffff


	//   ....[90]....
        /*0248*/ 	.word	0xffffffff


	//   ....[91]....
        /*024c*/ 	.word	0xffffffff


	//   ....[92]....
        /*0250*/ 	.word	0xffffffff


	//   ....[93]....
        /*0254*/ 	.word	0xffffffff


	//   ....[94]....
        /*0258*/ 	.word	0xffffffff


	//   ....[95]....
        /*025c*/ 	.word	0xffffffff


	//   ....[96]....
        /*0260*/ 	.word	0xffffffff


	//   ....[97]....
        /*0264*/ 	.word	0xffffffff


	//   ....[98]....
        /*0268*/ 	.word	0xffffffff


	//   ....[99]....
        /*026c*/ 	.word	0xffffffff


	//   ....[100]....
        /*0270*/ 	.word	0xffffffff


	//   ....[101]....
        /*0274*/ 	.word	0xffffffff


	//   ....[102]....
        /*0278*/ 	.word	0xffffffff


	//   ....[103]....
        /*027c*/ 	.word	0xffffffff


	//   ....[104]....
        /*0280*/ 	.word	0xffffffff


	//   ....[105]....
        /*0284*/ 	.word	0xffffffff


	//   ....[106]....
        /*0288*/ 	.word	0xffffffff


	//   ....[107]....
        /*028c*/ 	.word	0xffffffff


	//   ....[108]....
        /*0290*/ 	.word	0xffffffff


	//   ....[109]....
        /*0294*/ 	.word	0xffffffff


	//   ....[110]....
        /*0298*/ 	.word	0xffffffff


	//   ....[111]....
        /*029c*/ 	.word	0xffffffff


	//   ....[112]....
        /*02a0*/ 	.word	0xffffffff


	//   ....[113]....
        /*02a4*/ 	.word	0xffffffff


	//   ....[114]....
        /*02a8*/ 	.word	0xffffffff


	//   ....[115]....
        /*02ac*/ 	.word	0xffffffff


	//   ....[116]....
        /*02b0*/ 	.word	0xffffffff


	//   ....[117]....
        /*02b4*/ 	.word	0xffffffff


	//   ....[118]....
        /*02b8*/ 	.word	0xffffffff


	//   ....[119]....
        /*02bc*/ 	.word	0xffffffff


	//   ....[120]....
        /*02c0*/ 	.word	0xffffffff


	//   ....[121]....
        /*02c4*/ 	.word	0xffffffff


	//   ....[122]....
        /*02c8*/ 	.word	0xffffffff


	//   ....[123]....
        /*02cc*/ 	.word	0xffffffff


	//   ....[124]....
        /*02d0*/ 	.word	0xffffffff


	//   ....[125]....
        /*02d4*/ 	.word	0xffffffff


	//   ....[126]....
        /*02d8*/ 	.word	0xffffffff


	//   ....[127]....
        /*02dc*/ 	.word	0xffffffff


	//   ....[128]....
        /*02e0*/ 	.word	0xffffffff


	//   ....[129]....
        /*02e4*/ 	.word	0xffffffff


	//   ....[130]....
        /*02e8*/ 	.word	0xffffffff


	//   ....[131]....
        /*02ec*/ 	.word	0xffffffff


	//   ....[132]....
        /*02f0*/ 	.word	0xffffffff


	//   ....[133]....
        /*02f4*/ 	.word	0xffffffff


	//   ....[134]....
        /*02f8*/ 	.word	0xffffffff


	//   ....[135]....
        /*02fc*/ 	.word	0xffffffff


	//   ....[136]....
        /*0300*/ 	.word	0xffffffff


	//   ....[137]....
        /*0304*/ 	.word	0xffffffff


	//   ....[138]....
        /*0308*/ 	.word	0xffffffff


	//   ....[139]....
        /*030c*/ 	.word	0xffffffff


	//   ....[140]....
        /*0310*/ 	.word	0xffffffff


	//   ....[141]....
        /*0314*/ 	.word	0xffffffff


	//   ....[142]....
        /*0318*/ 	.word	0xffffffff


	//   ....[143]....
        /*031c*/ 	.word	0xffffffff


	//   ....[144]....
        /*0320*/ 	.word	0xffffffff


	//   ....[145]....
        /*0324*/ 	.word	0xffffffff


	//   ....[146]....
        /*0328*/ 	.word	0xffffffff


	//   ....[147]....
        /*032c*/ 	.word	0xffffffff


	//   ....[148]....
        /*0330*/ 	.word	0xffffffff


	//   ....[149]....
        /*0334*/ 	.word	0xffffffff


	//   ....[150]....
        /*0338*/ 	.word	0xffffffff


	//   ....[151]....
        /*033c*/ 	.word	0xffffffff


	//   ....[152]....
        /*0340*/ 	.word	0xffffffff


	//   ....[153]....
        /*0344*/ 	.word	0xffffffff


	//   ....[154]....
        /*0348*/ 	.word	0xffffffff


	//   ....[155]....
        /*034c*/ 	.word	0xffffffff


	//   ....[156]....
        /*0350*/ 	.word	0xffffffff


	//   ....[157]....
        /*0354*/ 	.word	0xffffffff


	//   ....[158]....
        /*0358*/ 	.word	0xffffffff


	//   ....[159]....
        /*035c*/ 	.word	0xffffffff


	//   ....[160]....
        /*0360*/ 	.word	0xffffffff


	//   ....[161]....
        /*0364*/ 	.word	0xffffffff


	//   ....[162]....
        /*0368*/ 	.word	0xffffffff


	//   ....[163]....
        /*036c*/ 	.word	0xffffffff


	//   ....[164]....
        /*0370*/ 	.word	0xffffffff


	//   ....[165]....
        /*0374*/ 	.word	0xffffffff


	//   ....[166]....
        /*0378*/ 	.word	0xffffffff


	//   ....[167]....
        /*037c*/ 	.word	0xffffffff


	//   ....[168]....
        /*0380*/ 	.word	0xffffffff


	//   ....[169]....
        /*0384*/ 	.word	0xffffffff


	//   ....[170]....
        /*0388*/ 	.word	0xffffffff


	//   ....[171]....
        /*038c*/ 	.word	0xffffffff


	//   ....[172]....
        /*0390*/ 	.word	0xffffffff


	//   ....[173]....
        /*0394*/ 	.word	0xffffffff


	//   ....[174]....
        /*0398*/ 	.word	0xffffffff


	//   ....[175]....
        /*039c*/ 	.word	0xffffffff


	//   ....[176]....
        /*03a0*/ 	.word	0x0500000f


	//   ....[177]....
        /*03a4*/ 	.word	0x0500000f


	//   ....[178]....
        /*03a8*/ 	.word	0x0500000f


	//   ....[179]....
        /*03ac*/ 	.word	0x0500000f


	//   ....[180]....
        /*03b0*/ 	.word	0x0500000f


	//   ....[181]....
        /*03b4*/ 	.word	0x0500000f


	//   ....[182]....
        /*03b8*/ 	.word	0x0500000f


	//   ....[183]....
        /*03bc*/ 	.word	0x0500000f


	//   ....[184]....
        /*03c0*/ 	.word	0x0500000f


	//   ....[185]....
        /*03c4*/ 	.word	0x0500000f


	//   ....[186]....
        /*03c8*/ 	.word	0x0500000f


	//   ....[187]....
        /*03cc*/ 	.word	0x0500000f


	//   ....[188]....
        /*03d0*/ 	.word	0x0500000f


	//   ....[189]....
        /*03d4*/ 	.word	0x0500000f


	//   ....[190]....
        /*03d8*/ 	.word	0x0500000f


	//   ....[191]....
        /*03dc*/ 	.word	0x0500000f


	//   ....[192]....
        /*03e0*/ 	.word	0x0500000f


	//   ....[193]....
        /*03e4*/ 	.word	0x0500000f


	//   ....[194]....
        /*03e8*/ 	.word	0x0500000f


	//   ....[195]....
        /*03ec*/ 	.word	0x0500000f


	//   ....[196]....
        /*03f0*/ 	.word	0x0500000f


	//   ....[197]....
        /*03f4*/ 	.word	0x0500000f


	//   ....[198]....
        /*03f8*/ 	.word	0x0500000f


	//   ....[199]....
        /*03fc*/ 	.word	0x0500000f


	//   ....[200]....
        /*0400*/ 	.word	0x0500000f


	//   ....[201]....
        /*0404*/ 	.word	0x0500000f


	//   ....[202]....
        /*0408*/ 	.word	0x0500000f


	//   ....[203]....
        /*040c*/ 	.word	0x0500000f


	//   ....[204]....
        /*0410*/ 	.word	0x0500000f


	//   ....[205]....
        /*0414*/ 	.word	0x0500000f


	//   ....[206]....
        /*0418*/ 	.word	0x0500000f


	//   ....[207]....
        /*041c*/ 	.word	0x0500000f


	//   ....[208]....
        /*0420*/ 	.word	0x0500000f


	//   ....[209]....
        /*0424*/ 	.word	0x0500000f


	//   ....[210]....
        /*0428*/ 	.word	0x0500000f


	//   ....[211]....
        /*042c*/ 	.word	0x0500000f


	//   ....[212]....
        /*0430*/ 	.word	0x0500000f


	//   ....[213]....
        /*0434*/ 	.word	0x0500000f


	//   ....[214]....
        /*0438*/ 	.word	0x0500000f


	//   ....[215]....
        /*043c*/ 	.word	0x0500000f


	//   ....[216]....
        /*0440*/ 	.word	0x0500000f


	//   ....[217]....
        /*0444*/ 	.word	0x0500000f


	//   ....[218]....
        /*0448*/ 	.word	0x0500000f


	//   ....[219]....
        /*044c*/ 	.word	0x0500000f


	//   ....[220]....
        /*0450*/ 	.word	0x0500000f


	//   ....[221]....
        /*0454*/ 	.word	0x0500000f


	//   ....[222]....
        /*0458*/ 	.word	0x0500000f


	//   ....[223]....
        /*045c*/ 	.word	0x0500000f


	//   ....[224]....
        /*0460*/ 	.word	0x0500000f


	//   ....[225]....
        /*0464*/ 	.word	0x0500000f


	//   ....[226]....
        /*0468*/ 	.word	0x0500000f


	//   ....[227]....
        /*046c*/ 	.word	0x0500000f


	//   ....[228]....
        /*0470*/ 	.word	0x0500000f


	//   ....[229]....
        /*0474*/ 	.word	0x0500000f


	//   ....[230]....
        /*0478*/ 	.word	0x0500000f


	//   ....[231]....
        /*047c*/ 	.word	0x0500000f


	//   ....[232]....
        /*0480*/ 	.word	0x0500000f


	//   ....[233]....
        /*0484*/ 	.word	0x0500000f


	//   ....[234]....
        /*0488*/ 	.word	0x0500000f


	//   ....[235]....
        /*048c*/ 	.word	0x0500000f


	//   ....[236]....
        /*0490*/ 	.word	0x0500000f


	//   ....[237]....
        /*0494*/ 	.word	0x0500000f


	//   ....[238]....
        /*0498*/ 	.word	0x0500000f


	//   ....[239]....
        /*049c*/ 	.word	0x0500000f


	//   ....[240]....
        /*04a0*/ 	.word	0x0500000f


	//   ....[241]....
        /*04a4*/ 	.word	0x0500000f


	//   ....[242]....
        /*04a8*/ 	.word	0x0500000f


	//   ....[243]....
        /*04ac*/ 	.word	0x0500000f


	//   ....[244]....
        /*04b0*/ 	.word	0x0500000f


	//   ....[245]....
        /*04b4*/ 	.word	0x0500000f


	//   ....[246]....
        /*04b8*/ 	.word	0x0500000f


	//   ....[247]....
        /*04bc*/ 	.word	0x0500000f


	//   ....[248]....
        /*04c0*/ 	.word	0x0500000f


	//   ....[249]....
        /*04c4*/ 	.word	0x0500000f


	//   ....[250]....
        /*04c8*/ 	.word	0x0500000f


	//   ....[251]....
        /*04cc*/ 	.word	0x0500000f


	//   ....[252]....
        /*04d0*/ 	.word	0x0500000f


	//   ....[253]....
        /*04d4*/ 	.word	0x0500000f


	//   ....[254]....
        /*04d8*/ 	.word	0x0500000f


	//   ....[255]....
        /*04dc*/ 	.word	0x0500000f


	//   ....[0]....
        /*04e0*/ 	.word	0x0500000f


	//----- nvinfo : EIATTR_COOP_GROUP_INSTR_OFFSETS
	.align		4
.L_90:
        /*04e4*/ 	.byte	0x04, 0x28
        /*04e6*/ 	.short	(.L_92 - .L_91)


	//   ....[0]....
.L_91:
        /*04e8*/ 	.word	0x00000080


	//   ....[1]....
        /*04ec*/ 	.word	0x00000090


	//   ....[2]....
        /*04f0*/ 	.word	0x000002d0


	//   ....[3]....
        /*04f4*/ 	.word	0x00000430


	//   ....[4]....
        /*04f8*/ 	.word	0x00000550


	//   ....[5]....
        /*04fc*/ 	.word	0x000006b0


	//   ....[6]....
        /*0500*/ 	.word	0x00000e90


	//   ....[7]....
        /*0504*/ 	.word	0x00002150


	//   ....[8]....
        /*0508*/ 	.word	0x00002250


	//   ....[9]....
        /*050c*/ 	.word	0x000027c0


	//   ....[10]....
        /*0510*/ 	.word	0x00002830


	//   ....[11]....
        /*0514*/ 	.word	0x00003df0


	//   ....[12]....
        /*0518*/ 	.word	0x00003e10


	//   ....[13]....
        /*051c*/ 	.word	0x00004220


	//   ....[14]....
        /*0520*/ 	.word	0x000043f0


	//   ....[15]....
        /*0524*/ 	.word	0x00005930


	//   ....[16]....
        /*0528*/ 	.word	0x00005a80


	//   ....[17]....
        /*052c*/ 	.word	0x00005b00


	//   ....[18]....
        /*0530*/ 	.word	0x00005c10


	//   ....[19]....
        /*0534*/ 	.word	0x00006e20


	//   ....[20]....
        /*0538*/ 	.word	0x00006e70


	//   ....[21]....
        /*053c*/ 	.word	0x00006eb0


	//   ....[22]....
        /*0540*/ 	.word	0x00006ef0


	//   ....[23]....
        /*0544*/ 	.word	0x00006f30


	//   ....[24]....
        /*0548*/ 	.word	0x00006f60


	//   ....[25]....
        /*054c*/ 	.word	0x00006f90


	//   ....[26]....
        /*0550*/ 	.word	0x00006fc0


	//   ....[27]....
        /*0554*/ 	.word	0x00006ff0


	//   ....[28]....
        /*0558*/ 	.word	0x00007020


	//   ....[29]....
        /*055c*/ 	.word	0x00007130


	//   ....[30]....
        /*0560*/ 	.word	0x000072d0


	//   ....[31]....
        /*0564*/ 	.word	0x00007440


	//   ....[32]....
        /*0568*/ 	.word	0x00007470


	//   ....[33]....
        /*056c*/ 	.word	0x000074a0


	//   ....[34]....
        /*0570*/ 	.word	0x000074d0


	//   ....[35]....
        /*0574*/ 	.word	0x000075e0


	//   ....[36]....
        /*0578*/ 	.word	0x00007610


	//   ....[37]....
        /*057c*/ 	.word	0x00007640


	//   ....[38]....
        /*0580*/ 	.word	0x00007700


	//   ....[39]....
        /*0584*/ 	.word	0x00007720


	//   ....[40]....
        /*0588*/ 	.word	0x00007750


	//   ....[41]....
        /*058c*/ 	.word	0x00007780


	//   ....[42]....
        /*0590*/ 	.word	0x000077c0


	//   ....[43]....
        /*0594*/ 	.word	0x00007800


	//   ....[44]....
        /*0598*/ 	.word	0x00007830


	//   ....[45]....
        /*059c*/ 	.word	0x00007860


	//   ....[46]....
        /*05a0*/ 	.word	0x00007890


	//   ....[47]....
        /*05a4*/ 	.word	0x000078c0


	//   ....[48]....
        /*05a8*/ 	.word	0x000079b0


	//   ....[49]....
        /*05ac*/ 	.word	0x000079e0


	//   ....[50]....
        /*05b0*/ 	.word	0x00007a10


	//   ....[51]....
        /*05b4*/ 	.word	0x00007a70


	//   ....[52]....
        /*05b8*/ 	.word	0x00007a80


	//   ....[53]....
        /*05bc*/ 	.word	0x00007a90


	//   ....[54]....
        /*05c0*/ 	.word	0x00007aa0


	//   ....[55]....
        /*05c4*/ 	.word	0x00007ab0


	//   ....[56]....
        /*05c8*/ 	.word	0x00007ac0


	//   ....[57]....
        /*05cc*/ 	.word	0x00007ad0


	//   ....[58]....
        /*05d0*/ 	.word	0x00007ae0


	//   ....[59]....
        /*05d4*/ 	.word	0x00007af0


	//   ....[60]....
        /*05d8*/ 	.word	0x00007b00


	//   ....[61]....
        /*05dc*/ 	.word	0x00007b10


	//   ....[62]....
        /*05e0*/ 	.word	0x00007b20


	//   ....[63]....
        /*05e4*/ 	.word	0x00007b30


	//   ....[64]....
        /*05e8*/ 	.word	0x00007b40


	//   ....[65]....
        /*05ec*/ 	.word	0x00007b50


	//   ....[66]....
        /*05f0*/ 	.word	0x00007ba0


	//   ....[67]....
        /*05f4*/ 	.word	0x00007bd0


	//   ....[68]....
        /*05f8*/ 	.word	0x00007c00


	//   ....[69]....
        /*05fc*/ 	.word	0x00007c40


	//   ....[70]....
        /*0600*/ 	.word	0x00007c70


	//   ....[71]....
        /*0604*/ 	.word	0x00007ca0


	//   ....[72]....
        /*0608*/ 	.word	0x00007ce0


	//   ....[73]....
        /*060c*/ 	.word	0x00007e50


	//   ....[74]....
        /*0610*/ 	.word	0x00007e80


	//   ....[75]....
        /*0614*/ 	.word	0x00007e90


	//   ....[76]....
        /*0618*/ 	.word	0x00007ec0


	//   ....[77]....
        /*061c*/ 	.word	0x00007ed0


	//   ....[78]....
        /*0620*/ 	.word	0x00007ee0


	//   ....[79]....
        /*0624*/ 	.word	0x00007f20


	//   ....[80]....
        /*0628*/ 	.word	0x00007f30


	//   ....[81]....
        /*062c*/ 	.word	0x00007f50


	//   ....[82]....
        /*0630*/ 	.word	0x00007f60


	//   ....[83]....
        /*0634*/ 	.word	0x00008330


	//   ....[84]....
        /*0638*/ 	.word	0x00008360


	//   ....[85]....
        /*063c*/ 	.word	0x00008440


	//   ....[86]....
        /*0640*/ 	.word	0x00008460


	//   ....[87]....
        /*0644*/ 	.word	0x00008950


	//   ....[88]....
        /*0648*/ 	.word	0x00008990


	//   ....[89]....
        /*064c*/ 	.word	0x00008ae0


	//   ....[90]....
        /*0650*/ 	.word	0x00008b00


	//   ....[91]....
        /*0654*/ 	.word	0x00008c30


	//   ....[92]....
        /*0658*/ 	.word	0x00008c50


	//   ....[93]....
        /*065c*/ 	.word	0x00008d90


	//   ....[94]....
        /*0660*/ 	.word	0x00008dd0


	//   ....[95]....
        /*0664*/ 	.word	0x0000a490


	//   ....[96]....
        /*0668*/ 	.word	0x0000a4d0


	//   ....[97]....
        /*066c*/ 	.word	0x0000a4e0


	//   ....[98]....
        /*0670*/ 	.word	0x0000a500


	//   ....[99]....
        /*0674*/ 	.word	0x0000a520


	//   ....[100]....
        /*0678*/ 	.word	0x0000a550


	//   ....[101]....
        /*067c*/ 	.word	0x0000a580


	//   ....[102]....
        /*0680*/ 	.word	0x0000a630


	//   ....[103]....
        /*0684*/ 	.word	0x0000a700


	//   ....[104]....
        /*0688*/ 	.word	0x0000a750


	//   ....[105]....
        /*068c*/ 	.word	0x0000a780


	//   ....[106]....
        /*0690*/ 	.word	0x0000a7b0


	//   ....[107]....
        /*0694*/ 	.word	0x0000a7e0


	//   ....[108]....
        /*0698*/ 	.word	0x0000a830


	//   ....[109]....
        /*069c*/ 	.word	0x0000a840


	//   ....[110]....
        /*06a0*/ 	.word	0x0000a8e0


	//   ....[111]....
        /*06a4*/ 	.word	0x0000ac20


	//   ....[112]....
        /*06a8*/ 	.word	0x0000ac50


	//   ....[113]....
        /*06ac*/ 	.word	0x0000ac80


	//   ....[114]....
        /*06b0*/ 	.word	0x0000aca0


	//   ....[115]....
        /*06b4*/ 	.word	0x0000acb0


	//   ....[116]....
        /*06b8*/ 	.word	0x0000acd0


	//   ....[117]....
        /*06bc*/ 	.word	0x0000acf0


	//   ....[118]....
        /*06c0*/ 	.word	0x0000ad00


	//   ....[119]....
        /*06c4*/ 	.word	0x0000ad30


	//   ....[120]....
        /*06c8*/ 	.word	0x0000ad50


	//   ....[121]....
        /*06cc*/ 	.word	0x0000ad90


	//   ....[122]....
        /*06d0*/ 	.word	0x0000adf0


	//   ....[123]....
        /*06d4*/ 	.word	0x0000ae10


	//   ....[124]....
        /*06d8*/ 	.word	0x0000ae20


	//   ....[125]....
        /*06dc*/ 	.word	0x0000ae70


	//   ....[126]....
        /*06e0*/ 	.word	0x0000afa0


	//   ....[127]....
        /*06e4*/ 	.word	0x0000b6d0


	//   ....[128]....
        /*06e8*/ 	.word	0x0000b6f0


	//   ....[129]....
        /*06ec*/ 	.word	0x0000b720


	//   ....[130]....
        /*06f0*/ 	.word	0x0000b760


	//   ....[131]....
        /*06f4*/ 	.word	0x0000b7d0


	//   ....[132]....
        /*06f8*/ 	.word	0x0000b7f0


	//   ....[133]....
        /*06fc*/ 	.word	0x0000b870


	//   ....[134]....
        /*0700*/ 	.word	0x0000b890


	//   ....[135]....
        /*0704*/ 	.word	0x0000b910


	//   ....[136]....
        /*0708*/ 	.word	0x0000b930


	//   ....[137]....
        /*070c*/ 	.word	0x0000b9b0


	//   ....[138]....
        /*0710*/ 	.word	0x0000b9d0


	//   ....[139]....
        /*0714*/ 	.word	0x0000ba50


	//   ....[140]....
        /*0718*/ 	.word	0x0000ba70


	//   ....[141]....
        /*071c*/ 	.word	0x0000baf0


	//   ....[142]....
        /*0720*/ 	.word	0x0000bb10


	//   ....[143]....
        /*0724*/ 	.word	0x0000c130


	//   ....[144]....
        /*0728*/ 	.word	0x0000c150


	//   ....[145]....
        /*072c*/ 	.word	0x0000c160


	//   ....[146]....
        /*0730*/ 	.word	0x0000c170


	//   ....[147]....
        /*0734*/ 	.word	0x0000c190


	//   ....[148]....
        /*0738*/ 	.word	0x0000c210


	//   ....[149]....
        /*073c*/ 	.word	0x0000c220


	//   ....[150]....
        /*0740*/ 	.word	0x0000c230


	//   ....[151]....
        /*0744*/ 	.word	0x0000c240


	//   ....[152]....
        /*0748*/ 	.word	0x0000c2d0


	//   ....[153]....
        /*074c*/ 	.word	0x0000c2e0


	//   ....[154]....
        /*0750*/ 	.word	0x0000c2f0


	//   ....[155]....
        /*0754*/ 	.word	0x0000c300


	//   ....[156]....
        /*0758*/ 	.word	0x0000c390


	//   ....[157]....
        /*075c*/ 	.word	0x0000c3a0


	//   ....[158]....
        /*0760*/ 	.word	0x0000c3b0


	//   ....[159]....
        /*0764*/ 	.word	0x0000c700


	//   ....[160]....
        /*0768*/ 	.word	0x0000c710


	//   ....[161]....
        /*076c*/ 	.word	0x0000c720


	//   ....[162]....
        /*0770*/ 	.word	0x0000c740


	//   ....[163]....
        /*0774*/ 	.word	0x0000c760


	//   ....[164]....
        /*0778*/ 	.word	0x0000c7a0


	//   ....[165]....
        /*077c*/ 	.word	0x0000c7b0


	//   ....[166]....
        /*0780*/ 	.word	0x0000c7f0


	//   ....[167]....
        /*0784*/ 	.word	0x0000c810


	//   ....[168]....
        /*0788*/ 	.word	0x0000c830


	//   ....[169]....
        /*078c*/ 	.word	0x0000c870


	//   ....[170]....
        /*0790*/ 	.word	0x0000c8c0


	//   ....[171]....
        /*0794*/ 	.word	0x0000c910


	//   ....[172]....
        /*0798*/ 	.word	0x0000c930


	//   ....[173]....
        /*079c*/ 	.word	0x0000c960


	//   ....[174]....
        /*07a0*/ 	.word	0x0000c980


	//   ....[175]....
        /*07a4*/ 	.word	0x0000de70


	//   ....[176]....
        /*07a8*/ 	.word	0x0000e3d0


	//   ....[177]....
        /*07ac*/ 	.word	0x0000e4b0


	//   ....[178]....
        /*07b0*/ 	.word	0x0000e590


	//   ....[179]....
        /*07b4*/ 	.word	0x0000e5f0


	//   ....[180]....
        /*07b8*/ 	.word	0x0000e6c0


	//   ....[181]....
        /*07bc*/ 	.word	0x0000e720


	//   ....[182]....
        /*07c0*/ 	.word	0x0000e7f0


	//   ....[183]....
        /*07c4*/ 	.word	0x0000e850


	//   ....[184]....
        /*07c8*/ 	.word	0x0000e930


	//   ....[185]....
        /*07cc*/ 	.word	0x0000e990


	//   ....[186]....
        /*07d0*/ 	.word	0x0000ea60


	//   ....[187]....
        /*07d4*/ 	.word	0x0000eac0


	//   ....[188]....
        /*07d8*/ 	.word	0x0000eba0


	//   ....[189]....
        /*07dc*/ 	.word	0x0000ec00


	//   ....[190]....
        /*07e0*/ 	.word	0x0000ecc0


	//   ....[191]....
        /*07e4*/ 	.word	0x0000ed20


	//   ....[192]....
        /*07e8*/ 	.word	0x0000ede0


	//   ....[193]....
        /*07ec*/ 	.word	0x0000eec0


	//   ....[194]....
        /*07f0*/ 	.word	0x0000ef60


	//   ....[195]....
        /*07f4*/ 	.word	0x0000efc0


	//   ....[196]....
        /*07f8*/ 	.word	0x0000f0a0


	//   ....[197]....
        /*07fc*/ 	.word	0x0000f100


	//   ....[198]....
        /*0800*/ 	.word	0x0000f1e0


	//   ....[199]....
        /*0804*/ 	.word	0x0000f270


	//   ....[200]....
        /*0808*/ 	.word	0x0000f330


	//   ....[201]....
        /*080c*/ 	.word	0x0000f3c0


	//   ....[202]....
        /*0810*/ 	.word	0x0000f470


	//   ....[203]....
        /*0814*/ 	.word	0x0000f560


	//   ....[204]....
        /*0818*/ 	.word	0x0000f600


	//   ....[205]....
        /*081c*/ 	.word	0x0000f660


	//   ....[206]....
        /*0820*/ 	.word	0x0000f750


	//   ....[207]....
        /*0824*/ 	.word	0x0000f7b0


	//   ....[208]....
        /*0828*/ 	.word	0x0000f890


	//   ....[209]....
        /*082c*/ 	.word	0x0000f920


	//   ....[210]....
        /*0830*/ 	.word	0x0000f990


	//   ....[211]....
        /*0834*/ 	.word	0x0000fa10


	//   ....[212]....
        /*0838*/ 	.word	0x0000fac0


	//   ....[213]....
        /*083c*/ 	.word	0x0000fb30


	//   ....[214]....
        /*0840*/ 	.word	0x0000fc10


	//   ....[215]....
        /*0844*/ 	.word	0x0000fc80


	//   ....[216]....
        /*0848*/ 	.word	0x0000fd60


	//   ....[217]....
        /*084c*/ 	.word	0x0000fdd0


	//   ....[218]....
        /*0850*/ 	.word	0x0000feb0


	//   ....[219]....
        /*0854*/ 	.word	0x0000ff20


	//   ....[220]....
        /*0858*/ 	.word	0x00010000


	//   ....[221]....
        /*085c*/ 	.word	0x00010070


	//   ....[222]....
        /*0860*/ 	.word	0x00010150


	//   ....[223]....
        /*0864*/ 	.word	0x000101c0


	//   ....[224]....
        /*0868*/ 	.word	0x00010280


	//   ....[225]....
        /*086c*/ 	.word	0x000103c0


	//   ....[226]....
        /*0870*/ 	.word	0x00010460


	//   ....[227]....
        /*0874*/ 	.word	0x000104c0


	//   ....[228]....
        /*0878*/ 	.word	0x00010570


	//   ....[229]....
        /*087c*/ 	.word	0x000105d0


	//   ....[230]....
        /*0880*/ 	.word	0x00010690


	//   ....[231]....
        /*0884*/ 	.word	0x000106f0


	//   ....[232]....
        /*0888*/ 	.word	0x000107b0


	//   ....[233]....
        /*088c*/ 	.word	0x00010810


	//   ....[234]....
        /*0890*/ 	.word	0x000108d0


	//   ....[235]....
        /*0894*/ 	.word	0x00010930


	//   ....[236]....
        /*0898*/ 	.word	0x000109f0


	//   ....[237]....
        /*089c*/ 	.word	0x00010a50


	//   ....[238]....
        /*08a0*/ 	.word	0x00010b10


	//   ....[239]....
        /*08a4*/ 	.word	0x00010b70


	//   ....[240]....
        /*08a8*/ 	.word	0x00010c30


	//   ....[241]....
        /*08ac*/ 	.word	0x00010d10


	//   ....[242]....
        /*08b0*/ 	.word	0x00010da0


	//   ....[243]....
        /*08b4*/ 	.word	0x00010e00


	//   ....[244]....
        /*08b8*/ 	.word	0x00010eb0


	//   ....[245]....
        /*08bc*/ 	.word	0x00010f10


	//   ....[246]....
        /*08c0*/ 	.word	0x00010fc0


	//   ....[247]....
        /*08c4*/ 	.word	0x00011020


	//   ....[248]....
        /*08c8*/ 	.word	0x000110d0


	//   ....[249]....
        /*08cc*/ 	.word	0x00011130


	//   ....[250]....
        /*08d0*/ 	.word	0x000111e0


	//   ....[251]....
        /*08d4*/ 	.word	0x00011240


	//   ....[252]....
        /*08d8*/ 	.word	0x000112f0


	//   ....[253]....
        /*08dc*/ 	.word	0x00011350


	//   ....[254]....
        /*08e0*/ 	.word	0x00011400


	//   ....[255]....
        /*08e4*/ 	.word	0x00011460


	//   ....[0]....
        /*08e8*/ 	.word	0x00011510


	//----- nvinfo : EIATTR_REG_RECONFIG
	.align		4
.L_92:
        /*08ec*/ 	.byte	0x01, 0x54
	.zero		2


	//----- nvinfo : EIATTR_SYSCALL_OFFSETS
	.align		4
        /*08f0*/ 	.byte	0x04, 0x46
        /*08f2*/ 	.short	(.L_94 - .L_93)


	//   ....[0]....
.L_93:
        /*08f4*/ 	.word	0x000013b0


	//   ....[1]....
        /*08f8*/ 	.word	0x00009bc0


	//   ....[2]....
        /*08fc*/ 	.word	0x00009d20


	//   ....[3]....
        /*0900*/ 	.word	0x00009e60


	//   ....[4]....
        /*0904*/ 	.word	0x00009f80


	//   ....[5]....
        /*0908*/ 	.word	0x0000b340


	//----- nvinfo : EIATTR_MBARRIER_INSTR_OFFSETS
	.align		4
.L_94:
        /*090c*/ 	.byte	0x04, 0x39
        /*090e*/ 	.short	(.L_96 - .L_95)


	//   ....[0]....
.L_95:
        /*0910*/ 	.word	0x00000180
        /*0914*/ 	.word	0x000000ff
        /*0918*/ 	.word	0x00038800
        /*091c*/ 	.short	0x0100
        /*091e*/ 	.byte	0x08
	.zero		1


	//   ....[1]....
        /*0920*/ 	.word	0x00000190
        /*0924*/ 	.word	0x000000ff
        /*0928*/ 	.word	0x00038820
        /*092c*/ 	.short	0x0100
        /*092e*/ 	.byte	0x08
	.zero		1


	//   ....[2]....
        /*0930*/ 	.word	0x00000280
        /*0934*/ 	.word	0x000000ff
        /*0938*/ 	.word	0x00038830
        /*093c*/ 	.short	0x0100
        /*093e*/ 	.byte	0x08
	.zero		1


	//   ....[3]....
        /*0940*/ 	.word	0x00000290
        /*0944*/ 	.word	0x000000ff
        /*0948*/ 	.word	0x00038840
        /*094c*/ 	.short	0x0100
        /*094e*/ 	.byte	0x08
	.zero		1


	//   ....[4]....
        /*0950*/ 	.word	0x000002a0
        /*0954*/ 	.word	0x000000ff
        /*0958*/ 	.word	0x00038838
        /*095c*/ 	.short	0x0100
        /*095e*/ 	.byte	0x08
	.zero		1


	//   ....[5]....
        /*0960*/ 	.word	0x000002b0
        /*0964*/ 	.word	0x000000ff
        /*0968*/ 	.word	0x00038848
        /*096c*/ 	.short	0x0100
        /*096e*/ 	.byte	0x08
	.zero		1


	//   ....[6]....
        /*0970*/ 	.word	0x000003e0
        /*0974*/ 	.word	0x000000ff
        /*0978*/ 	.word	0x00038850
        /*097c*/ 	.short	0x0100
        /*097e*/ 	.byte	0x08
	.zero		1


	//   ....[7]....
        /*0980*/ 	.word	0x000003f0
        /*0984*/ 	.word	0x000000ff
        /*0988*/ 	.word	0x00038860
        /*098c*/ 	.short	0x0100
        /*098e*/ 	.byte	0x08
	.zero		1


	//   ....[8]....
        /*0990*/ 	.word	0x00000400
        /*0994*/ 	.word	0x000000ff
        /*0998*/ 	.word	0x00038858
        /*099c*/ 	.short	0x0100
        /*099e*/ 	.byte	0x08
	.zero		1


	//   ....[9]....
        /*09a0*/ 	.word	0x00000410
        /*09a4*/ 	.word	0x000000ff
        /*09a8*/ 	.word	0x00038868
        /*09ac*/ 	.short	0x0100
        /*09ae*/ 	.byte	0x08
	.zero		1


	//   ....[10]....
        /*09b0*/ 	.word	0x00000500
        /*09b4*/ 	.word	0x000000ff
        /*09b8*/ 	.word	0x00038870
        /*09bc*/ 	.short	0x0100
        /*09be*/ 	.byte	0x06
	.zero		1


	//   ....[11]....
        /*09c0*/ 	.word	0x00000510
        /*09c4*/ 	.word	0x000000ff
        /*09c8*/ 	.word	0x00038880
        /*09cc*/ 	.short	0x0100
        /*09ce*/ 	.byte	0x06
	.zero		1


	//   ....[12]....
        /*09d0*/ 	.word	0x00000520
        /*09d4*/ 	.word	0x000000ff
        /*09d8*/ 	.word	0x00038878
        /*09dc*/ 	.short	0x0100
        /*09de*/ 	.byte	0x06
	.zero		1


	//   ....[13]....
        /*09e0*/ 	.word	0x00000530
        /*09e4*/ 	.word	0x000000ff
        /*09e8*/ 	.word	0x00038888
        /*09ec*/ 	.short	0x0100
        /*09ee*/ 	.byte	0x06
	.zero		1


	//   ....[14]....
        /*09f0*/ 	.word	0x00000660
        /*09f4*/ 	.word	0x000000ff
        /*09f8*/ 	.word	0x00038890
        /*09fc*/ 	.short	0x0100
        /*09fe*/ 	.byte	0x08
	.zero		1


	//   ....[15]....
        /*0a00*/ 	.word	0x00000670
        /*0a04*/ 	.word	0x000000ff
        /*0a08*/ 	.word	0x000388a0
        /*0a0c*/ 	.short	0x0100
        /*0a0e*/ 	.byte	0x08
	.zero		1


	//   ....[16]....
        /*0a10*/ 	.word	0x00000680
        /*0a14*/ 	.word	0x000000ff
        /*0a18*/ 	.word	0x00038898
        /*0a1c*/ 	.short	0x0100
        /*0a1e*/ 	.byte	0x08
	.zero		1


	//   ....[17]....
        /*0a20*/ 	.word	0x00000690
        /*0a24*/ 	.word	0x000000ff
        /*0a28*/ 	.word	0x000388a8
        /*0a2c*/ 	.short	0x0100
        /*0a2e*/ 	.byte	0x08
	.zero		1


	//   ....[18]....
        /*0a30*/ 	.word	0x000007e0
        /*0a34*/ 	.word	0x000000ff
        /*0a38*/ 	.word	0x000388b0
        /*0a3c*/ 	.short	0x0100
        /*0a3e*/ 	.byte	0x08
	.zero		1


	//   ....[19]....
        /*0a40*/ 	.word	0x000007f0
        /*0a44*/ 	.word	0x000000ff
        /*0a48*/ 	.word	0x000388c0
        /*0a4c*/ 	.short	0x0100
        /*0a4e*/ 	.byte	0x08
	.zero		1


	//   ....[20]....
        /*0a50*/ 	.word	0x00000800
        /*0a54*/ 	.word	0x000000ff
        /*0a58*/ 	.word	0x000388b8
        /*0a5c*/ 	.short	0x0100
        /*0a5e*/ 	.byte	0x08
	.zero		1


	//   ....[21]....
        /*0a60*/ 	.word	0x00000810
        /*0a64*/ 	.word	0x000000ff
        /*0a68*/ 	.word	0x000388c8
        /*0a6c*/ 	.short	0x0100
        /*0a6e*/ 	.byte	0x08
	.zero		1


	//   ....[22]....
        /*0a70*/ 	.word	0x00001400
        /*0a74*/ 	.word	0x000000ff
        /*0a78*/ 	.word	0x00038800
        /*0a7c*/ 	.short	0x010a
        /*0a7e*/ 	.byte	0x31
	.zero		1


	//   ....[23]....
        /*0a80*/ 	.word	0x000014d0
        /*0a84*/ 	.word	0x000000ff
        /*0a88*/ 	.word	0x00038830
        /*0a8c*/ 	.short	0x010a
        /*0a8e*/ 	.byte	0x34
	.zero		1


	//   ....[24]....
        /*0a90*/ 	.word	0x00001510
        /*0a94*/ 	.word	0x000000ff
        /*0a98*/ 	.word	0x00038830
        /*0a9c*/ 	.short	0x010a
        /*0a9e*/ 	.byte	0x34
	.zero		1


	//   ....[25]....
        /*0aa0*/ 	.word	0x000019f0
        /*0aa4*/ 	.word	0x000000ff
        /*0aa8*/ 	.word	0x00000000
        /*0aac*/ 	.short	0x0101
        /*0aae*/ 	.byte	0x06
	.zero		1


	//   ....[26]....
        /*0ab0*/ 	.word	0x00003370
        /*0ab4*/ 	.word	0x000000ff
        /*0ab8*/ 	.word	0x00038850
        /*0abc*/ 	.short	0x010a
        /*0abe*/ 	.byte	0x34
	.zero		1


	//   ....[27]....
        /*0ac0*/ 	.word	0x000033b0
        /*0ac4*/ 	.word	0x000000ff
        /*0ac8*/ 	.word	0x00038850
        /*0acc*/ 	.short	0x010a
        /*0ace*/ 	.byte	0x34
	.zero		1


	//   ....[28]....
        /*0ad0*/ 	.word	0x00003600
        /*0ad4*/ 	.word	0x000000ff
        /*0ad8*/ 	.word	0x00000000
        /*0adc*/ 	.short	0x0101
        /*0ade*/ 	.byte	0x34
	.zero		1


	//   ....[29]....
        /*0ae0*/ 	.word	0x00003770
        /*0ae4*/ 	.word	0x000000ff
        /*0ae8*/ 	.word	0x00038830
        /*0aec*/ 	.short	0x010a
        /*0aee*/ 	.byte	0x2d
	.zero		1


	//   ....[30]....
        /*0af0*/ 	.word	0x000037c0
        /*0af4*/ 	.word	0x000000ff
        /*0af8*/ 	.word	0x00038830
        /*0afc*/ 	.short	0x010a
        /*0afe*/ 	.byte	0x2d
	.zero		1


	//   ....[31]....
        /*0b00*/ 	.word	0x00003b80
        /*0b04*/ 	.word	0x000000ff
        /*0b08*/ 	.word	0x00000000
        /*0b0c*/ 	.short	0x0101
        /*0b0e*/ 	.byte	0x06
	.zero		1


	//   ....[32]....
        /*0b10*/ 	.word	0x00005640
        /*0b14*/ 	.word	0x000000ff
        /*0b18*/ 	.word	0x00038850
        /*0b1c*/ 	.short	0x010a
        /*0b1e*/ 	.byte	0x2d
	.zero		1


	//   ....[33]....
        /*0b20*/ 	.word	0x000056a0
        /*0b24*/ 	.word	0x000000ff
        /*0b28*/ 	.word	0x00038850
        /*0b2c*/ 	.short	0x010a
        /*0b2e*/ 	.byte	0x2d
	.zero		1


	//   ....[34]....
        /*0b30*/ 	.word	0x000058b0
        /*0b34*/ 	.word	0x000000ff
        /*0b38*/ 	.word	0x00000000
        /*0b3c*/ 	.short	0x0101
        /*0b3e*/ 	.byte	0x2d
	.zero		1


	//   ....[35]....
        /*0b40*/ 	.word	0x00008970
        /*0b44*/ 	.word	0x000000ff
        /*0b48*/ 	.word	0x00000000
        /*0b4c*/ 	.short	0x0101
        /*0b4e*/ 	.byte	0x06
	.zero		1


	//   ....[36]....
        /*0b50*/ 	.word	0x0000a2f0
        /*0b54*/ 	.word	0x00000006
        /*0b58*/ 	.word	0x00038880
        /*0b5c*/ 	.short	0x010a
        /*0b5e*/ 	.byte	0x3f
	.zero		1


	//   ....[37]....
        /*0b60*/ 	.word	0x0000a990
        /*0b64*/ 	.word	0x00000006
        /*0b68*/ 	.word	0x00038870
        /*0b6c*/ 	.short	0x0107
        /*0b6e*/ 	.byte	0x3f
	.zero		1


	//   ....[38]....
        /*0b70*/ 	.word	0x0000aa50
        /*0b74*/ 	.word	0x00000006
        /*0b78*/ 	.word	0x00038870
        /*0b7c*/ 	.short	0x0101
        /*0b7e*/ 	.byte	0x3f
	.zero		1


	//   ....[39]....
        /*0b80*/ 	.word	0x0000aa80
        /*0b84*/ 	.word	0x00000006
        /*0b88*/ 	.word	0x00038840
        /*0b8c*/ 	.short	0x010a
        /*0b8e*/ 	.byte	0x3f
	.zero		1


	//   ....[40]....
        /*0b90*/ 	.word	0x0000b120
        /*0b94*/ 	.word	0x00000006
        /*0b98*/ 	.word	0x00038830
        /*0b9c*/ 	.short	0x0107
        /*0b9e*/ 	.byte	0x3f
	.zero		1


	//   ....[41]....
        /*0ba0*/ 	.word	0x0000b1e0
        /*0ba4*/ 	.word	0x00000006
        /*0ba8*/ 	.word	0x00038830
        /*0bac*/ 	.short	0x0101
        /*0bae*/ 	.byte	0x3f
	.zero		1


	//   ....[42]....
        /*0bb0*/ 	.word	0x0000bbd0
        /*0bb4*/ 	.word	0x000000ff
        /*0bb8*/ 	.word	0x00038800
        /*0bbc*/ 	.short	0x0107
        /*0bbe*/ 	.byte	0x29
	.zero		1


	//   ....[43]....
        /*0bc0*/ 	.word	0x0000bc20
        /*0bc4*/ 	.word	0x000000ff
        /*0bc8*/ 	.word	0x00038800
        /*0bcc*/ 	.short	0x0101
        /*0bce*/ 	.byte	0x29
	.zero		1


	//   ....[44]....
        /*0bd0*/ 	.word	0x0000bc60
        /*0bd4*/ 	.word	0x000000ff
        /*0bd8*/ 	.word	0x00038820
        /*0bdc*/ 	.short	0x010a
        /*0bde*/ 	.byte	0x29
	.zero		1


	//   ....[45]....
        /*0be0*/ 	.word	0x0000bf90
        /*0be4*/ 	.word	0x00000000
        /*0be8*/ 	.word	0x00038880
        /*0bec*/ 	.short	0x010a
        /*0bee*/ 	.byte	0x3f
	.zero		1


	//   ....[46]....
        /*0bf0*/ 	.word	0x0000c480
        /*0bf4*/ 	.word	0x00000000
        /*0bf8*/ 	.word	0x00038870
        /*0bfc*/ 	.short	0x0107
        /*0bfe*/ 	.byte	0x3f
	.zero		1


	//   ....[47]....
        /*0c00*/ 	.word	0x0000c540
        /*0c04*/ 	.word	0x00000000
        /*0c08*/ 	.word	0x00038870
        /*0c0c*/ 	.short	0x0101
        /*0c0e*/ 	.byte	0x3f
	.zero		1


	//   ....[48]....
        /*0c10*/ 	.word	0x0000c570
        /*0c14*/ 	.word	0x00000000
        /*0c18*/ 	.word	0x00038840
        /*0c1c*/ 	.short	0x010a
        /*0c1e*/ 	.byte	0x3f
	.zero		1


	//   ....[49]....
        /*0c20*/ 	.word	0x0000ca40
        /*0c24*/ 	.word	0x00000000
        /*0c28*/ 	.word	0x00038830
        /*0c2c*/ 	.short	0x0107
        /*0c2e*/ 	.byte	0x3f
	.zero		1


	//   ....[50]....
        /*0c30*/ 	.word	0x0000cb00
        /*0c34*/ 	.word	0x00000000
        /*0c38*/ 	.word	0x00038830
        /*0c3c*/ 	.short	0x0101
        /*0c3e*/ 	.byte	0x3f
	.zero		1


	//   ....[51]....
        /*0c40*/ 	.word	0x0000cb90
        /*0c44*/ 	.word	0x00000011
        /*0c48*/ 	.word	0x00038870
        /*0c4c*/ 	.short	0x010a
        /*0c4e*/ 	.byte	0x3f
	.zero		1


	//   ....[52]....
        /*0c50*/ 	.word	0x0000cc20
        /*0c54*/ 	.word	0x00000011
        /*0c58*/ 	.word	0x00038860
        /*0c5c*/ 	.short	0x010a
        /*0c5e*/ 	.byte	0x3f
	.zero		1


	//   ....[53]....
        /*0c60*/ 	.word	0x0000d380
        /*0c64*/ 	.word	0x00000011
        /*0c68*/ 	.word	0x00038850
        /*0c6c*/ 	.short	0x0101
        /*0c6e*/ 	.byte	0x3f
	.zero		1


	//   ....[54]....
        /*0c70*/ 	.word	0x0000d410
        /*0c74*/ 	.word	0x00000011
        /*0c78*/ 	.word	0x00000000
        /*0c7c*/ 	.short	0x0101
        /*0c7e*/ 	.byte	0x3f
	.zero		1


	//   ....[55]....
        /*0c80*/ 	.word	0x0000d4b0
        /*0c84*/ 	.word	0x00000012
        /*0c88*/ 	.word	0x00038870
        /*0c8c*/ 	.short	0x010a
        /*0c8e*/ 	.byte	0x3f
	.zero		1


	//   ....[56]....
        /*0c90*/ 	.word	0x0000d550
        /*0c94*/ 	.word	0x00000012
        /*0c98*/ 	.word	0x00038860
        /*0c9c*/ 	.short	0x010a
        /*0c9e*/ 	.byte	0x3f
	.zero		1


	//   ....[57]....
        /*0ca0*/ 	.word	0x0000dca0
        /*0ca4*/ 	.word	0x00000012
        /*0ca8*/ 	.word	0x00038850
        /*0cac*/ 	.short	0x0101
        /*0cae*/ 	.byte	0x3f
	.zero		1


	//   ....[58]....
        /*0cb0*/ 	.word	0x0000dd90
        /*0cb4*/ 	.word	0x00000012
        /*0cb8*/ 	.word	0x00000000
        /*0cbc*/ 	.short	0x0101
        /*0cbe*/ 	.byte	0x3f
	.zero		1


	//   ....[59]....
        /*0cc0*/ 	.word	0x0000de20
        /*0cc4*/ 	.word	0x00000004
        /*0cc8*/ 	.word	0x00038820
        /*0ccc*/ 	.short	0x010a
        /*0cce*/ 	.byte	0x3f
	.zero		1


	//   ....[60]....
        /*0cd0*/ 	.word	0x0000df50
        /*0cd4*/ 	.word	0x00000003
        /*0cd8*/ 	.word	0x00038840
        /*0cdc*/ 	.short	0x010a
        /*0cde*/ 	.byte	0x3f
	.zero		1


	//   ....[61]....
        /*0ce0*/ 	.word	0x0000dff0
        /*0ce4*/ 	.word	0x0000001d
        /*0ce8*/ 	.word	0x00038840
        /*0cec*/ 	.short	0x010a
        /*0cee*/ 	.byte	0x3f
	.zero		1


	//   ....[62]....
        /*0cf0*/ 	.word	0x0000e030
        /*0cf4*/ 	.word	0x00000003
        /*0cf8*/ 	.word	0x00038860
        /*0cfc*/ 	.short	0x010a
        /*0cfe*/ 	.byte	0x3f
	.zero		1


	//   ....[63]....
        /*0d00*/ 	.word	0x0000e070
        /*0d04*/ 	.word	0x0000001d
        /*0d08*/ 	.word	0x00038860
        /*0d0c*/ 	.short	0x010a
        /*0d0e*/ 	.byte	0x3f
	.zero		1


	//   ....[64]....
        /*0d10*/ 	.word	0x0000e0b0
        /*0d14*/ 	.word	0x00000003
        /*0d18*/ 	.word	0x00038880
        /*0d1c*/ 	.short	0x010a
        /*0d1e*/ 	.byte	0x3f
	.zero		1


	//   ....[65]....
        /*0d20*/ 	.word	0x0000e0f0
        /*0d24*/ 	.word	0x0000001d
        /*0d28*/ 	.word	0x00038880
        /*0d2c*/ 	.short	0x010a
        /*0d2e*/ 	.byte	0x3f
	.zero		1


	//   ....[66]....
        /*0d30*/ 	.word	0x0000e160
        /*0d34*/ 	.word	0x00000003
        /*0d38*/ 	.word	0x00038800
        /*0d3c*/ 	.short	0x010a
        /*0d3e*/ 	.byte	0x3f
	.zero		1


	//   ....[67]....
        /*0d40*/ 	.word	0x0000e1c0
        /*0d44*/ 	.word	0x00000000
        /*0d48*/ 	.word	0x00038830
        /*0d4c*/ 	.short	0x010a
        /*0d4e*/ 	.byte	0x3f
	.zero		1


	//   ....[68]....
        /*0d50*/ 	.word	0x0000e220
        /*0d54*/ 	.word	0x00000008
        /*0d58*/ 	.word	0x00038850
        /*0d5c*/ 	.short	0x010a
        /*0d5e*/ 	.byte	0x3f
	.zero		1


	//   ....[69]....
        /*0d60*/ 	.word	0x0000e290
        /*0d64*/ 	.word	0x00000000
        /*0d68*/ 	.word	0x00038830
        /*0d6c*/ 	.short	0x010a
        /*0d6e*/ 	.byte	0x3f
	.zero		1


	//   ....[70]....
        /*0d70*/ 	.word	0x0000e300
        /*0d74*/ 	.word	0x00000007
        /*0d78*/ 	.word	0x00038850
        /*0d7c*/ 	.short	0x010a
        /*0d7e*/ 	.byte	0x3f
	.zero		1


	//   ....[71]....
        /*0d80*/ 	.word	0x0000e400
        /*0d84*/ 	.word	0x00000006
        /*0d88*/ 	.word	0x00038880
        /*0d8c*/ 	.short	0x010a
        /*0d8e*/ 	.byte	0x3f
	.zero		1


	//   ....[72]....
        /*0d90*/ 	.word	0x0000ee10
        /*0d94*/ 	.word	0x00000006
        /*0d98*/ 	.word	0x00038840
        /*0d9c*/ 	.short	0x010a
        /*0d9e*/ 	.byte	0x3f
	.zero		1


	//   ....[73]....
        /*0da0*/ 	.word	0x000102c0
        /*0da4*/ 	.word	0x00000003
        /*0da8*/ 	.word	0x00038820
        /*0dac*/ 	.short	0x010a
        /*0dae*/ 	.byte	0x3f
	.zero		1


	//   ....[74]....
        /*0db0*/ 	.word	0x00010310
        /*0db4*/ 	.word	0x00000000
        /*0db8*/ 	.word	0x00038880
        /*0dbc*/ 	.short	0x010a
        /*0dbe*/ 	.byte	0x3f
	.zero		1


	//   ....[75]....
        /*0dc0*/ 	.word	0x00010c60
        /*0dc4*/ 	.word	0x00000000
        /*0dc8*/ 	.word	0x00038840
        /*0dcc*/ 	.short	0x010a
        /*0dce*/ 	.byte	0x3f
	.zero		1


	//   ....[76]....
        /*0dd0*/ 	.word	0x00011540
        /*0dd4*/ 	.word	0x00000011
        /*0dd8*/ 	.word	0x00038870
        /*0ddc*/ 	.short	0x010a
        /*0dde*/ 	.byte	0x3f
	.zero		1


	//   ....[77]....
        /*0de0*/ 	.word	0x00011590
        /*0de4*/ 	.word	0x00000011
        /*0de8*/ 	.word	0x00038860
        /*0dec*/ 	.short	0x010a
        /*0dee*/ 	.byte	0x3f
	.zero		1


	//   ....[78]....
        /*0df0*/ 	.word	0x000115e0
        /*0df4*/ 	.word	0x00000012
        /*0df8*/ 	.word	0x00038870
        /*0dfc*/ 	.short	0x010a
        /*0dfe*/ 	.byte	0x3f
	.zero		1


	//   ....[79]....
        /*0e00*/ 	.word	0x00011630
        /*0e04*/ 	.word	0x00000012
        /*0e08*/ 	.word	0x00038860
        /*0e0c*/ 	.short	0x010a
        /*0e0e*/ 	.byte	0x3f
	.zero		1


	//   ....[80]....
        /*0e10*/ 	.word	0x00011680
        /*0e14*/ 	.word	0x00000004
        /*0e18*/ 	.word	0x00038820
        /*0e1c*/ 	.short	0x010a
        /*0e1e*/ 	.byte	0x3f
	.zero		1


	//   ....[81]....
        /*0e20*/ 	.word	0x000116d0
        /*0e24*/ 	.word	0x00000003
        /*0e28*/ 	.word	0x00038840
        /*0e2c*/ 	.short	0x010a
        /*0e2e*/ 	.byte	0x3f
	.zero		1


	//   ....[82]....
        /*0e30*/ 	.word	0x00011720
        /*0e34*/ 	.word	0x0000001d
        /*0e38*/ 	.word	0x00038840
        /*0e3c*/ 	.short	0x010a
        /*0e3e*/ 	.byte	0x3f
	.zero		1


	//   ....[83]....
        /*0e40*/ 	.word	0x00011770
        /*0e44*/ 	.word	0x00000003
        /*0e48*/ 	.word	0x00038860
        /*0e4c*/ 	.short	0x010a
        /*0e4e*/ 	.byte	0x3f
	.zero		1


	//   ....[84]....
        /*0e50*/ 	.word	0x000117c0
        /*0e54*/ 	.word	0x0000001d
        /*0e58*/ 	.word	0x00038860
        /*0e5c*/ 	.short	0x010a
        /*0e5e*/ 	.byte	0x3f
	.zero		1


	//   ....[85]....
        /*0e60*/ 	.word	0x00011810
        /*0e64*/ 	.word	0x00000003
        /*0e68*/ 	.word	0x00038880
        /*0e6c*/ 	.short	0x010a
        /*0e6e*/ 	.byte	0x3f
	.zero		1


	//----- nvinfo : EIATTR_NUM_MBARRIERS
	.align		4
.L_96:
        /*0e70*/ 	.byte	0x03, 0x38
        /*0e72*/ 	.short	0x0016


	//----- nvinfo : EIATTR_EXIT_INSTR_OFFSETS
	.align		4
        /*0e74*/ 	.byte	0x04, 0x1c
        /*0e76*/ 	.short	(.L_98 - .L_97)


	//   ....[0]....
.L_97:
        /*0e78*/ 	.word	0x00000970


	//   ....[1]....
        /*0e7c*/ 	.word	0x00008f30


	//   ....[2]....
        /*0e80*/ 	.word	0x0000de90


	//   ....[3]....
        /*0e84*/ 	.word	0x0000e140


	//----- nvinfo : EIATTR_MAX_THREADS
	.align		4
.L_98:
        /*0e88*/ 	.byte	0x04, 0x05
        /*0e8a*/ 	.short	(.L_100 - .L_99)
.L_99:
        /*0e8c*/ 	.word	0x00000180
        /*0e90*/ 	.word	0x00000001
        /*0e94*/ 	.word	0x00000001


	//----- nvinfo : EIATTR_CRS_STACK_SIZE
	.align		4
.L_100:
        /*0e98*/ 	.byte	0x04, 0x1e
        /*0e9a*/ 	.short	(.L_102 - .L_101)
.L_101:
        /*0e9c*/ 	.word	0x00000000


	//----- nvinfo : EIATTR_CBANK_PARAM_SIZE
	.align		4
.L_102:
        /*0ea0*/ 	.byte	0x03, 0x19
        /*0ea2*/ 	.short	0x0a70


	//----- nvinfo : EIATTR_PARAM_CBANK
	.align		4
        /*0ea4*/ 	.byte	0x04, 0x0a
        /*0ea6*/ 	.short	(.L_104 - .L_103)
	.align		4
.L_103:
        /*0ea8*/ 	.word	index@(.nv.constant0._ZN7cutlass13device_kernelIN5flash11enable_sm90INS1_16FlashAttnFwdSm90INS1_25CollectiveMainloopFwdSm90ILi2EN4cute5tupleIJNS5_1CILi1EEES8_S8_EEENS6_IJNS7_ILi128EEESA_NS7_ILi256EEEEEELi256ENS_12float_e4m3_tEfNS_4arch4Sm90ELb0ELb0ELb0ELb0ELb1ELb0ELb0ELb1ELb0ELb1ELb0ELb0EEENS1_21CollectiveEpilogueFwdINS6_IJSA_SB_SA_EEES9_NS_10bfloat16_tESF_Li256ELb0ELb1ELb0ELb1EEENS1_29StaticPersistentTileSchedulerILb0EEEEEEEEEvNT_6ParamsE)
        /*0eac*/ 	.short	0x0210
        /*0eae*/ 	.short	0x0a70


	//----- nvinfo : EIATTR_SW_WAR
	.align		4
.L_104:
        /*0eb0*/ 	.byte	0x04, 0x36
        /*0eb2*/ 	.short	(.L_106 - .L_105)
.L_105:
        /*0eb4*/ 	.word	0x00000008
.L_106:


//--------------------- .nv.info._ZN7cutlass13device_kernelIN5flash11enable_sm90INS1_16FlashAttnFwdSm90INS1_25CollectiveMainloopFwdSm90ILi2EN4cute5tupleIJNS5_1CILi1EEES8_S8_EEENS6_IJNS7_ILi128EEESA_NS7_ILi256EEEEEELi256ENS_12float_e4m3_tEfNS_4arch4Sm90ELb0ELb0ELb0ELb1ELb1ELb0ELb0ELb1ELb0ELb1ELb0ELb0EEENS1_21CollectiveEpilogueFwdINS6_IJSA_SB_SA_EEES9_NS_10bfloat16_tESF_Li256ELb1ELb1ELb0ELb1EEENS1_36VarlenDynamicPersistentTileSchedulerILi128ELi128ELi256ELi128ELb0ELb1ELb1ELb0ELb1ELb1EEEEEEEEEvNT_6ParamsE --------------------------
	.section	.nv.info._ZN7cutlass13device_kernelIN5flash11enable_sm90INS1_16FlashAttnFwdSm90INS1_25CollectiveMainloopFwdSm90ILi2EN4cute5tupleIJNS5_1CILi1EEES8_S8_EEENS6_IJNS7_ILi128EEESA_NS7_ILi256EEEEEELi256ENS_12float_e4m3_tEfNS_4arch4Sm90ELb0ELb0ELb0ELb1ELb1ELb0ELb0ELb1ELb0ELb1ELb0ELb0EEENS1_21CollectiveEpilogueFwdINS6_IJSA_SB_SA_EEES9_NS_10bfloat16_tESF_Li256ELb1ELb1ELb0ELb1EEENS1_36VarlenDynamicPersistentTileSchedulerILi128ELi128ELi256ELi128ELb0ELb1ELb1ELb0ELb1ELb1EEEEEEEEEvNT_6ParamsE,"",@"SHT_CUDA_INFO"
	.sectionflags	@""
	.align	4


	//----- nvinfo : EIATTR_CUDA_API_VERSION
	.align		4
        /*0000*/ 	.byte	0x04, 0x37
        /*0002*/ 	.short	(.L_108 - .L_107)
.L_107:
        /*0004*/ 	.word	0x00000082


	//----- nvinfo : EIATTR_KPARAM_INFO
	.align		4
.L_108:
        /*0008*/ 	.byte	0x04, 0x17
        /*000a*/ 	.short	(.L_110 - .L_109)
.L_109:
        /*000c*/ 	.word	0x00000000
        /*0010*/ 	.short	0x0000
        /*0012*/ 	.short	0x0070
        /*0014*/ 	.byte	0x00, 0xf0, 0x01, 0x2a


	//----- nvinfo : EIATTR_SPARSE_MMA_MASK
	.align		4
.L_110:
        /*0018*/ 	.byte	0x03, 0x50
        /*001a*/ 	.short	0x0000


	//----- nvinfo : EIATTR_MAXREG_COUNT
	.align		4
        /*001c*/ 	.byte	0x03, 0x1b
        /*001e*/ 	.short	0x00a8


	//----- nvinfo : EIATTR_NUM_BARRIERS
	.align		4
        /*0020*/ 	.byte	0x02, 0x4c
        /*0022*/ 	.byte	0x10
	.zero		1


	//----- nvinfo : EIATTR_EXTERNS
	.align		4
        /*0024*/ 	.byte	0x04, 0x0f
        /*0026*/ 	.short	(.L_112 - .L_111)


	//   ....[0]....
	.align		4
.L_111:
        /*0028*/ 	.word	index@(__assertfail)


	//----- nvinfo : EIATTR_ANNOTATIONS
	.align		4
.L_112:
        /*002c*/ 	.byte	0x04, 0x55
        /*002e*/ 	.short	(.L_114 - .L_113)


	//   ....[0]....
.L_113:
        /*0030*/ 	.word	0x00000001
        /*0034*/ 	.byte	0xc0, 0xaf, 0x00, 0x00, 0x01, 0x00, 0x00, 0x00, 0x00, 0xb2, 0x00, 0x00, 0x01, 0x00, 0x00, 0x00
        /*0044*/ 	.byte	0x30, 0xb2, 0x00, 0x00, 0x01, 0x00, 0x00, 0x00, 0x50, 0xb2, 0x00, 0x00, 0x01, 0x00, 0x00, 0x00
        /*0054*/ 	.byte	0xa0, 0xb2, 0x00, 0x00, 0x01, 0x00, 0x00, 0x00, 0x70, 0xd4, 0x00, 0x00, 0x01, 0x00, 0x00, 0x00
        /*0064*/ 	.byte	0xb0, 0xdd, 0x00, 0x00, 0x01, 0x00, 0x00, 0x00, 0xd0, 0xdd, 0x00, 0x00, 0x01, 0x00, 0x00, 0x00
        /*0074*/ 	.byte	0x90, 0xee, 0x00, 0x00, 0x01, 0x00, 0x00, 0x00, 0xa0, 0xee, 0x00, 0x00, 0x01, 0x00, 0x00, 0x00
        /*0084*/ 	.byte	0xb0, 0xf8, 0x00, 0x00, 0x01, 0x00, 0x00, 0x00, 0xc0, 0xf8, 0x00, 0x00, 0x01, 0x00, 0x00, 0x00
        /*0094*/ 	.byte	0x20, 0x0a, 0x01, 0x00


	//----- nvinfo : EIATTR_MERCURY_ISA_VERSION
	.align		4
.L_114:
        /*0098*/ 	.byte	0x03, 0x5f
        /*009a*/ 	.short	0x0101


	//----- nvinfo : EIATTR_UNUSED_LOAD_BYTE_OFFSET
	.align		4
        /*009c*/ 	.byte	0x04, 0x44
        /*009e*/ 	.short	(.L_116 - .L_115)


	//   ....[0]....
.L_115:
        /*00a0*/ 	.word	0x00000980
        /*00a4*/ 	.word	0x0000fff0


	//   ....[1]....
        /*00a8*/ 	.word	0x00006bf0
        /*00ac*/ 	.word	0x0000fff0


	//----- nvinfo : EIATTR_INT_WARP_WIDE_INSTR_OFFSETS
	.align		4
.L_116:
        /*00b0*/ 	.byte	0x04, 0x31
        /*00b2*/ 	.short	(.L_118 - .L_117)


	//   ....[0]....
.L_117:
        /*00b4*/ 	.word	0x000000c0


	//   ....[1]....
        /*00b8*/ 	.word	0x000000d0


	//   ....[2]....
        /*00bc*/ 	.word	0x00000170


	//   ....[3]....
        /*00c0*/ 	.word	0x0000b890


	//   ....[4]....
        /*00c4*/ 	.word	0x0000b920


	//   ....[5]....
        /*00c8*/ 	.word	0x0000f6f0


	//   ....[6]....
        /*00cc*/ 	.word	0x0000f780


	//----- nvinfo : EIATTR_COOP_GROUP_MASK_REGIDS
	.align		4
.L_118:
        /*00d0*/ 	.byte	0x04, 0x29
        /*00d2*/ 	.short	(.L_120 - .L_119)


	//   ....[0]....
.L_119:
        /*00d4*/ 	.word	0xffffffff


	//   ....[1]....
        /*00d8*/ 	.word	0xffffffff


	//   ....[2]....
        /*00dc*/ 	.word	0xffffffff


	//   ....[3]....
        /*00e0*/ 	.word	0xffffffff


	//   ....[4]....
        /*00e4*/ 	.word	0xffffffff


	//   ....[5]....
        /*00e8*/ 	.word	0xffffffff


	//   ....[6]....
        /*00ec*/ 	.word	0xffffffff


	//   ....[7]....
        /*00f0*/ 	.word	0xffffffff


	//   ....[8]....
        /*00f4*/ 	.word	0xffffffff


	//   ....[9]....
        /*00f8*/ 	.word	0xffffffff


	//   ....[10]....
        /*00fc*/ 	.word	0xffffffff


	//   ....[11]....
        /*0100*/ 	.word	0xffffffff


	//   ....[12]....
        /*0104*/ 	.word	0xffffffff


	//   ....[13]....
        /*0108*/ 	.word	0xffffffff


	//   ....[14]....
        /*010c*/ 	.word	0xffffffff


	//   ....[15]....
        /*0110*/ 	.word	0xffffffff


	//   ....[16]....
        /*0114*/ 	.word	0xffffffff


	//   ....[17]....
        /*0118*/ 	.word	0xffffffff


	//   ....[18]....
        /*011c*/ 	.word	0xffffffff


	//   ....[19]....
        /*0120*/ 	.word	0xffffffff


	//   ....[20]....
        /*0124*/ 	.word	0xffffffff


	//   ....[21]....
        /*0128*/ 	.word	0xffffffff


	//   ....[22]....
        /*012c*/ 	.word	0xffffffff


	//   ....[23]....
        /*0130*/ 	.word	0xffffffff


	//   ....[24]....
        /*0134*/ 	.word	0xffffffff


	//   ....[25]....
        /*0138*/ 	.word	0xffffffff


	//   ....[26]....
        /*013c*/ 	.word	0xffffffff


	//   ....[27]....
        /*0140*/ 	.word	0xffffffff


	//   ....[28]....
        /*0144*/ 	.word	0xffffffff


	//   ....[29]....
        /*0148*/ 	.word	0xffffffff


	//   ....[30]....
        /*014c*/ 	.word	0xffffffff


	//   ....[31]....
        /*0150*/ 	.word	0xffffffff


	//   ....[32]....
        /*0154*/ 	.word	0xffffffff


	//   ....[33]....
        /*0158*/ 	.word	0xffffffff


	//   ....[34]....
        /*015c*/ 	.word	0xffffffff


	//   ....[35]....
        /*0160*/ 	.word	0xffffffff


	//   ....[36]....
        /*0164*/ 	.word	0xffffffff


	//   ....[37]....
        /*0168*/ 	.word	0xffffffff


	//   ....[38]....
        /*016c*/ 	.word	0xffffffff


	//   ....[39]....
        /*0170*/ 	.word	0xffffffff


	//   ....[40]....
        /*0174*/ 	.word	0xffffffff


	//   ....[41]....
        /*0178*/ 	.word	0xffffffff


	//   ....[42]....
        /*017c*/ 	.word	0xffffffff


	//   ....[43]....
        /*0180*/ 	.word	0xffffffff


	//   ....[44]....
        /*0184*/ 	.word	0xffffffff


	//   ....[45]....
        /*0188*/ 	.word	0xffffffff


	//   ....[46]....
        /*018c*/ 	.word	0xffffffff


	//   ....[47]....
        /*0190*/ 	.word	0xffffffff


	//   ....[48]....
        /*0194*/ 	.word	0xffffffff


	//   ....[49]....
        /*0198*/ 	.word	0xffffffff


	//   ....[50]....
        /*019c*/ 	.word	0xffffffff


	//   ....[51]....
        /*01a0*/ 	.word	0xffffffff


	//   ....[52]....
        /*01a4*/ 	.word	0xffffffff


	//   ....[53]....
        /*01a8*/ 	.word	0xffffffff


	//   ....[54]....
        /*01ac*/ 	.word	0xffffffff


	//   ....[55]....
        /*01b0*/ 	.word	0xffffffff


	//   ....[56]....
        /*01b4*/ 	.word	0xffffffff


	//   ....[57]....
        /*01b8*/ 	.word	0xffffffff


	//   ....[58]....
        /*01bc*/ 	.word	0xffffffff


	//   ....[59]....
        /*01c0*/ 	.word	0xffffffff


	//   ....[60]....
        /*01c4*/ 	.word	0xffffffff


	//   ....[61]....
        /*01c8*/ 	.word	0xffffffff


	//   ....[62]....
        /*01cc*/ 	.word	0xffffffff


	//   ....[63]....
        /*01d0*/ 	.word	0xffffffff


	//   ....[64]....
        /*01d4*/ 	.word	0xffffffff


	//   ....[65]....
        /*01d8*/ 	.word	0xffffffff


	//   ....[66]....
        /*01dc*/ 	.word	0xffffffff


	//   ....[67]....
        /*01e0*/ 	.word	0xffffffff


	//   ....[68]....
        /*01e4*/ 	.word	0xffffffff


	//   ....[69]....
        /*01e8*/ 	.word	0xffffffff


	//   ....[70]....
        /*01ec*/ 	.word	0xffffffff


	//   ....[71]....
        /*01f0*/ 	.word	0xffffffff


	//   ....[72]....
        /*01f4*/ 	.word	0xffffffff


	//   ....[73]....
        /*01f8*/ 	.word	0xffffffff


	//   ....[74]....
        /*01fc*/ 	.word	0xffffffff


	//   ....[75]....
        /*0200*/ 	.word	0xffffffff


	//   ....[76]....
        /*0204*/ 	.word	0xffffffff


	//   ....[77]....
        /*0208*/ 	.word	0xffffffff


	//   ....[78]....
        /*020c*/ 	.word	0xffffffff


	//   ....[79]....
        /*0210*/ 	.word	0xffffffff


	//   ....[80]....
        /*0214*/ 	.word	0xffffffff


	//   ....[81]....
        /*0218*/ 	.word	0xffffffff


	//   ....[82]....
        /*021c*/ 	.word	0xffffffff


	//   ....[83]....
        /*0220*/ 	.word	0xffffffff


	//   ....[84]....
        /*0224*/ 	.word	0xffffffff


	//   ....[85]....
        /*0228*/ 	.word	0xffffffff


	//   ....[86]....
        /*022c*/ 	.word	0xffffffff


	//   ....[87]....
        /*0230*/ 	.word	0xffffffff


	//   ....[88]....
        /*0234*/ 	.word	0xffffffff


	//   ....[89]....
        /*0238*/ 	.word	0xffffffff


	//   ....[90]....
        /*023c*/ 	.word	0xffffffff


	//   ....[91]....
        /*0240*/ 	.word	0xffffffff


	//   ....[92]....
        /*0244*/ 	.word	0xffffffff


	//   ....[93]....
        /*0248*/ 	.word	0xffffffff


	//   ....[94]....
        /*024c*/ 	.word	0xffffffff


	//   ....[95]....
        /*0250*/ 	.word	0xffffffff


	//   ....[96]....
        /*0254*/ 	.word	0xffffffff


	//   ....[97]....
        /*0258*/ 	.word	0xffffffff


	//   ....[98]....
        /*025c*/ 	.word	0xffffffff


	//   ....[99]....
        /*0260*/ 	.word	0xffffffff


	//   ....[100]....
        /*0264*/ 	.word	0xffffffff


	//   ....[101]....
        /*0268*/ 	.word	0xffffffff


	//   ....[102]....
        /*026c*/ 	.word	0xffffffff


	//   ....[103]....
        /*0270*/ 	.word	0xffffffff


	//   ....[104]....
        /*0274*/ 	.word	0xffffffff


	//   ....[105]....
        /*0278*/ 	.word	0xffffffff


	//   ....[106]....
        /*027c*/ 	.word	0xffffffff


	//   ....[107]....
        /*0280*/ 	.word	0xffffffff


	//   ....[108]....
        /*0284*/ 	.word	0xffffffff


	//   ....[109]....
        /*0288*/ 	.word	0xffffffff


	//   ....[110]....
        /*028c*/ 	.word	0xffffffff


	//   ....[111]....
        /*0290*/ 	.word	0xffffffff


	//   ....[112]....
        /*0294*/ 	.word	0xffffffff


	//   ....[113]....
        /*0298*/ 	.word	0xffffffff


	//   ....[114]....
        /*029c*/ 	.word	0xffffffff


	//   ....[115]....
        /*02a0*/ 	.word	0xffffffff


	//   ....[116]....
        /*02a4*/ 	.word	0xffffffff


	//   ....[117]....
        /*02a8*/ 	.word	0xffffffff


	//   ....[118]....
        /*02ac*/ 	.word	0xffffffff


	//   ....[119]....
        /*02b0*/ 	.word	0xffffffff


	//   ....[120]....
        /*02b4*/ 	.word	0xffffffff


	//   ....[121]....
        /*02b8*/ 	.word	0xffffffff


	//   ....[122]....
        /*02bc*/ 	.word	0xffffffff


	//   ....[123]....
        /*02c0*/ 	.word	0xffffffff


	//   ....[124]....
        /*02c4*/ 	.word	0xffffffff


	//   ....[125]....
        /*02c8*/ 	.word	0xffffffff


	//   ....[126]....
        /*02cc*/ 	.word	0xffffffff


	//   ....[127]....
        /*02d0*/ 	.word	0xffffffff


	//   ....[128]....
        /*02d4*/ 	.word	0xffffffff


	//   ....[129]....
        /*02d8*/ 	.word	0xffffffff


	//   ....[130]....
        /*02dc*/ 	.word	0xffffffff


	//   ....[131]....
        /*02e0*/ 	.word	0xffffffff


	//   ....[132]....
        /*02e4*/ 	.word	0xffffffff


	//   ....[133]....
        /*02e8*/ 	.word	0xffffffff


	//   ....[134]....
        /*02ec*/ 	.word	0xffffffff


	//   ....[135]....
        /*02f0*/ 	.word	0xffffffff


	//   ....[136]....
        /*02f4*/ 	.word	0xffffffff


	//   ....[137]....
        /*02f8*/ 	.word	0xffffffff


	//   ....[138]....
        /*02fc*/ 	.word	0xffffffff


	//   ....[139]....
        /*0300*/ 	.word	0xffffffff


	//   ....[140]....
        /*0304*/ 	.word	0xffffffff


	//   ....[141]....
        /*0308*/ 	.word	0xffffffff


	//   ....[142]....
        /*030c*/ 	.word	0xffffffff


	//   ....[143]....
        /*0310*/ 	.word	0xffffffff


	//   ....[144]....
        /*0314*/ 	.word	0xffffffff


	//   ....[145]....
        /*0318*/ 	.word	0xffffffff


	//   ....[146]....
        /*031c*/ 	.word	0xffffffff


	//   ....[147]....
        /*0320*/ 	.word	0xffffffff


	//   ....[148]....
        /*0324*/ 	.word	0xffffffff


	//   ....[149]....
        /*0328*/ 	.word	0xffffffff


	//   ....[150]....
        /*032c*/ 	.word	0xffffffff


	//   ....[151]....
        /*0330*/ 	.word	0xffffffff


	//   ....[152]....
        /*0334*/ 	.word	0xffffffff


	//   ....[153]....
        /*0338*/ 	.word	0xffffffff


	//   ....[154]....
        /*033c*/ 	.word	0xffffffff


	//   ....[155]....
        /*0340*/ 	.word	0xffffffff


	//   ....[156]....
        /*0344*/ 	.word	0xffffffff


	//   ....[157]....
        /*0348*/ 	.word	0xffffffff


	//   ....[158]....
        /*034c*/ 	.word	0xffffffff


	//   ....[159]....
        /*0350*/ 	.word	0xffffffff


	//   ....[160]....
        /*0354*/ 	.word	0xffffffff


	//   ....[161]....
        /*0358*/ 	.word	0xffffffff


	//   ....[162]....
        /*035c*/ 	.word	0xffffffff


	//   ....[163]....
        /*0360*/ 	.word	0xffffffff


	//   ....[164]....
        /*0364*/ 	.word	0xffffffff


	//   ....[165]....
        /*0368*/ 	.word	0xffffffff


	//   ....[166]....
        /*036c*/ 	.word	0xffffffff


	//   ....[167]....
        /*0370*/ 	.word	0xffffffff


	//   ....[168]....
        /*0374*/ 	.word	0xffffffff


	//   ....[169]....
        /*0378*/ 	.word	0xffffffff


	//   ....[170]....
        /*037c*/ 	.word	0xffffffff


	//   ....[171]....
        /*0380*/ 	.word	0xffffffff


	//   ....[172]....
        /*0384*/ 	.word	0xffffffff


	//   ....[173]....
        /*0388*/ 	.word	0xffffffff


	//   ....[174]....
        /*038c*/ 	.word	0xffffffff


	//   ....[175]....
        /*0390*/ 	.word	0xffffffff


	//   ....[176]....
        /*0394*/ 	.word	0xffffffff


	//   ....[177]....
        /*0398*/ 	.word	0xffffffff


	//   ....[178]....
        /*039c*/ 	.word	0xffffffff


	//   ....[179]....
        /*03a0*/ 	.word	0xffffffff


	//   ....[180]....
        /*03a4*/ 	.word	0xffffffff


	//   ....[181]....
        /*03a8*/ 	.word	0xffffffff


	//   ....[182]....
        /*03ac*/ 	.word	0xffffffff


	//   ....[183]....
        /*03b0*/ 	.word	0xffffffff


	//   ....[184]....
        /*03b4*/ 	.word	0xffffffff


	//   ....[185]....
        /*03b8*/ 	.word	0xffffffff


	//   ....[186]....
        /*03bc*/ 	.word	0xffffffff


	//   ....[187]....
        /*03c0*/ 	.word	0xffffffff


	//   ....[188]....
        /*03c4*/ 	.word	0xffffffff


	//   ....[189]....
        /*03c8*/ 	.word	0xffffffff


	//   ....[190]....
        /*03cc*/ 	.word	0xffffffff


	//   ....[191]....
        /*03d0*/ 	.word	0xffffffff


	//   ....[192]....
        /*03d4*/ 	.word	0xffffffff


	//   ....[193]....
        /*03d8*/ 	.word	0xffffffff


	//   ....[194]....
        /*03dc*/ 	.word	0xffffffff


	//   ....[195]....
        /*03e0*/ 	.word	0xffffffff


	//   ....[196]....
        /*03e4*/ 	.word	0xffffffff


	//   ....[197]....
        /*03e8*/ 	.word	0xffffffff


	//   ....[198]....
        /*03ec*/ 	.word	0xffffffff


	//   ....[199]....
        /*03f0*/ 	.word	0xffffffff


	//   ....[200]....
        /*03f4*/ 	.word	0xffffffff


	//   ....[201]....
        /*03f8*/ 	.word	0xffffffff


	//   ....[202]....
        /*03fc*/ 	.word	0xffffffff


	//   ....[203]....
        /*0400*/ 	.word	0xffffffff


	//   ....[204]....
        /*0404*/ 	.word	0xffffffff


	//   ....[205]....
        /*0408*/ 	.word	0xffffffff


	//   ....[206]....
        /*040c*/ 	.word	0xffffffff


	//   ....[207]....
        /*0410*/ 	.word	0xffffffff


	//   ....[208]....
        /*0414*/ 	.word	0xffffffff


	//   ....[209]....
        /*0418*/ 	.word	0xffffffff


	//   ....[210]....
        /*041c*/ 	.word	0xffffffff


	//   ....[211]....
        /*0420*/ 	.word	0xffffffff


	//   ....[212]....
        /*0424*/ 	.word	0xffffffff


	//   ....[213]....
        /*0428*/ 	.word	0xffffffff


	//   ....[214]....
        /*042c*/ 	.word	0xffffffff


	//   ....[215]....
        /*0430*/ 	.word	0xffffffff


	//   ....[216]....
        /*0434*/ 	.word	0xffffffff


	//   ....[217]....
        /*0438*/ 	.word	0x0500000f


	//   ....[218]....
        /*043c*/ 	.word	0x0500000f


	//   ....[219]....
        /*0440*/ 	.word	0x0500000f


	//   ....[220]....
        /*0444*/ 	.word	0x0500000f


	//   ....[221]....
        /*0448*/ 	.word	0x0500000f


	//   ....[222]....
        /*044c*/ 	.word	0x0500000f


	//   ....[223]....
        /*0450*/ 	.word	0x0500000f


	//   ....[224]....
        /*0454*/ 	.word	0x0500000f


	//   ....[225]....
        /*0458*/ 	.word	0x0500000f


	//   ....[226]....
        /*045c*/ 	.word	0x0500000f


	//   ....[227]....
        /*0460*/ 	.word	0x0500000f


	//   ....[228]....
        /*0464*/ 	.word	0x0500000f


	//   ....[229]....
        /*0468*/ 	.word	0x0500000f


	//   ....[230]....
        /*046c*/ 	.word	0x0500000f


	//   ....[231]....
        /*0470*/ 	.word	0x0500000f


	//   ....[232]....
        /*0474*/ 	.word	0x0500000f


	//   ....[233]....
        /*0478*/ 	.word	0x0500000f


	//   ....[234]....
        /*047c*/ 	.word	0x0500000f


	//   ....[235]....
        /*0480*/ 	.word	0x0500000f


	//   ....[236]....
        /*0484*/ 	.word	0x0500000f


	//   ....[237]....
        /*0488*/ 	.word	0x0500000f


	//   ....[238]....
        /*048c*/ 	.word	0x0500000f


	//   ....[239]....
        /*0490*/ 	.word	0x0500000f


	//   ....[240]....
        /*0494*/ 	.word	0x0500000f


	//   ....[241]....
        /*0498*/ 	.word	0x0500000f


	//   ....[242]....
        /*049c*/ 	.word	0x0500000f


	//   ....[243]....
        /*04a0*/ 	.word	0x0500000f


	//   ....[244]....
        /*04a4*/ 	.word	0x0500000f


	//   ....[245]....
        /*04a8*/ 	.word	0x0500000f


	//   ....[246]....
        /*04ac*/ 	.word	0x0500000f


	//   ....[247]....
        /*04b0*/ 	.word	0x0500000f


	//   ....[248]....
        /*04b4*/ 	.word	0x0500000f


	//   ....[249]....
        /*04b8*/ 	.word	0x0500000f


	//   ....[250]....
        /*04bc*/ 	.word	0x0500000f


	//   ....[251]....
        /*04c0*/ 	.word	0x0500000f


	//   ....[252]....
        /*04c4*/ 	.word	0x0500000f


	//   ....[253]....
        /*04c8*/ 	.word	0x0500000f


	//   ....[254]....
        /*04cc*/ 	.word	0x0500000f


	//   ....[255]....
        /*04d0*/ 	.word	0x0500000f


	//   ....[0]....
        /*04d4*/ 	.word	0x0500000f


	//   ....[1]....
        /*04d8*/ 	.word	0x0500000f


	//   ....[2]....
        /*04dc*/ 	.word	0x0500000f


	//   ....[3]....
        /*04e0*/ 	.word	0x0500000f


	//   ....[4]....
        /*04e4*/ 	.word	0x0500000f


	//   ....[5]....
        /*04e8*/ 	.word	0x0500000f


	//   ....[6]....
        /*04ec*/ 	.word	0x0500000f


	//   ....[7]....
        /*04f0*/ 	.word	0x0500000f


	//   ....[8]....
        /*04f4*/ 	.word	0x0500000f


	//   ....[9]....
        /*04f8*/ 	.word	0x0500000f


	//   ....[10]....
        /*04fc*/ 	.word	0x0500000f


	//   ....[11]....
        /*0500*/ 	.word	0x0500000f


	//   ....[12]....
        /*0504*/ 	.word	0x0500000f


	//   ....[13]....
        /*0508*/ 	.word	0x0500000f


	//   ....[14]....
        /*050c*/ 	.word	0x0500000f


	//   ....[15]....
        /*0510*/ 	.word	0x0500000f


	//   ....[16]....
        /*0514*/ 	.word	0x0500000f


	//   ....[17]....
        /*0518*/ 	.word	0x0500000f


	//   ....[18]....
        /*051c*/ 	.word	0x0500000f


	//   ....[19]....
        /*0520*/ 	.word	0x0500000f


	//   ....[20]....
        /*0524*/ 	.word	0x0500000f


	//   ....[21]....
        /*0528*/ 	.word	0x0500000f


	//   ....[22]....
        /*052c*/ 	.word	0x0500000f


	//   ....[23]....
        /*0530*/ 	.word	0x0500000f


	//   ....[24]....
        /*0534*/ 	.word	0x0500000f


	//   ....[25]....
        /*0538*/ 	.word	0x0500000f


	//   ....[26]....
        /*053c*/ 	.word	0x0500000f


	//   ....[27]....
        /*0540*/ 	.word	0x0500000f


	//   ....[28]....
        /*0544*/ 	.word	0x0500000f


	//   ....[29]....
        /*0548*/ 	.word	0x0500000f


	//   ....[30]....
        /*054c*/ 	.word	0x0500000f


	//   ....[31]....
        /*0550*/ 	.word	0x0500000f


	//   ....[32]....
        /*0554*/ 	.word	0x0500000f


	//   ....[33]....
        /*0558*/ 	.word	0x0500000f


	//   ....[34]....
        /*055c*/ 	.word	0x0500000f


	//   ....[35]....
        /*0560*/ 	.word	0x0500000f


	//   ....[36]....
        /*0564*/ 	.word	0x0500000f


	//   ....[37]....
        /*0568*/ 	.word	0x0500000f


	//   ....[38]....
        /*056c*/ 	.word	0x0500000f


	//   ....[39]....
        /*0570*/ 	.word	0x0500000f


	//   ....[40]....
        /*0574*/ 	.word	0x0500000f


	//   ....[41]....
        /*0578*/ 	.word	0x0500000f


	//   ....[42]....
        /*057c*/ 	.word	0x0500000f


	//----- nvinfo : EIATTR_COOP_GROUP_INSTR_OFFSETS
	.align		4
.L_120:
        /*0580*/ 	.byte	0x04, 0x28
        /*0582*/ 	.short	(.L_122 - .L_121)


	//   ....[0]....
.L_121:
        /*0584*/ 	.word	0x00000080


	//   ....[1]....
        /*0588*/ 	.word	0x00000090


	//   ....[2]....
        /*058c*/ 	.word	0x000002d0


	//   ....[3]....
        /*0590*/ 	.word	0x00000430


	//   ....[4]....
        /*0594*/ 	.word	0x00000550


	//   ....[5]....
        /*0598*/ 	.word	0x000006b0


	//   ....[6]....
        /*059c*/ 	.word	0x00001890


	//   ....[7]....
        /*05a0*/ 	.word	0x00002840


	//   ....[8]....
        /*05a4*/ 	.word	0x00002940


	//   ....[9]....
        /*05a8*/ 	.word	0x00002e90


	//   ....[10]....
        /*05ac*/ 	.word	0x00002f10


	//   ....[11]....
        /*05b0*/ 	.word	0x000043f0


	//   ....[12]....
        /*05b4*/ 	.word	0x00004410


	//   ....[13]....
        /*05b8*/ 	.word	0x00004bb0


	//   ....[14]....
        /*05bc*/ 	.word	0x00004d80


	//   ....[15]....
        /*05c0*/ 	.word	0x00006160


	//   ....[16]....
        /*05c4*/ 	.word	0x00006190


	//   ....[17]....
        /*05c8*/ 	.word	0x00006210


	//   ....[18]....
        /*05cc*/ 	.word	0x00006220


	//   ....[19]....
        /*05d0*/ 	.word	0x00007b70


	//   ....[20]....
        /*05d4*/ 	.word	0x00007ba0


	//   ....[21]....
        /*05d8*/ 	.word	0x00007bc0


	//   ....[22]....
        /*05dc*/ 	.word	0x00007bd0


	//   ....[23]....
        /*05e0*/ 	.word	0x00007be0


	//   ....[24]....
        /*05e4*/ 	.word	0x00007bf0


	//   ....[25]....
        /*05e8*/ 	.word	0x00007c00


	//   ....[26]....
        /*05ec*/ 	.word	0x00007c10


	//   ....[27]....
        /*05f0*/ 	.word	0x00007c20


	//   ....[28]....
        /*05f4*/ 	.word	0x00007c50


	//   ....[29]....
        /*05f8*/ 	.word	0x00007c60


	//   ....[30]....
        /*05fc*/ 	.word	0x00007c90


	//   ....[31]....
        /*0600*/ 	.word	0x00007cc0


	//   ....[32]....
        /*0604*/ 	.word	0x00007cd0


	//   ....[33]....
        /*0608*/ 	.word	0x00007ce0


	//   ....[34]....
        /*060c*/ 	.word	0x00007d10


	//   ....[35]....
        /*0610*/ 	.word	0x00007d20


	//   ....[36]....
        /*0614*/ 	.word	0x00007d30


	//   ....[37]....
        /*0618*/ 	.word	0x00007d40


	//   ....[38]....
        /*061c*/ 	.word	0x00007d60


	//   ....[39]....
        /*0620*/ 	.word	0x00007d70


	//   ....[40]....
        /*0624*/ 	.word	0x00007d90


	//   ....[41]....
        /*0628*/ 	.word	0x00007dc0


	//   ....[42]....
        /*062c*/ 	.word	0x00007dd0


	//   ....[43]....
        /*0630*/ 	.word	0x00007e20


	//   ....[44]....
        /*0634*/ 	.word	0x00007e30


	//   ....[45]....
        /*0638*/ 	.word	0x00007e40


	//   ....[46]....
        /*063c*/ 	.word	0x00007e60


	//   ....[47]....
        /*0640*/ 	.word	0x00007e80


	//   ....[48]....
        /*0644*/ 	.word	0x00007ea0


	//   ....[49]....
        /*0648*/ 	.word	0x00007eb0


	//   ....[50]....
        /*064c*/ 	.word	0x00007ec0


	//   ....[51]....
        /*0650*/ 	.word	0x00007ed0


	//   ....[52]....
        /*0654*/ 	.word	0x00007ef0


	//   ....[53]....
        /*0658*/ 	.word	0x00007f00


	//   ....[54]....
        /*065c*/ 	.word	0x00007f10


	//   ....[55]....
        /*0660*/ 	.word	0x00007f20


	//   ....[56]....
        /*0664*/ 	.word	0x00007f40


	//   ....[57]....
        /*0668*/ 	.word	0x00007f50


	//   ....[58]....
        /*066c*/ 	.word	0x00007f60


	//   ....[59]....
        /*0670*/ 	.word	0x00007f70


	//   ....[60]....
        /*0674*/ 	.word	0x00007f80


	//   ....[61]....
        /*0678*/ 	.word	0x00007f90


	//   ....[62]....
        /*067c*/ 	.word	0x00007fa0


	//   ....[63]....
        /*0680*/ 	.word	0x00007fb0


	//   ....[64]....
        /*0684*/ 	.word	0x00007fc0


	//   ....[65]....
        /*0688*/ 	.word	0x00007fd0


	//   ....[66]....
        /*068c*/ 	.word	0x00007fe0


	//   ....[67]....
        /*0690*/ 	.word	0x00007ff0


	//   ....[68]....
        /*0694*/ 	.word	0x00008010


	//   ....[69]....
        /*0698*/ 	.word	0x00008030


	//   ....[70]....
        /*069c*/ 	.word	0x00008040


	//   ....[71]....
        /*06a0*/ 	.word	0x00008050


	//   ....[72]....
        /*06a4*/ 	.word	0x00008060


	//   ....[73]....
        /*06a8*/ 	.word	0x00008070


	//   ....[74]....
        /*06ac*/ 	.word	0x00008080


	//   ....[75]....
        /*06b0*/ 	.word	0x00008090


	//   ....[76]....
        /*06b4*/ 	.word	0x000080a0


	//   ....[77]....
        /*06b8*/ 	.word	0x000080b0


	//   ....[78]....
        /*06bc*/ 	.word	0x000080c0


	//   ....[79]....
        /*06c0*/ 	.word	0x000080d0


	//   ....[80]....
        /*06c4*/ 	.word	0x000080e0


	//   ....[81]....
        /*06c8*/ 	.word	0x000080f0


	//   ....[82]....
        /*06cc*/ 	.word	0x00008100


	//   ....[83]....
        /*06d0*/ 	.word	0x000089d0


	//   ....[84]....
        /*06d4*/ 	.word	0x00008a30


	//   ....[85]....
        /*06d8*/ 	.word	0x00008a60


	//   ....[86]....
        /*06dc*/ 	.word	0x00008a90


	//   ....[87]....
        /*06e0*/ 	.word	0x000092e0


	//   ....[88]....
        /*06e4*/ 	.word	0x00009310


	//   ....[89]....
        /*06e8*/ 	.word	0x00009460


	//   ....[90]....
        /*06ec*/ 	.word	0x00009480


	//   ....[91]....
        /*06f0*/ 	.word	0x000095c0


	//   ....[92]....
        /*06f4*/ 	.word	0x000095e0


	//   ....[93]....
        /*06f8*/ 	.word	0x00009730


	//   ....[94]....
        /*06fc*/ 	.word	0x00009750


	//   ....[95]....
        /*0700*/ 	.word	0x0000a0a0


	//   ....[96]....
        /*0704*/ 	.word	0x0000a0d0


	//   ....[97]....
        /*0708*/ 	.word	0x0000a220


	//   ....[98]....
        /*070c*/ 	.word	0x0000a240


	//   ....[99]....
        /*0710*/ 	.word	0x0000a380


	//   ....[100]....
        /*0714*/ 	.word	0x0000a3a0


	//   ....[101]....
        /*0718*/ 	.word	0x0000a4f0


	//   ....[102]....
        /*071c*/ 	.word	0x0000a510


	//   ....[103]....
        /*0720*/ 	.word	0x0000a6e0


	//   ....[104]....
        /*0724*/ 	.word	0x0000a890


	//   ....[105]....
        /*0728*/ 	.word	0x0000a8c0


	//   ....[106]....
        /*072c*/ 	.word	0x0000a8f0


	//   ....[107]....
        /*0730*/ 	.word	0x0000a920


	//   ....[108]....
        /*0734*/ 	.word	0x0000a950


	//   ....[109]....
        /*0738*/ 	.word	0x0000a990


	//   ....[110]....
        /*073c*/ 	.word	0x0000aae0


	//   ....[111]....
        /*0740*/ 	.word	0x0000ab10


	//   ....[112]....
        /*0744*/ 	.word	0x0000ab40


	//   ....[113]....
        /*0748*/ 	.word	0x0000ab70


	//   ....[114]....
        /*074c*/ 	.word	0x0000aba0


	//   ....[115]....
        /*0750*/ 	.word	0x0000abe0


	//   ....[116]....
        /*0754*/ 	.word	0x0000ac60


	//   ....[117]....
        /*0758*/ 	.word	0x0000aca0


	//   ....[118]....
        /*075c*/ 	.word	0x0000ad30


	//   ....[119]....
        /*0760*/ 	.word	0x0000c4a0


	//   ....[120]....
        /*0764*/ 	.word	0x0000c4d0


	//   ....[121]....
        /*0768*/ 	.word	0x0000c5f0


	//   ....[122]....
        /*076c*/ 	.word	0x0000c600


	//   ....[123]....
        /*0770*/ 	.word	0x0000c670


	//   ....[124]....
        /*0774*/ 	.word	0x0000c680


	//   ....[125]....
        /*0778*/ 	.word	0x0000c6f0


	//   ....[126]....
        /*077c*/ 	.word	0x0000c700


	//   ....[127]....
        /*0780*/ 	.word	0x0000c770


	//   ....[128]....
        /*0784*/ 	.word	0x0000c780


	//   ....[129]....
        /*0788*/ 	.word	0x0000c7f0


	//   ....[130]....
        /*078c*/ 	.word	0x0000c800


	//   ....[131]....
        /*0790*/ 	.word	0x0000c870


	//   ....[132]....
        /*0794*/ 	.word	0x0000c880


	//   ....[133]....
        /*0798*/ 	.word	0x0000c890


	//   ....[134]....
        /*079c*/ 	.word	0x0000c910


	//   ....[135]....
        /*07a0*/ 	.word	0x0000cc90


	//   ....[136]....
        /*07a4*/ 	.word	0x0000ccc0


	//   ....[137]....
        /*07a8*/ 	.word	0x0000ccf0


	//   ....[138]....
        /*07ac*/ 	.word	0x0000cdc0


	//   ....[139]....
        /*07b0*/ 	.word	0x0000cdd0


	//   ....[140]....
        /*07b4*/ 	.word	0x0000ce50


	//   ....[141]....
        /*07b8*/ 	.word	0x0000ce90


	//   ....[142]....
        /*07bc*/ 	.word	0x0000ced0


	//   ....[143]....
        /*07c0*/ 	.word	0x0000cf20


	//   ....[144]....
        /*07c4*/ 	.word	0x0000cf50


	//   ....[145]....
        /*07c8*/ 	.word	0x0000cfa0


	//   ....[146]....
        /*07cc*/ 	.word	0x0000cfd0


	//   ....[147]....
        /*07d0*/ 	.word	0x0000d020


	//   ....[148]....
        /*07d4*/ 	.word	0x0000d050


	//   ....[149]....
        /*07d8*/ 	.word	0x0000d070


	//   ....[150]....
        /*07dc*/ 	.word	0x0000d0b0


	//   ....[151]....
        /*07e0*/ 	.word	0x0000d7f0


	//   ....[152]....
        /*07e4*/ 	.word	0x0000d820


	//   ....[153]....
        /*07e8*/ 	.word	0x0000d850


	//   ....[154]....
        /*07ec*/ 	.word	0x0000d890


	//   ....[155]....
        /*07f0*/ 	.word	0x0000d910


	//   ....[156]....
        /*07f4*/ 	.word	0x0000d930


	//   ....[157]....
        /*07f8*/ 	.word	0x0000d9b0


	//   ....[158]....
        /*07fc*/ 	.word	0x0000d9d0


	//   ....[159]....
        /*0800*/ 	.word	0x0000da50


	//   ....[160]....
        /*0804*/ 	.word	0x0000da70


	//   ....[161]....
        /*0808*/ 	.word	0x0000daf0


	//   ....[162]....
        /*080c*/ 	.word	0x0000db10


	//   ....[163]....
        /*0810*/ 	.word	0x0000db90


	//   ....[164]....
        /*0814*/ 	.word	0x0000dbb0


	//   ....[165]....
        /*0818*/ 	.word	0x0000dbf0


	//   ....[166]....
        /*081c*/ 	.word	0x0000dc40


	//   ....[167]....
        /*0820*/ 	.word	0x0000e350


	//   ....[168]....
        /*0824*/ 	.word	0x0000e370


	//   ....[169]....
        /*0828*/ 	.word	0x0000e3d0


	//   ....[170]....
        /*082c*/ 	.word	0x0000e3e0


	//   ....[171]....
        /*0830*/ 	.word	0x0000e430


	//   ....[172]....
        /*0834*/ 	.word	0x0000e440


	//   ....[173]....
        /*0838*/ 	.word	0x0000e490


	//   ....[174]....
        /*083c*/ 	.word	0x0000e4a0


	//   ....[175]....
        /*0840*/ 	.word	0x0000e4f0


	//   ....[176]....
        /*0844*/ 	.word	0x0000e500


	//   ....[177]....
        /*0848*/ 	.word	0x0000e550


	//   ....[178]....
        /*084c*/ 	.word	0x0000e560


	//   ....[179]....
        /*0850*/ 	.word	0x0000e5b0


	//   ....[180]....
        /*0854*/ 	.word	0x0000e5c0


	//   ....[181]....
        /*0858*/ 	.word	0x0000e5d0


	//   ....[182]....
        /*085c*/ 	.word	0x0000e620


	//   ....[183]....
        /*0860*/ 	.word	0x0000e950


	//   ....[184]....
        /*0864*/ 	.word	0x0000e960


	//   ....[185]....
        /*0868*/ 	.word	0x0000e970


	//   ....[186]....
        /*086c*/ 	.word	0x0000e980


	//   ....[187]....
        /*0870*/ 	.word	0x0000e990


	//   ....[188]....
        /*0874*/ 	.word	0x0000e9b0


	//   ....[189]....
        /*0878*/ 	.word	0x0000e9d0


	//   ....[190]....
        /*087c*/ 	.word	0x0000ea10


	//   ....[191]....
        /*0880*/ 	.word	0x0000ea20


	//   ....[192]....
        /*0884*/ 	.word	0x0000ea70


	//   ....[193]....
        /*0888*/ 	.word	0x0000ea90


	//   ....[194]....
        /*088c*/ 	.word	0x0000eb40


	//   ....[195]....
        /*0890*/ 	.word	0x0000eb50


	//   ....[196]....
        /*0894*/ 	.word	0x0000eb60


	//   ....[197]....
        /*0898*/ 	.word	0x0000eb70


	//   ....[198]....
        /*089c*/ 	.word	0x0000eb80


	//   ....[199]....
        /*08a0*/ 	.word	0x00010280


	//   ....[200]....
        /*08a4*/ 	.word	0x000102b0


	//   ....[201]....
        /*08a8*/ 	.word	0x000102e0


	//   ....[202]....
        /*08ac*/ 	.word	0x000102f0


	//   ....[203]....
        /*08b0*/ 	.word	0x00010320


	//   ....[204]....
        /*08b4*/ 	.word	0x00010330


	//   ....[205]....
        /*08b8*/ 	.word	0x00010360


	//   ....[206]....
        /*08bc*/ 	.word	0x000103a0


	//   ....[207]....
        /*08c0*/ 	.word	0x000104e0


	//   ....[208]....
        /*08c4*/ 	.word	0x00010510


	//   ....[209]....
        /*08c8*/ 	.word	0x00010540


	//   ....[210]....
        /*08cc*/ 	.word	0x00010570


	//   ....[211]....
        /*08d0*/ 	.word	0x000105a0


	//   ....[212]....
        /*08d4*/ 	.word	0x000105e0


	//   ....[213]....
        /*08d8*/ 	.word	0x00010670


	//   ....[214]....
        /*08dc*/ 	.word	0x000106b0


	//   ....[215]....
        /*08e0*/ 	.word	0x00010740


	//   ....[216]....
        /*08e4*/ 	.word	0x00010b40


	//   ....[217]....
        /*08e8*/ 	.word	0x000110c0


	//   ....[218]....
        /*08ec*/ 	.word	0x000111a0


	//   ....[219]....
        /*08f0*/ 	.word	0x00011280


	//   ....[220]....
        /*08f4*/ 	.word	0x00011340


	//   ....[221]....
        /*08f8*/ 	.word	0x00011430


	//   ....[222]....
        /*08fc*/ 	.word	0x00011490


	//   ....[223]....
        /*0900*/ 	.word	0x00011570


	//   ....[224]....
        /*0904*/ 	.word	0x000115d0


	//   ....[225]....
        /*0908*/ 	.word	0x000116b0


	//   ....[226]....
        /*090c*/ 	.word	0x00011710


	//   ....[227]....
        /*0910*/ 	.word	0x000117f0


	//   ....[228]....
        /*0914*/ 	.word	0x00011850


	//   ....[229]....
        /*0918*/ 	.word	0x00011930


	//   ....[230]....
        /*091c*/ 	.word	0x00011990


	//   ....[231]....
        /*0920*/ 	.word	0x00011a70


	//   ....[232]....
        /*0924*/ 	.word	0x00011ad0


	//   ....[233]....
        /*0928*/ 	.word	0x00011ba0


	//   ....[234]....
        /*092c*/ 	.word	0x00011d30


	//   ....[235]....
        /*0930*/ 	.word	0x00011dc0


	//   ....[236]....
        /*0934*/ 	.word	0x00011ee0


	//   ....[237]....
        /*0938*/ 	.word	0x00011f30


	//   ....[238]....
        /*093c*/ 	.word	0x00012030


	//   ....[239]....
        /*0940*/ 	.word	0x00012080


	//   ....[240]....
        /*0944*/ 	.word	0x00012180


	//   ....[241]....
        /*0948*/ 	.word	0x000121d0


	//   ....[242]....
        /*094c*/ 	.word	0x000122b0


	//   ....[243]....
        /*0950*/ 	.word	0x00012350


	//   ....[244]....
        /*0954*/ 	.word	0x000123d0


	//   ....[245]....
        /*0958*/ 	.word	0x00012480


	//   ....[246]....
        /*095c*/ 	.word	0x00012500


	//   ....[247]....
        /*0960*/ 	.word	0x000125b0


	//   ....[248]....
        /*0964*/ 	.word	0x00012630


	//   ....[249]....
        /*0968*/ 	.word	0x000126e0


	//   ....[250]....
        /*096c*/ 	.word	0x00012780


	//   ....[251]....
        /*0970*/ 	.word	0x000127f0


	//   ....[252]....
        /*0974*/ 	.word	0x00012870


	//   ....[253]....
        /*0978*/ 	.word	0x00012930


	//   ....[254]....
        /*097c*/ 	.word	0x000129a0


	//   ....[255]....
        /*0980*/ 	.word	0x00012a80


	//   ....[0]....
        /*0984*/ 	.word	0x00012af0


	//   ....[1]....
        /*0988*/ 	.word	0x00012bd0


	//   ....[2]....
        /*098c*/ 	.word	0x00012c40


	//   ....[3]....
        /*0990*/ 	.word	0x00012d20


	//   ....[4]....
        /*0994*/ 	.word	0x00012d90


	//   ....[5]....
        /*0998*/ 	.word	0x00012e70


	//   ....[6]....
        /*099c*/ 	.word	0x00012ee0


	//   ....[7]....
        /*09a0*/ 	.word	0x00012fb0


	//   ....[8]....
        /*09a4*/ 	.word	0x00013020


	//   ....[9]....
        /*09a8*/ 	.word	0x000130e0


	//   ....[10]....
        /*09ac*/ 	.word	0x00013210


	//   ....[11]....
        /*09b0*/ 	.word	0x000132b0


	//   ....[12]....
        /*09b4*/ 	.word	0x00013310


	//   ....[13]....
        /*09b8*/ 	.word	0x000133d0


	//   ....[14]....
        /*09bc*/ 	.word	0x00013430


	//   ....[15]....
        /*09c0*/ 	.word	0x000134f0


	//   ....[16]....
        /*09c4*/ 	.word	0x00013550


	//   ....[17]....
        /*09c8*/ 	.word	0x00013610


	//   ....[18]....
        /*09cc*/ 	.word	0x00013670


	//   ....[19]....
        /*09d0*/ 	.word	0x00013730


	//   ....[20]....
        /*09d4*/ 	.word	0x00013790


	//   ....[21]....
        /*09d8*/ 	.word	0x00013850


	//   ....[22]....
        /*09dc*/ 	.word	0x000138b0


	//   ....[23]....
        /*09e0*/ 	.word	0x00013970


	//   ....[24]....
        /*09e4*/ 	.word	0x000139d0


	//   ....[25]....
        /*09e8*/ 	.word	0x00013a90


	//   ....[26]....
        /*09ec*/ 	.word	0x00013b80


	//   ....[27]....
        /*09f0*/ 	.word	0x00013c10


	//   ....[28]....
        /*09f4*/ 	.word	0x00013c70


	//   ....[29]....
        /*09f8*/ 	.word	0x00013d20


	//   ....[30]....
        /*09fc*/ 	.word	0x00013d80


	//   ....[31]....
        /*0a00*/ 	.word	0x00013e40


	//   ....[32]....
        /*0a04*/ 	.word	0x00013ea0


	//   ....[33]....
        /*0a08*/ 	.word	0x00013f60


	//   ....[34]....
        /*0a0c*/ 	.word	0x00013ff0


	//   ....[35]....
        /*0a10*/ 	.word	0x00014090


	//   ....[36]....
        /*0a14*/ 	.word	0x00014110


	//   ....[37]....
        /*0a18*/ 	.word	0x000141b0


	//   ....[38]....
        /*0a1c*/ 	.word	0x00014210


	//   ....[39]....
        /*0a20*/ 	.word	0x000142d0


	//   ....[40]....
        /*0a24*/ 	.word	0x00014330


	//   ....[41]....
        /*0a28*/ 	.word	0x000143f0


	//   ....[42]....
        /*0a2c*/ 	.word	0x00014640


	//----- nvinfo : EIATTR_REG_RECONFIG
	.align		4
.L_122:
        /*0a30*/ 	.byte	0x01, 0x54
	.zero		2


	//----- nvinfo : EIATTR_SYSCALL_OFFSETS
	.align		4
        /*0a34*/ 	.byte	0x04, 0x46
        /*0a36*/ 	.short	(.L_124 - .L_123)


	//   ....[0]....
.L_123:
        /*0a38*/ 	.word	0x00001a80


	//   ....[1]....
        /*0a3c*/ 	.word	0x0000ba80


	//   ....[2]....
        /*0a40*/ 	.word	0x0000bbf0


	//   ....[3]....
        /*0a44*/ 	.word	0x0000bd40


	//   ....[4]....
        /*0a48*/ 	.word	0x0000be80


	//   ....[5]....
        /*0a4c*/ 	.word	0x0000d450


	//----- nvinfo : EIATTR_MBARRIER_INSTR_OFFSETS
	.align		4
.L_124:
        /*0a50*/ 	.byte	0x04, 0x39
        /*0a52*/ 	.short	(.L_126 - .L_125)


	//   ....[0]....
.L_125:
        /*0a54*/ 	.word	0x00000180
        /*0a58*/ 	.word	0x000000ff
        /*0a5c*/ 	.word	0x00038800
        /*0a60*/ 	.short	0x0100
        /*0a62*/ 	.byte	0x08
	.zero		1


	//   ....[1]....
        /*0a64*/ 	.word	0x00000190
        /*0a68*/ 	.word	0x000000ff
        /*0a6c*/ 	.word	0x00038820
        /*0a70*/ 	.short	0x0100
        /*0a72*/ 	.byte	0x08
	.zero		1


	//   ....[2]....
        /*0a74*/ 	.word	0x00000280
        /*0a78*/ 	.word	0x000000ff
        /*0a7c*/ 	.word	0x00038830
        /*0a80*/ 	.short	0x0100
        /*0a82*/ 	.byte	0x08
	.zero		1


	//   ....[3]....
        /*0a84*/ 	.word	0x00000290
        /*0a88*/ 	.word	0x000000ff
        /*0a8c*/ 	.word	0x00038840
        /*0a90*/ 	.short	0x0100
        /*0a92*/ 	.byte	0x08
	.zero		1


	//   ....[4]....
        /*0a94*/ 	.word	0x000002a0
        /*0a98*/ 	.word	0x000000ff
        /*0a9c*/ 	.word	0x00038838
        /*0aa0*/ 	.short	0x0100
        /*0aa2*/ 	.byte	0x08
	.zero		1


	//   ....[5]....
        /*0aa4*/ 	.word	0x000002b0
        /*0aa8*/ 	.word	0x000000ff
        /*0aac*/ 	.word	0x00038848
        /*0ab0*/ 	.short	0x0100
        /*0ab2*/ 	.byte	0x08
	.zero		1


	//   ....[6]....
        /*0ab4*/ 	.word	0x000003e0
        /*0ab8*/ 	.word	0x000000ff
        /*0abc*/ 	.word	0x00038850
        /*0ac0*/ 	.short	0x0100
        /*0ac2*/ 	.byte	0x08
	.zero		1


	//   ....[7]....
        /*0ac4*/ 	.word	0x000003f0
        /*0ac8*/ 	.word	0x000000ff
        /*0acc*/ 	.word	0x00038860
        /*0ad0*/ 	.short	0x0100
        /*0ad2*/ 	.byte	0x08
	.zero		1


	//   ....[8]....
        /*0ad4*/ 	.word	0x00000400
        /*0ad8*/ 	.word	0x000000ff
        /*0adc*/ 	.word	0x00038858
        /*0ae0*/ 	.short	0x0100
        /*0ae2*/ 	.byte	0x08
	.zero		1


	//   ....[9]....
        /*0ae4*/ 	.word	0x00000410
        /*0ae8*/ 	.word	0x000000ff
        /*0aec*/ 	.word	0x00038868
        /*0af0*/ 	.short	0x0100
        /*0af2*/ 	.byte	0x08
	.zero		1


	//   ....[10]....
        /*0af4*/ 	.word	0x00000500
        /*0af8*/ 	.word	0x000000ff
        /*0afc*/ 	.word	0x00038870
        /*0b00*/ 	.short	0x0100
        /*0b02*/ 	.byte	0x06
	.zero		1


	//   ....[11]....
        /*0b04*/ 	.word	0x00000510
        /*0b08*/ 	.word	0x000000ff
        /*0b0c*/ 	.word	0x00038880
        /*0b10*/ 	.short	0x0100
        /*0b12*/ 	.byte	0x06
	.zero		1


	//   ....[12]....
        /*0b14*/ 	.word	0x00000520
        /*0b18*/ 	.word	0x000000ff
        /*0b1c*/ 	.word	0x00038878
        /*0b20*/ 	.short	0x0100
        /*0b22*/ 	.byte	0x06
	.zero		1


	//   ....[13]....
        /*0b24*/ 	.word	0x00000530
        /*0b28*/ 	.word	0x000000ff
        /*0b2c*/ 	.word	0x00038888
        /*0b30*/ 	.short	0x0100
        /*0b32*/ 	.byte	0x06
	.zero		1


	//   ....[14]....
        /*0b34*/ 	.word	0x00000660
        /*0b38*/ 	.word	0x000000ff
        /*0b3c*/ 	.word	0x00038890
        /*0b40*/ 	.short	0x0100
        /*0b42*/ 	.byte	0x08
	.zero		1


	//   ....[15]....
        /*0b44*/ 	.word	0x00000670
        /*0b48*/ 	.word	0x000000ff
        /*0b4c*/ 	.word	0x000388a0
        /*0b50*/ 	.short	0x0100
        /*0b52*/ 	.byte	0x08
	.zero		1


	//   ....[16]....
        /*0b54*/ 	.word	0x00000680
        /*0b58*/ 	.word	0x000000ff
        /*0b5c*/ 	.word	0x00038898
        /*0b60*/ 	.short	0x0100
        /*0b62*/ 	.byte	0x08
	.zero		1


	//   ....[17]....
        /*0b64*/ 	.word	0x00000690
        /*0b68*/ 	.word	0x000000ff
        /*0b6c*/ 	.word	0x000388a8
        /*0b70*/ 	.short	0x0100
        /*0b72*/ 	.byte	0x08
	.zero		1


	//   ....[18]....
        /*0b74*/ 	.word	0x000007e0
        /*0b78*/ 	.word	0x000000ff
        /*0b7c*/ 	.word	0x000388b0
        /*0b80*/ 	.short	0x0100
        /*0b82*/ 	.byte	0x08
	.zero		1


	//   ....[19]....
        /*0b84*/ 	.word	0x000007f0
        /*0b88*/ 	.word	0x000000ff
        /*0b8c*/ 	.word	0x000388c0
        /*0b90*/ 	.short	0x0100
        /*0b92*/ 	.byte	0x08
	.zero		1


	//   ....[20]....
        /*0b94*/ 	.word	0x00000800
        /*0b98*/ 	.word	0x000000ff
        /*0b9c*/ 	.word	0x000388b8
        /*0ba0*/ 	.short	0x0100
        /*0ba2*/ 	.byte	0x08
	.zero		1


	//   ....[21]....
        /*0ba4*/ 	.word	0x00000810
        /*0ba8*/ 	.word	0x000000ff
        /*0bac*/ 	.word	0x000388c8
        /*0bb0*/ 	.short	0x0100
        /*0bb2*/ 	.byte	0x08
	.zero		1


	//   ....[22]....
        /*0bb4*/ 	.word	0x00001af0
        /*0bb8*/ 	.word	0x000000ff
        /*0bbc*/ 	.word	0x00038800
        /*0bc0*/ 	.short	0x010a
        /*0bc2*/ 	.byte	0x33
	.zero		1


	//   ....[23]....
        /*0bc4*/ 	.word	0x00001bc0
        /*0bc8*/ 	.word	0x000000ff
        /*0bcc*/ 	.word	0x00038830
        /*0bd0*/ 	.short	0x010a
        /*0bd2*/ 	.byte	0x36
	.zero		1


	//   ....[24]....
        /*0bd4*/ 	.word	0x00001c00
        /*0bd8*/ 	.word	0x000000ff
        /*0bdc*/ 	.word	0x00038830
        /*0be0*/ 	.short	0x010a
        /*0be2*/ 	.byte	0x36
	.zero		1


	//   ....[25]....
        /*0be4*/ 	.word	0x000020e0
        /*0be8*/ 	.word	0x000000ff
        /*0bec*/ 	.word	0x00000000
        /*0bf0*/ 	.short	0x0101
        /*0bf2*/ 	.byte	0x06
	.zero		1


	//   ....[26]....
        /*0bf4*/ 	.word	0x00003a60
        /*0bf8*/ 	.word	0x000000ff
        /*0bfc*/ 	.word	0x00038850
        /*0c00*/ 	.short	0x010a
        /*0c02*/ 	.byte	0x36
	.zero		1


	//   ....[27]....
        /*0c04*/ 	.word	0x00003aa0
        /*0c08*/ 	.word	0x000000ff
        /*0c0c*/ 	.word	0x00038850
        /*0c10*/ 	.short	0x010a
        /*0c12*/ 	.byte	0x36
	.zero		1


	//   ....[28]....
        /*0c14*/ 	.word	0x00003cf0
        /*0c18*/ 	.word	0x000000ff
        /*0c1c*/ 	.word	0x00000000
        /*0c20*/ 	.short	0x0101
        /*0c22*/ 	.byte	0x36
	.zero		1


	//   ....[29]....
        /*0c24*/ 	.word	0x00003e60
        /*0c28*/ 	.word	0x000000ff
        /*0c2c*/ 	.word	0x00038830
        /*0c30*/ 	.short	0x010a
        /*0c32*/ 	.byte	0x2f
	.zero		1


	//   ....[30]....
        /*0c34*/ 	.word	0x00003eb0
        /*0c38*/ 	.word	0x000000ff
        /*0c3c*/ 	.word	0x00038830
        /*0c40*/ 	.short	0x010a
        /*0c42*/ 	.byte	0x2f
	.zero		1


	//   ....[31]....
        /*0c44*/ 	.word	0x00004220
        /*0c48*/ 	.word	0x000000ff
        /*0c4c*/ 	.word	0x00000000
        /*0c50*/ 	.short	0x0101
        /*0c52*/ 	.byte	0x06
	.zero		1


	//   ....[32]....
        /*0c54*/ 	.word	0x00005d30
        /*0c58*/ 	.word	0x000000ff
        /*0c5c*/ 	.word	0x00038850
        /*0c60*/ 	.short	0x010a
        /*0c62*/ 	.byte	0x2f
	.zero		1


	//   ....[33]....
        /*0c64*/ 	.word	0x00005d90
        /*0c68*/ 	.word	0x000000ff
        /*0c6c*/ 	.word	0x00038850
        /*0c70*/ 	.short	0x010a
        /*0c72*/ 	.byte	0x2f
	.zero		1


	//   ....[34]....
        /*0c74*/ 	.word	0x00005fa0
        /*0c78*/ 	.word	0x000000ff
        /*0c7c*/ 	.word	0x00000000
        /*0c80*/ 	.short	0x0101
        /*0c82*/ 	.byte	0x2f
	.zero		1


	//   ....[35]....
        /*0c84*/ 	.word	0x00009300
        /*0c88*/ 	.word	0x000000ff
        /*0c8c*/ 	.word	0x00000000
        /*0c90*/ 	.short	0x0101
        /*0c92*/ 	.byte	0x07
	.zero		1


	//   ....[36]....
        /*0c94*/ 	.word	0x0000c2a0
        /*0c98*/ 	.word	0x00000006
        /*0c9c*/ 	.word	0x00038880
        /*0ca0*/ 	.short	0x010a
        /*0ca2*/ 	.byte	0x3f
	.zero		1


	//   ....[37]....
        /*0ca4*/ 	.word	0x0000ca00
        /*0ca8*/ 	.word	0x00000006
        /*0cac*/ 	.word	0x00038870
        /*0cb0*/ 	.short	0x0107
        /*0cb2*/ 	.byte	0x3f
	.zero		1


	//   ....[38]....
        /*0cb4*/ 	.word	0x0000cac0
        /*0cb8*/ 	.word	0x00000006
        /*0cbc*/ 	.word	0x00038870
        /*0cc0*/ 	.short	0x0101
        /*0cc2*/ 	.byte	0x3f
	.zero		1


	//   ....[39]....
        /*0cc4*/ 	.word	0x0000caf0
        /*0cc8*/ 	.word	0x00000006
        /*0ccc*/ 	.word	0x00038840
        /*0cd0*/ 	.short	0x010a
        /*0cd2*/ 	.byte	0x3f
	.zero		1


	//   ....[40]....
        /*0cd4*/ 	.word	0x0000d180
        /*0cd8*/ 	.word	0x00000006
        /*0cdc*/ 	.word	0x00038830
        /*0ce0*/ 	.short	0x0107
        /*0ce2*/ 	.byte	0x3f
	.zero		1


	//   ....[41]....
        /*0ce4*/ 	.word	0x0000d240
        /*0ce8*/ 	.word	0x00000006
        /*0cec*/ 	.word	0x00038830
        /*0cf0*/ 	.short	0x0101
        /*0cf2*/ 	.byte	0x3f
	.zero		1


	//   ....[42]....
        /*0cf4*/ 	.word	0x0000dd30
        /*0cf8*/ 	.word	0x00000016
        /*0cfc*/ 	.word	0x00038800
        /*0d00*/ 	.short	0x0107
        /*0d02*/ 	.byte	0x3f
	.zero		1


	//   ....[43]....
        /*0d04*/ 	.word	0x0000de30
        /*0d08*/ 	.word	0x00000016
        /*0d0c*/ 	.word	0x00038800
        /*0d10*/ 	.short	0x0101
        /*0d12*/ 	.byte	0x3f
	.zero		1


	//   ....[44]....
        /*0d14*/ 	.word	0x0000de50
        /*0d18*/ 	.word	0x00000016
        /*0d1c*/ 	.word	0x00038820
        /*0d20*/ 	.short	0x010a
        /*0d22*/ 	.byte	0x3f
	.zero		1


	//   ....[45]....
        /*0d24*/ 	.word	0x0000e1a0
        /*0d28*/ 	.word	0x00000000
        /*0d2c*/ 	.word	0x00038880
        /*0d30*/ 	.short	0x010a
        /*0d32*/ 	.byte	0x3f
	.zero		1


	//   ....[46]....
        /*0d34*/ 	.word	0x0000e6b0
        /*0d38*/ 	.word	0x00000000
        /*0d3c*/ 	.word	0x00038870
        /*0d40*/ 	.short	0x0107
        /*0d42*/ 	.byte	0x3f
	.zero		1


	//   ....[47]....
        /*0d44*/ 	.word	0x0000e770
        /*0d48*/ 	.word	0x00000000
        /*0d4c*/ 	.word	0x00038870
        /*0d50*/ 	.short	0x0101
        /*0d52*/ 	.byte	0x3f
	.zero		1


	//   ....[48]....
        /*0d54*/ 	.word	0x0000e7a0
        /*0d58*/ 	.word	0x00000000
        /*0d5c*/ 	.word	0x00038840
        /*0d60*/ 	.short	0x010a
        /*0d62*/ 	.byte	0x3f
	.zero		1


	//   ....[49]....
        /*0d64*/ 	.word	0x0000ec90
        /*0d68*/ 	.word	0x00000000
        /*0d6c*/ 	.word	0x00038830
        /*0d70*/ 	.short	0x0107
        /*0d72*/ 	.byte	0x3f
	.zero		1


	//   ....[50]....
        /*0d74*/ 	.word	0x0000ed50
        /*0d78*/ 	.word	0x00000000
        /*0d7c*/ 	.word	0x00038830
        /*0d80*/ 	.short	0x0101
        /*0d82*/ 	.byte	0x3f
	.zero		1


	//   ....[51]....
        /*0d84*/ 	.word	0x0000ede0
        /*0d88*/ 	.word	0x00000011
        /*0d8c*/ 	.word	0x00038870
        /*0d90*/ 	.short	0x010a
        /*0d92*/ 	.byte	0x3f
	.zero		1


	//   ....[52]....
        /*0d94*/ 	.word	0x0000ee70
        /*0d98*/ 	.word	0x00000011
        /*0d9c*/ 	.word	0x00038860
        /*0da0*/ 	.short	0x010a
        /*0da2*/ 	.byte	0x3f
	.zero		1


	//   ....[53]....
        /*0da4*/ 	.word	0x0000f5d0
        /*0da8*/ 	.word	0x00000011
        /*0dac*/ 	.word	0x00038850
        /*0db0*/ 	.short	0x0101
        /*0db2*/ 	.byte	0x3f
	.zero		1


	//   ....[54]....
        /*0db4*/ 	.word	0x0000f650
        /*0db8*/ 	.word	0x00000011
        /*0dbc*/ 	.word	0x00000000
        /*0dc0*/ 	.short	0x0101
        /*0dc2*/ 	.byte	0x3f
	.zero		1


	//   ....[55]....
        /*0dc4*/ 	.word	0x0000f810
        /*0dc8*/ 	.word	0x00000012
        /*0dcc*/ 	.word	0x00038870
        /*0dd0*/ 	.short	0x010a
        /*0dd2*/ 	.byte	0x3f
	.zero		1


	//   ....[56]....
        /*0dd4*/ 	.word	0x0000f890
        /*0dd8*/ 	.word	0x00000012
        /*0ddc*/ 	.word	0x00038860
        /*0de0*/ 	.short	0x010a
        /*0de2*/ 	.byte	0x3f
	.zero		1


	//   ....[57]....
        /*0de4*/ 	.word	0x00010000
        /*0de8*/ 	.word	0x00000012
        /*0dec*/ 	.word	0x00038850
        /*0df0*/ 	.short	0x0101
        /*0df2*/ 	.byte	0x3f
	.zero		1


	//   ....[58]....
        /*0df4*/ 	.word	0x00010080
        /*0df8*/ 	.word	0x00000003
        /*0dfc*/ 	.word	0x00000000
        /*0e00*/ 	.short	0x0101
        /*0e02*/ 	.byte	0x3f
	.zero		1


	//   ....[59]....
        /*0e04*/ 	.word	0x00010ac0
        /*0e08*/ 	.word	0x00000004
        /*0e0c*/ 	.word	0x00038820
        /*0e10*/ 	.short	0x010a
        /*0e12*/ 	.byte	0x3f
	.zero		1


	//   ....[60]....
        /*0e14*/ 	.word	0x00010c40
        /*0e18*/ 	.word	0x00000005
        /*0e1c*/ 	.word	0x00038840
        /*0e20*/ 	.short	0x010a
        /*0e22*/ 	.byte	0x3f
	.zero		1


	//   ....[61]....
        /*0e24*/ 	.word	0x00010ce0
        /*0e28*/ 	.word	0x00000017
        /*0e2c*/ 	.word	0x00038840
        /*0e30*/ 	.short	0x010a
        /*0e32*/ 	.byte	0x3f
	.zero		1


	//   ....[62]....
        /*0e34*/ 	.word	0x00010d20
        /*0e38*/ 	.word	0x00000005
        /*0e3c*/ 	.word	0x00038860
        /*0e40*/ 	.short	0x010a
        /*0e42*/ 	.byte	0x3f
	.zero		1


	//   ....[63]....
        /*0e44*/ 	.word	0x00010d60
        /*0e48*/ 	.word	0x00000017
        /*0e4c*/ 	.word	0x00038860
        /*0e50*/ 	.short	0x010a
        /*0e52*/ 	.byte	0x3f
	.zero		1


	//   ....[64]....
        /*0e54*/ 	.word	0x00010da0
        /*0e58*/ 	.word	0x00000005
        /*0e5c*/ 	.word	0x00038880
        /*0e60*/ 	.short	0x010a
        /*0e62*/ 	.byte	0x3f
	.zero		1


	//   ....[65]....
        /*0e64*/ 	.word	0x00010de0
        /*0e68*/ 	.word	0x00000017
        /*0e6c*/ 	.word	0x00038880
        /*0e70*/ 	.short	0x010a
        /*0e72*/ 	.byte	0x3f
	.zero		1


	//   ....[66]....
        /*0e74*/ 	.word	0x00010e50
        /*0e78*/ 	.word	0x00000003
        /*0e7c*/ 	.word	0x00038800
        /*0e80*/ 	.short	0x010a
        /*0e82*/ 	.byte	0x3f
	.zero		1


	//   ....[67]....
        /*0e84*/ 	.word	0x00010eb0
        /*0e88*/ 	.word	0x00000000
        /*0e8c*/ 	.word	0x00038830
        /*0e90*/ 	.short	0x010a
        /*0e92*/ 	.byte	0x3f
	.zero		1


	//   ....[68]....
        /*0e94*/ 	.word	0x00010f10
        /*0e98*/ 	.word	0x00000008
        /*0e9c*/ 	.word	0x00038850
        /*0ea0*/ 	.short	0x010a
        /*0ea2*/ 	.byte	0x3f
	.zero		1


	//   ....[69]....
        /*0ea4*/ 	.word	0x00010f80
        /*0ea8*/ 	.word	0x00000000
        /*0eac*/ 	.word	0x00038830
        /*0eb0*/ 	.short	0x010a
        /*0eb2*/ 	.byte	0x3f
	.zero		1


	//   ....[70]....
        /*0eb4*/ 	.word	0x00010ff0
        /*0eb8*/ 	.word	0x00000007
        /*0ebc*/ 	.word	0x00038850
        /*0ec0*/ 	.short	0x010a
        /*0ec2*/ 	.byte	0x3f
	.zero		1


	//   ....[71]....
        /*0ec4*/ 	.word	0x000110f0
        /*0ec8*/ 	.word	0x00000006
        /*0ecc*/ 	.word	0x00038880
        /*0ed0*/ 	.short	0x010a
        /*0ed2*/ 	.byte	0x3f
	.zero		1


	//   ....[72]....
        /*0ed4*/ 	.word	0x00011c80
        /*0ed8*/ 	.word	0x00000006
        /*0edc*/ 	.word	0x00038840
        /*0ee0*/ 	.short	0x010a
        /*0ee2*/ 	.byte	0x3f
	.zero		1


	//   ....[73]....
        /*0ee4*/ 	.word	0x00013110
        /*0ee8*/ 	.word	0x00000016
        /*0eec*/ 	.word	0x00038820
        /*0ef0*/ 	.short	0x010a
        /*0ef2*/ 	.byte	0x3f
	.zero		1


	//   ....[74]....
        /*0ef4*/ 	.word	0x00013160
        /*0ef8*/ 	.word	0x00000000
        /*0efc*/ 	.word	0x00038880
        /*0f00*/ 	.short	0x010a
        /*0f02*/ 	.byte	0x3f
	.zero		1


	//   ....[75]....
        /*0f04*/ 	.word	0x00013ad0
        /*0f08*/ 	.word	0x00000000
        /*0f0c*/ 	.word	0x00038840
        /*0f10*/ 	.short	0x010a
        /*0f12*/ 	.byte	0x3f
	.zero		1


	//   ....[76]....
        /*0f14*/ 	.word	0x00014420
        /*0f18*/ 	.word	0x00000011
        /*0f1c*/ 	.word	0x00038870
        /*0f20*/ 	.short	0x010a
        /*0f22*/ 	.byte	0x3f
	.zero		1


	//   ....[77]....
        /*0f24*/ 	.word	0x00014470
        /*0f28*/ 	.word	0x00000011
        /*0f2c*/ 	.word	0x00038860
        /*0f30*/ 	.short	0x010a
        /*0f32*/ 	.byte	0x3f
	.zero		1


	//   ....[78]....
        /*0f34*/ 	.word	0x000144c0
        /*0f38*/ 	.word	0x00000012
        /*0f3c*/ 	.word	0x00038870
        /*0f40*/ 	.short	0x010a
        /*0f42*/ 	.byte	0x3f
	.zero		1


	//   ....[79]....
        /*0f44*/ 	.word	0x00014510
        /*0f48*/ 	.word	0x00000012
        /*0f4c*/ 	.word	0x00038860
        /*0f50*/ 	.short	0x010a
        /*0f52*/ 	.byte	0x3f
	.zero		1


	//   ....[80]....
        /*0f54*/ 	.word	0x00014560
        /*0f58*/ 	.word	0x00000004
        /*0f5c*/ 	.word	0x00038820
        /*0f60*/ 	.short	0x010a
        /*0f62*/ 	.byte	0x3f
	.zero		1


	//   ....[81]....
        /*0f64*/ 	.word	0x00014700
        /*0f68*/ 	.word	0x00000005
        /*0f6c*/ 	.word	0x00038840
        /*0f70*/ 	.short	0x010a
        /*0f72*/ 	.byte	0x3f
	.zero		1


	//   ....[82]....
        /*0f74*/ 	.word	0x00014750
        /*0f78*/ 	.word	0x00000017
        /*0f7c*/ 	.word	0x00038840
        /*0f80*/ 	.short	0x010a
        /*0f82*/ 	.byte	0x3f
	.zero		1


	//   ....[83]....
        /*0f84*/ 	.word	0x000147a0
        /*0f88*/ 	.word	0x00000005
        /*0f8c*/ 	.word	0x00038860
        /*0f90*/ 	.short	0x010a
        /*0f92*/ 	.byte	0x3f
	.zero		1


	//   ....[84]....
        /*0f94*/ 	.word	0x000147f0
        /*0f98*/ 	.word	0x00000017
        /*0f9c*/ 	.word	0x00038860
        /*0fa0*/ 	.short	0x010a
        /*0fa2*/ 	.byte	0x3f
	.zero		1


	//   ....[85]....
        /*0fa4*/ 	.word	0x00014840
        /*0fa8*/ 	.word	0x00000005
        /*0fac*/ 	.word	0x00038880
        /*0fb0*/ 	.short	0x010a
        /*0fb2*/ 	.byte	0x3f
	.zero		1


	//----- nvinfo : EIATTR_NUM_MBARRIERS
	.align		4
.L_126:
        /*0fb4*/ 	.byte	0x03, 0x38
        /*0fb6*/ 	.short	0x0016


	//----- nvinfo : EIATTR_EXIT_INSTR_OFFSETS
	.align		4
        /*0fb8*/ 	.byte	0x04, 0x1c
        /*0fba*/ 	.short	(.L_128 - .L_127)


	//   ....[0]....
.L_127:
        /*0fbc*/ 	.word	0x000009c0


	//   ....[1]....
        /*0fc0*/ 	.word	0x0000a690


	//   ....[2]....
        /*0fc4*/ 	.word	0x00010e30


	//----- nvinfo : EIATTR_MAX_THREADS
	.align		4
.L_128:
        /*0fc8*/ 	.byte	0x04, 0x05
        /*0fca*/ 	.short	(.L_130 - .L_129)
.L_129:
        /*0fcc*/ 	.word	0x00000180
        /*0fd0*/ 	.word	0x00000001
        /*0fd4*/ 	.word	0x00000001


	//----- nvinfo : EIATTR_CRS_STACK_SIZE
	.align		4
.L_130:
        /*0fd8*/ 	.byte	0x04, 0x1e
        /*0fda*/ 	.short	(.L_132 - .L_131)
.L_131:
        /*0fdc*/ 	.word	0x00000000


	//----- nvinfo : EIATTR_CBANK_PARAM_SIZE
	.align		4
.L_132:
        /*0fe0*/ 	.byte	0x03, 0x19
        /*0fe2*/ 	.short	0x0af0


	//----- nvinfo : EIATTR_PARAM_CBANK
	.align		4
        /*0fe4*/ 	.byte	0x04, 0x0a
        /*0fe6*/ 	.short	(.L_134 - .L_133)
	.align		4
.L_133:
        /*0fe8*/ 	.word	index@(.nv.constant0._ZN7cutlass13device_kernelIN5flash11enable_sm90INS1_16FlashAttnFwdSm90INS1_25CollectiveMainloopFwdSm90ILi2EN4cute5tupleIJNS5_1CILi1EEES8_S8_EEENS6_IJNS7_ILi128EEESA_NS7_ILi256EEEEEELi256ENS_12float_e4m3_tEfNS_4arch4Sm90ELb0ELb0ELb0ELb1ELb1ELb0ELb0ELb1ELb0ELb1ELb0ELb0EEENS1_21CollectiveEpilogueFwdINS6_IJSA_SB_SA_EEES9_NS_10bfloat16_tESF_Li256ELb1ELb1ELb0ELb1EEENS1_36VarlenDynamicPersistentTileSchedulerILi128ELi128ELi256ELi128ELb0ELb1ELb1ELb0ELb1ELb1EEEEEEEEEvNT_6ParamsE)
        /*0fec*/ 	.short	0x0210
        /*0fee*/ 	.short	0x0af0


	//----- nvinfo : EIATTR_SW_WAR
	.align		4
.L_134:
        /*0ff0*/ 	.byte	0x04, 0x36
        /*0ff2*/ 	.short	(.L_136 - .L_135)
.L_135:
        /*0ff4*/ 	.word	0x00000008
.L_136:


//--------------------- .nv.info._ZN7cutlass13device_kernelIN5flash11enable_sm90INS1_16FlashAttnFwdSm90INS1_25CollectiveMainloopFwdSm90ILi2EN4cute5tupleIJNS5_1CILi1EEES8_S8_EEENS6_IJNS7_ILi128EEESA_NS7_ILi256EEEEEELi256ENS_12float_e4m3_tEfNS_4arch4Sm90ELb0ELb0ELb0ELb1ELb1ELb1ELb0ELb1ELb0ELb1ELb0ELb0EEENS1_21CollectiveEpilogueFwdINS6_IJSA_SB_SA_EEES9_NS_10bfloat16_tESF_Li256ELb1ELb1ELb0ELb1EEENS1_36VarlenDynamicPersistentTileSchedulerILi128ELi128ELi256ELi128ELb0ELb1ELb1ELb0ELb1ELb1EEEEEEEEEvNT_6ParamsE --------------------------
	.section	.nv.info._ZN7cutlass13device_kernelIN5flash11enable_sm90INS1_16FlashAttnFwdSm90INS1_25CollectiveMainloopFwdSm90ILi2EN4cute5tupleIJNS5_1CILi1EEES8_S8_EEENS6_IJNS7_ILi128EEESA_NS7_ILi256EEEEEELi256ENS_12float_e4m3_tEfNS_4arch4Sm90ELb0ELb0ELb0ELb1ELb1ELb1ELb0ELb1ELb0ELb1ELb0ELb0EEENS1_21CollectiveEpilogueFwdINS6_IJSA_SB_SA_EEES9_NS_10bfloat16_tESF_Li256ELb1ELb1ELb0ELb1EEENS1_36VarlenDynamicPersistentTileSchedulerILi128ELi128ELi256ELi128ELb0ELb1ELb1ELb0ELb1ELb1EEEEEEEEEvNT_6ParamsE,"",@"SHT_CUDA_INFO"
	.sectionflags	@""
	.align	4


	//----- nvinfo : EIATTR_CUDA_API_VERSION
	.align		4
        /*0000*/ 	.byte	0x04, 0x37
        /*0002*/ 	.short	(.L_138 - .L_137)
.L_137:
        /*0004*/ 	.word	0x00000082


	//----- nvinfo : EIATTR_KPARAM_INFO
	.align		4
.L_138:
        /*0008*/ 	.byte	0x04, 0x17
        /*000a*/ 	.short	(.L_140 - .L_139)
.L_139:
        /*000c*/ 	.word	0x00000000
        /*0010*/ 	.short	0x0000
        /*0012*/ 	.short	0x0070
        /*0014*/ 	.byte	0x00, 0xf0, 0x01, 0x2a


	//----- nvinfo : EIATTR_SPARSE_MMA_MASK
	.align		4
.L_140:
        /*0018*/ 	.byte	0x03, 0x50
        /*001a*/ 	.short	0x0000


	//----- nvinfo : EIATTR_MAXREG_COUNT
	.align		4
        /*001c*/ 	.byte	0x03, 0x1b
        /*001e*/ 	.short	0x00a8


	//----- nvinfo : EIATTR_NUM_BARRIERS
	.align		4
        /*0020*/ 	.byte	0x02, 0x4c
        /*0022*/ 	.byte	0x10
	.zero		1


	//----- nvinfo : EIATTR_EXTERNS
	.align		4
        /*0024*/ 	.byte	0x04, 0x0f
        /*0026*/ 	.short	(.L_142 - .L_141)


	//   ....[0]....
	.align		4
.L_141:
        /*0028*/ 	.word	index@(__assertfail)


	//----- nvinfo : EIATTR_ANNOTATIONS
	.align		4
.L_142:
        /*002c*/ 	.byte	0x04, 0x55
        /*002e*/ 	.short	(.L_144 - .L_143)


	//   ....[0]....
.L_143:
        /* <DEDUP_REMOVED lines=49> */


	//----- nvinfo : EIATTR_MERCURY_ISA_VERSION
	.align		4
.L_144:
        /*0328*/ 	.byte	0x03, 0x5f
        /*032a*/ 	.short	0x0101


	//----- nvinfo : EIATTR_UNUSED_LOAD_BYTE_OFFSET
	.align		4
        /*032c*/ 	.byte	0x04, 0x44
        /*032e*/ 	.short	(.L_146 - .L_145)


	//   ....[0]....
.L_145:
        /*0330*/ 	.word	0x00000aa0
        /*0334*/ 	.word	0x0000fff0


	//   ....[1]....
        /*0338*/ 	.word	0x00018e70
        /*033c*/ 	.word	0x0000fff0


	//----- nvinfo : EIATTR_INT_WARP_WIDE_INSTR_OFFSETS
	.align		4
.L_146:
        /*0340*/ 	.byte	0x04, 0x31
        /*0342*/ 	.short	(.L_148 - .L_147)


	//   ....[0]....
.L_147:
        /*0344*/ 	.word	0x00000130


	//   ....[1]....
        /*0348*/ 	.word	0x00000170


	//   ....[2]....
        /*034c*/ 	.word	0x000001e0


	//   ....[3]....
        /*0350*/ 	.word	0x0001eeb0


	//   ....[4]....
        /*0354*/ 	.word	0x0001ef40


	//   ....[5]....
        /*0358*/ 	.word	0x00022dc0


	//   ....[6]....
        /*035c*/ 	.word	0x00022e50


	//----- nvinfo : EIATTR_COOP_GROUP_MASK_REGIDS
	.align		4
.L_148:
        /*0360*/ 	.byte	0x04, 0x29
        /*0362*/ 	.short	(.L_150 - .L_149)


	//   ....[0]....
.L_149:
        /*0364*/ 	.word	0xffffffff


	//   ....[1]....
        /*0368*/ 	.word	0xffffffff


	//   ....[2]....
        /*036c*/ 	.word	0xffffffff


	//   ....[3]....
        /*0370*/ 	.word	0xffffffff


	//   ....[4]....
        /*0374*/ 	.word	0xffffffff


	//   ....[5]....
        /*0378*/ 	.word	0xffffffff


	//   ....[6]....
        /*037c*/ 	.word	0xffffffff


	//   ....[7]....
        /*0380*/ 	.word	0xffffffff


	//   ....[8]....
        /*0384*/ 	.word	0xffffffff


	//   ....[9]....
        /*0388*/ 	.word	0xffffffff


	//   ....[10]....
        /*038c*/ 	.word	0xffffffff


	//   ....[11]....
        /*0390*/ 	.word	0xffffffff


	//   ....[12]....
        /*0394*/ 	.word	0xffffffff


	//   ....[13]....
        /*0398*/ 	.word	0xffffffff


	//   ....[14]....
        /*039c*/ 	.word	0xffffffff


	//   ....[15]....
        /*03a0*/ 	.word	0xffffffff


	//   ....[16]....
        /*03a4*/ 	.word	0xffffffff


	//   ....[17]....
        /*03a8*/ 	.word	0xffffffff


	//   ....[18]....
        /*03ac*/ 	.word	0xffffffff


	//   ....[19]....
        /*03b0*/ 	.word	0xffffffff


	//   ....[20]....
        /*03b4*/ 	.word	0xffffffff


	//   ....[21]....
        /*03b8*/ 	.word	0xffffffff


	//   ....[22]....
        /*03bc*/ 	.word	0xffffffff


	//   ....[23]....
        /*03c0*/ 	.word	0xffffffff


	//   ....[24]....
        /*03c4*/ 	.word	0xffffffff


	//   ....[25]....
        /*03c8*/ 	.word	0xffffffff


	//   ....[26]....
        /*03cc*/ 	.word	0xffffffff


	//   ....[27]....
        /*03d0*/ 	.word	0xffffffff


	//   ....[28]....
        /*03d4*/ 	.word	0xffffffff


	//   ....[29]....
        /*03d8*/ 	.word	0xffffffff


	//   ....[30]....
        /*03dc*/ 	.word	0xffffffff


	//   ....[31]....
        /*03e0*/ 	.word	0xffffffff


	//   ....[32]....
        /*03e4*/ 	.word	0xffffffff


	//   ....[33]....
        /*03e8*/ 	.word	0xffffffff


	//   ....[34]....
        /*03ec*/ 	.word	0xffffffff


	//   ....[35]....
        /*03f0*/ 	.word	0xffffffff


	//   ....[36]....
        /*03f4*/ 	.word	0xffffffff


	//   ....[37]....
        /*03f8*/ 	.word	0xffffffff


	//   ....[38]....
        /*03fc*/ 	.word	0xffffffff


	//   ....[39]....
        /*0400*/ 	.word	0xffffffff


	//   ....[40]....
        /*0404*/ 	.word	0xffffffff


	//   ....[41]....
        /*0408*/ 	.word	0xffffffff


	//   ....[42]....
        /*040c*/ 	.word	0xffffffff


	//   ....[43]....
        /*0410*/ 	.word	0xffffffff


	//   ....[44]....
        /*0414*/ 	.word	0xffffffff


	//   ....[45]....
        /*0418*/ 	.word	0xffffffff


	//   ....[46]....
        /*041c*/ 	.word	0xffffffff


	//   ....[47]....
        /*0420*/ 	.word	0xffffffff


	//   ....[48]....
        /*0424*/ 	.word	0xffffffff


	//   ....[49]....
        /*0428*/ 	.word	0xffffffff


	//   ....[50]....
        /*042c*/ 	.word	0xffffffff


	//   ....[51]....
        /*0430*/ 	.word	0xffffffff


	//   ....[52]....
        /*0434*/ 	.word	0xffffffff


	//   ....[53]....
        /*0438*/ 	.word	0xffffffff


	//   ....[54]....
        /*043c*/ 	.word	0xffffffff


	//   ....[55]....
        /*0440*/ 	.word	0xffffffff


	//   ....[56]....
        /*0444*/ 	.word	0xffffffff


	//   ....[57]....
        /*0448*/ 	.word	0xffffffff


	//   ....[58]....
        /*044c*/ 	.word	0xffffffff


	//   ....[59]....
        /*0450*/ 	.word	0xffffffff


	//   ....[60]....
        /*0454*/ 	.word	0xffffffff


	//   ....[61]....
        /*0458*/ 	.word	0xffffffff


	//   ....[62]....
        /*045c*/ 	.word	0xffffffff


	//   ....[63]....
        /*0460*/ 	.word	0xffffffff


	//   ....[64]....
        /*0464*/ 	.word	0xffffffff


	//   ....[65]....
        /*0468*/ 	.word	0xffffffff


	//   ....[66]....
        /*046c*/ 	.word	0xffffffff


	//   ....[67]....
        /*0470*/ 	.word	0xffffffff


	//   ....[68]....
        /*0474*/ 	.word	0xffffffff


	//   ....[69]....
        /*0478*/ 	.word	0xffffffff


	//   ....[70]....
        /*047c*/ 	.word	0xffffffff


	//   ....[71]....
        /*0480*/ 	.word	0xffffffff


	//   ....[72]....
        /*0484*/ 	.word	0xffffffff


	//   ....[73]....
        /*0488*/ 	.word	0xffffffff


	//   ....[74]....
        /*048c*/ 	.word	0xffffffff


	//   ....[75]....
        /*0490*/ 	.word	0xffffffff


	//   ....[76]....
        /*0494*/ 	.word	0xffffffff


	//   ....[77]....
        /*0498*/ 	.word	0xffffffff


	//   ....[78]....
        /*049c*/ 	.word	0xffffffff


	//   ....[79]....
        /*04a0*/ 	.word	0xffffffff


	//   ....[80]....
        /*04a4*/ 	.word	0xffffffff


	//   ....[81]....
        /*04a8*/ 	.word	0xffffffff


	//   ....[82]....
        /*04ac*/ 	.word	0xffffffff


	//   ....[83]....
        /*04b0*/ 	.word	0xffffffff


	//   ....[84]....
        /*04b4*/ 	.word	0xffffffff


	//   ....[85]....
        /*04b8*/ 	.word	0xffffffff


	//   ....[86]....
        /*04bc*/ 	.word	0xffffffff


	//   ....[87]....
        /*04c0*/ 	.word	0xffffffff


	//   ....[88]....
        /*04c4*/ 	.word	0xffffffff


	//   ....[89]....
        /*04c8*/ 	.word	0xffffffff


	//   ....[90]....
        /*04cc*/ 	.word	0xffffffff


	//   ....[91]....
        /*04d0*/ 	.word	0xffffffff


	//   ....[92]....
        /*04d4*/ 	.word	0xffffffff


	//   ....[93]....
        /*04d8*/ 	.word	0xffffffff


	//   ....[94]....
        /*04dc*/ 	.word	0xffffffff


	//   ....[95]....
        /*04e0*/ 	.word	0xffffffff


	//   ....[96]....
        /*04e4*/ 	.word	0xffffffff


	//   ....[97]....
        /*04e8*/ 	.word	0xffffffff


	//   ....[98]....
        /*04ec*/ 	.word	0xffffffff


	//   ....[99]....
        /*04f0*/ 	.word	0xffffffff


	//   ....[100]....
        /*04f4*/ 	.word	0xffffffff


	//   ....[101]....
        /*04f8*/ 	.word	0xffffffff


	//   ....[102]....
        /*04fc*/ 	.word	0xffffffff


	//   ....[103]....
        /*0500*/ 	.word	0xffffffff


	//   ....[104]....
        /*0504*/ 	.word	0xffffffff


	//   ....[105]....
        /*0508*/ 	.word	0xffffffff


	//   ....[106]....
        /*050c*/ 	.word	0xffffffff


	//   ....[107]....
        /*0510*/ 	.word	0xffffffff


	//   ....[108]....
        /*0514*/ 	.word	0xffffffff


	//   ....[109]....
        /*0518*/ 	.word	0xffffffff


	//   ....[110]....
        /*051c*/ 	.word	0xffffffff


	//   ....[111]....
        /*0520*/ 	.word	0xffffffff


	//   ....[112]....
        /*0524*/ 	.word	0xffffffff


	//   ....[113]....
        /*0528*/ 	.word	0xffffffff


	//   ....[114]....
        /*052c*/ 	.word	0xffffffff


	//   ....[115]....
        /*0530*/ 	.word	0xffffffff


	//   ....[116]....
        /*0534*/ 	.word	0xffffffff


	//   ....[117]....
        /*0538*/ 	.word	0xffffffff


	//   ....[118]....
        /*053c*/ 	.word	0xffffffff


	//   ....[119]....
        /*0540*/ 	.word	0xffffffff


	//   ....[120]....
        /*0544*/ 	.word	0xffffffff


	//   ....[121]....
        /*0548*/ 	.word	0xffffffff


	//   ....[122]....
        /*054c*/ 	.word	0xffffffff


	//   ....[123]....
        /*0550*/ 	.word	0xffffffff


	//   ....[124]....
        /*0554*/ 	.word	0xffffffff


	//   ....[125]....
        /*0558*/ 	.word	0xffffffff


	//   ....[126]....
        /*055c*/ 	.word	0xffffffff


	//   ....[127]....
        /*0560*/ 	.word	0xffffffff


	//   ....[128]....
        /*0564*/ 	.word	0xffffffff


	//   ....[129]....
        /*0568*/ 	.word	0xffffffff


	//   ....[130]....
        /*056c*/ 	.word	0xffffffff


	//   ....[131]....
        /*0570*/ 	.word	0xffffffff


	//   ....[132]....
        /*0574*/ 	.word	0xffffffff


	//   ....[133]....
        /*0578*/ 	.word	0xffffffff


	//   ....[134]....
        /*057c*/ 	.word	0xffffffff


	//   ....[135]....
        /*0580*/ 	.word	0xffffffff


	//   ....[136]....
        /*0584*/ 	.word	0xffffffff


	//   ....[137]....
        /*0588*/ 	.word	0xffffffff


	//   ....[138]....
        /*058c*/ 	.word	0xffffffff


	//   ....[139]....
        /*0590*/ 	.word	0xffffffff


	//   ....[140]....
        /*0594*/ 	.word	0xffffffff


	//   ....[141]....
        /*0598*/ 	.word	0xffffffff


	//   ....[142]....
        /*059c*/ 	.word	0xffffffff


	//   ....[143]....
        /*05a0*/ 	.word	0xffffffff


	//   ....[144]....
        /*05a4*/ 	.word	0xffffffff


	//   ....[145]....
        /*05a8*/ 	.word	0xffffffff


	//   ....[146]....
        /*05ac*/ 	.word	0xffffffff


	//   ....[147]....
        /*05b0*/ 	.word	0xffffffff


	//   ....[148]....
        /*05b4*/ 	.word	0xffffffff


	//   ....[149]....
        /*05b8*/ 	.word	0xffffffff


	//   ....[150]....
        /*05bc*/ 	.word	0xffffffff


	//   ....[151]....
        /*05c0*/ 	.word	0xffffffff


	//   ....[152]....
        /*05c4*/ 	.word	0xffffffff


	//   ....[153]....
        /*05c8*/ 	.word	0xffffffff


	//   ....[154]....
        /*05cc*/ 	.word	0xffffffff


	//   ....[155]....
        /*05d0*/ 	.word	0xffffffff


	//   ....[156]....
        /*05d4*/ 	.word	0xffffffff


	//   ....[157]....
        /*05d8*/ 	.word	0xffffffff


	//   ....[158]....
        /*05dc*/ 	.word	0xffffffff


	//   ....[159]....
        /*05e0*/ 	.word	0xffffffff


	//   ....[160]....
        /*05e4*/ 	.word	0xffffffff


	//   ....[161]....
        /*05e8*/ 	.word	0xffffffff


	//   ....[162]....
        /*05ec*/ 	.word	0xffffffff


	//   ....[163]....
        /*05f0*/ 	.word	0xffffffff


	//   ....[164]....
        /*05f4*/ 	.word	0xffffffff


	//   ....[165]....
        /*05f8*/ 	.word	0xffffffff


	//   ....[166]....
        /*05fc*/ 	.word	0xffffffff


	//   ....[167]....
        /*0600*/ 	.word	0xffffffff


	//   ....[168]....
        /*0604*/ 	.word	0xffffffff


	//   ....[169]....
        /*0608*/ 	.word	0xffffffff


	//   ....[170]....
        /*060c*/ 	.word	0xffffffff


	//   ....[171]....
        /*0610*/ 	.word	0xffffffff


	//   ....[172]....
        /*0614*/ 	.word	0xffffffff


	//   ....[173]....
        /*0618*/ 	.word	0xffffffff


	//   ....[174]....
        /*061c*/ 	.word	0xffffffff


	//   ....[175]....
        /*0620*/ 	.word	0xffffffff


	//   ....[176]....
        /*0624*/ 	.word	0xffffffff


	//   ....[177]....
        /*0628*/ 	.word	0xffffffff


	//   ....[178]....
        /*062c*/ 	.word	0xffffffff


	//   ....[179]....
        /*0630*/ 	.word	0xffffffff


	//   ....[180]....
        /*0634*/ 	.word	0xffffffff


	//   ....[181]....
        /*0638*/ 	.word	0xffffffff


	//   ....[182]....
        /*063c*/ 	.word	0xffffffff


	//   ....[183]....
        /*0640*/ 	.word	0xffffffff


	//   ....[184]....
        /*0644*/ 	.word	0xffffffff


	//   ....[185]....
        /*0648*/ 	.word	0xffffffff


	//   ....[186]....
        /*064c*/ 	.word	0xffffffff


	//   ....[187]....
        /*0650*/ 	.word	0xffffffff


	//   ....[188]....
        /*0654*/ 	.word	0xffffffff


	//   ....[189]....
        /*0658*/ 	.word	0xffffffff


	//   ....[190]....
        /*065c*/ 	.word	0xffffffff


	//   ....[191]....
        /*0660*/ 	.word	0xffffffff


	//   ....[192]....
        /*0664*/ 	.word	0xffffffff


	//   ....[193]....
        /*0668*/ 	.word	0xffffffff


	//   ....[194]....
        /*066c*/ 	.word	0xffffffff


	//   ....[195]....
        /*0670*/ 	.word	0xffffffff


	//   ....[196]....
        /*0674*/ 	.word	0xffffffff


	//   ....[197]....
        /*0678*/ 	.word	0xffffffff


	//   ....[198]....
        /*067c*/ 	.word	0xffffffff


	//   ....[199]....
        /*0680*/ 	.word	0xffffffff


	//   ....[200]....
        /*0684*/ 	.word	0xffffffff


	//   ....[201]....
        /*0688*/ 	.word	0xffffffff


	//   ....[202]....
        /*068c*/ 	.word	0xffffffff


	//   ....[203]....
        /*0690*/ 	.word	0xffffffff


	//   ....[204]....
        /*0694*/ 	.word	0xffffffff


	//   ....[205]....
        /*0698*/ 	.word	0xffffffff


	//   ....[206]....
        /*069c*/ 	.word	0xffffffff


	//   ....[207]....
        /*06a0*/ 	.word	0xffffffff


	//   ....[208]....
        /*06a4*/ 	.word	0xffffffff


	//   ....[209]....
        /*06a8*/ 	.word	0xffffffff


	//   ....[210]....
        /*06ac*/ 	.word	0xffffffff


	//   ....[211]....
        /*06b0*/ 	.word	0xffffffff


	//   ....[212]....
        /*06b4*/ 	.word	0xffffffff


	//   ....[213]....
        /*06b8*/ 	.word	0xffffffff


	//   ....[214]....
        /*06bc*/ 	.word	0xffffffff


	//   ....[215]....
        /*06c0*/ 	.word	0xffffffff


	//   ....[216]....
        /*06c4*/ 	.word	0xffffffff


	//   ....[217]....
        /*06c8*/ 	.word	0xffffffff


	//   ....[218]....
        /*06cc*/ 	.word	0xffffffff


	//   ....[219]....
        /*06d0*/ 	.word	0xffffffff


	//   ....[220]....
        /*06d4*/ 	.word	0xffffffff


	//   ....[221]....
        /*06d8*/ 	.word	0xffffffff


	//   ....[222]....
        /*06dc*/ 	.word	0xffffffff


	//   ....[223]....
        /*06e0*/ 	.word	0xffffffff


	//   ....[224]....
        /*06e4*/ 	.word	0xffffffff


	//   ....[225]....
        /*06e8*/ 	.word	0xffffffff


	//   ....[226]....
        /*06ec*/ 	.word	0xffffffff


	//   ....[227]....
        /*06f0*/ 	.word	0xffffffff


	//   ....[228]....
        /*06f4*/ 	.word	0xffffffff


	//   ....[229]....
        /*06f8*/ 	.word	0xffffffff


	//   ....[230]....
        /*06fc*/ 	.word	0xffffffff


	//   ....[231]....
        /*0700*/ 	.word	0xffffffff


	//   ....[232]....
        /*0704*/ 	.word	0xffffffff


	//   ....[233]....
        /*0708*/ 	.word	0xffffffff


	//   ....[234]....
        /*070c*/ 	.word	0xffffffff


	//   ....[235]....
        /*0710*/ 	.word	0xffffffff


	//   ....[236]....
        /*0714*/ 	.word	0xffffffff


	//   ....[237]....
        /*0718*/ 	.word	0xffffffff


	//   ....[238]....
        /*071c*/ 	.word	0xffffffff


	//   ....[239]....
        /*0720*/ 	.word	0xffffffff


	//   ....[240]....
        /*0724*/ 	.word	0xffffffff


	//   ....[241]....
        /*0728*/ 	.word	0xffffffff


	//   ....[242]....
        /*072c*/ 	.word	0xffffffff


	//   ....[243]....
        /*0730*/ 	.word	0xffffffff


	//   ....[244]....
        /*0734*/ 	.word	0xffffffff


	//   ....[245]....
        /*0738*/ 	.word	0xffffffff


	//   ....[246]....
        /*073c*/ 	.word	0xffffffff


	//   ....[247]....
        /*0740*/ 	.word	0xffffffff


	//   ....[248]....
        /*0744*/ 	.word	0xffffffff


	//   ....[249]....
        /*0748*/ 	.word	0xffffffff


	//   ....[250]....
        /*074c*/ 	.word	0xffffffff


	//   ....[251]....
        /*0750*/ 	.word	0xffffffff


	//   ....[252]....
        /*0754*/ 	.word	0xffffffff


	//   ....[253]....
        /*0758*/ 	.word	0xffffffff


	//   ....[254]....
        /*075c*/ 	.word	0xffffffff


	//   ....[255]....
        /*0760*/ 	.word	0xffffffff


	//   ....[0]....
        /*0764*/ 	.word	0xffffffff


	//   ....[1]....
        /*0768*/ 	.word	0xffffffff


	//   ....[2]....
        /*076c*/ 	.word	0xffffffff


	//   ....[3]....
        /*0770*/ 	.word	0x0500000f


	//   ....[4]....
        /*0774*/ 	.word	0x0500000f


	//   ....[5]....
        /*0778*/ 	.word	0x0500000f


	//   ....[6]....
        /*077c*/ 	.word	0x0500000f


	//   ....[7]....
        /*0780*/ 	.word	0x0500000f


	//   ....[8]....
        /*0784*/ 	.word	0x0500000f


	//   ....[9]....
        /*0788*/ 	.word	0x0500000f


	//   ....[10]....
        /*078c*/ 	.word	0x0500000f


	//   ....[11]....
        /*0790*/ 	.word	0x0500000f


	//   ....[12]....
        /*0794*/ 	.word	0x0500000f


	//   ....[13]....
        /*0798*/ 	.word	0x0500000f


	//   ....[14]....
        /*079c*/ 	.word	0x0500000f


	//   ....[15]....
        /*07a0*/ 	.word	0x0500000f


	//   ....[16]....
        /*07a4*/ 	.word	0x0500000f


	//   ....[17]....
        /*07a8*/ 	.word	0x0500000f


	//   ....[18]....
        /*07ac*/ 	.word	0x0500000f


	//   ....[19]....
        /*07b0*/ 	.word	0x0500000f


	//   ....[20]....
        /*07b4*/ 	.word	0x0500000f


	//   ....[21]....
        /*07b8*/ 	.word	0x0500000f


	//   ....[22]....
        /*07bc*/ 	.word	0x0500000f


	//   ....[23]....
        /*07c0*/ 	.word	0x0500000f


	//   ....[24]....
        /*07c4*/ 	.word	0x0500000f


	//   ....[25]....
        /*07c8*/ 	.word	0x0500000f


	//   ....[26]....
        /*07cc*/ 	.word	0x0500000f


	//   ....[27]....
        /*07d0*/ 	.word	0x0500000f


	//   ....[28]....
        /*07d4*/ 	.word	0x0500000f


	//   ....[29]....
        /*07d8*/ 	.word	0x0500000f


	//   ....[30]....
        /*07dc*/ 	.word	0x0500000f


	//   ....[31]....
        /*07e0*/ 	.word	0x0500000f


	//   ....[32]....
        /*07e4*/ 	.word	0x0500000f


	//   ....[33]....
        /*07e8*/ 	.word	0x0500000f


	//   ....[34]....
        /*07ec*/ 	.word	0x0500000f


	//   ....[35]....
        /*07f0*/ 	.word	0x0500000f


	//   ....[36]....
        /*07f4*/ 	.word	0x0500000f


	//   ....[37]....
        /*07f8*/ 	.word	0x0500000f


	//   ....[38]....
        /*07fc*/ 	.word	0x0500000f


	//   ....[39]....
        /*0800*/ 	.word	0x0500000f


	//   ....[40]....
        /*0804*/ 	.word	0x0500000f


	//   ....[41]....
        /*0808*/ 	.word	0x0500000f


	//   ....[42]....
        /*080c*/ 	.word	0x0500000f


	//   ....[43]....
        /*0810*/ 	.word	0x0500000f


	//   ....[44]....
        /*0814*/ 	.word	0x0500000f


	//   ....[45]....
        /*0818*/ 	.word	0x0500000f


	//   ....[46]....
        /*081c*/ 	.word	0x0500000f


	//   ....[47]....
        /*0820*/ 	.word	0x0500000f


	//   ....[48]....
        /*0824*/ 	.word	0x0500000f


	//   ....[49]....
        /*0828*/ 	.word	0x0500000f


	//   ....[50]....
        /*082c*/ 	.word	0x0500000f


	//   ....[51]....
        /*0830*/ 	.word	0x0500000f


	//   ....[52]....
        /*0834*/ 	.word	0x0500000f


	//   ....[53]....
        /*0838*/ 	.word	0x0500000f


	//   ....[54]....
        /*083c*/ 	.word	0x0500000f


	//   ....[55]....
        /*0840*/ 	.word	0x0500000f


	//   ....[56]....
        /*0844*/ 	.word	0x0500000f


	//   ....[57]....
        /*0848*/ 	.word	0x0500000f


	//   ....[58]....
        /*084c*/ 	.word	0x0500000f


	//   ....[59]....
        /*0850*/ 	.word	0x0500000f


	//   ....[60]....
        /*0854*/ 	.word	0x0500000f


	//   ....[61]....
        /*0858*/ 	.word	0x0500000f


	//   ....[62]....
        /*085c*/ 	.word	0x0500000f


	//   ....[63]....
        /*0860*/ 	.word	0x0500000f


	//   ....[64]....
        /*0864*/ 	.word	0x0500000f


	//   ....[65]....
        /*0868*/ 	.word	0x0500000f


	//   ....[66]....
        /*086c*/ 	.word	0x0500000f


	//   ....[67]....
        /*0870*/ 	.word	0x0500000f


	//   ....[68]....
        /*0874*/ 	.word	0x0500000f


	//   ....[69]....
        /*0878*/ 	.word	0x0500000f


	//   ....[70]....
        /*087c*/ 	.word	0x0500000f


	//   ....[71]....
        /*0880*/ 	.word	0x0500000f


	//   ....[72]....
        /*0884*/ 	.word	0x0500000f


	//   ....[73]....
        /*0888*/ 	.word	0x0500000f


	//   ....[74]....
        /*088c*/ 	.word	0x0500000f


	//   ....[75]....
        /*0890*/ 	.word	0x0500000f


	//   ....[76]....
        /*0894*/ 	.word	0x0500000f


	//   ....[77]....
        /*0898*/ 	.word	0x0500000f


	//   ....[78]....
        /*089c*/ 	.word	0x0500000f


	//   ....[79]....
        /*08a0*/ 	.word	0x0500000f


	//   ....[80]....
        /*08a4*/ 	.word	0x0500000f


	//   ....[81]....
        /*08a8*/ 	.word	0x0500000f


	//   ....[82]....
        /*08ac*/ 	.word	0x0500000f


	//   ....[83]....
        /*08b0*/ 	.word	0x0500000f


	//   ....[84]....
        /*08b4*/ 	.word	0x0500000f


	//   ....[85]....
        /*08b8*/ 	.word	0x0500000f


	//   ....[86]....
        /*08bc*/ 	.word	0x0500000f


	//   ....[87]....
        /*08c0*/ 	.word	0x0500000f


	//   ....[88]....
        /*08c4*/ 	.word	0x0500000f


	//   ....[89]....
        /*08c8*/ 	.word	0x0500000f


	//   ....[90]....
        /*08cc*/ 	.word	0x0500000f


	//   ....[91]....
        /*08d0*/ 	.word	0x0500000f


	//   ....[92]....
        /*08d4*/ 	.word	0x0500000f


	//   ....[93]....
        /*08d8*/ 	.word	0x0500000f


	//   ....[94]....
        /*08dc*/ 	.word	0x0500000f


	//   ....[95]....
        /*08e0*/ 	.word	0x0500000f


	//   ....[96]....
        /*08e4*/ 	.word	0x0500000f


	//   ....[97]....
        /*08e8*/ 	.word	0x0500000f


	//   ....[98]....
        /*08ec*/ 	.word	0x0500000f


	//   ....[99]....
        /*08f0*/ 	.word	0x0500000f


	//   ....[100]....
        /*08f4*/ 	.word	0x0500000f


	//   ....[101]....
        /*08f8*/ 	.word	0x0500000f


	//   ....[102]....
        /*08fc*/ 	.word	0x0500000f


	//   ....[103]....
        /*0900*/ 	.word	0x0500000f


	//   ....[104]....
        /*0904*/ 	.word	0x0500000f


	//   ....[105]....
        /*0908*/ 	.word	0x0500000f


	//   ....[106]....
        /*090c*/ 	.word	0x0500000f


	//   ....[107]....
        /*0910*/ 	.word	0x0500000f


	//   ....[108]....
        /*0914*/ 	.word	0x0500000f


	//   ....[109]....
        /*0918*/ 	.word	0x0500000f


	//   ....[110]....
        /*091c*/ 	.word	0x0500000f


	//   ....[111]....
        /*0920*/ 	.word	0x0500000f


	//   ....[112]....
        /*0924*/ 	.word	0x0500000f


	//   ....[113]....
        /*0928*/ 	.word	0x0500000f


	//   ....[114]....
        /*092c*/ 	.word	0x0500000f


	//   ....[115]....
        /*0930*/ 	.word	0x0500000f


	//   ....[116]....
        /*0934*/ 	.word	0x0500000f


	//   ....[117]....
        /*0938*/ 	.word	0x0500000f


	//   ....[118]....
        /*093c*/ 	.word	0x0500000f


	//   ....[119]....
        /*0940*/ 	.word	0x0500000f


	//   ....[120]....
        /*0944*/ 	.word	0x0500000f


	//   ....[121]....
        /*0948*/ 	.word	0x0500000f


	//   ....[122]....
        /*094c*/ 	.word	0x0500000f


	//   ....[123]....
        /*0950*/ 	.word	0x0500000f


	//   ....[124]....
        /*0954*/ 	.word	0x0500000f


	//   ....[125]....
        /*0958*/ 	.word	0x0500000f


	//   ....[126]....
        /*095c*/ 	.word	0x0500000f


	//   ....[127]....
        /*0960*/ 	.word	0x0500000f


	//   ....[128]....
        /*0964*/ 	.word	0x0500000f


	//   ....[129]....
        /*0968*/ 	.word	0x0500000f


	//   ....[130]....
        /*096c*/ 	.word	0x0500000f


	//   ....[131]....
        /*0970*/ 	.word	0x0500000f


	//   ....[132]....
        /*0974*/ 	.word	0x0500000f


	//   ....[133]....
        /*0978*/ 	.word	0x0500000f


	//   ....[134]....
        /*097c*/ 	.word	0x0500000f


	//   ....[135]....
        /*0980*/ 	.word	0x0500000f


	//   ....[136]....
        /*0984*/ 	.word	0x0500000f


	//   ....[137]....
        /*0988*/ 	.word	0x0500000f


	//   ....[138]....
        /*098c*/ 	.word	0x0500000f


	//   ....[139]....
        /*0990*/ 	.word	0x0500000f


	//   ....[140]....
        /*0994*/ 	.word	0x0500000f


	//   ....[141]....
        /*0998*/ 	.word	0x0500000f


	//   ....[142]....
        /*099c*/ 	.word	0x0500000f


	//   ....[143]....
        /*09a0*/ 	.word	0x0500000f


	//   ....[144]....
        /*09a4*/ 	.word	0x0500000f


	//   ....[145]....
        /*09a8*/ 	.word	0x0500000f


	//   ....[146]....
        /*09ac*/ 	.word	0x0500000f


	//   ....[147]....
        /*09b0*/ 	.word	0x0500000f


	//   ....[148]....
        /*09b4*/ 	.word	0x0500000f


	//   ....[149]....
        /*09b8*/ 	.word	0x0500000f


	//   ....[150]....
        /*09bc*/ 	.word	0x0500000f


	//   ....[151]....
        /*09c0*/ 	.word	0x0500000f


	//   ....[152]....
        /*09c4*/ 	.word	0x0500000f


	//   ....[153]....
        /*09c8*/ 	.word	0x0500000f


	//   ....[154]....
        /*09cc*/ 	.word	0x0500000f


	//   ....[155]....
        /*09d0*/ 	.word	0x0500000f


	//   ....[156]....
        /*09d4*/ 	.word	0x0500000f


	//   ....[157]....
        /*09d8*/ 	.word	0x0500000f


	//   ....[158]....
        /*09dc*/ 	.word	0x0500000f


	//   ....[159]....
        /*09e0*/ 	.word	0x0500000f


	//   ....[160]....
        /*09e4*/ 	.word	0x0500000f


	//   ....[161]....
        /*09e8*/ 	.word	0x0500000f


	//   ....[162]....
        /*09ec*/ 	.word	0x0500000f


	//   ....[163]....
        /*09f0*/ 	.word	0x0500000f


	//   ....[164]....
        /*09f4*/ 	.word	0x0500000f


	//   ....[165]....
        /*09f8*/ 	.word	0x0500000f


	//   ....[166]....
        /*09fc*/ 	.word	0x0500000f


	//   ....[167]....
        /*0a00*/ 	.word	0x0500000f


	//   ....[168]....
        /*0a04*/ 	.word	0x0500000f


	//   ....[169]....
        /*0a08*/ 	.word	0x0500000f


	//   ....[170]....
        /*0a0c*/ 	.word	0x0500000f


	//   ....[171]....
        /*0a10*/ 	.word	0x0500000f


	//   ....[172]....
        /*0a14*/ 	.word	0x0500000f


	//   ....[173]....
        /*0a18*/ 	.word	0x0500000f


	//   ....[174]....
        /*0a1c*/ 	.word	0x0500000f


	//   ....[175]....
        /*0a20*/ 	.word	0x0500000f


	//   ....[176]....
        /*0a24*/ 	.word	0x0500000f


	//   ....[177]....
        /*0a28*/ 	.word	0x0500000f


	//   ....[178]....
        /*0a2c*/ 	.word	0x0500000f


	//   ....[179]....
        /*0a30*/ 	.word	0x0500000f


	//   ....[180]....
        /*0a34*/ 	.word	0x0500000f


	//   ....[181]....
        /*0a38*/ 	.word	0x0500000f


	//   ....[182]....
        /*0a3c*/ 	.word	0x0500000f


	//   ....[183]....
        /*0a40*/ 	.word	0x0500000f


	//   ....[184]....
        /*0a44*/ 	.word	0x0500000f


	//   ....[185]....
        /*0a48*/ 	.word	0x0500000f


	//   ....[186]....
        /*0a4c*/ 	.word	0x0500000f


	//   ....[187]....
        /*0a50*/ 	.word	0x0500000f


	//   ....[188]....
        /*0a54*/ 	.word	0x0500000f


	//   ....[189]....
        /*0a58*/ 	.word	0x0500000f


	//   ....[190]....
        /*0a5c*/ 	.word	0x0500000f


	//   ....[191]....
        /*0a60*/ 	.word	0x0500000f


	//   ....[192]....
        /*0a64*/ 	.word	0x0500000f


	//   ....[193]....
        /*0a68*/ 	.word	0x0500000f


	//   ....[194]....
        /*0a6c*/ 	.word	0x0500000f


	//   ....[195]....
        /*0a70*/ 	.word	0x0500000f


	//   ....[196]....
        /*0a74*/ 	.word	0x0500000f


	//   ....[197]....
        /*0a78*/ 	.word	0x0500000f


	//   ....[198]....
        /*0a7c*/ 	.word	0x0500000f


	//   ....[199]....
        /*0a80*/ 	.word	0x0500000f


	//   ....[200]....
        /*0a84*/ 	.word	0x0500000f


	//   ....[201]....
        /*0a88*/ 	.word	0x0500000f


	//   ....[202]....
        /*0a8c*/ 	.word	0x0500000f


	//   ....[203]....
        /*0a90*/ 	.word	0x0500000f


	//   ....[204]....
        /*0a94*/ 	.word	0x0500000f


	//   ....[205]....
        /*0a98*/ 	.word	0x0500000f


	//   ....[206]....
        /*0a9c*/ 	.word	0x0500000f


	//   ....[207]....
        /*0aa0*/ 	.word	0x0500000f


	//----- nvinfo : EIATTR_COOP_GROUP_INSTR_OFFSETS
	.align		4
.L_150:
        /*0aa4*/ 	.byte	0x04, 0x28
        /*0aa6*/ 	.short	(.L_152 - .L_151)


	//   ....[0]....
.L_151:
        /*0aa8*/ 	.word	0x00000070


	//   ....[1]....
        /*0aac*/ 	.word	0x00000140


	//   ....[2]....
        /*0ab0*/ 	.word	0x00000190


	//   ....[3]....
        /*0ab4*/ 	.word	0x000003c0


	//   ....[4]....
        /*0ab8*/ 	.word	0x00000520


	//   ....[5]....
        /*0abc*/ 	.word	0x00000640


	//   ....[6]....
        /*0ac0*/ 	.word	0x000007a0


	//   ....[7]....
        /*0ac4*/ 	.word	0x00002d80


	//   ....[8]....
        /*0ac8*/ 	.word	0x00002d90


	//   ....[9]....
        /*0acc*/ 	.word	0x00003c20


	//   ....[10]....
        /*0ad0*/ 	.word	0x00003c30


	//   ....[11]....
        /*0ad4*/ 	.word	0x00004af0


	//   ....[12]....
        /*0ad8*/ 	.word	0x00004b00


	//   ....[13]....
        /*0adc*/ 	.word	0x000059d0


	//   ....[14]....
        /*0ae0*/ 	.word	0x000059e0


	//   ....[15]....
        /*0ae4*/ 	.word	0x00006f60


	//   ....[16]....
        /*0ae8*/ 	.word	0x00006f70


	//   ....[17]....
        /*0aec*/ 	.word	0x00007eb0


	//   ....[18]....
        /*0af0*/ 	.word	0x00007ec0


	//   ....[19]....
        /*0af4*/ 	.word	0x00008e50


	//   ....[20]....
        /*0af8*/ 	.word	0x00008e60


	//   ....[21]....
        /*0afc*/ 	.word	0x00009df0


	//   ....[22]....
        /*0b00*/ 	.word	0x00009e00


	//   ....[23]....
        /*0b04*/ 	.word	0x0000afd0


	//   ....[24]....
        /*0b08*/ 	.word	0x0000afe0


	//   ....[25]....
        /*0b0c*/ 	.word	0x0000b0f0


	//   ....[26]....
        /*0b10*/ 	.word	0x0000b100


	//   ....[27]....
        /*0b14*/ 	.word	0x0000b220


	//   ....[28]....
        /*0b18*/ 	.word	0x0000b230


	//   ....[29]....
        /*0b1c*/ 	.word	0x0000b350


	//   ....[30]....
        /*0b20*/ 	.word	0x0000b360


	//   ....[31]....
        /*0b24*/ 	.word	0x0000b6e0


	//   ....[32]....
        /*0b28*/ 	.word	0x0000b700


	//   ....[33]....
        /*0b2c*/ 	.word	0x0000b7e0


	//   ....[34]....
        /*0b30*/ 	.word	0x0000b800


	//   ....[35]....
        /*0b34*/ 	.word	0x0000b8e0


	//   ....[36]....
        /*0b38*/ 	.word	0x0000b900


	//   ....[37]....
        /*0b3c*/ 	.word	0x0000b9e0


	//   ....[38]....
        /*0b40*/ 	.word	0x0000ba00


	//   ....[39]....
        /*0b44*/ 	.word	0x0000c3f0


	//   ....[40]....
        /*0b48*/ 	.word	0x0000c950


	//   ....[41]....
        /*0b4c*/ 	.word	0x0000c960


	//   ....[42]....
        /*0b50*/ 	.word	0x0000c970


	//   ....[43]....
        /*0b54*/ 	.word	0x0000c980


	//   ....[44]....
        /*0b58*/ 	.word	0x0000ffd0


	//   ....[45]....
        /*0b5c*/ 	.word	0x0000ffe0


	//   ....[46]....
        /*0b60*/ 	.word	0x0000fff0


	//   ....[47]....
        /*0b64*/ 	.word	0x00010000


	//   ....[48]....
        /*0b68*/ 	.word	0x000147d0


	//   ....[49]....
        /*0b6c*/ 	.word	0x00014860


	//   ....[50]....
        /*0b70*/ 	.word	0x00014dd0


	//   ....[51]....
        /*0b74*/ 	.word	0x00014e60


	//   ....[52]....
        /*0b78*/ 	.word	0x00016780


	//   ....[53]....
        /*0b7c*/ 	.word	0x00016790


	//   ....[54]....
        /*0b80*/ 	.word	0x000167c0


	//   ....[55]....
        /*0b84*/ 	.word	0x000167d0


	//   ....[56]....
        /*0b88*/ 	.word	0x000183a0


	//   ....[57]....
        /*0b8c*/ 	.word	0x000183b0


	//   ....[58]....
        /*0b90*/ 	.word	0x000183e0


	//   ....[59]....
        /*0b94*/ 	.word	0x000183f0


	//   ....[60]....
        /*0b98*/ 	.word	0x00019a40


	//   ....[61]....
        /*0b9c*/ 	.word	0x00019a70


	//   ....[62]....
        /*0ba0*/ 	.word	0x00019ac0


	//   ....[63]....
        /*0ba4*/ 	.word	0x00019af0


	//   ....[64]....
        /*0ba8*/ 	.word	0x00019b20


	//   ....[65]....
        /*0bac*/ 	.word	0x00019b50


	//   ....[66]....
        /*0bb0*/ 	.word	0x00019b80


	//   ....[67]....
        /*0bb4*/ 	.word	0x00019bb0


	//   ....[68]....
        /*0bb8*/ 	.word	0x00019be0


	//   ....[69]....
        /*0bbc*/ 	.word	0x00019c10


	//   ....[70]....
        /*0bc0*/ 	.word	0x00019c40


	//   ....[71]....
        /*0bc4*/ 	.word	0x00019c70


	//   ....[72]....
        /*0bc8*/ 	.word	0x00019ca0


	//   ....[73]....
        /*0bcc*/ 	.word	0x00019cd0


	//   ....[74]....
        /*0bd0*/ 	.word	0x00019d00


	//   ....[75]....
        /*0bd4*/ 	.word	0x00019d30


	//   ....[76]....
        /*0bd8*/ 	.word	0x00019d60


	//   ....[77]....
        /*0bdc*/ 	.word	0x00019d90


	//   ....[78]....
        /*0be0*/ 	.word	0x00019dc0


	//   ....[79]....
        /*0be4*/ 	.word	0x00019df0


	//   ....[80]....
        /*0be8*/ 	.word	0x00019e20


	//   ....[81]....
        /*0bec*/ 	.word	0x00019e50


	//   ....[82]....
        /*0bf0*/ 	.word	0x00019e80


	//   ....[83]....
        /*0bf4*/ 	.word	0x00019eb0


	//   ....[84]....
        /*0bf8*/ 	.word	0x00019ee0


	//   ....[85]....
        /*0bfc*/ 	.word	0x00019f10


	//   ....[86]....
        /*0c00*/ 	.word	0x00019f40


	//   ....[87]....
        /*0c04*/ 	.word	0x00019f70


	//   ....[88]....
        /*0c08*/ 	.word	0x00019fa0


	//   ....[89]....
        /*0c0c*/ 	.word	0x00019fd0


	//   ....[90]....
        /*0c10*/ 	.word	0x0001a000


	//   ....[91]....
        /*0c14*/ 	.word	0x0001a030


	//   ....[92]....
        /*0c18*/ 	.word	0x0001a060


	//   ....[93]....
        /*0c1c*/ 	.word	0x0001a090


	//   ....[94]....
        /*0c20*/ 	.word	0x0001a0c0


	//   ....[95]....
        /*0c24*/ 	.word	0x0001a0f0


	//   ....[96]....
        /*0c28*/ 	.word	0x0001a120


	//   ....[97]....
        /*0c2c*/ 	.word	0x0001a150


	//   ....[98]....
        /*0c30*/ 	.word	0x0001a180


	//   ....[99]....
        /*0c34*/ 	.word	0x0001a1b0


	//   ....[100]....
        /*0c38*/ 	.word	0x0001a1e0


	//   ....[101]....
        /*0c3c*/ 	.word	0x0001a210


	//   ....[102]....
        /*0c40*/ 	.word	0x0001a240


	//   ....[103]....
        /*0c44*/ 	.word	0x0001a270


	//   ....[104]....
        /*0c48*/ 	.word	0x0001a2a0


	//   ....[105]....
        /*0c4c*/ 	.word	0x0001a2d0


	//   ....[106]....
        /*0c50*/ 	.word	0x0001a300


	//   ....[107]....
        /*0c54*/ 	.word	0x0001a330


	//   ....[108]....
        /*0c58*/ 	.word	0x0001a360


	//   ....[109]....
        /*0c5c*/ 	.word	0x0001a380


	//   ....[110]....
        /*0c60*/ 	.word	0x0001a390


	//   ....[111]....
        /*0c64*/ 	.word	0x0001a3a0


	//   ....[112]....
        /*0c68*/ 	.word	0x0001a3b0


	//   ....[113]....
        /*0c6c*/ 	.word	0x0001a3c0


	//   ....[114]....
        /*0c70*/ 	.word	0x0001a3e0


	//   ....[115]....
        /*0c74*/ 	.word	0x0001a410


	//   ....[116]....
        /*0c78*/ 	.word	0x0001a440


	//   ....[117]....
        /*0c7c*/ 	.word	0x0001a470


	//   ....[118]....
        /*0c80*/ 	.word	0x0001a4a0


	//   ....[119]....
        /*0c84*/ 	.word	0x0001a4d0


	//   ....[120]....
        /*0c88*/ 	.word	0x0001a500


	//   ....[121]....
        /*0c8c*/ 	.word	0x0001a510


	//   ....[122]....
        /*0c90*/ 	.word	0x0001a520


	//   ....[123]....
        /*0c94*/ 	.word	0x0001a530


	//   ....[124]....
        /*0c98*/ 	.word	0x0001b070


	//   ....[125]....
        /*0c9c*/ 	.word	0x0001b0b0


	//   ....[126]....
        /*0ca0*/ 	.word	0x0001b0e0


	//   ....[127]....
        /*0ca4*/ 	.word	0x0001b110


	//   ....[128]....
        /*0ca8*/ 	.word	0x0001b6c0


	//   ....[129]....
        /*0cac*/ 	.word	0x0001b710


	//   ....[130]....
        /*0cb0*/ 	.word	0x0001b890


	//   ....[131]....
        /*0cb4*/ 	.word	0x0001b8b0


	//   ....[132]....
        /*0cb8*/ 	.word	0x0001b9f0


	//   ....[133]....
        /*0cbc*/ 	.word	0x0001ba10


	//   ....[134]....
        /*0cc0*/ 	.word	0x0001bb60


	//   ....[135]....
        /*0cc4*/ 	.word	0x0001bb80


	//   ....[136]....
        /*0cc8*/ 	.word	0x0001c4e0


	//   ....[137]....
        /*0ccc*/ 	.word	0x0001c4f0


	//   ....[138]....
        /*0cd0*/ 	.word	0x0001c680


	//   ....[139]....
        /*0cd4*/ 	.word	0x0001c690


	//   ....[140]....
        /*0cd8*/ 	.word	0x0001c820


	//   ....[141]....
        /*0cdc*/ 	.word	0x0001c830


	//   ....[142]....
        /*0ce0*/ 	.word	0x0001c9c0


	//   ....[143]....
        /*0ce4*/ 	.word	0x0001c9d0


	//   ....[144]....
        /*0ce8*/ 	.word	0x0001cbb0


	//   ....[145]....
        /*0cec*/ 	.word	0x0001cd60


	//   ....[146]....
        /*0cf0*/ 	.word	0x0001cd90


	//   ....[147]....
        /*0cf4*/ 	.word	0x0001cdc0


	//   ....[148]....
        /*0cf8*/ 	.word	0x0001cdf0


	//   ....[149]....
        /*0cfc*/ 	.word	0x0001ce20


	//   ....[150]....
        /*0d00*/ 	.word	0x0001ce50


	//   ....[151]....
        /*0d04*/ 	.word	0x0001cfc0


	//   ....[152]....
        /*0d08*/ 	.word	0x0001cff0


	//   ....[153]....
        /*0d0c*/ 	.word	0x0001d020


	//   ....[154]....
        /*0d10*/ 	.word	0x0001d050


	//   ....[155]....
        /*0d14*/ 	.word	0x0001d080


	//   ....[156]....
        /*0d18*/ 	.word	0x0001d0b0


	//   ....[157]....
        /*0d1c*/ 	.word	0x0001d140


	//   ....[158]....
        /*0d20*/ 	.word	0x0001d170


	//   ....[159]....
        /*0d24*/ 	.word	0x0001d1f0


	//   ....[160]....
        /*0d28*/ 	.word	0x0001de50


	//   ....[161]....
        /*0d2c*/ 	.word	0x0001fa80


	//   ....[162]....
        /*0d30*/ 	.word	0x0001fab0


	//   ....[163]....
        /*0d34*/ 	.word	0x0001fbd0


	//   ....[164]....
        /*0d38*/ 	.word	0x0001fbe0


	//   ....[165]....
        /*0d3c*/ 	.word	0x0001fc50


	//   ....[166]....
        /*0d40*/ 	.word	0x0001fc60


	//   ....[167]....
        /*0d44*/ 	.word	0x0001fcd0


	//   ....[168]....
        /*0d48*/ 	.word	0x0001fce0


	//   ....[169]....
        /*0d4c*/ 	.word	0x0001fd50


	//   ....[170]....
        /*0d50*/ 	.word	0x0001fd60


	//   ....[171]....
        /*0d54*/ 	.word	0x0001fdd0


	//   ....[172]....
        /*0d58*/ 	.word	0x0001fde0


	//   ....[173]....
        /*0d5c*/ 	.word	0x0001fe50


	//   ....[174]....
        /*0d60*/ 	.word	0x0001fe60


	//   ....[175]....
        /*0d64*/ 	.word	0x0001fe70


	//   ....[176]....
        /*0d68*/ 	.word	0x0001fe80


	//   ....[177]....
        /*0d6c*/ 	.word	0x00020260


	//   ....[178]....
        /*0d70*/ 	.word	0x00020290


	//   ....[179]....
        /*0d74*/ 	.word	0x000203b0


	//   ....[180]....
        /*0d78*/ 	.word	0x000203c0


	//   ....[181]....
        /*0d7c*/ 	.word	0x00020450


	//   ....[182]....
        /*0d80*/ 	.word	0x00020460


	//   ....[183]....
        /*0d84*/ 	.word	0x000204f0


	//   ....[184]....
        /*0d88*/ 	.word	0x00020500


	//   ....[185]....
        /*0d8c*/ 	.word	0x00020580


	//   ....[186]....
        /*0d90*/ 	.word	0x00020590


	//   ....[187]....
        /*0d94*/ 	.word	0x00020610


	//   ....[188]....
        /*0d98*/ 	.word	0x00020620


	//   ....[189]....
        /*0d9c*/ 	.word	0x000206a0


	//   ....[190]....
        /*0da0*/ 	.word	0x000206b0


	//   ....[191]....
        /*0da4*/ 	.word	0x000206c0


	//   ....[192]....
        /*0da8*/ 	.word	0x000206d0


	//   ....[193]....
        /*0dac*/ 	.word	0x00020e60


	//   ....[194]....
        /*0db0*/ 	.word	0x00020e90


	//   ....[195]....
        /*0db4*/ 	.word	0x00020ec0


	//   ....[196]....
        /*0db8*/ 	.word	0x00020f60


	//   ....[197]....
        /*0dbc*/ 	.word	0x00020f70


	//   ....[198]....
        /*0dc0*/ 	.word	0x00021010


	//   ....[199]....
        /*0dc4*/ 	.word	0x00021020


	//   ....[200]....
        /*0dc8*/ 	.word	0x000210c0


	//   ....[201]....
        /*0dcc*/ 	.word	0x000210d0


	//   ....[202]....
        /*0dd0*/ 	.word	0x00021170


	//   ....[203]....
        /*0dd4*/ 	.word	0x00021180


	//   ....[204]....
        /*0dd8*/ 	.word	0x00021220


	//   ....[205]....
        /*0ddc*/ 	.word	0x00021230


	//   ....[206]....
        /*0de0*/ 	.word	0x000212c0


	//   ....[207]....
        /*0de4*/ 	.word	0x000212d0


	//   ....[208]....
        /*0de8*/ 	.word	0x000212e0


	//   ....[209]....
        /*0dec*/ 	.word	0x00021a30


	//   ....[210]....
        /*0df0*/ 	.word	0x00021a50


	//   ....[211]....
        /*0df4*/ 	.word	0x00021ab0


	//   ....[212]....
        /*0df8*/ 	.word	0x00021ac0


	//   ....[213]....
        /*0dfc*/ 	.word	0x00021b10


	//   ....[214]....
        /*0e00*/ 	.word	0x00021b20


	//   ....[215]....
        /*0e04*/ 	.word	0x00021b70


	//   ....[216]....
        /*0e08*/ 	.word	0x00021b80


	//   ....[217]....
        /*0e0c*/ 	.word	0x00021bd0


	//   ....[218]....
        /*0e10*/ 	.word	0x00021be0


	//   ....[219]....
        /*0e14*/ 	.word	0x00021c30


	//   ....[220]....
        /*0e18*/ 	.word	0x00021c40


	//   ....[221]....
        /*0e1c*/ 	.word	0x00021c90


	//   ....[222]....
        /*0e20*/ 	.word	0x00021ca0


	//   ....[223]....
        /*0e24*/ 	.word	0x00021cb0


	//   ....[224]....
        /*0e28*/ 	.word	0x00021d00


	//   ....[225]....
        /*0e2c*/ 	.word	0x00022020


	//   ....[226]....
        /*0e30*/ 	.word	0x00022030


	//   ....[227]....
        /*0e34*/ 	.word	0x00022090


	//   ....[228]....
        /*0e38*/ 	.word	0x000220a0


	//   ....[229]....
        /*0e3c*/ 	.word	0x000220f0


	//   ....[230]....
        /*0e40*/ 	.word	0x00022100


	//   ....[231]....
        /*0e44*/ 	.word	0x00022150


	//   ....[232]....
        /*0e48*/ 	.word	0x00022160


	//   ....[233]....
        /*0e4c*/ 	.word	0x000221b0


	//   ....[234]....
        /*0e50*/ 	.word	0x000221c0


	//   ....[235]....
        /*0e54*/ 	.word	0x00022210


	//   ....[236]....
        /*0e58*/ 	.word	0x00022220


	//   ....[237]....
        /*0e5c*/ 	.word	0x00022270


	//   ....[238]....
        /*0e60*/ 	.word	0x00022280


	//   ....[239]....
        /*0e64*/ 	.word	0x00022290


	//   ....[240]....
        /*0e68*/ 	.word	0x000222e0


	//   ....[241]....
        /*0e6c*/ 	.word	0x00023930


	//   ....[242]....
        /*0e70*/ 	.word	0x00023960


	//   ....[243]....
        /*0e74*/ 	.word	0x00023990


	//   ....[244]....
        /*0e78*/ 	.word	0x000239c0


	//   ....[245]....
        /*0e7c*/ 	.word	0x000239f0


	//   ....[246]....
        /*0e80*/ 	.word	0x00023a20


	//   ....[247]....
        /*0e84*/ 	.word	0x00023a50


	//   ....[248]....
        /*0e88*/ 	.word	0x00023a80


	//   ....[249]....
        /*0e8c*/ 	.word	0x00023c00


	//   ....[250]....
        /*0e90*/ 	.word	0x00023c30


	//   ....[251]....
        /*0e94*/ 	.word	0x00023c60


	//   ....[252]....
        /*0e98*/ 	.word	0x00023c90


	//   ....[253]....
        /*0e9c*/ 	.word	0x00023cc0


	//   ....[254]....
        /*0ea0*/ 	.word	0x00023cf0


	//   ....[255]....
        /*0ea4*/ 	.word	0x00023db0


	//   ....[0]....
        /*0ea8*/ 	.word	0x00023dd0


	//   ....[1]....
        /*0eac*/ 	.word	0x00023e40


	//   ....[2]....
        /*0eb0*/ 	.word	0x000242d0


	//   ....[3]....
        /*0eb4*/ 	.word	0x00024690


	//   ....[4]....
        /*0eb8*/ 	.word	0x00024720


	//   ....[5]....
        /*0ebc*/ 	.word	0x000247c0


	//   ....[6]....
        /*0ec0*/ 	.word	0x00024850


	//   ....[7]....
        /*0ec4*/ 	.word	0x000248f0


	//   ....[8]....
        /*0ec8*/ 	.word	0x00024980


	//   ....[9]....
        /*0ecc*/ 	.word	0x00024a20


	//   ....[10]....
        /*0ed0*/ 	.word	0x00024ab0


	//   ....[11]....
        /*0ed4*/ 	.word	0x00024ba0


	//   ....[12]....
        /*0ed8*/ 	.word	0x00024c30


	//   ....[13]....
        /*0edc*/ 	.word	0x00024cd0


	//   ....[14]....
        /*0ee0*/ 	.word	0x00024d60


	//   ....[15]....
        /*0ee4*/ 	.word	0x00024e00


	//   ....[16]....
        /*0ee8*/ 	.word	0x00024e90


	//   ....[17]....
        /*0eec*/ 	.word	0x00024f30


	//   ....[18]....
        /*0ef0*/ 	.word	0x00024fc0


	//   ....[19]....
        /*0ef4*/ 	.word	0x000250b0


	//   ....[20]....
        /*0ef8*/ 	.word	0x00025140


	//   ....[21]....
        /*0efc*/ 	.word	0x000251d0


	//   ....[22]....
        /*0f00*/ 	.word	0x00025260


	//   ....[23]....
        /*0f04*/ 	.word	0x000252f0


	//   ....[24]....
        /*0f08*/ 	.word	0x00025380


	//   ....[25]....
        /*0f0c*/ 	.word	0x00025410


	//   ....[26]....
        /*0f10*/ 	.word	0x000254a0


	//   ....[27]....
        /*0f14*/ 	.word	0x00025570


	//   ....[28]....
        /*0f18*/ 	.word	0x00025610


	//   ....[29]....
        /*0f1c*/ 	.word	0x000256a0


	//   ....[30]....
        /*0f20*/ 	.word	0x000256f0


	//   ....[31]....
        /*0f24*/ 	.word	0x00025740


	//   ....[32]....
        /*0f28*/ 	.word	0x00025820


	//   ....[33]....
        /*0f2c*/ 	.word	0x000258b0


	//   ....[34]....
        /*0f30*/ 	.word	0x00025900


	//   ....[35]....
        /*0f34*/ 	.word	0x00025950


	//   ....[36]....
        /*0f38*/ 	.word	0x00025c10


	//   ....[37]....
        /*0f3c*/ 	.word	0x00025d30


	//   ....[38]....
        /*0f40*/ 	.word	0x00025e60


	//   ....[39]....
        /*0f44*/ 	.word	0x00025f80


	//   ....[40]....
        /*0f48*/ 	.word	0x000260a0


	//   ....[41]....
        /*0f4c*/ 	.word	0x00026150


	//   ....[42]....
        /*0f50*/ 	.word	0x000261b0


	//   ....[43]....
        /*0f54*/ 	.word	0x00026220


	//   ....[44]....
        /*0f58*/ 	.word	0x00026280


	//   ....[45]....
        /*0f5c*/ 	.word	0x00026300


	//   ....[46]....
        /*0f60*/ 	.word	0x00026360


	//   ....[47]....
        /*0f64*/ 	.word	0x000263d0


	//   ....[48]....
        /*0f68*/ 	.word	0x00026430


	//   ....[49]....
        /*0f6c*/ 	.word	0x000264a0


	//   ....[50]....
        /*0f70*/ 	.word	0x00026500


	//   ....[51]....
        /*0f74*/ 	.word	0x00026560


	//   ....[52]....
        /*0f78*/ 	.word	0x000265c0


	//   ....[53]....
        /*0f7c*/ 	.word	0x00026640


	//   ....[54]....
        /*0f80*/ 	.word	0x000266a0


	//   ....[55]....
        /*0f84*/ 	.word	0x00026720


	//   ....[56]....
        /*0f88*/ 	.word	0x00026780


	//   ....[57]....
        /*0f8c*/ 	.word	0x00026800


	//   ....[58]....
        /*0f90*/ 	.word	0x00026860


	//   ....[59]....
        /*0f94*/ 	.word	0x000268e0


	//   ....[60]....
        /*0f98*/ 	.word	0x00026940


	//   ....[61]....
        /*0f9c*/ 	.word	0x000269c0


	//   ....[62]....
        /*0fa0*/ 	.word	0x00026a20


	//   ....[63]....
        /*0fa4*/ 	.word	0x00026aa0


	//   ....[64]....
        /*0fa8*/ 	.word	0x00026b00


	//   ....[65]....
        /*0fac*/ 	.word	0x00026b80


	//   ....[66]....
        /*0fb0*/ 	.word	0x00026be0


	//   ....[67]....
        /*0fb4*/ 	.word	0x00026c60


	//   ....[68]....
        /*0fb8*/ 	.word	0x00026cc0


	//   ....[69]....
        /*0fbc*/ 	.word	0x00026d40


	//   ....[70]....
        /*0fc0*/ 	.word	0x00026da0


	//   ....[71]....
        /*0fc4*/ 	.word	0x00026e10


	//   ....[72]....
        /*0fc8*/ 	.word	0x00026e70


	//   ....[73]....
        /*0fcc*/ 	.word	0x00026ee0


	//   ....[74]....
        /*0fd0*/ 	.word	0x00026f40


	//   ....[75]....
        /*0fd4*/ 	.word	0x00026fa0


	//   ....[76]....
        /*0fd8*/ 	.word	0x00027000


	//   ....[77]....
        /*0fdc*/ 	.word	0x00027070


	//   ....[78]....
        /*0fe0*/ 	.word	0x000270d0


	//   ....[79]....
        /*0fe4*/ 	.word	0x00027130


	//   ....[80]....
        /*0fe8*/ 	.word	0x00027190


	//   ....[81]....
        /*0fec*/ 	.word	0x00027210


	//   ....[82]....
        /*0ff0*/ 	.word	0x00027270


	//   ....[83]....
        /*0ff4*/ 	.word	0x000272f0


	//   ....[84]....
        /*0ff8*/ 	.word	0x00027350


	//   ....[85]....
        /*0ffc*/ 	.word	0x000273d0


	//   ....[86]....
        /*1000*/ 	.word	0x00027430


	//   ....[87]....
        /*1004*/ 	.word	0x000274b0


	//   ....[88]....
        /*1008*/ 	.word	0x00027510


	//   ....[89]....
        /*100c*/ 	.word	0x00027580


	//   ....[90]....
        /*1010*/ 	.word	0x000275e0


	//   ....[91]....
        /*1014*/ 	.word	0x00027640


	//   ....[92]....
        /*1018*/ 	.word	0x000276a0


	//   ....[93]....
        /*101c*/ 	.word	0x00027700


	//   ....[94]....
        /*1020*/ 	.word	0x00027760


	//   ....[95]....
        /*1024*/ 	.word	0x000277c0


	//   ....[96]....
        /*1028*/ 	.word	0x00027820


	//   ....[97]....
        /*102c*/ 	.word	0x000278a0


	//   ....[98]....
        /*1030*/ 	.word	0x00027910


	//   ....[99]....
        /*1034*/ 	.word	0x000279b0


	//   ....[100]....
        /*1038*/ 	.word	0x00027b60


	//   ....[101]....
        /*103c*/ 	.word	0x00027bb0


	//   ....[102]....
        /*1040*/ 	.word	0x00027c40


	//   ....[103]....
        /*1044*/ 	.word	0x00027cd0


	//   ....[104]....
        /*1048*/ 	.word	0x00027d60


	//   ....[105]....
        /*104c*/ 	.word	0x00027df0


	//   ....[106]....
        /*1050*/ 	.word	0x00027e80


	//   ....[107]....
        /*1054*/ 	.word	0x00027f10


	//   ....[108]....
        /*1058*/ 	.word	0x00027fd0


	//   ....[109]....
        /*105c*/ 	.word	0x000282b0


	//   ....[110]....
        /*1060*/ 	.word	0x000283a0


	//   ....[111]....
        /*1064*/ 	.word	0x00028450


	//   ....[112]....
        /*1068*/ 	.word	0x00028590


	//   ....[113]....
        /*106c*/ 	.word	0x00028640


	//   ....[114]....
        /*1070*/ 	.word	0x000286a0


	//   ....[115]....
        /*1074*/ 	.word	0x00028780


	//   ....[116]....
        /*1078*/ 	.word	0x000287e0


	//   ....[117]....
        /*107c*/ 	.word	0x000288c0


	//   ....[118]....
        /*1080*/ 	.word	0x00028920


	//   ....[119]....
        /*1084*/ 	.word	0x00028a00


	//   ....[120]....
        /*1088*/ 	.word	0x00028a60


	//   ....[121]....
        /*108c*/ 	.word	0x00028b40


	//   ....[122]....
        /*1090*/ 	.word	0x00028ba0


	//   ....[123]....
        /*1094*/ 	.word	0x00028c80


	//   ....[124]....
        /*1098*/ 	.word	0x00028ce0


	//   ....[125]....
        /*109c*/ 	.word	0x00028db0


	//   ....[126]....
        /*10a0*/ 	.word	0x00028f40


	//   ....[127]....
        /*10a4*/ 	.word	0x00028fd0


	//   ....[128]....
        /*10a8*/ 	.word	0x000290f0


	//   ....[129]....
        /*10ac*/ 	.word	0x00029140


	//   ....[130]....
        /*10b0*/ 	.word	0x00029260


	//   ....[131]....
        /*10b4*/ 	.word	0x000292b0


	//   ....[132]....
        /*10b8*/ 	.word	0x000293d0


	//   ....[133]....
        /*10bc*/ 	.word	0x00029420


	//   ....[134]....
        /*10c0*/ 	.word	0x00029520


	//   ....[135]....
        /*10c4*/ 	.word	0x000295c0


	//   ....[136]....
        /*10c8*/ 	.word	0x00029620


	//   ....[137]....
        /*10cc*/ 	.word	0x00029710


	//   ....[138]....
        /*10d0*/ 	.word	0x00029770


	//   ....[139]....
        /*10d4*/ 	.word	0x00029860


	//   ....[140]....
        /*10d8*/ 	.word	0x000298c0


	//   ....[141]....
        /*10dc*/ 	.word	0x000299a0


	//   ....[142]....
        /*10e0*/ 	.word	0x00029a90


	//   ....[143]....
        /*10e4*/ 	.word	0x00029b00


	//   ....[144]....
        /*10e8*/ 	.word	0x00029b60


	//   ....[145]....
        /*10ec*/ 	.word	0x00029c70


	//   ....[146]....
        /*10f0*/ 	.word	0x00029cd0


	//   ....[147]....
        /*10f4*/ 	.word	0x00029de0


	//   ....[148]....
        /*10f8*/ 	.word	0x00029e40


	//   ....[149]....
        /*10fc*/ 	.word	0x00029f50


	//   ....[150]....
        /*1100*/ 	.word	0x00029fb0


	//   ....[151]....
        /*1104*/ 	.word	0x0002a0c0


	//   ....[152]....
        /*1108*/ 	.word	0x0002a120


	//   ....[153]....
        /*110c*/ 	.word	0x0002a230


	//   ....[154]....
        /*1110*/ 	.word	0x0002a290


	//   ....[155]....
        /*1114*/ 	.word	0x0002a390


	//   ....[156]....
        /*1118*/ 	.word	0x0002a3f0


	//   ....[157]....
        /*111c*/ 	.word	0x0002a4e0


	//   ....[158]....
        /*1120*/ 	.word	0x0002a610


	//   ....[159]....
        /*1124*/ 	.word	0x0002a6b0


	//   ....[160]....
        /*1128*/ 	.word	0x0002a710


	//   ....[161]....
        /*112c*/ 	.word	0x0002a7d0


	//   ....[162]....
        /*1130*/ 	.word	0x0002a830


	//   ....[163]....
        /*1134*/ 	.word	0x0002a8f0


	//   ....[164]....
        /*1138*/ 	.word	0x0002a950


	//   ....[165]....
        /*113c*/ 	.word	0x0002aa10


	//   ....[166]....
        /*1140*/ 	.word	0x0002aa70


	//   ....[167]....
        /*1144*/ 	.word	0x0002ab30


	//   ....[168]....
        /*1148*/ 	.word	0x0002ab90


	//   ....[169]....
        /*114c*/ 	.word	0x0002ac50


	//   ....[170]....
        /*1150*/ 	.word	0x0002acb0


	//   ....[171]....
        /*1154*/ 	.word	0x0002ad70


	//   ....[172]....
        /*1158*/ 	.word	0x0002add0


	//   ....[173]....
        /*115c*/ 	.word	0x0002ae90


	//   ....[174]....
        /*1160*/ 	.word	0x0002af80


	//   ....[175]....
        /*1164*/ 	.word	0x0002b010


	//   ....[176]....
        /*1168*/ 	.word	0x0002b070


	//   ....[177]....
        /*116c*/ 	.word	0x0002b130


	//   ....[178]....
        /*1170*/ 	.word	0x0002b190


	//   ....[179]....
        /*1174*/ 	.word	0x0002b250


	//   ....[180]....
        /*1178*/ 	.word	0x0002b2b0


	//   ....[181]....
        /*117c*/ 	.word	0x0002b370


	//   ....[182]....
        /*1180*/ 	.word	0x0002b3d0


	//   ....[183]....
        /*1184*/ 	.word	0x0002b490


	//   ....[184]....
        /*1188*/ 	.word	0x0002b4f0


	//   ....[185]....
        /*118c*/ 	.word	0x0002b5b0


	//   ....[186]....
        /*1190*/ 	.word	0x0002b610


	//   ....[187]....
        /*1194*/ 	.word	0x0002b6d0


	//   ....[188]....
        /*1198*/ 	.word	0x0002b730


	//   ....[189]....
        /*119c*/ 	.word	0x0002b7f0


	//   ....[190]....
        /*11a0*/ 	.word	0x0002b9d0


	//   ....[191]....
        /*11a4*/ 	.word	0x0002ba70


	//   ....[192]....
        /*11a8*/ 	.word	0x0002bb90


	//   ....[193]....
        /*11ac*/ 	.word	0x0002bc00


	//   ....[194]....
        /*11b0*/ 	.word	0x0002bc70


	//   ....[195]....
        /*11b4*/ 	.word	0x0002bce0


	//   ....[196]....
        /*11b8*/ 	.word	0x0002bd50


	//   ....[197]....
        /*11bc*/ 	.word	0x0002bdd0


	//   ....[198]....
        /*11c0*/ 	.word	0x0002be60


	//   ....[199]....
        /*11c4*/ 	.word	0x0002bef0


	//   ....[200]....
        /*11c8*/ 	.word	0x0002bf60


	//   ....[201]....
        /*11cc*/ 	.word	0x0002bfd0


	//   ....[202]....
        /*11d0*/ 	.word	0x0002c040


	//   ....[203]....
        /*11d4*/ 	.word	0x0002c0c0


	//   ....[204]....
        /*11d8*/ 	.word	0x0002c130


	//   ....[205]....
        /*11dc*/ 	.word	0x0002c1d0


	//   ....[206]....
        /*11e0*/ 	.word	0x0002c260


	//   ....[207]....
        /*11e4*/ 	.word	0x0002c380


	//----- nvinfo : EIATTR_REG_RECONFIG
	.align		4
.L_152:
        /*11e8*/ 	.byte	0x01, 0x54
	.zero		2


	//----- nvinfo : EIATTR_SYSCALL_OFFSETS
	.align		4
        /*11ec*/ 	.byte	0x04, 0x46
        /*11ee*/ 	.short	(.L_154 - .L_153)


	//   ....[0]....
.L_153:
        /*11f0*/ 	.word	0x000017c0


	//   ....[1]....
        /*11f4*/ 	.word	0x00001910


	//   ....[2]....
        /*11f8*/ 	.word	0x0000c5b0


	//   ....[3]....
        /*11fc*/ 	.word	0x0000c8d0


	//   ....[4]....
        /*1200*/ 	.word	0x0001f0a0


	//   ....[5]....
        /*1204*/ 	.word	0x0001f210


	//   ....[6]....
        /*1208*/ 	.word	0x0001f360


	//   ....[7]....
        /*120c*/ 	.word	0x0001f4a0


	//   ....[8]....
        /*1210*/ 	.word	0x00020ae0


	//----- nvinfo : EIATTR_MBARRIER_INSTR_OFFSETS
	.align		4
.L_154:
        /*1214*/ 	.byte	0x04, 0x39
        /*1216*/ 	.short	(.L_156 - .L_155)


	//   ....[0]....
.L_155:
        /*1218*/ 	.word	0x00000270
        /*121c*/ 	.word	0x000000ff
        /*1220*/ 	.word	0x00038800
        /*1224*/ 	.short	0x0100
        /*1226*/ 	.byte	0x08
	.zero		1


	//   ....[1]....
        /*1228*/ 	.word	0x00000280
        /*122c*/ 	.word	0x000000ff
        /*1230*/ 	.word	0x00038820
        /*1234*/ 	.short	0x0100
        /*1236*/ 	.byte	0x08
	.zero		1


	//   ....[2]....
        /*1238*/ 	.word	0x00000370
        /*123c*/ 	.word	0x000000ff
        /*1240*/ 	.word	0x00038830
        /*1244*/ 	.short	0x0100
        /*1246*/ 	.byte	0x08
	.zero		1


	//   ....[3]....
        /*1248*/ 	.word	0x00000380
        /*124c*/ 	.word	0x000000ff
        /*1250*/ 	.word	0x00038840
        /*1254*/ 	.short	0x0100
        /*1256*/ 	.byte	0x08
	.zero		1


	//   ....[4]....
        /*1258*/ 	.word	0x00000390
        /*125c*/ 	.word	0x000000ff
        /*1260*/ 	.word	0x00038838
        /*1264*/ 	.short	0x0100
        /*1266*/ 	.byte	0x08
	.zero		1


	//   ....[5]....
        /*1268*/ 	.word	0x000003a0
        /*126c*/ 	.word	0x000000ff
        /*1270*/ 	.word	0x00038848
        /*1274*/ 	.short	0x0100
        /*1276*/ 	.byte	0x08
	.zero		1


	//   ....[6]....
        /*1278*/ 	.word	0x000004d0
        /*127c*/ 	.word	0x000000ff
        /*1280*/ 	.word	0x00038850
        /*1284*/ 	.short	0x0100
        /*1286*/ 	.byte	0x08
	.zero		1


	//   ....[7]....
        /*1288*/ 	.word	0x000004e0
        /*128c*/ 	.word	0x000000ff
        /*1290*/ 	.word	0x00038860
        /*1294*/ 	.short	0x0100
        /*1296*/ 	.byte	0x08
	.zero		1


	//   ....[8]....
        /*1298*/ 	.word	0x000004f0
        /*129c*/ 	.word	0x000000ff
        /*12a0*/ 	.word	0x00038858
        /*12a4*/ 	.short	0x0100
        /*12a6*/ 	.byte	0x08
	.zero		1


	//   ....[9]....
        /*12a8*/ 	.word	0x00000500
        /*12ac*/ 	.word	0x000000ff
        /*12b0*/ 	.word	0x00038868
        /*12b4*/ 	.short	0x0100
        /*12b6*/ 	.byte	0x08
	.zero		1


	//   ....[10]....
        /*12b8*/ 	.word	0x000005f0
        /*12bc*/ 	.word	0x000000ff
        /*12c0*/ 	.word	0x00038870
        /*12c4*/ 	.short	0x0100
        /*12c6*/ 	.byte	0x06
	.zero		1


	//   ....[11]....
        /*12c8*/ 	.word	0x00000600
        /*12cc*/ 	.word	0x000000ff
        /*12d0*/ 	.word	0x00038880
        /*12d4*/ 	.short	0x0100
        /*12d6*/ 	.byte	0x06
	.zero		1


	//   ....[12]....
        /*12d8*/ 	.word	0x00000610
        /*12dc*/ 	.word	0x000000ff
        /*12e0*/ 	.word	0x00038878
        /*12e4*/ 	.short	0x0100
        /*12e6*/ 	.byte	0x06
	.zero		1


	//   ....[13]....
        /*12e8*/ 	.word	0x00000620
        /*12ec*/ 	.word	0x000000ff
        /*12f0*/ 	.word	0x00038888
        /*12f4*/ 	.short	0x0100
        /*12f6*/ 	.byte	0x06
	.zero		1


	//   ....[14]....
        /*12f8*/ 	.word	0x00000750
        /*12fc*/ 	.word	0x000000ff
        /*1300*/ 	.word	0x00038890
        /*1304*/ 	.short	0x0100
        /*1306*/ 	.byte	0x08
	.zero		1


	//   ....[15]....
        /*1308*/ 	.word	0x00000760
        /*130c*/ 	.word	0x000000ff
        /*1310*/ 	.word	0x000388a0
        /*1314*/ 	.short	0x0100
        /*1316*/ 	.byte	0x08
	.zero		1


	//   ....[16]....
        /*1318*/ 	.word	0x00000770
        /*131c*/ 	.word	0x000000ff
        /*1320*/ 	.word	0x00038898
        /*1324*/ 	.short	0x0100
        /*1326*/ 	.byte	0x08
	.zero		1


	//   ....[17]....
        /*1328*/ 	.word	0x00000780
        /*132c*/ 	.word	0x000000ff
        /*1330*/ 	.word	0x000388a8
        /*1334*/ 	.short	0x0100
        /*1336*/ 	.byte	0x08
	.zero		1


	//   ....[18]....
        /*1338*/ 	.word	0x000008c0
        /*133c*/ 	.word	0x000000ff
        /*1340*/ 	.word	0x000388b0
        /*1344*/ 	.short	0x0100
        /*1346*/ 	.byte	0x08
	.zero		1


	//   ....[19]....
        /*1348*/ 	.word	0x000008d0
        /*134c*/ 	.word	0x000000ff
        /*1350*/ 	.word	0x000388c0
        /*1354*/ 	.short	0x0100
        /*1356*/ 	.byte	0x08
	.zero		1


	//   ....[20]....
        /*1358*/ 	.word	0x000008e0
        /*135c*/ 	.word	0x000000ff
        /*1360*/ 	.word	0x000388b8
        /*1364*/ 	.short	0x0100
        /*1366*/ 	.byte	0x08
	.zero		1


	//   ....[21]....
        /*1368*/ 	.word	0x000008f0
        /*136c*/ 	.word	0x000000ff
        /*1370*/ 	.word	0x000388c8
        /*1374*/ 	.short	0x0100
        /*1376*/ 	.byte	0x08
	.zero		1


	//   ....[22]....
        /*1378*/ 	.word	0x00002d30
        /*137c*/ 	.word	0x00000004
        /*1380*/ 	.word	0x00038890
        /*1384*/ 	.short	0x010a
        /*1386*/ 	.byte	0x3f
	.zero		1


	//   ....[23]....
        /*1388*/ 	.word	0x00006f00
        /*138c*/ 	.word	0x00000004
        /*1390*/ 	.word	0x00038890
        /*1394*/ 	.short	0x010a
        /*1396*/ 	.byte	0x3f
	.zero		1


	//   ....[24]....
        /*1398*/ 	.word	0x0000ae20
        /*139c*/ 	.word	0x00000004
        /*13a0*/ 	.word	0x00038890
        /*13a4*/ 	.short	0x010a
        /*13a6*/ 	.byte	0x3f
	.zero		1


	//   ....[25]....
        /*13a8*/ 	.word	0x0000b520
        /*13ac*/ 	.word	0x0000000b
        /*13b0*/ 	.word	0x00000000
        /*13b4*/ 	.short	0x0101
        /*13b6*/ 	.byte	0x3f
	.zero		1


	//   ....[26]....
        /*13b8*/ 	.word	0x0000b560
        /*13bc*/ 	.word	0x00000004
        /*13c0*/ 	.word	0x000388b0
        /*13c4*/ 	.short	0x010a
        /*13c6*/ 	.byte	0x3f
	.zero		1


	//   ....[27]....
        /*13c8*/ 	.word	0x0000bb80
        /*13cc*/ 	.word	0x00000004
        /*13d0*/ 	.word	0x00000000
        /*13d4*/ 	.short	0x0101
        /*13d6*/ 	.byte	0x3f
	.zero		1


	//   ....[28]....
        /*13d8*/ 	.word	0x0000c640
        /*13dc*/ 	.word	0x00000017
        /*13e0*/ 	.word	0x00038800
        /*13e4*/ 	.short	0x010a
        /*13e6*/ 	.byte	0x3f
	.zero		1


	//   ....[29]....
        /*13e8*/ 	.word	0x0000c690
        /*13ec*/ 	.word	0x00000017
        /*13f0*/ 	.word	0x00038800
        /*13f4*/ 	.short	0x010a
        /*13f6*/ 	.byte	0x3f
	.zero		1


	//   ....[30]....
        /*13f8*/ 	.word	0x0000cbc0
        /*13fc*/ 	.word	0x00000017
        /*1400*/ 	.word	0x00038800
        /*1404*/ 	.short	0x010a
        /*1406*/ 	.byte	0x3f
	.zero		1


	//   ....[31]....
        /*1408*/ 	.word	0x00010210
        /*140c*/ 	.word	0x00000017
        /*1410*/ 	.word	0x00038800
        /*1414*/ 	.short	0x010a
        /*1416*/ 	.byte	0x3f
	.zero		1


	//   ....[32]....
        /*1418*/ 	.word	0x00013910
        /*141c*/ 	.word	0x00000003
        /*1420*/ 	.word	0x00038830
        /*1424*/ 	.short	0x010a
        /*1426*/ 	.byte	0x3f
	.zero		1


	//   ....[33]....
        /*1428*/ 	.word	0x00013950
        /*142c*/ 	.word	0x00000003
        /*1430*/ 	.word	0x00038830
        /*1434*/ 	.short	0x010a
        /*1436*/ 	.byte	0x3f
	.zero		1


	//   ....[34]....
        /*1438*/ 	.word	0x000155a0
        /*143c*/ 	.word	0x0000000b
        /*1440*/ 	.word	0x00000000
        /*1444*/ 	.short	0x0101
        /*1446*/ 	.byte	0x3f
	.zero		1


	//   ....[35]....
        /*1448*/ 	.word	0x000159c0
        /*144c*/ 	.word	0x00000003
        /*1450*/ 	.word	0x00038850
        /*1454*/ 	.short	0x010a
        /*1456*/ 	.byte	0x3f
	.zero		1


	//   ....[36]....
        /*1458*/ 	.word	0x00015a10
        /*145c*/ 	.word	0x00000003
        /*1460*/ 	.word	0x00038850
        /*1464*/ 	.short	0x010a
        /*1466*/ 	.byte	0x3f
	.zero		1


	//   ....[37]....
        /*1468*/ 	.word	0x00015d00
        /*146c*/ 	.word	0x00000003
        /*1470*/ 	.word	0x00000000
        /*1474*/ 	.short	0x0101
        /*1476*/ 	.byte	0x3f
	.zero		1


	//   ....[38]....
        /*1478*/ 	.word	0x00015e20
        /*147c*/ 	.word	0x00000006
        /*1480*/ 	.word	0x00038830
        /*1484*/ 	.short	0x010a
        /*1486*/ 	.byte	0x3f
	.zero		1


	//   ....[39]....
        /*1488*/ 	.word	0x00015ea0
        /*148c*/ 	.word	0x00000006
        /*1490*/ 	.word	0x00038830
        /*1494*/ 	.short	0x010a
        /*1496*/ 	.byte	0x3f
	.zero		1


	//   ....[40]....
        /*1498*/ 	.word	0x00016ae0
        /*149c*/ 	.word	0x0000000e
        /*14a0*/ 	.word	0x00000000
        /*14a4*/ 	.short	0x0101
        /*14a6*/ 	.byte	0x3f
	.zero		1


	//   ....[41]....
        /*14a8*/ 	.word	0x00017ed0
        /*14ac*/ 	.word	0x00000006
        /*14b0*/ 	.word	0x00038850
        /*14b4*/ 	.short	0x010a
        /*14b6*/ 	.byte	0x3f
	.zero		1


	//   ....[42]....
        /*14b8*/ 	.word	0x00017f40
        /*14bc*/ 	.word	0x00000006
        /*14c0*/ 	.word	0x00038850
        /*14c4*/ 	.short	0x010a
        /*14c6*/ 	.byte	0x3f
	.zero		1


	//   ....[43]....
        /*14c8*/ 	.word	0x00018200
        /*14cc*/ 	.word	0x00000006
        /*14d0*/ 	.word	0x00000000
        /*14d4*/ 	.short	0x0101
        /*14d6*/ 	.byte	0x3f
	.zero		1


	//   ....[44]....
        /*14d8*/ 	.word	0x0001b750
        /*14dc*/ 	.word	0x00000000
        /*14e0*/ 	.word	0x00000000
        /*14e4*/ 	.short	0x0101
        /*14e6*/ 	.byte	0x3f
	.zero		1


	//   ....[45]....
        /*14e8*/ 	.word	0x0001df30
        /*14ec*/ 	.word	0x00000017
        /*14f0*/ 	.word	0x00038820
        /*14f4*/ 	.short	0x010a
        /*14f6*/ 	.byte	0x3f
	.zero		1


	//   ....[46]....
        /*14f8*/ 	.word	0x0001dfc0
        /*14fc*/ 	.word	0x00000009
        /*1500*/ 	.word	0x000388a0
        /*1504*/ 	.short	0x010a
        /*1506*/ 	.byte	0x3f
	.zero		1


	//   ....[47]....
        /*1508*/ 	.word	0x0001e310
        /*150c*/ 	.word	0x00000009
        /*1510*/ 	.word	0x000388c0
        /*1514*/ 	.short	0x010a
        /*1516*/ 	.byte	0x3f
	.zero		1


	//   ....[48]....
        /*1518*/ 	.word	0x0001e730
        /*151c*/ 	.word	0x00000008
        /*1520*/ 	.word	0x000388a0
        /*1524*/ 	.short	0x010a
        /*1526*/ 	.byte	0x3f
	.zero		1


	//   ....[49]....
        /*1528*/ 	.word	0x0001ea70
        /*152c*/ 	.word	0x00000008
        /*1530*/ 	.word	0x000388c0
        /*1534*/ 	.short	0x010a
        /*1536*/ 	.byte	0x3f
	.zero		1


	//   ....[50]....
        /*1538*/ 	.word	0x0001f870
        /*153c*/ 	.word	0x00000006
        /*1540*/ 	.word	0x00038880
        /*1544*/ 	.short	0x010a
        /*1546*/ 	.byte	0x3f
	.zero		1


	//   ....[51]....
        /*1548*/ 	.word	0x0001ffe0
        /*154c*/ 	.word	0x00000006
        /*1550*/ 	.word	0x00038870
        /*1554*/ 	.short	0x0107
        /*1556*/ 	.byte	0x3f
	.zero		1


	//   ....[52]....
        /*1558*/ 	.word	0x00020090
        /*155c*/ 	.word	0x00000006
        /*1560*/ 	.word	0x00038870
        /*1564*/ 	.short	0x0101
        /*1566*/ 	.byte	0x3f
	.zero		1


	//   ....[53]....
        /*1568*/ 	.word	0x000200c0
        /*156c*/ 	.word	0x00000006
        /*1570*/ 	.word	0x00038840
        /*1574*/ 	.short	0x010a
        /*1576*/ 	.byte	0x3f
	.zero		1


	//   ....[54]....
        /*1578*/ 	.word	0x00020800
        /*157c*/ 	.word	0x00000006
        /*1580*/ 	.word	0x00038830
        /*1584*/ 	.short	0x0107
        /*1586*/ 	.byte	0x3f
	.zero		1


	//   ....[55]....
        /*1588*/ 	.word	0x000208c0
        /*158c*/ 	.word	0x00000006
        /*1590*/ 	.word	0x00038830
        /*1594*/ 	.short	0x0101
        /*1596*/ 	.byte	0x3f
	.zero		1


	//   ....[56]....
        /*1598*/ 	.word	0x00021420
        /*159c*/ 	.word	0x00000017
        /*15a0*/ 	.word	0x00038800
        /*15a4*/ 	.short	0x0107
        /*15a6*/ 	.byte	0x3f
	.zero		1


	//   ....[57]....
        /*15a8*/ 	.word	0x00021520
        /*15ac*/ 	.word	0x00000017
        /*15b0*/ 	.word	0x00038800
        /*15b4*/ 	.short	0x0101
        /*15b6*/ 	.byte	0x3f
	.zero		1


	//   ....[58]....
        /*15b8*/ 	.word	0x00021550
        /*15bc*/ 	.word	0x00000017
        /*15c0*/ 	.word	0x00038820
        /*15c4*/ 	.short	0x010a
        /*15c6*/ 	.byte	0x3f
	.zero		1


	//   ....[59]....
        /*15c8*/ 	.word	0x00021870
        /*15cc*/ 	.word	0x00000000
        /*15d0*/ 	.word	0x00038880
        /*15d4*/ 	.short	0x010a
        /*15d6*/ 	.byte	0x3f
	.zero		1


	//   ....[60]....
        /*15d8*/ 	.word	0x00021d90
        /*15dc*/ 	.word	0x00000000
        /*15e0*/ 	.word	0x00038870
        /*15e4*/ 	.short	0x0107
        /*15e6*/ 	.byte	0x3f
	.zero		1


	//   ....[61]....
        /*15e8*/ 	.word	0x00021e40
        /*15ec*/ 	.word	0x00000000
        /*15f0*/ 	.word	0x00038870
        /*15f4*/ 	.short	0x0101
        /*15f6*/ 	.byte	0x3f
	.zero		1


	//   ....[62]....
        /*15f8*/ 	.word	0x00021e70
        /*15fc*/ 	.word	0x00000000
        /*1600*/ 	.word	0x00038840
        /*1604*/ 	.short	0x010a
        /*1606*/ 	.byte	0x3f
	.zero		1


	//   ....[63]....
        /*1608*/ 	.word	0x00022370
        /*160c*/ 	.word	0x00000000
        /*1610*/ 	.word	0x00038830
        /*1614*/ 	.short	0x0107
        /*1616*/ 	.byte	0x3f
	.zero		1


	//   ....[64]....
        /*1618*/ 	.word	0x00022420
        /*161c*/ 	.word	0x00000000
        /*1620*/ 	.word	0x00038830
        /*1624*/ 	.short	0x0101
        /*1626*/ 	.byte	0x3f
	.zero		1


	//   ....[65]....
        /*1628*/ 	.word	0x000224b0
        /*162c*/ 	.word	0x00000011
        /*1630*/ 	.word	0x00038870
        /*1634*/ 	.short	0x010a
        /*1636*/ 	.byte	0x3f
	.zero		1


	//   ....[66]....
        /*1638*/ 	.word	0x00022530
        /*163c*/ 	.word	0x00000011
        /*1640*/ 	.word	0x00038860
        /*1644*/ 	.short	0x010a
        /*1646*/ 	.byte	0x3f
	.zero		1


	//   ....[67]....
        /*1648*/ 	.word	0x00022c90
        /*164c*/ 	.word	0x00000011
        /*1650*/ 	.word	0x00038850
        /*1654*/ 	.short	0x0101
        /*1656*/ 	.byte	0x3f
	.zero		1


	//   ....[68]....
        /*1658*/ 	.word	0x00022d20
        /*165c*/ 	.word	0x00000011
        /*1660*/ 	.word	0x00000000
        /*1664*/ 	.short	0x0101
        /*1666*/ 	.byte	0x3f
	.zero		1


	//   ....[69]....
        /*1668*/ 	.word	0x00022ee0
        /*166c*/ 	.word	0x00000012
        /*1670*/ 	.word	0x00038870
        /*1674*/ 	.short	0x010a
        /*1676*/ 	.byte	0x3f
	.zero		1


	//   ....[70]....
        /*1678*/ 	.word	0x00022f50
        /*167c*/ 	.word	0x00000012
        /*1680*/ 	.word	0x00038860
        /*1684*/ 	.short	0x010a
        /*1686*/ 	.byte	0x3f
	.zero		1


	//   ....[71]....
        /*1688*/ 	.word	0x000236c0
        /*168c*/ 	.word	0x00000012
        /*1690*/ 	.word	0x00038850
        /*1694*/ 	.short	0x0101
        /*1696*/ 	.byte	0x3f
	.zero		1


	//   ....[72]....
        /*1698*/ 	.word	0x00023780
        /*169c*/ 	.word	0x00000012
        /*16a0*/ 	.word	0x00000000
        /*16a4*/ 	.short	0x0101
        /*16a6*/ 	.byte	0x3f
	.zero		1


	//   ....[73]....
        /*16a8*/ 	.word	0x00024250
        /*16ac*/ 	.word	0x00000007
        /*16b0*/ 	.word	0x00038820
        /*16b4*/ 	.short	0x010a
        /*16b6*/ 	.byte	0x3f
	.zero		1


	//   ....[74]....
        /*16b8*/ 	.word	0x000243e0
        /*16bc*/ 	.word	0x00000005
        /*16c0*/ 	.word	0x00038840
        /*16c4*/ 	.short	0x010a
        /*16c6*/ 	.byte	0x3f
	.zero		1


	//   ....[75]....
        /*16c8*/ 	.word	0x00024480
        /*16cc*/ 	.word	0x00000003
        /*16d0*/ 	.word	0x00038840
        /*16d4*/ 	.short	0x010a
        /*16d6*/ 	.byte	0x3f
	.zero		1


	//   ....[76]....
        /*16d8*/ 	.word	0x000244c0
        /*16dc*/ 	.word	0x00000005
        /*16e0*/ 	.word	0x00038860
        /*16e4*/ 	.short	0x010a
        /*16e6*/ 	.byte	0x3f
	.zero		1


	//   ....[77]....
        /*16e8*/ 	.word	0x00024500
        /*16ec*/ 	.word	0x00000003
        /*16f0*/ 	.word	0x00038860
        /*16f4*/ 	.short	0x010a
        /*16f6*/ 	.byte	0x3f
	.zero		1


	//   ....[78]....
        /*16f8*/ 	.word	0x00024540
        /*16fc*/ 	.word	0x00000005
        /*1700*/ 	.word	0x00038880
        /*1704*/ 	.short	0x010a
        /*1706*/ 	.byte	0x3f
	.zero		1


	//   ....[79]....
        /*1708*/ 	.word	0x00024580
        /*170c*/ 	.word	0x00000003
        /*1710*/ 	.word	0x00038880
        /*1714*/ 	.short	0x010a
        /*1716*/ 	.byte	0x3f
	.zero		1


	//   ....[80]....
        /*1718*/ 	.word	0x000245e0
        /*171c*/ 	.word	0x00000004
        /*1720*/ 	.word	0x00038890
        /*1724*/ 	.short	0x010a
        /*1726*/ 	.byte	0x3f
	.zero		1


	//   ....[81]....
        /*1728*/ 	.word	0x00024af0
        /*172c*/ 	.word	0x00000004
        /*1730*/ 	.word	0x00038890
        /*1734*/ 	.short	0x010a
        /*1736*/ 	.byte	0x3f
	.zero		1


	//   ....[82]....
        /*1738*/ 	.word	0x00025000
        /*173c*/ 	.word	0x00000004
        /*1740*/ 	.word	0x00038890
        /*1744*/ 	.short	0x010a
        /*1746*/ 	.byte	0x3f
	.zero		1


	//   ....[83]....
        /*1748*/ 	.word	0x000254d0
        /*174c*/ 	.word	0x00000004
        /*1750*/ 	.word	0x000388b0
        /*1754*/ 	.short	0x010a
        /*1756*/ 	.byte	0x3f
	.zero		1


	//   ....[84]....
        /*1758*/ 	.word	0x00025770
        /*175c*/ 	.word	0x00000017
        /*1760*/ 	.word	0x00038800
        /*1764*/ 	.short	0x010a
        /*1766*/ 	.byte	0x3f
	.zero		1


	//   ....[85]....
        /*1768*/ 	.word	0x00025980
        /*176c*/ 	.word	0x00000017
        /*1770*/ 	.word	0x00038800
        /*1774*/ 	.short	0x010a
        /*1776*/ 	.byte	0x3f
	.zero		1


	//   ....[86]....
        /*1778*/ 	.word	0x000259d0
        /*177c*/ 	.word	0x00000003
        /*1780*/ 	.word	0x00038830
        /*1784*/ 	.short	0x010a
        /*1786*/ 	.byte	0x3f
	.zero		1


	//   ....[87]....
        /*1788*/ 	.word	0x00025a20
        /*178c*/ 	.word	0x00000003
        /*1790*/ 	.word	0x00038850
        /*1794*/ 	.short	0x010a
        /*1796*/ 	.byte	0x3f
	.zero		1


	//   ....[88]....
        /*1798*/ 	.word	0x00025a70
        /*179c*/ 	.word	0x00000006
        /*17a0*/ 	.word	0x00038830
        /*17a4*/ 	.short	0x010a
        /*17a6*/ 	.byte	0x3f
	.zero		1


	//   ....[89]....
        /*17a8*/ 	.word	0x00025ac0
        /*17ac*/ 	.word	0x00000006
        /*17b0*/ 	.word	0x00038850
        /*17b4*/ 	.short	0x010a
        /*17b6*/ 	.byte	0x3f
	.zero		1


	//   ....[90]....
        /*17b8*/ 	.word	0x00028090
        /*17bc*/ 	.word	0x00000017
        /*17c0*/ 	.word	0x00038820
        /*17c4*/ 	.short	0x010a
        /*17c6*/ 	.byte	0x3f
	.zero		1


	//   ....[91]....
        /*17c8*/ 	.word	0x000280e0
        /*17cc*/ 	.word	0x00000009
        /*17d0*/ 	.word	0x000388a0
        /*17d4*/ 	.short	0x010a
        /*17d6*/ 	.byte	0x3f
	.zero		1


	//   ....[92]....
        /*17d8*/ 	.word	0x00028130
        /*17dc*/ 	.word	0x00000009
        /*17e0*/ 	.word	0x000388c0
        /*17e4*/ 	.short	0x010a
        /*17e6*/ 	.byte	0x3f
	.zero		1


	//   ....[93]....
        /*17e8*/ 	.word	0x00028180
        /*17ec*/ 	.word	0x00000008
        /*17f0*/ 	.word	0x000388a0
        /*17f4*/ 	.short	0x010a
        /*17f6*/ 	.byte	0x3f
	.zero		1


	//   ....[94]....
        /*17f8*/ 	.word	0x000281d0
        /*17fc*/ 	.word	0x00000008
        /*1800*/ 	.word	0x000388c0
        /*1804*/ 	.short	0x010a
        /*1806*/ 	.byte	0x3f
	.zero		1


	//   ....[95]....
        /*1808*/ 	.word	0x000282f0
        /*180c*/ 	.word	0x00000006
        /*1810*/ 	.word	0x00038880
        /*1814*/ 	.short	0x010a
        /*1816*/ 	.byte	0x3f
	.zero		1


	//   ....[96]....
        /*1818*/ 	.word	0x00028e90
        /*181c*/ 	.word	0x00000006
        /*1820*/ 	.word	0x00038840
        /*1824*/ 	.short	0x010a
        /*1826*/ 	.byte	0x3f
	.zero		1


	//   ....[97]....
        /*1828*/ 	.word	0x0002a510
        /*182c*/ 	.word	0x00000017
        /*1830*/ 	.word	0x00038820
        /*1834*/ 	.short	0x010a
        /*1836*/ 	.byte	0x3f
	.zero		1


	//   ....[98]....
        /*1838*/ 	.word	0x0002a560
        /*183c*/ 	.word	0x00000000
        /*1840*/ 	.word	0x00038880
        /*1844*/ 	.short	0x010a
        /*1846*/ 	.byte	0x3f
	.zero		1


	//   ....[99]....
        /*1848*/ 	.word	0x0002aed0
        /*184c*/ 	.word	0x00000000
        /*1850*/ 	.word	0x00038840
        /*1854*/ 	.short	0x010a
        /*1856*/ 	.byte	0x3f
	.zero		1


	//   ....[100]....
        /*1858*/ 	.word	0x0002b830
        /*185c*/ 	.word	0x00000011
        /*1860*/ 	.word	0x00038870
        /*1864*/ 	.short	0x010a
        /*1866*/ 	.byte	0x3f
	.zero		1


	//   ....[101]....
        /*1868*/ 	.word	0x0002b880
        /*186c*/ 	.word	0x00000011
        /*1870*/ 	.word	0x00038860
        /*1874*/ 	.short	0x010a
        /*1876*/ 	.byte	0x3f
	.zero		1


	//   ....[102]....
        /*1878*/ 	.word	0x0002b8d0
        /*187c*/ 	.word	0x00000012
        /*1880*/ 	.word	0x00038870
        /*1884*/ 	.short	0x010a
        /*1886*/ 	.byte	0x3f
	.zero		1


	//   ....[103]....
        /*1888*/ 	.word	0x0002b920
        /*188c*/ 	.word	0x00000012
        /*1890*/ 	.word	0x00038860
        /*1894*/ 	.short	0x010a
        /*1896*/ 	.byte	0x3f
	.zero		1


	//   ....[104]....
        /*1898*/ 	.word	0x0002c2a0
        /*189c*/ 	.word	0x00000007
        /*18a0*/ 	.word	0x00038820
        /*18a4*/ 	.short	0x010a
        /*18a6*/ 	.byte	0x3f
	.zero		1


	//   ....[105]....
        /*18a8*/ 	.word	0x0002c440
        /*18ac*/ 	.word	0x00000005
        /*18b0*/ 	.word	0x00038840
        /*18b4*/ 	.short	0x010a
        /*18b6*/ 	.byte	0x3f
	.zero		1


	//   ....[106]....
        /*18b8*/ 	.word	0x0002c490
        /*18bc*/ 	.word	0x00000003
        /*18c0*/ 	.word	0x00038840
        /*18c4*/ 	.short	0x010a
        /*18c6*/ 	.byte	0x3f
	.zero		1


	//   ....[107]....
        /*18c8*/ 	.word	0x0002c4e0
        /*18cc*/ 	.word	0x00000005
        /*18d0*/ 	.word	0x00038860
        /*18d4*/ 	.short	0x010a
        /*18d6*/ 	.byte	0x3f
	.zero		1


	//   ....[108]....
        /*18d8*/ 	.word	0x0002c530
        /*18dc*/ 	.word	0x00000003
        /*18e0*/ 	.word	0x00038860
        /*18e4*/ 	.short	0x010a
        /*18e6*/ 	.byte	0x3f
	.zero		1


	//   ....[109]....
        /*18e8*/ 	.word	0x0002c580
        /*18ec*/ 	.word	0x00000005
        /*18f0*/ 	.word	0x00038880
        /*18f4*/ 	.short	0x010a
        /*18f6*/ 	.byte	0x3f
	.zero		1


	//----- nvinfo : EIATTR_NUM_MBARRIERS
	.align		4
.L_156:
        /*18f8*/ 	.byte	0x03, 0x38
        /*18fa*/ 	.short	0x0016


	//----- nvinfo : EIATTR_EXIT_INSTR_OFFSETS
	.align		4
        /*18fc*/ 	.byte	0x04, 0x1c
        /*18fe*/ 	.short	(.L_158 - .L_157)


	//   ....[0]....
.L_157:
        /*1900*/ 	.word	0x000245d0


	//----- nvinfo : EIATTR_MAX_THREADS
	.align		4
.L_158:
        /*1904*/ 	.byte	0x04, 0x05
        /*1906*/ 	.short	(.L_160 - .L_159)
.L_159:
        /*1908*/ 	.word	0x00000180
        /*190c*/ 	.word	0x00000001
        /*1910*/ 	.word	0x00000001


	//----- nvinfo : EIATTR_CRS_STACK_SIZE
	.align		4
.L_160:
        /*1914*/ 	.byte	0x04, 0x1e
        /*1916*/ 	.short	(.L_162 - .L_161)
.L_161:
        /*1918*/ 	.word	0x00000000


	//----- nvinfo : EIATTR_CBANK_PARAM_SIZE
	.align		4
.L_162:
        /*191c*/ 	.byte	0x03, 0x19
        /*191e*/ 	.short	0x0af0


	//----- nvinfo : EIATTR_PARAM_CBANK
	.align		4
        /*1920*/ 	.byte	0x04, 0x0a
        /*1922*/ 	.short	(.L_164 - .L_163)
	.align		4
.L_163:
        /*1924*/ 	.word	index@(.nv.constant0._ZN7cutlass13device_kernelIN5flash11enable_sm90INS1_16FlashAttnFwdSm90INS1_25CollectiveMainloopFwdSm90ILi2EN4cute5tupleIJNS5_1CILi1EEES8_S8_EEENS6_IJNS7_ILi128EEESA_NS7_ILi256EEEEEELi256ENS_12float_e4m3_tEfNS_4arch4Sm90ELb0ELb0ELb0ELb1ELb1ELb1ELb0ELb1ELb0ELb1ELb0ELb0EEENS1_21CollectiveEpilogueFwdINS6_IJSA_SB_SA_EEES9_NS_10bfloat16_tESF_Li256ELb1ELb1ELb0ELb1EEENS1_36VarlenDynamicPersistentTileSchedulerILi128ELi128ELi256ELi128ELb0ELb1ELb1ELb0ELb1ELb1EEEEEEEEEvNT_6ParamsE)
        /*1928*/ 	.short	0x0210
        /*192a*/ 	.short	0x0af0


	//----- nvinfo : EIATTR_SW_WAR
	.align		4
.L_164:
        /*192c*/ 	.byte	0x04, 0x36
        /*192e*/ 	.short	(.L_166 - .L_165)
.L_165:
        /*1930*/ 	.word	0x00000008
.L_166:


//--------------------- .nv.info._ZN7cutlass13device_kernelIN5flash11enable_sm90INS1_16FlashAttnFwdSm90INS1_25CollectiveMainloopFwdSm90ILi2EN4cute5tupleIJNS5_1CILi1EEES8_S8_EEENS6_IJNS7_ILi128EEENS7_ILi64EEENS7_ILi256EEEEEELi256ENS_12float_e4m3_tEfNS_4arch4Sm90ELb0ELb1ELb0ELb0ELb1ELb0ELb0ELb1ELb0ELb1ELb0ELb0EEENS1_21CollectiveEpilogueFwdINS6_IJSA_SC_SB_EEES9_NS_10bfloat16_tESG_Li256ELb0ELb1ELb0ELb1EEENS1_30DynamicPersistentTileSchedulerILi256ELi128ELb0ELb1ELb1EEEEEEEEEvNT_6ParamsE --------------------------
	.section	.nv.info._ZN7cutlass13device_kernelIN5flash11enable_sm90INS1_16FlashAttnFwdSm90INS1_25CollectiveMainloopFwdSm90ILi2EN4cute5tupleIJNS5_1CILi1EEES8_S8_EEENS6_IJNS7_ILi128EEENS7_ILi64EEENS7_ILi256EEEEEELi256ENS_12float_e4m3_tEfNS_4arch4Sm90ELb0ELb1ELb0ELb0ELb1ELb0ELb0ELb1ELb0ELb1ELb0ELb0EEENS1_21CollectiveEpilogueFwdINS6_IJSA_SC_SB_EEES9_NS_10bfloat16_tESG_Li256ELb0ELb1ELb0ELb1EEENS1_30DynamicPersistentTileSchedulerILi256ELi128ELb0ELb1ELb1EEEEEEEEEvNT_6ParamsE,"",@"SHT_CUDA_INFO"
	.sectionflags	@""
	.align	4


	//----- nvinfo : EIATTR_CUDA_API_VERSION
	.align		4
        /*0000*/ 	.byte	0x04, 0x37
        /*0002*/ 	.short	(.L_168 - .L_167)
.L_167:
        /*0004*/ 	.word	0x00000082


	//----- nvinfo : EIATTR_KPARAM_INFO
	.align		4
.L_168:
        /*0008*/ 	.byte	0x04, 0x17
        /*000a*/ 	.short	(.L_170 - .L_169)
.L_169:
        /*000c*/ 	.word	0x00000000
        /*0010*/ 	.short	0x0000
        /*0012*/ 	.short	0x0070
        /*0014*/ 	.byte	0x00, 0xf0, 0x01, 0x2a


	//----- nvinfo : EIATTR_SPARSE_MMA_MASK
	.align		4
.L_170:
        /*0018*/ 	.byte	0x03, 0x50
        /*001a*/ 	.short	0x0000


	//----- nvinfo : EIATTR_MAXREG_COUNT
	.align		4
        /*001c*/ 	.byte	0x03, 0x1b
        /*001e*/ 	.short	0x00a8


	//----- nvinfo : EIATTR_NUM_BARRIERS
	.align		4
        /*0020*/ 	.byte	0x02, 0x4c
        /*0022*/ 	.byte	0x10
	.zero		1


	//----- nvinfo : EIATTR_EXTERNS
	.align		4
        /*0024*/ 	.byte	0x04, 0x0f
        /*0026*/ 	.short	(.L_172 - .L_171)


	//   ....[0]....
	.align		4
.L_171:
        /*0028*/ 	.word	index@(__assertfail)


	//----- nvinfo : EIATTR_ANNOTATIONS
	.align		4
.L_172:
        /*002c*/ 	.byte	0x04, 0x55
        /*002e*/ 	.short	(.L_174 - .L_173)


	//   ....[0]....
.L_173:
        /* <DEDUP_REMOVED lines=9> */
        /*00b4*/ 	.byte	0x90, 0x2d, 0x01, 0x00, 0x01, 0x00, 0x00, 0x00, 0xd0, 0x2d, 0x01, 0x00


	//----- nvinfo : EIATTR_MERCURY_ISA_VERSION
	.align		4
.L_174:
        /*00c0*/ 	.byte	0x03, 0x5f
        /*00c2*/ 	.short	0x0101


	//----- nvinfo : EIATTR_INT_WARP_WIDE_INSTR_OFFSETS
	.align		4
        /*00c4*/ 	.byte	0x04, 0x31
        /*00c6*/ 	.short	(.L_176 - .L_175)


	//   ....[0]....
.L_175:
        /*00c8*/ 	.word	0x000000c0


	//   ....[1]....
        /*00cc*/ 	.word	0x000000d0


	//   ....[2]....
        /*00d0*/ 	.word	0x00000170


	//   ....[3]....
        /*00d4*/ 	.word	0x0000f2f0


	//   ....[4]....
        /*00d8*/ 	.word	0x0000f380


	//   ....[5]....
        /*00dc*/ 	.word	0x00012500


	//   ....[6]....
        /*00e0*/ 	.word	0x00012590


	//----- nvinfo : EIATTR_COOP_GROUP_MASK_REGIDS
	.align		4
.L_176:
        /*00e4*/ 	.byte	0x04, 0x29
        /*00e6*/ 	.short	(.L_178 - .L_177)


	//   ....[0]....
.L_177:
        /*00e8*/ 	.word	0xffffffff


	//   ....[1]....
        /*00ec*/ 	.word	0xffffffff


	//   ....[2]....
        /*00f0*/ 	.word	0xffffffff


	//   ....[3]....
        /*00f4*/ 	.word	0xffffffff


	//   ....[4]....
        /*00f8*/ 	.word	0xffffffff


	//   ....[5]....
        /*00fc*/ 	.word	0xffffffff


	//   ....[6]....
        /*0100*/ 	.word	0xffffffff


	//   ....[7]....
        /*0104*/ 	.word	0xffffffff


	//   ....[8]....
        /*0108*/ 	.word	0xffffffff


	//   ....[9]....
        /*010c*/ 	.word	0xffffffff


	//   ....[10]....
        /*0110*/ 	.word	0xffffffff


	//   ....[11]....
        /*0114*/ 	.word	0xffffffff


	//   ....[12]....
        /*0118*/ 	.word	0xffffffff


	//   ....[13]....
        /*011c*/ 	.word	0xffffffff


	//   ....[14]....
        /*0120*/ 	.word	0xffffffff


	//   ....[15]....
        /*0124*/ 	.word	0xffffffff


	//   ....[16]....
        /*0128*/ 	.word	0xffffffff


	//   ....[17]....
        /*012c*/ 	.word	0xffffffff


	//   ....[18]....
        /*0130*/ 	.word	0xffffffff


	//   ....[19]....
        /*0134*/ 	.word	0xffffffff


	//   ....[20]....
        /*0138*/ 	.word	0xffffffff


	//   ....[21]....
        /*013c*/ 	.word	0xffffffff


	//   ....[22]....
        /*0140*/ 	.word	0xffffffff


	//   ....[23]....
        /*0144*/ 	.word	0xffffffff


	//   ....[24]....
        /*0148*/ 	.word	0xffffffff


	//   ....[25]....
        /*014c*/ 	.word	0xffffffff


	//   ....[26]....
        /*0150*/ 	.word	0xffffffff


	//   ....[27]....
        /*0154*/ 	.word	0xffffffff


	//   ....[28]....
        /*0158*/ 	.word	0xffffffff


	//   ....[29]....
        /*015c*/ 	.word	0xffffffff


	//   ....[30]....
        /*0160*/ 	.word	0xffffffff


	//   ....[31]....
        /*0164*/ 	.word	0xffffffff


	//   ....[32]....
        /*0168*/ 	.word	0xffffffff


	//   ....[33]....
        /*016c*/ 	.word	0xffffffff


	//   ....[34]....
        /*0170*/ 	.word	0xffffffff


	//   ....[35]....
        /*0174*/ 	.word	0xffffffff


	//   ....[36]....
        /*0178*/ 	.word	0xffffffff


	//   ....[37]....
        /*017c*/ 	.word	0xffffffff


	//   ....[38]....
        /*0180*/ 	.word	0xffffffff


	//   ....[39]....
        /*0184*/ 	.word	0xffffffff


	//   ....[40]....
        /*0188*/ 	.word	0xffffffff


	//   ....[41]....
        /*018c*/ 	.word	0xffffffff


	//   ....[42]....
        /*0190*/ 	.word	0xffffffff


	//   ....[43]....
        /*0194*/ 	.word	0xffffffff


	//   ....[44]....
        /*0198*/ 	.word	0xffffffff


	//   ....[45]....
        /*019c*/ 	.word	0xffffffff


	//   ....[46]....
        /*01a0*/ 	.word	0xffffffff


	//   ....[47]....
        /*01a4*/ 	.word	0xffffffff


	//   ....[48]....
        /*01a8*/ 	.word	0xffffffff


	//   ....[49]....
        /*01ac*/ 	.word	0xffffffff


	//   ....[50]....
        /*01b0*/ 	.word	0xffffffff


	//   ....[51]....
        /*01b4*/ 	.word	0xffffffff


	//   ....[52]....
        /*01b8*/ 	.word	0xffffffff


	//   ....[53]....
        /*01bc*/ 	.word	0xffffffff


	//   ....[54]....
        /*01c0*/ 	.word	0xffffffff


	//   ....[55]....
        /*01c4*/ 	.word	0xffffffff


	//   ....[56]....
        /*01c8*/ 	.word	0xffffffff


	//   ....[57]....
        /*01cc*/ 	.word	0xffffffff


	//   ....[58]....
        /*01d0*/ 	.word	0xffffffff


	//   ....[59]....
        /*01d4*/ 	.word	0xffffffff


	//   ....[60]....
        /*01d8*/ 	.word	0xffffffff


	//   ....[61]....
        /*01dc*/ 	.word	0xffffffff


	//   ....[62]....
        /*01e0*/ 	.word	0xffffffff


	//   ....[63]....
        /*01e4*/ 	.word	0xffffffff


	//   ....[64]....
        /*01e8*/ 	.word	0xffffffff


	//   ....[65]....
        /*01ec*/ 	.word	0xffffffff


	//   ....[66]....
        /*01f0*/ 	.word	0xffffffff


	//   ....[67]....
        /*01f4*/ 	.word	0xffffffff


	//   ....[68]....
        /*01f8*/ 	.word	0xffffffff


	//   ....[69]....
        /*01fc*/ 	.word	0xffffffff


	//   ....[70]....
        /*0200*/ 	.word	0xffffffff


	//   ....[71]....
        /*0204*/ 	.word	0xffffffff


	//   ....[72]....
        /*0208*/ 	.word	0xffffffff


	//   ....[73]....
        /*020c*/ 	.word	0xffffffff


	//   ....[74]....
        /*0210*/ 	.word	0xffffffff


	//   ....[75]....
        /*0214*/ 	.word	0xffffffff


	//   ....[76]....
        /*0218*/ 	.word	0xffffffff


	//   ....[77]....
        /*021c*/ 	.word	0xffffffff


	//   ....[78]....
        /*0220*/ 	.word	0xffffffff


	//   ....[79]....
        /*0224*/ 	.word	0xffffffff


	//   ....[80]....
        /*0228*/ 	.word	0xffffffff


	//   ....[81]....
        /*022c*/ 	.word	0xffffffff


	//   ....[82]....
        /*0230*/ 	.word	0xffffffff


	//   ....[83]....
        /*0234*/ 	.word	0xffffffff


	//   ....[84]....
        /*0238*/ 	.word	0xffffffff


	//   ....[85]....
        /*023c*/ 	.word	0xffffffff


	//   ....[86]....
        /*0240*/ 	.word	0xffffffff


	//   ....[87]....
        /*0244*/ 	.word	0xffffffff


	//   ....[88]....
        /*0248*/ 	.word	0xffffffff


	//   ....[89]....
        /*024c*/ 	.word	0xffffffff


	//   ....[90]....
        /*0250*/ 	.word	0xffffffff


	//   ....[91]....
        /*0254*/ 	.word	0xffffffff


	//   ....[92]....
        /*0258*/ 	.word	0xffffffff


	//   ....[93]....
        /*025c*/ 	.word	0xffffffff


	//   ....[94]....
        /*0260*/ 	.word	0xffffffff


	//   ....[95]....
        /*0264*/ 	.word	0xffffffff


	//   ....[96]....
        /*0268*/ 	.word	0xffffffff


	//   ....[97]....
        /*026c*/ 	.word	0xffffffff


	//   ....[98]....
        /*0270*/ 	.word	0xffffffff


	//   ....[99]....
        /*0274*/ 	.word	0xffffffff


	//   ....[100]....
        /*0278*/ 	.word	0xffffffff


	//   ....[101]....
        /*027c*/ 	.word	0xffffffff


	//   ....[102]....
        /*0280*/ 	.word	0xffffffff


	//   ....[103]....
        /*0284*/ 	.word	0xffffffff


	//   ....[104]....
        /*0288*/ 	.word	0xffffffff


	//   ....[105]....
        /*028c*/ 	.word	0xffffffff


	//   ....[106]....
        /*0290*/ 	.word	0xffffffff


	//   ....[107]....
        /*0294*/ 	.word	0xffffffff


	//   ....[108]....
        /*0298*/ 	.word	0xffffffff


	//   ....[109]....
        /*029c*/ 	.word	0xffffffff


	//   ....[110]....
        /*02a0*/ 	.word	0xffffffff


	//   ....[111]....
        /*02a4*/ 	.word	0xffffffff


	//   ....[112]....
        /*02a8*/ 	.word	0xffffffff


	//   ....[113]....
        /*02ac*/ 	.word	0xffffffff


	//   ....[114]....
        /*02b0*/ 	.word	0xffffffff


	//   ....[115]....
        /*02b4*/ 	.word	0xffffffff


	//   ....[116]....
        /*02b8*/ 	.word	0xffffffff


	//   ....[117]....
        /*02bc*/ 	.word	0xffffffff


	//   ....[118]....
        /*02c0*/ 	.word	0xffffffff


	//   ....[119]....
        /*02c4*/ 	.word	0xffffffff


	//   ....[120]....
        /*02c8*/ 	.word	0xffffffff


	//   ....[121]....
        /*02cc*/ 	.word	0xffffffff


	//   ....[122]....
        /*02d0*/ 	.word	0xffffffff


	//   ....[123]....
        /*02d4*/ 	.word	0xffffffff


	//   ....[124]....
        /*02d8*/ 	.word	0xffffffff


	//   ....[125]....
        /*02dc*/ 	.word	0xffffffff


	//   ....[126]....
        /*02e0*/ 	.word	0xffffffff


	//   ....[127]....
        /*02e4*/ 	.word	0xffffffff


	//   ....[128]....
        /*02e8*/ 	.word	0xffffffff


	//   ....[129]....
        /*02ec*/ 	.word	0xffffffff


	//   ....[130]....
        /*02f0*/ 	.word	0xffffffff


	//   ....[131]....
        /*02f4*/ 	.word	0xffffffff


	//   ....[132]....
        /*02f8*/ 	.word	0xffffffff


	//   ....[133]....
        /*02fc*/ 	.word	0xffffffff


	//   ....[134]....
        /*0300*/ 	.word	0xffffffff


	//   ....[135]....
        /*0304*/ 	.word	0xffffffff


	//   ....[136]....
        /*0308*/ 	.word	0xffffffff


	//   ....[137]....
        /*030c*/ 	.word	0xffffffff


	//   ....[138]....
        /*0310*/ 	.word	0xffffffff


	//   ....[139]....
        /*0314*/ 	.word	0xffffffff


	//   ....[140]....
        /*0318*/ 	.word	0xffffffff


	//   ....[141]....
        /*031c*/ 	.word	0xffffffff


	//   ....[142]....
        /*0320*/ 	.word	0xffffffff


	//   ....[143]....
        /*0324*/ 	.word	0xffffffff


	//   ....[144]....
        /*0328*/ 	.word	0xffffffff


	//   ....[145]....
        /*032c*/ 	.word	0xffffffff


	//   ....[146]....
        /*0330*/ 	.word	0xffffffff


	//   ....[147]....
        /*0334*/ 	.word	0xffffffff


	//   ....[148]....
        /*0338*/ 	.word	0xffffffff


	//   ....[149]....
        /*033c*/ 	.word	0xffffffff


	//   ....[150]....
        /*0340*/ 	.word	0xffffffff


	//   ....[151]....
        /*0344*/ 	.word	0xffffffff


	//   ....[152]....
        /*0348*/ 	.word	0xffffffff


	//   ....[153]....
        /*034c*/ 	.word	0xffffffff


	//   ....[154]....
        /*0350*/ 	.word	0xffffffff


	//   ....[155]....
        /*0354*/ 	.word	0xffffffff


	//   ....[156]....
        /*0358*/ 	.word	0xffffffff


	//   ....[157]....
        /*035c*/ 	.word	0xffffffff


	//   ....[158]....
        /*0360*/ 	.word	0xffffffff


	//   ....[159]....
        /*0364*/ 	.word	0xffffffff


	//   ....[160]....
        /*0368*/ 	.word	0xffffffff


	//   ....[161]....
        /*036c*/ 	.word	0xffffffff


	//   ....[162]....
        /*0370*/ 	.word	0xffffffff


	//   ....[163]....
        /*0374*/ 	.word	0xffffffff


	//   ....[164]....
        /*0378*/ 	.word	0xffffffff


	//   ....[165]....
        /*037c*/ 	.word	0xffffffff


	//   ....[166]....
        /*0380*/ 	.word	0xffffffff


	//   ....[167]....
        /*0384*/ 	.word	0xffffffff


	//   ....[168]....
        /*0388*/ 	.word	0x0500000f


	//   ....[169]....
        /*038c*/ 	.word	0x0500000f


	//   ....[170]....
        /*0390*/ 	.word	0x0500000f


	//   ....[171]....
        /*0394*/ 	.word	0x0500000f


	//   ....[172]....
        /*0398*/ 	.word	0x0500000f


	//   ....[173]....
        /*039c*/ 	.word	0x0500000f


	//   ....[174]....
        /*03a0*/ 	.word	0x0500000f


	//   ....[175]....
        /*03a4*/ 	.word	0x0500000f


	//   ....[176]....
        /*03a8*/ 	.word	0x0500000f


	//   ....[177]....
        /*03ac*/ 	.word	0x0500000f


	//   ....[178]....
        /*03b0*/ 	.word	0x0500000f


	//   ....[179]....
        /*03b4*/ 	.word	0x0500000f


	//   ....[180]....
        /*03b8*/ 	.word	0x0500000f


	//   ....[181]....
        /*03bc*/ 	.word	0x0500000f


	//   ....[182]....
        /*03c0*/ 	.word	0x0500000f


	//   ....[183]....
        /*03c4*/ 	.word	0x0500000f


	//   ....[184]....
        /*03c8*/ 	.word	0x0500000f


	//   ....[185]....
        /*03cc*/ 	.word	0x0500000f


	//   ....[186]....
        /*03d0*/ 	.word	0x0500000f


	//   ....[187]....
        /*03d4*/ 	.word	0x0500000f


	//   ....[188]....
        /*03d8*/ 	.word	0x0500000f


	//   ....[189]....
        /*03dc*/ 	.word	0x0500000f


	//   ....[190]....
        /*03e0*/ 	.word	0x0500000f


	//   ....[191]....
        /*03e4*/ 	.word	0x0500000f


	//   ....[192]....
        /*03e8*/ 	.word	0x0500000f


	//   ....[193]....
        /*03ec*/ 	.word	0x0500000f


	//   ....[194]....
        /*03f0*/ 	.word	0x0500000f


	//   ....[195]....
        /*03f4*/ 	.word	0x0500000f


	//   ....[196]....
        /*03f8*/ 	.word	0x0500000f


	//   ....[197]....
        /*03fc*/ 	.word	0x0500000f


	//   ....[198]....
        /*0400*/ 	.word	0x0500000f


	//   ....[199]....
        /*0404*/ 	.word	0x0500000f


	//   ....[200]....
        /*0408*/ 	.word	0x0500000f


	//   ....[201]....
        /*040c*/ 	.word	0x0500000f


	//   ....[202]....
        /*0410*/ 	.word	0x0500000f


	//   ....[203]....
        /*0414*/ 	.word	0x0500000f


	//   ....[204]....
        /*0418*/ 	.word	0x0500000f


	//   ....[205]....
        /*041c*/ 	.word	0x0500000f


	//   ....[206]....
        /*0420*/ 	.word	0x0500000f


	//   ....[207]....
        /*0424*/ 	.word	0x0500000f


	//   ....[208]....
        /*0428*/ 	.word	0x0500000f


	//   ....[209]....
        /*042c*/ 	.word	0x0500000f


	//   ....[210]....
        /*0430*/ 	.word	0x0500000f


	//   ....[211]....
        /*0434*/ 	.word	0x0500000f


	//   ....[212]....
        /*0438*/ 	.word	0x0500000f


	//   ....[213]....
        /*043c*/ 	.word	0x0500000f


	//   ....[214]....
        /*0440*/ 	.word	0x0500000f


	//   ....[215]....
        /*0444*/ 	.word	0x0500000f


	//   ....[216]....
        /*0448*/ 	.word	0x0500000f


	//   ....[217]....
        /*044c*/ 	.word	0x0500000f


	//----- nvinfo : EIATTR_COOP_GROUP_INSTR_OFFSETS
	.align		4
.L_178:
        /*0450*/ 	.byte	0x04, 0x28
        /*0452*/ 	.short	(.L_180 - .L_179)


	//   ....[0]....
.L_179:
        /*0454*/ 	.word	0x00000080


	//   ....[1]....
        /*0458*/ 	.word	0x00000090


	//   ....[2]....
        /*045c*/ 	.word	0x000002d0


	//   ....[3]....
        /*0460*/ 	.word	0x00000430


	//   ....[4]....
        /*0464*/ 	.word	0x00000550


	//   ....[5]....
        /*0468*/ 	.word	0x000006b0


	//   ....[6]....
        /*046c*/ 	.word	0x00001cb0


	//   ....[7]....
        /*0470*/ 	.word	0x00002590


	//   ....[8]....
        /*0474*/ 	.word	0x00002800


	//   ....[9]....
        /*0478*/ 	.word	0x00003120


	//   ....[10]....
        /*047c*/ 	.word	0x00003230


	//   ....[11]....
        /*0480*/ 	.word	0x00003580


	//   ....[12]....
        /*0484*/ 	.word	0x00003630


	//   ....[13]....
        /*0488*/ 	.word	0x00004580


	//   ....[14]....
        /*048c*/ 	.word	0x000047d0


	//   ....[15]....
        /*0490*/ 	.word	0x00004eb0


	//   ....[16]....
        /*0494*/ 	.word	0x00004fb0


	//   ....[17]....
        /*0498*/ 	.word	0x00005370


	//   ....[18]....
        /*049c*/ 	.word	0x000053f0


	//   ....[19]....
        /*04a0*/ 	.word	0x00006bf0


	//   ....[20]....
        /*04a4*/ 	.word	0x00006c30


	//   ....[21]....
        /*04a8*/ 	.word	0x00006ec0


	//   ....[22]....
        /*04ac*/ 	.word	0x00007090


	//   ....[23]....
        /*04b0*/ 	.word	0x00008440


	//   ....[24]....
        /*04b4*/ 	.word	0x00008680


	//   ....[25]....
        /*04b8*/ 	.word	0x00008d60


	//   ....[26]....
        /*04bc*/ 	.word	0x00008e60


	//   ....[27]....
        /*04c0*/ 	.word	0x00009230


	//   ....[28]....
        /*04c4*/ 	.word	0x000092a0


	//   ....[29]....
        /*04c8*/ 	.word	0x0000a470


	//   ....[30]....
        /*04cc*/ 	.word	0x0000a490


	//   ....[31]....
        /*04d0*/ 	.word	0x0000a510


	//   ....[32]....
        /*04d4*/ 	.word	0x0000a530


	//   ....[33]....
        /*04d8*/ 	.word	0x0000bea0


	//   ....[34]....
        /*04dc*/ 	.word	0x0000bed0


	//   ....[35]....
        /*04e0*/ 	.word	0x0000bef0


	//   ....[36]....
        /*04e4*/ 	.word	0x0000bf10


	//   ....[37]....
        /*04e8*/ 	.word	0x0000bf40


	//   ....[38]....
        /*04ec*/ 	.word	0x0000bf70


	//   ....[39]....
        /*04f0*/ 	.word	0x0000bfa0


	//   ....[40]....
        /*04f4*/ 	.word	0x0000bfd0


	//   ....[41]....
        /*04f8*/ 	.word	0x0000c000


	//   ....[42]....
        /*04fc*/ 	.word	0x0000c030


	//   ....[43]....
        /*0500*/ 	.word	0x0000c050


	//   ....[44]....
        /*0504*/ 	.word	0x0000c070


	//   ....[45]....
        /*0508*/ 	.word	0x0000c080


	//   ....[46]....
        /*050c*/ 	.word	0x0000c0a0


	//   ....[47]....
        /*0510*/ 	.word	0x0000c0c0


	//   ....[48]....
        /*0514*/ 	.word	0x0000c0e0


	//   ....[49]....
        /*0518*/ 	.word	0x0000c0f0


	//   ....[50]....
        /*051c*/ 	.word	0x0000c110


	//   ....[51]....
        /*0520*/ 	.word	0x0000c120


	//   ....[52]....
        /*0524*/ 	.word	0x0000c130


	//   ....[53]....
        /*0528*/ 	.word	0x0000c140


	//   ....[54]....
        /*052c*/ 	.word	0x0000c170


	//   ....[55]....
        /*0530*/ 	.word	0x0000c190


	//   ....[56]....
        /*0534*/ 	.word	0x0000c1a0


	//   ....[57]....
        /*0538*/ 	.word	0x0000c1b0


	//   ....[58]....
        /*053c*/ 	.word	0x0000c1c0


	//   ....[59]....
        /*0540*/ 	.word	0x0000c1d0


	//   ....[60]....
        /*0544*/ 	.word	0x0000c1e0


	//   ....[61]....
        /*0548*/ 	.word	0x0000c1f0


	//   ....[62]....
        /*054c*/ 	.word	0x0000c200


	//   ....[63]....
        /*0550*/ 	.word	0x0000c210


	//   ....[64]....
        /*0554*/ 	.word	0x0000c230


	//   ....[65]....
        /*0558*/ 	.word	0x0000c250


	//   ....[66]....
        /*055c*/ 	.word	0x0000c260


	//   ....[67]....
        /*0560*/ 	.word	0x0000c270


	//   ....[68]....
        /*0564*/ 	.word	0x0000c2d0


	//   ....[69]....
        /*0568*/ 	.word	0x0000c3e0


	//   ....[70]....
        /*056c*/ 	.word	0x0000c420


	//   ....[71]....
        /*0570*/ 	.word	0x0000c460


	//   ....[72]....
        /*0574*/ 	.word	0x0000c4a0


	//   ....[73]....
        /*0578*/ 	.word	0x0000c4e0


	//   ....[74]....
        /*057c*/ 	.word	0x0000c510


	//   ....[75]....
        /*0580*/ 	.word	0x0000c530


	//   ....[76]....
        /*0584*/ 	.word	0x0000c550


	//   ....[77]....
        /*0588*/ 	.word	0x0000c570


	//   ....[78]....
        /*058c*/ 	.word	0x0000c590


	//   ....[79]....
        /*0590*/ 	.word	0x0000c5b0


	//   ....[80]....
        /*0594*/ 	.word	0x0000c5c0


	//   ....[81]....
        /*0598*/ 	.word	0x0000c5d0


	//   ....[82]....
        /*059c*/ 	.word	0x0000c5e0


	//   ....[83]....
        /*05a0*/ 	.word	0x0000c5f0


	//   ....[84]....
        /*05a4*/ 	.word	0x0000c610


	//   ....[85]....
        /*05a8*/ 	.word	0x0000c630


	//   ....[86]....
        /*05ac*/ 	.word	0x0000c650


	//   ....[87]....
        /*05b0*/ 	.word	0x0000c670


	//   ....[88]....
        /*05b4*/ 	.word	0x0000c690


	//   ....[89]....
        /*05b8*/ 	.word	0x0000c6a0


	//   ....[90]....
        /*05bc*/ 	.word	0x0000c6b0


	//   ....[91]....
        /*05c0*/ 	.word	0x0000c6c0


	//   ....[92]....
        /*05c4*/ 	.word	0x0000c6d0


	//   ....[93]....
        /*05c8*/ 	.word	0x0000c6e0


	//   ....[94]....
        /*05cc*/ 	.word	0x0000c6f0


	//   ....[95]....
        /*05d0*/ 	.word	0x0000c700


	//   ....[96]....
        /*05d4*/ 	.word	0x0000c710


	//   ....[97]....
        /*05d8*/ 	.word	0x0000ccf0


	//   ....[98]....
        /*05dc*/ 	.word	0x0000cd20


	//   ....[99]....
        /*05e0*/ 	.word	0x0000cd90


	//   ....[100]....
        /*05e4*/ 	.word	0x0000cdc0


	//   ....[101]....
        /*05e8*/ 	.word	0x0000d350


	//   ....[102]....
        /*05ec*/ 	.word	0x0000d390


	//   ....[103]....
        /*05f0*/ 	.word	0x0000d4d0


	//   ....[104]....
        /*05f4*/ 	.word	0x0000d4f0


	//   ....[105]....
        /*05f8*/ 	.word	0x0000d630


	//   ....[106]....
        /*05fc*/ 	.word	0x0000d650


	//   ....[107]....
        /*0600*/ 	.word	0x0000d7a0


	//   ....[108]....
        /*0604*/ 	.word	0x0000d7c0


	//   ....[109]....
        /*0608*/ 	.word	0x0000dec0


	//   ....[110]....
        /*060c*/ 	.word	0x0000def0


	//   ....[111]....
        /*0610*/ 	.word	0x0000e040


	//   ....[112]....
        /*0614*/ 	.word	0x0000e060


	//   ....[113]....
        /*0618*/ 	.word	0x0000e1a0


	//   ....[114]....
        /*061c*/ 	.word	0x0000e1c0


	//   ....[115]....
        /*0620*/ 	.word	0x0000e310


	//   ....[116]....
        /*0624*/ 	.word	0x0000e330


	//   ....[117]....
        /*0628*/ 	.word	0x0000e540


	//   ....[118]....
        /*062c*/ 	.word	0x0000ff10


	//   ....[119]....
        /*0630*/ 	.word	0x0000ff50


	//   ....[120]....
        /*0634*/ 	.word	0x0000ff90


	//   ....[121]....
        /*0638*/ 	.word	0x0000fff0


	//   ....[122]....
        /*063c*/ 	.word	0x00010010


	//   ....[123]....
        /*0640*/ 	.word	0x00010070


	//   ....[124]....
        /*0644*/ 	.word	0x00010090


	//   ....[125]....
        /*0648*/ 	.word	0x000100a0


	//   ....[126]....
        /*064c*/ 	.word	0x00010420


	//   ....[127]....
        /*0650*/ 	.word	0x00010440


	//   ....[128]....
        /*0654*/ 	.word	0x00010450


	//   ....[129]....
        /*0658*/ 	.word	0x00010490


	//   ....[130]....
        /*065c*/ 	.word	0x000104f0


	//   ....[131]....
        /*0660*/ 	.word	0x00010510


	//   ....[132]....
        /*0664*/ 	.word	0x00010580


	//   ....[133]....
        /*0668*/ 	.word	0x000105b0


	//   ....[134]....
        /*066c*/ 	.word	0x00010bf0


	//   ....[135]....
        /*0670*/ 	.word	0x00010c10


	//   ....[136]....
        /*0674*/ 	.word	0x00010c40


	//   ....[137]....
        /*0678*/ 	.word	0x00010c80


	//   ....[138]....
        /*067c*/ 	.word	0x00010cf0


	//   ....[139]....
        /*0680*/ 	.word	0x00010d10


	//   ....[140]....
        /*0684*/ 	.word	0x00010d90


	//   ....[141]....
        /*0688*/ 	.word	0x00010db0


	//   ....[142]....
        /*068c*/ 	.word	0x00010e30


	//   ....[143]....
        /*0690*/ 	.word	0x00010e50


	//   ....[144]....
        /*0694*/ 	.word	0x00010ed0


	//   ....[145]....
        /*0698*/ 	.word	0x00010ef0


	//   ....[146]....
        /*069c*/ 	.word	0x00010f70


	//   ....[147]....
        /*06a0*/ 	.word	0x00010f90


	//   ....[148]....
        /*06a4*/ 	.word	0x00011010


	//   ....[149]....
        /*06a8*/ 	.word	0x00011030


	//   ....[150]....
        /*06ac*/ 	.word	0x00011740


	//   ....[151]....
        /*06b0*/ 	.word	0x00011760


	//   ....[152]....
        /*06b4*/ 	.word	0x000117c0


	//   ....[153]....
        /*06b8*/ 	.word	0x000117d0


	//   ....[154]....
        /*06bc*/ 	.word	0x00011820


	//   ....[155]....
        /*06c0*/ 	.word	0x00011830


	//   ....[156]....
        /*06c4*/ 	.word	0x00011840


	//   ....[157]....
        /*06c8*/ 	.word	0x00011890


	//   ....[158]....
        /*06cc*/ 	.word	0x00011ba0


	//   ....[159]....
        /*06d0*/ 	.word	0x00011bb0


	//   ....[160]....
        /*06d4*/ 	.word	0x00011bc0


	//   ....[161]....
        /*06d8*/ 	.word	0x00011be0


	//   ....[162]....
        /*06dc*/ 	.word	0x00011c30


	//   ....[163]....
        /*06e0*/ 	.word	0x00011c40


	//   ....[164]....
        /*06e4*/ 	.word	0x00011c60


	//   ....[165]....
        /*06e8*/ 	.word	0x00011ca0


	//   ....[166]....
        /*06ec*/ 	.word	0x00012d50


	//   ....[167]....
        /*06f0*/ 	.word	0x00012ef0


	//   ....[168]....
        /*06f4*/ 	.word	0x000135d0


	//   ....[169]....
        /*06f8*/ 	.word	0x000136b0


	//   ....[170]....
        /*06fc*/ 	.word	0x00013780


	//   ....[171]....
        /*0700*/ 	.word	0x000137e0


	//   ....[172]....
        /*0704*/ 	.word	0x000138b0


	//   ....[173]....
        /*0708*/ 	.word	0x00013910


	//   ....[174]....
        /*070c*/ 	.word	0x000139e0


	//   ....[175]....
        /*0710*/ 	.word	0x00013a40


	//   ....[176]....
        /*0714*/ 	.word	0x00013b10


	//   ....[177]....
        /*0718*/ 	.word	0x00013c30


	//   ....[178]....
        /*071c*/ 	.word	0x00013cc0


	//   ....[179]....
        /*0720*/ 	.word	0x00013d90


	//   ....[180]....
        /*0724*/ 	.word	0x00013e30


	//   ....[181]....
        /*0728*/ 	.word	0x00013ea0


	//   ....[182]....
        /*072c*/ 	.word	0x00013f60


	//   ....[183]....
        /*0730*/ 	.word	0x00013fd0


	//   ....[184]....
        /*0734*/ 	.word	0x00014090


	//   ....[185]....
        /*0738*/ 	.word	0x00014120


	//   ....[186]....
        /*073c*/ 	.word	0x00014190


	//   ....[187]....
        /*0740*/ 	.word	0x00014210


	//   ....[188]....
        /*0744*/ 	.word	0x000142c0


	//   ....[189]....
        /*0748*/ 	.word	0x00014330


	//   ....[190]....
        /*074c*/ 	.word	0x00014410


	//   ....[191]....
        /*0750*/ 	.word	0x00014480


	//   ....[192]....
        /*0754*/ 	.word	0x00014560


	//   ....[193]....
        /*0758*/ 	.word	0x000145d0


	//   ....[194]....
        /*075c*/ 	.word	0x000146b0


	//   ....[195]....
        /*0760*/ 	.word	0x00014720


	//   ....[196]....
        /*0764*/ 	.word	0x00014800


	//   ....[197]....
        /*0768*/ 	.word	0x00014870


	//   ....[198]....
        /*076c*/ 	.word	0x00014950


	//   ....[199]....
        /*0770*/ 	.word	0x000149c0


	//   ....[200]....
        /*0774*/ 	.word	0x00014a80


	//   ....[201]....
        /*0778*/ 	.word	0x00014bb0


	//   ....[202]....
        /*077c*/ 	.word	0x00014c50


	//   ....[203]....
        /*0780*/ 	.word	0x00014cb0


	//   ....[204]....
        /*0784*/ 	.word	0x00014d70


	//   ....[205]....
        /*0788*/ 	.word	0x00014dd0


	//   ....[206]....
        /*078c*/ 	.word	0x00014e90


	//   ....[207]....
        /*0790*/ 	.word	0x00014ef0


	//   ....[208]....
        /*0794*/ 	.word	0x00014fb0


	//   ....[209]....
        /*0798*/ 	.word	0x000150a0


	//   ....[210]....
        /*079c*/ 	.word	0x00015130


	//   ....[211]....
        /*07a0*/ 	.word	0x00015190


	//   ....[212]....
        /*07a4*/ 	.word	0x00015240


	//   ....[213]....
        /*07a8*/ 	.word	0x000152a0


	//   ....[214]....
        /*07ac*/ 	.word	0x00015350


	//   ....[215]....
        /*07b0*/ 	.word	0x000153b0


	//   ....[216]....
        /*07b4*/ 	.word	0x00015460


	//   ....[217]....
        /*07b8*/ 	.word	0x000156b0


	//----- nvinfo : EIATTR_REG_RECONFIG
	.align		4
.L_180:
        /*07bc*/ 	.byte	0x01, 0x54
	.zero		2


	//----- nvinfo : EIATTR_SYSCALL_OFFSETS
	.align		4
        /*07c0*/ 	.byte	0x04, 0x46
        /*07c2*/ 	.short	(.L_182 - .L_181)


	//   ....[0]....
.L_181:
        /*07c4*/ 	.word	0x00001e90


	//   ....[1]....
        /*07c8*/ 	.word	0x0000f4f0


	//   ....[2]....
        /*07cc*/ 	.word	0x0000f660


	//   ....[3]....
        /*07d0*/ 	.word	0x0000f7b0


	//   ....[4]....
        /*07d4*/ 	.word	0x0000f8f0


	//   ....[5]....
        /*07d8*/ 	.word	0x00010870


	//----- nvinfo : EIATTR_MBARRIER_INSTR_OFFSETS
	.align		4
.L_182:
        /*07dc*/ 	.byte	0x04, 0x39
        /*07de*/ 	.short	(.L_184 - .L_183)


	//   ....[0]....
.L_183:
        /*07e0*/ 	.word	0x00000180
        /*07e4*/ 	.word	0x000000ff
        /*07e8*/ 	.word	0x00028400
        /*07ec*/ 	.short	0x0100
        /*07ee*/ 	.byte	0x08
	.zero		1


	//   ....[1]....
        /*07f0*/ 	.word	0x00000190
        /*07f4*/ 	.word	0x000000ff
        /*07f8*/ 	.word	0x00028420
        /*07fc*/ 	.short	0x0100
        /*07fe*/ 	.byte	0x08
	.zero		1


	//   ....[2]....
        /*0800*/ 	.word	0x00000280
        /*0804*/ 	.word	0x000000ff
        /*0808*/ 	.word	0x00028430
        /*080c*/ 	.short	0x0100
        /*080e*/ 	.byte	0x08
	.zero		1


	//   ....[3]....
        /*0810*/ 	.word	0x00000290
        /*0814*/ 	.word	0x000000ff
        /*0818*/ 	.word	0x00028440
        /*081c*/ 	.short	0x0100
        /*081e*/ 	.byte	0x08
	.zero		1


	//   ....[4]....
        /*0820*/ 	.word	0x000002a0
        /*0824*/ 	.word	0x000000ff
        /*0828*/ 	.word	0x00028438
        /*082c*/ 	.short	0x0100
        /*082e*/ 	.byte	0x08
	.zero		1


	//   ....[5]....
        /*0830*/ 	.word	0x000002b0
        /*0834*/ 	.word	0x000000ff
        /*0838*/ 	.word	0x00028448
        /*083c*/ 	.short	0x0100
        /*083e*/ 	.byte	0x08
	.zero		1


	//   ....[6]....
        /*0840*/ 	.word	0x000003e0
        /*0844*/ 	.word	0x000000ff
        /*0848*/ 	.word	0x00028450
        /*084c*/ 	.short	0x0100
        /*084e*/ 	.byte	0x08
	.zero		1


	//   ....[7]....
        /*0850*/ 	.word	0x000003f0
        /*0854*/ 	.word	0x000000ff
        /*0858*/ 	.word	0x00028460
        /*085c*/ 	.short	0x0100
        /*085e*/ 	.byte	0x08
	.zero		1


	//   ....[8]....
        /*0860*/ 	.word	0x00000400
        /*0864*/ 	.word	0x000000ff
        /*0868*/ 	.word	0x00028458
        /*086c*/ 	.short	0x0100
        /*086e*/ 	.byte	0x08
	.zero		1


	//   ....[9]....
        /*0870*/ 	.word	0x00000410
        /*0874*/ 	.word	0x000000ff
        /*0878*/ 	.word	0x00028468
        /*087c*/ 	.short	0x0100
        /*087e*/ 	.byte	0x08
	.zero		1


	//   ....[10]....
        /*0880*/ 	.word	0x00000500
        /*0884*/ 	.word	0x000000ff
        /*0888*/ 	.word	0x00028470
        /*088c*/ 	.short	0x0100
        /*088e*/ 	.byte	0x06
	.zero		1


	//   ....[11]....
        /*0890*/ 	.word	0x00000510
        /*0894*/ 	.word	0x000000ff
        /*0898*/ 	.word	0x00028480
        /*089c*/ 	.short	0x0100
        /*089e*/ 	.byte	0x06
	.zero		1


	//   ....[12]....
        /*08a0*/ 	.word	0x00000520
        /*08a4*/ 	.word	0x000000ff
        /*08a8*/ 	.word	0x00028478
        /*08ac*/ 	.short	0x0100
        /*08ae*/ 	.byte	0x06
	.zero		1


	//   ....[13]....
        /*08b0*/ 	.word	0x00000530
        /*08b4*/ 	.word	0x000000ff
        /*08b8*/ 	.word	0x00028488
        /*08bc*/ 	.short	0x0100
        /*08be*/ 	.byte	0x06
	.zero		1


	//   ....[14]....
        /*08c0*/ 	.word	0x00000660
        /*08c4*/ 	.word	0x000000ff
        /*08c8*/ 	.word	0x00028490
        /*08cc*/ 	.short	0x0100
        /*08ce*/ 	.byte	0x08
	.zero		1


	//   ....[15]....
        /*08d0*/ 	.word	0x00000670
        /*08d4*/ 	.word	0x000000ff
        /*08d8*/ 	.word	0x000284a0
        /*08dc*/ 	.short	0x0100
        /*08de*/ 	.byte	0x08
	.zero		1


	//   ....[16]....
        /*08e0*/ 	.word	0x00000680
        /*08e4*/ 	.word	0x000000ff
        /*08e8*/ 	.word	0x00028498
        /*08ec*/ 	.short	0x0100
        /*08ee*/ 	.byte	0x08
	.zero		1


	//   ....[17]....
        /*08f0*/ 	.word	0x00000690
        /*08f4*/ 	.word	0x000000ff
        /*08f8*/ 	.word	0x000284a8
        /*08fc*/ 	.short	0x0100
        /*08fe*/ 	.byte	0x08
	.zero		1


	//   ....[18]....
        /*0900*/ 	.word	0x000007e0
        /*0904*/ 	.word	0x000000ff
        /*0908*/ 	.word	0x000284b0
        /*090c*/ 	.short	0x0100
        /*090e*/ 	.byte	0x08
	.zero		1


	//   ....[19]....
        /*0910*/ 	.word	0x000007f0
        /*0914*/ 	.word	0x000000ff
        /*0918*/ 	.word	0x000284c0
        /*091c*/ 	.short	0x0100
        /*091e*/ 	.byte	0x08
	.zero		1


	//   ....[20]....
        /*0920*/ 	.word	0x00000800
        /*0924*/ 	.word	0x000000ff
        /*0928*/ 	.word	0x000284b8
        /*092c*/ 	.short	0x0100
        /*092e*/ 	.byte	0x08
	.zero		1


	//   ....[21]....
        /*0930*/ 	.word	0x00000810
        /*0934*/ 	.word	0x000000ff
        /*0938*/ 	.word	0x000284c8
        /*093c*/ 	.short	0x0100
        /*093e*/ 	.byte	0x08
	.zero		1


	//   ....[22]....
        /*0940*/ 	.word	0x00001f00
        /*0944*/ 	.word	0x000000ff
        /*0948*/ 	.word	0x00028400
        /*094c*/ 	.short	0x010a
        /*094e*/ 	.byte	0x32
	.zero		1


	//   ....[23]....
        /*0950*/ 	.word	0x00001fd0
        /*0954*/ 	.word	0x000000ff
        /*0958*/ 	.word	0x00028430
        /*095c*/ 	.short	0x010a
        /*095e*/ 	.byte	0x37
	.zero		1


	//   ....[24]....
        /*0960*/ 	.word	0x00002010
        /*0964*/ 	.word	0x000000ff
        /*0968*/ 	.word	0x00028430
        /*096c*/ 	.short	0x010a
        /*096e*/ 	.byte	0x37
	.zero		1


	//   ....[25]....
        /*0970*/ 	.word	0x000025f0
        /*0974*/ 	.word	0x000000ff
        /*0978*/ 	.word	0x00000000
        /*097c*/ 	.short	0x0101
        /*097e*/ 	.byte	0x06
	.zero		1


	//   ....[26]....
        /*0980*/ 	.word	0x00003c20
        /*0984*/ 	.word	0x000000ff
        /*0988*/ 	.word	0x00028450
        /*098c*/ 	.short	0x010a
        /*098e*/ 	.byte	0x37
	.zero		1


	//   ....[27]....
        /*0990*/ 	.word	0x00003c60
        /*0994*/ 	.word	0x000000ff
        /*0998*/ 	.word	0x00028450
        /*099c*/ 	.short	0x010a
        /*099e*/ 	.byte	0x37
	.zero		1


	//   ....[28]....
        /*09a0*/ 	.word	0x00003e50
        /*09a4*/ 	.word	0x000000ff
        /*09a8*/ 	.word	0x00000000
        /*09ac*/ 	.short	0x0101
        /*09ae*/ 	.byte	0x37
	.zero		1


	//   ....[29]....
        /*09b0*/ 	.word	0x00004150
        /*09b4*/ 	.word	0x000000ff
        /*09b8*/ 	.word	0x00028430
        /*09bc*/ 	.short	0x010a
        /*09be*/ 	.byte	0x38
	.zero		1


	//   ....[30]....
        /*09c0*/ 	.word	0x00004190
        /*09c4*/ 	.word	0x000000ff
        /*09c8*/ 	.word	0x00028430
        /*09cc*/ 	.short	0x010a
        /*09ce*/ 	.byte	0x38
	.zero		1


	//   ....[31]....
        /*09d0*/ 	.word	0x000045d0
        /*09d4*/ 	.word	0x000000ff
        /*09d8*/ 	.word	0x00000000
        /*09dc*/ 	.short	0x0101
        /*09de*/ 	.byte	0x06
	.zero		1


	//   ....[32]....
        /*09e0*/ 	.word	0x00006240
        /*09e4*/ 	.word	0x000000ff
        /*09e8*/ 	.word	0x00028450
        /*09ec*/ 	.short	0x010a
        /*09ee*/ 	.byte	0x38
	.zero		1


	//   ....[33]....
        /*09f0*/ 	.word	0x00006290
        /*09f4*/ 	.word	0x000000ff
        /*09f8*/ 	.word	0x00028450
        /*09fc*/ 	.short	0x010a
        /*09fe*/ 	.byte	0x38
	.zero		1


	//   ....[34]....
        /*0a00*/ 	.word	0x000063f0
        /*0a04*/ 	.word	0x000000ff
        /*0a08*/ 	.word	0x00000000
        /*0a0c*/ 	.short	0x0101
        /*0a0e*/ 	.byte	0x38
	.zero		1


	//   ....[35]....
        /*0a10*/ 	.word	0x00006770
        /*0a14*/ 	.word	0x000000ff
        /*0a18*/ 	.word	0x00028430
        /*0a1c*/ 	.short	0x010a
        /*0a1e*/ 	.byte	0x33
	.zero		1


	//   ....[36]....
        /*0a20*/ 	.word	0x000067b0
        /*0a24*/ 	.word	0x000000ff
        /*0a28*/ 	.word	0x00028430
        /*0a2c*/ 	.short	0x010a
        /*0a2e*/ 	.byte	0x33
	.zero		1


	//   ....[37]....
        /*0a30*/ 	.word	0x00006b10
        /*0a34*/ 	.word	0x000000ff
        /*0a38*/ 	.word	0x00000000
        /*0a3c*/ 	.short	0x0101
        /*0a3e*/ 	.byte	0x06
	.zero		1


	//   ....[38]....
        /*0a40*/ 	.word	0x00007d20
        /*0a44*/ 	.word	0x000000ff
        /*0a48*/ 	.word	0x00028450
        /*0a4c*/ 	.short	0x010a
        /*0a4e*/ 	.byte	0x33
	.zero		1


	//   ....[39]....
        /*0a50*/ 	.word	0x00007d70
        /*0a54*/ 	.word	0x000000ff
        /*0a58*/ 	.word	0x00028450
        /*0a5c*/ 	.short	0x010a
        /*0a5e*/ 	.byte	0x33
	.zero		1


	//   ....[40]....
        /*0a60*/ 	.word	0x00007eb0
        /*0a64*/ 	.word	0x000000ff
        /*0a68*/ 	.word	0x00000000
        /*0a6c*/ 	.short	0x0101
        /*0a6e*/ 	.byte	0x33
	.zero		1


	//   ....[41]....
        /*0a70*/ 	.word	0x00008020
        /*0a74*/ 	.word	0x000000ff
        /*0a78*/ 	.word	0x00028430
        /*0a7c*/ 	.short	0x010a
        /*0a7e*/ 	.byte	0x39
	.zero		1


	//   ....[42]....
        /*0a80*/ 	.word	0x00008060
        /*0a84*/ 	.word	0x000000ff
        /*0a88*/ 	.word	0x00028430
        /*0a8c*/ 	.short	0x010a
        /*0a8e*/ 	.byte	0x39
	.zero		1


	//   ....[43]....
        /*0a90*/ 	.word	0x00008470
        /*0a94*/ 	.word	0x000000ff
        /*0a98*/ 	.word	0x00000000
        /*0a9c*/ 	.short	0x0101
        /*0a9e*/ 	.byte	0x06
	.zero		1


	//   ....[44]....
        /*0aa0*/ 	.word	0x0000a0f0
        /*0aa4*/ 	.word	0x000000ff
        /*0aa8*/ 	.word	0x00028450
        /*0aac*/ 	.short	0x010a
        /*0aae*/ 	.byte	0x39
	.zero		1


	//   ....[45]....
        /*0ab0*/ 	.word	0x0000a140
        /*0ab4*/ 	.word	0x000000ff
        /*0ab8*/ 	.word	0x00028450
        /*0abc*/ 	.short	0x010a
        /*0abe*/ 	.byte	0x39
	.zero		1


	//   ....[46]....
        /*0ac0*/ 	.word	0x0000a2a0
        /*0ac4*/ 	.word	0x000000ff
        /*0ac8*/ 	.word	0x00000000
        /*0acc*/ 	.short	0x0101
        /*0ace*/ 	.byte	0x39
	.zero		1


	//   ....[47]....
        /*0ad0*/ 	.word	0x0000d380
        /*0ad4*/ 	.word	0x000000ff
        /*0ad8*/ 	.word	0x00000000
        /*0adc*/ 	.short	0x0101
        /*0ade*/ 	.byte	0x05
	.zero		1


	//   ....[48]....
        /*0ae0*/ 	.word	0x0000fd30
        /*0ae4*/ 	.word	0x00000000
        /*0ae8*/ 	.word	0x00028480
        /*0aec*/ 	.short	0x010a
        /*0aee*/ 	.byte	0x3f
	.zero		1


	//   ....[49]....
        /*0af0*/ 	.word	0x000101b0
        /*0af4*/ 	.word	0x00000000
        /*0af8*/ 	.word	0x00028470
        /*0afc*/ 	.short	0x0107
        /*0afe*/ 	.byte	0x3f
	.zero		1


	//   ....[50]....
        /*0b00*/ 	.word	0x00010270
        /*0b04*/ 	.word	0x00000000
        /*0b08*/ 	.word	0x00028470
        /*0b0c*/ 	.short	0x0101
        /*0b0e*/ 	.byte	0x3f
	.zero		1


	//   ....[51]....
        /*0b10*/ 	.word	0x000102a0
        /*0b14*/ 	.word	0x00000000
        /*0b18*/ 	.word	0x00028440
        /*0b1c*/ 	.short	0x010a
        /*0b1e*/ 	.byte	0x3f
	.zero		1


	//   ....[52]....
        /*0b20*/ 	.word	0x00010650
        /*0b24*/ 	.word	0x00000000
        /*0b28*/ 	.word	0x00028430
        /*0b2c*/ 	.short	0x0107
        /*0b2e*/ 	.byte	0x3f
	.zero		1


	//   ....[53]....
        /*0b30*/ 	.word	0x00010710
        /*0b34*/ 	.word	0x00000000
        /*0b38*/ 	.word	0x00028430
        /*0b3c*/ 	.short	0x0101
        /*0b3e*/ 	.byte	0x3f
	.zero		1


	//   ....[54]....
        /*0b40*/ 	.word	0x00011100
        /*0b44*/ 	.word	0x00000010
        /*0b48*/ 	.word	0x00028400
        /*0b4c*/ 	.short	0x0107
        /*0b4e*/ 	.byte	0x3f
	.zero		1


	//   ....[55]....
        /*0b50*/ 	.word	0x000111f0
        /*0b54*/ 	.word	0x00000010
        /*0b58*/ 	.word	0x00028400
        /*0b5c*/ 	.short	0x0101
        /*0b5e*/ 	.byte	0x3f
	.zero		1


	//   ....[56]....
        /*0b60*/ 	.word	0x00011210
        /*0b64*/ 	.word	0x00000010
        /*0b68*/ 	.word	0x00028420
        /*0b6c*/ 	.short	0x010a
        /*0b6e*/ 	.byte	0x3f
	.zero		1


	//   ....[57]....
        /*0b70*/ 	.word	0x000115a0
        /*0b74*/ 	.word	0x00000000
        /*0b78*/ 	.word	0x00028480
        /*0b7c*/ 	.short	0x010a
        /*0b7e*/ 	.byte	0x3f
	.zero		1


	//   ....[58]....
        /*0b80*/ 	.word	0x00011920
        /*0b84*/ 	.word	0x00000000
        /*0b88*/ 	.word	0x00028470
        /*0b8c*/ 	.short	0x0107
        /*0b8e*/ 	.byte	0x3f
	.zero		1


	//   ....[59]....
        /*0b90*/ 	.word	0x000119e0
        /*0b94*/ 	.word	0x00000000
        /*0b98*/ 	.word	0x00028470
        /*0b9c*/ 	.short	0x0101
        /*0b9e*/ 	.byte	0x3f
	.zero		1


	//   ....[60]....
        /*0ba0*/ 	.word	0x00011a10
        /*0ba4*/ 	.word	0x00000000
        /*0ba8*/ 	.word	0x00028440
        /*0bac*/ 	.short	0x010a
        /*0bae*/ 	.byte	0x3f
	.zero		1


	//   ....[61]....
        /*0bb0*/ 	.word	0x00011d60
        /*0bb4*/ 	.word	0x00000000
        /*0bb8*/ 	.word	0x00028430
        /*0bbc*/ 	.short	0x0107
        /*0bbe*/ 	.byte	0x3f
	.zero		1


	//   ....[62]....
        /*0bc0*/ 	.word	0x00011e20
        /*0bc4*/ 	.word	0x00000000
        /*0bc8*/ 	.word	0x00028430
        /*0bcc*/ 	.short	0x0101
        /*0bce*/ 	.byte	0x3f
	.zero		1


	//   ....[63]....
        /*0bd0*/ 	.word	0x00011eb0
        /*0bd4*/ 	.word	0x00000000
        /*0bd8*/ 	.word	0x00028470
        /*0bdc*/ 	.short	0x010a
        /*0bde*/ 	.byte	0x3f
	.zero		1


	//   ....[64]....
        /*0be0*/ 	.word	0x00011f40
        /*0be4*/ 	.word	0x00000000
        /*0be8*/ 	.word	0x00028460
        /*0bec*/ 	.short	0x010a
        /*0bee*/ 	.byte	0x3f
	.zero		1


	//   ....[65]....
        /*0bf0*/ 	.word	0x000123f0
        /*0bf4*/ 	.word	0x00000000
        /*0bf8*/ 	.word	0x00028450
        /*0bfc*/ 	.short	0x0101
        /*0bfe*/ 	.byte	0x3f
	.zero		1


	//   ....[66]....
        /*0c00*/ 	.word	0x00012470
        /*0c04*/ 	.word	0x00000000
        /*0c08*/ 	.word	0x00000000
        /*0c0c*/ 	.short	0x0101
        /*0c0e*/ 	.byte	0x3f
	.zero		1


	//   ....[67]....
        /*0c10*/ 	.word	0x00012640
        /*0c14*/ 	.word	0x00000012
        /*0c18*/ 	.word	0x00028470
        /*0c1c*/ 	.short	0x010a
        /*0c1e*/ 	.byte	0x3f
	.zero		1


	//   ....[68]....
        /*0c20*/ 	.word	0x000126d0
        /*0c24*/ 	.word	0x00000012
        /*0c28*/ 	.word	0x00028460
        /*0c2c*/ 	.short	0x010a
        /*0c2e*/ 	.byte	0x3f
	.zero		1


	//   ....[69]....
        /*0c30*/ 	.word	0x00012b80
        /*0c34*/ 	.word	0x00000012
        /*0c38*/ 	.word	0x00028450
        /*0c3c*/ 	.short	0x0101
        /*0c3e*/ 	.byte	0x3f
	.zero		1


	//   ....[70]....
        /*0c40*/ 	.word	0x00012c00
        /*0c44*/ 	.word	0x00000012
        /*0c48*/ 	.word	0x00000000
        /*0c4c*/ 	.short	0x0101
        /*0c4e*/ 	.byte	0x3f
	.zero		1


	//   ....[71]....
        /*0c50*/ 	.word	0x00012e70
        /*0c54*/ 	.word	0x00000005
        /*0c58*/ 	.word	0x00028420
        /*0c5c*/ 	.short	0x010a
        /*0c5e*/ 	.byte	0x3f
	.zero		1


	//   ....[72]....
        /*0c60*/ 	.word	0x00012ff0
        /*0c64*/ 	.word	0x00000003
        /*0c68*/ 	.word	0x00028440
        /*0c6c*/ 	.short	0x010a
        /*0c6e*/ 	.byte	0x3f
	.zero		1


	//   ....[73]....
        /*0c70*/ 	.word	0x00013090
        /*0c74*/ 	.word	0x00000013
        /*0c78*/ 	.word	0x00028440
        /*0c7c*/ 	.short	0x010a
        /*0c7e*/ 	.byte	0x3f
	.zero		1


	//   ....[74]....
        /*0c80*/ 	.word	0x000130d0
        /*0c84*/ 	.word	0x00000003
        /*0c88*/ 	.word	0x00028460
        /*0c8c*/ 	.short	0x010a
        /*0c8e*/ 	.byte	0x3f
	.zero		1


	//   ....[75]....
        /*0c90*/ 	.word	0x00013110
        /*0c94*/ 	.word	0x00000013
        /*0c98*/ 	.word	0x00028460
        /*0c9c*/ 	.short	0x010a
        /*0c9e*/ 	.byte	0x3f
	.zero		1


	//   ....[76]....
        /*0ca0*/ 	.word	0x00013150
        /*0ca4*/ 	.word	0x00000003
        /*0ca8*/ 	.word	0x00028480
        /*0cac*/ 	.short	0x010a
        /*0cae*/ 	.byte	0x3f
	.zero		1


	//   ....[77]....
        /*0cb0*/ 	.word	0x00013190
        /*0cb4*/ 	.word	0x00000013
        /*0cb8*/ 	.word	0x00028480
        /*0cbc*/ 	.short	0x010a
        /*0cbe*/ 	.byte	0x3f
	.zero		1


	//   ....[78]....
        /*0cc0*/ 	.word	0x00013200
        /*0cc4*/ 	.word	0x00000003
        /*0cc8*/ 	.word	0x00028400
        /*0ccc*/ 	.short	0x010a
        /*0cce*/ 	.byte	0x3f
	.zero		1


	//   ....[79]....
        /*0cd0*/ 	.word	0x00013260
        /*0cd4*/ 	.word	0x00000003
        /*0cd8*/ 	.word	0x00028430
        /*0cdc*/ 	.short	0x010a
        /*0cde*/ 	.byte	0x3f
	.zero		1


	//   ....[80]....
        /*0ce0*/ 	.word	0x000132c0
        /*0ce4*/ 	.word	0x0000000b
        /*0ce8*/ 	.word	0x00028450
        /*0cec*/ 	.short	0x010a
        /*0cee*/ 	.byte	0x3f
	.zero		1


	//   ....[81]....
        /*0cf0*/ 	.word	0x00013320
        /*0cf4*/ 	.word	0x00000005
        /*0cf8*/ 	.word	0x00028430
        /*0cfc*/ 	.short	0x010a
        /*0cfe*/ 	.byte	0x3f
	.zero		1


	//   ....[82]....
        /*0d00*/ 	.word	0x00013380
        /*0d04*/ 	.word	0x0000000d
        /*0d08*/ 	.word	0x00028450
        /*0d0c*/ 	.short	0x010a
        /*0d0e*/ 	.byte	0x3f
	.zero		1


	//   ....[83]....
        /*0d10*/ 	.word	0x000133e0
        /*0d14*/ 	.word	0x00000000
        /*0d18*/ 	.word	0x00028430
        /*0d1c*/ 	.short	0x010a
        /*0d1e*/ 	.byte	0x3f
	.zero		1


	//   ....[84]....
        /*0d20*/ 	.word	0x00013440
        /*0d24*/ 	.word	0x0000000a
        /*0d28*/ 	.word	0x00028450
        /*0d2c*/ 	.short	0x010a
        /*0d2e*/ 	.byte	0x3f
	.zero		1


	//   ....[85]....
        /*0d30*/ 	.word	0x000134a0
        /*0d34*/ 	.word	0x00000000
        /*0d38*/ 	.word	0x00028430
        /*0d3c*/ 	.short	0x010a
        /*0d3e*/ 	.byte	0x3f
	.zero		1


	//   ....[86]....
        /*0d40*/ 	.word	0x00013500
        /*0d44*/ 	.word	0x0000000a
        /*0d48*/ 	.word	0x00028450
        /*0d4c*/ 	.short	0x010a
        /*0d4e*/ 	.byte	0x3f
	.zero		1


	//   ....[87]....
        /*0d50*/ 	.word	0x00013600
        /*0d54*/ 	.word	0x00000000
        /*0d58*/ 	.word	0x00028480
        /*0d5c*/ 	.short	0x010a
        /*0d5e*/ 	.byte	0x3f
	.zero		1


	//   ....[88]....
        /*0d60*/ 	.word	0x00013b80
        /*0d64*/ 	.word	0x00000000
        /*0d68*/ 	.word	0x00028440
        /*0d6c*/ 	.short	0x010a
        /*0d6e*/ 	.byte	0x3f
	.zero		1


	//   ....[89]....
        /*0d70*/ 	.word	0x00014ab0
        /*0d74*/ 	.word	0x00000010
        /*0d78*/ 	.word	0x00028420
        /*0d7c*/ 	.short	0x010a
        /*0d7e*/ 	.byte	0x3f
	.zero		1


	//   ....[90]....
        /*0d80*/ 	.word	0x00014b00
        /*0d84*/ 	.word	0x00000000
        /*0d88*/ 	.word	0x00028480
        /*0d8c*/ 	.short	0x010a
        /*0d8e*/ 	.byte	0x3f
	.zero		1


	//   ....[91]....
        /*0d90*/ 	.word	0x00014ff0
        /*0d94*/ 	.word	0x00000000
        /*0d98*/ 	.word	0x00028440
        /*0d9c*/ 	.short	0x010a
        /*0d9e*/ 	.byte	0x3f
	.zero		1


	//   ....[92]....
        /*0da0*/ 	.word	0x00015490
        /*0da4*/ 	.word	0x00000000
        /*0da8*/ 	.word	0x00028470
        /*0dac*/ 	.short	0x010a
        /*0dae*/ 	.byte	0x3f
	.zero		1


	//   ....[93]....
        /*0db0*/ 	.word	0x000154e0
        /*0db4*/ 	.word	0x00000000
        /*0db8*/ 	.word	0x00028460
        /*0dbc*/ 	.short	0x010a
        /*0dbe*/ 	.byte	0x3f
	.zero		1


	//   ....[94]....
        /*0dc0*/ 	.word	0x00015530
        /*0dc4*/ 	.word	0x00000012
        /*0dc8*/ 	.word	0x00028470
        /*0dcc*/ 	.short	0x010a
        /*0dce*/ 	.byte	0x3f
	.zero		1


	//   ....[95]....
        /*0dd0*/ 	.word	0x00015580
        /*0dd4*/ 	.word	0x00000012
        /*0dd8*/ 	.word	0x00028460
        /*0ddc*/ 	.short	0x010a
        /*0dde*/ 	.byte	0x3f
	.zero		1


	//   ....[96]....
        /*0de0*/ 	.word	0x000155d0
        /*0de4*/ 	.word	0x00000005
        /*0de8*/ 	.word	0x00028420
        /*0dec*/ 	.short	0x010a
        /*0dee*/ 	.byte	0x3f
	.zero		1


	//   ....[97]....
        /*0df0*/ 	.word	0x00015770
        /*0df4*/ 	.word	0x00000003
        /*0df8*/ 	.word	0x00028440
        /*0dfc*/ 	.short	0x010a
        /*0dfe*/ 	.byte	0x3f
	.zero		1


	//   ....[98]....
        /*0e00*/ 	.word	0x000157c0
        /*0e04*/ 	.word	0x00000013
        /*0e08*/ 	.word	0x00028440
        /*0e0c*/ 	.short	0x010a
        /*0e0e*/ 	.byte	0x3f
	.zero		1


	//   ....[99]....
        /*0e10*/ 	.word	0x00015810
        /*0e14*/ 	.word	0x00000003
        /*0e18*/ 	.word	0x00028460
        /*0e1c*/ 	.short	0x010a
        /*0e1e*/ 	.byte	0x3f
	.zero		1


	//   ....[100]....
        /*0e20*/ 	.word	0x00015860
        /*0e24*/ 	.word	0x00000013
        /*0e28*/ 	.word	0x00028460
        /*0e2c*/ 	.short	0x010a
        /*0e2e*/ 	.byte	0x3f
	.zero		1


	//   ....[101]....
        /*0e30*/ 	.word	0x000158b0
        /*0e34*/ 	.word	0x00000003
        /*0e38*/ 	.word	0x00028480
        /*0e3c*/ 	.short	0x010a
        /*0e3e*/ 	.byte	0x3f
	.zero		1


	//----- nvinfo : EIATTR_NUM_MBARRIERS
	.align		4
.L_184:
        /*0e40*/ 	.byte	0x03, 0x38
        /*0e42*/ 	.short	0x0016


	//----- nvinfo : EIATTR_EXIT_INSTR_OFFSETS
	.align		4
        /*0e44*/ 	.byte	0x04, 0x1c
        /*0e46*/ 	.short	(.L_186 - .L_185)


	//   ....[0]....
.L_185:
        /*0e48*/ 	.word	0x00000990


	//   ....[1]....
        /*0e4c*/ 	.word	0x0000e4b0


	//   ....[2]....
        /*0e50*/ 	.word	0x000131e0


	//----- nvinfo : EIATTR_MAX_THREADS
	.align		4
.L_186:
        /*0e54*/ 	.byte	0x04, 0x05
        /*0e56*/ 	.short	(.L_188 - .L_187)
.L_187:
        /*0e58*/ 	.word	0x00000180
        /*0e5c*/ 	.word	0x00000001
        /*0e60*/ 	.word	0x00000001


	//----- nvinfo : EIATTR_CRS_STACK_SIZE
	.align		4
.L_188:
        /*0e64*/ 	.byte	0x04, 0x1e
        /*0e66*/ 	.short	(.L_190 - .L_189)
.L_189:
        /*0e68*/ 	.word	0x00000000


	//----- nvinfo : EIATTR_CBANK_PARAM_SIZE
	.align		4
.L_190:
        /*0e6c*/ 	.byte	0x03, 0x19
        /*0e6e*/ 	.short	0x0af0


	//----- nvinfo : EIATTR_PARAM_CBANK
	.align		4
        /*0e70*/ 	.byte	0x04, 0x0a
        /*0e72*/ 	.short	(.L_192 - .L_191)
	.align		4
.L_191:
        /*0e74*/ 	.word	index@(.nv.constant0._ZN7cutlass13device_kernelIN5flash11enable_sm90INS1_16FlashAttnFwdSm90INS1_25CollectiveMainloopFwdSm90ILi2EN4cute5tupleIJNS5_1CILi1EEES8_S8_EEENS6_IJNS7_ILi128EEENS7_ILi64EEENS7_ILi256EEEEEELi256ENS_12float_e4m3_tEfNS_4arch4Sm90ELb0ELb1ELb0ELb0ELb1ELb0ELb0ELb1ELb0ELb1ELb0ELb0EEENS1_21CollectiveEpilogueFwdINS6_IJSA_SC_SB_EEES9_NS_10bfloat16_tESG_Li256ELb0ELb1ELb0ELb1EEENS1_30DynamicPersistentTileSchedulerILi256ELi128ELb0ELb1ELb1EEEEEEEEEvNT_6ParamsE)
        /*0e78*/ 	.short	0x0210
        /*0e7a*/ 	.short	0x0af0


	//----- nvinfo : EIATTR_SW_WAR
	.align		4
.L_192:
        /*0e7c*/ 	.byte	0x04, 0x36
        /*0e7e*/ 	.short	(.L_194 - .L_193)
.L_193:
        /*0e80*/ 	.word	0x00000008
.L_194:


//--------------------- .nv.info._ZN7cutlass13device_kernelIN5flash11enable_sm90INS1_16FlashAttnFwdSm90INS1_25CollectiveMainloopFwdSm90ILi2EN4cute5tupleIJNS5_1CILi1EEES8_S8_EEENS6_IJNS7_ILi128EEENS7_ILi64EEENS7_ILi256EEEEEELi256ENS_12float_e4m3_tEfNS_4arch4Sm90ELb0ELb1ELb0ELb1ELb1ELb0ELb0ELb1ELb0ELb1ELb0ELb0EEENS1_21CollectiveEpilogueFwdINS6_IJSA_SC_SB_EEES9_NS_10bfloat16_tESG_Li256ELb1ELb1ELb0ELb1EEENS1_36VarlenDynamicPersistentTileSchedulerILi128ELi64ELi256ELi128ELb0ELb1ELb1ELb1ELb0ELb1EEEEEEEEEvNT_6ParamsE --------------------------
	.section	.nv.info._ZN7cutlass13device_kernelIN5flash11enable_sm90INS1_16FlashAttnFwdSm90INS1_25CollectiveMainloopFwdSm90ILi2EN4cute5tupleIJNS5_1CILi1EEES8_S8_EEENS6_IJNS7_ILi128EEENS7_ILi64EEENS7_ILi256EEEEEELi256ENS_12float_e4m3_tEfNS_4arch4Sm90ELb0ELb1ELb0ELb1ELb1ELb0ELb0ELb1ELb0ELb1ELb0ELb0EEENS1_21CollectiveEpilogueFwdINS6_IJSA_SC_SB_EEES9_NS_10bfloat16_tESG_Li256ELb1ELb1ELb0ELb1EEENS1_36VarlenDynamicPersistentTileSchedulerILi128ELi64ELi256ELi128ELb0ELb1ELb1ELb1ELb0ELb1EEEEEEEEEvNT_6ParamsE,"",@"SHT_CUDA_INFO"
	.sectionflags	@""
	.align	4


	//----- nvinfo : EIATTR_CUDA_API_VERSION
	.align		4
        /*0000*/ 	.byte	0x04, 0x37
        /*0002*/ 	.short	(.L_196 - .L_195)
.L_195:
        /*0004*/ 	.word	0x00000082


	//----- nvinfo : EIATTR_KPARAM_INFO
	.align		4
.L_196:
        /*0008*/ 	.byte	0x04, 0x17
        /*000a*/ 	.short	(.L_198 - .L_197)
.L_197:
        /*000c*/ 	.word	0x00000000
        /*0010*/ 	.short	0x0000
        /*0012*/ 	.short	0x0070
        /*0014*/ 	.byte	0x00, 0xf0, 0x01, 0x2a


	//----- nvinfo : EIATTR_SPARSE_MMA_MASK
	.align		4
.L_198:
        /*0018*/ 	.byte	0x03, 0x50
        /*001a*/ 	.short	0x0000


	//----- nvinfo : EIATTR_MAXREG_COUNT
	.align		4
        /*001c*/ 	.byte	0x03, 0x1b
        /*001e*/ 	.short	0x00a8


	//----- nvinfo : EIATTR_NUM_BARRIERS
	.align		4
        /*0020*/ 	.byte	0x02, 0x4c
        /*0022*/ 	.byte	0x10
	.zero		1


	//----- nvinfo : EIATTR_EXTERNS
	.align		4
        /*0024*/ 	.byte	0x04, 0x0f
        /*0026*/ 	.short	(.L_200 - .L_199)


	//   ....[0]....
	.align		4
.L_199:
        /*0028*/ 	.word	index@(__assertfail)


	//----- nvinfo : EIATTR_ANNOTATIONS
	.align		4
.L_200:
        /*002c*/ 	.byte	0x04, 0x55
        /*002e*/ 	.short	(.L_202 - .L_201)


	//   ....[0]....
.L_201:
        /*0030*/ 	.word	0x00000001
        /*0034*/ 	.byte	0x60, 0xf6, 0x00, 0x00, 0x01, 0x00, 0x00, 0x00, 0x00, 0xf7, 0x00, 0x00, 0x01, 0x00, 0x00, 0x00
        /*0044*/ 	.byte	0x80, 0x17, 0x01, 0x00, 0x01, 0x00, 0x00, 0x00, 0xc0, 0x18, 0x01, 0x00, 0x01, 0x00, 0x00, 0x00
        /*0054*/ 	.byte	0x00, 0x22, 0x01, 0x00, 0x01, 0x00, 0x00, 0x00, 0x20, 0x22, 0x01, 0x00, 0x01, 0x00, 0x00, 0x00
        /*0064*/ 	.byte	0xf0, 0x47, 0x01, 0x00


	//----- nvinfo : EIATTR_MERCURY_ISA_VERSION
	.align		4
.L_202:
        /*0068*/ 	.byte	0x03, 0x5f
        /*006a*/ 	.short	0x0101


	//----- nvinfo : EIATTR_UNUSED_LOAD_BYTE_OFFSET
	.align		4
        /*006c*/ 	.byte	0x04, 0x44
        /*006e*/ 	.short	(.L_204 - .L_203)


	//   ....[0]....
.L_203:
        /*0070*/ 	.word	0x00000980
        /*0074*/ 	.word	0x0000fff0


	//   ....[1]....
        /*0078*/ 	.word	0x0000b070
        /*007c*/ 	.word	0x0000fff0


	//----- nvinfo : EIATTR_INT_WARP_WIDE_INSTR_OFFSETS
	.align		4
.L_204:
        /*0080*/ 	.byte	0x04, 0x31
        /*0082*/ 	.short	(.L_206 - .L_205)


	//   ....[0]....
.L_205:
        /*0084*/ 	.word	0x000000c0


	//   ....[1]....
        /*0088*/ 	.word	0x000000d0


	//   ....[2]....
        /*008c*/ 	.word	0x00000170


	//   ....[3]....
        /*0090*/ 	.word	0x00010270


	//   ....[4]....
        /*0094*/ 	.word	0x00010300


	//   ....[5]....
        /*0098*/ 	.word	0x00013550


	//   ....[6]....
        /*009c*/ 	.word	0x000135e0


	//----- nvinfo : EIATTR_COOP_GROUP_MASK_REGIDS
	.align		4
.L_206:
        /*00a0*/ 	.byte	0x04, 0x29
        /*00a2*/ 	.short	(.L_208 - .L_207)


	//   ....[0]....
.L_207:
        /*00a4*/ 	.word	0xffffffff


	//   ....[1]....
        /*00a8*/ 	.word	0xffffffff


	//   ....[2]....
        /*00ac*/ 	.word	0xffffffff


	//   ....[3]....
        /*00b0*/ 	.word	0xffffffff


	//   ....[4]....
        /*00b4*/ 	.word	0xffffffff


	//   ....[5]....
        /*00b8*/ 	.word	0xffffffff


	//   ....[6]....
        /*00bc*/ 	.word	0xffffffff


	//   ....[7]....
        /*00c0*/ 	.word	0xffffffff


	//   ....[8]....
        /*00c4*/ 	.word	0xffffffff


	//   ....[9]....
        /*00c8*/ 	.word	0xffffffff


	//   ....[10]....
        /*00cc*/ 	.word	0xffffffff


	//   ....[11]....
        /*00d0*/ 	.word	0xffffffff


	//   ....[12]....
        /*00d4*/ 	.word	0xffffffff


	//   ....[13]....
        /*00d8*/ 	.word	0xffffffff


	//   ....[14]....
        /*00dc*/ 	.word	0xffffffff


	//   ....[15]....
        /*00e0*/ 	.word	0xffffffff


	//   ....[16]....
        /*00e4*/ 	.word	0xffffffff


	//   ....[17]....
        /*00e8*/ 	.word	0xffffffff


	//   ....[18]....
        /*00ec*/ 	.word	0xffffffff


	//   ....[19]....
        /*00f0*/ 	.word	0xffffffff


	//   ....[20]....
        /*00f4*/ 	.word	0xffffffff


	//   ....[21]....
        /*00f8*/ 	.word	0xffffffff


	//   ....[22]....
        /*00fc*/ 	.word	0xffffffff


	//   ....[23]....
        /*0100*/ 	.word	0xffffffff


	//   ....[24]....
        /*0104*/ 	.word	0xffffffff


	//   ....[25]....
        /*0108*/ 	.word	0xffffffff


	//   ....[26]....
        /*010c*/ 	.word	0xffffffff


	//   ....[27]....
        /*0110*/ 	.word	0xffffffff


	//   ....[28]....
        /*0114*/ 	.word	0xffffffff


	//   ....[29]....
        /*0118*/ 	.word	0xffffffff


	//   ....[30]....
        /*011c*/ 	.word	0xffffffff


	//   ....[31]....
        /*0120*/ 	.word	0xffffffff


	//   ....[32]....
        /*0124*/ 	.word	0xffffffff


	//   ....[33]....
        /*0128*/ 	.word	0xffffffff


	//   ....[34]....
        /*012c*/ 	.word	0xffffffff


	//   ....[35]....
        /*0130*/ 	.word	0xffffffff


	//   ....[36]....
        /*0134*/ 	.word	0xffffffff


	//   ....[37]....
        /*0138*/ 	.word	0xffffffff


	//   ....[38]....
        /*013c*/ 	.word	0xffffffff


	//   ....[39]....
        /*0140*/ 	.word	0xffffffff


	//   ....[40]....
        /*0144*/ 	.word	0xffffffff


	//   ....[41]....
        /*0148*/ 	.word	0xffffffff


	//   ....[42]....
        /*014c*/ 	.word	0xffffffff


	//   ....[43]....
        /*0150*/ 	.word	0xffffffff


	//   ....[44]....
        /*0154*/ 	.word	0xffffffff


	//   ....[45]....
        /*0158*/ 	.word	0xffffffff


	//   ....[46]....
        /*015c*/ 	.word	0xffffffff


	//   ....[47]....
        /*0160*/ 	.word	0xffffffff


	//   ....[48]....
        /*0164*/ 	.word	0xffffffff


	//   ....[49]....
        /*0168*/ 	.word	0xffffffff


	//   ....[50]....
        /*016c*/ 	.word	0xffffffff


	//   ....[51]....
        /*0170*/ 	.word	0xffffffff


	//   ....[52]....
        /*0174*/ 	.word	0xffffffff


	//   ....[53]....
        /*0178*/ 	.word	0xffffffff


	//   ....[54]....
        /*017c*/ 	.word	0xffffffff


	//   ....[55]....
        /*0180*/ 	.word	0xffffffff


	//   ....[56]....
        /*0184*/ 	.word	0xffffffff


	//   ....[57]....
        /*0188*/ 	.word	0xffffffff


	//   ....[58]....
        /*018c*/ 	.word	0xffffffff


	//   ....[59]....
        /*0190*/ 	.word	0xffffffff


	//   ....[60]....
        /*0194*/ 	.word	0xffffffff


	//   ....[61]....
        /*0198*/ 	.word	0xffffffff


	//   ....[62]....
        /*019c*/ 	.word	0xffffffff


	//   ....[63]....
        /*01a0*/ 	.word	0xffffffff


	//   ....[64]....
        /*01a4*/ 	.word	0xffffffff


	//   ....[65]....
        /*01a8*/ 	.word	0xffffffff


	//   ....[66]....
        /*01ac*/ 	.word	0xffffffff


	//   ....[67]....
        /*01b0*/ 	.word	0xffffffff


	//   ....[68]....
        /*01b4*/ 	.word	0xffffffff


	//   ....[69]....
        /*01b8*/ 	.word	0xffffffff


	//   ....[70]....
        /*01bc*/ 	.word	0xffffffff


	//   ....[71]....
        /*01c0*/ 	.word	0xffffffff


	//   ....[72]....
        /*01c4*/ 	.word	0xffffffff


	//   ....[73]....
        /*01c8*/ 	.word	0xffffffff


	//   ....[74]....
        /*01cc*/ 	.word	0xffffffff


	//   ....[75]....
        /*01d0*/ 	.word	0xffffffff


	//   ....[76]....
        /*01d4*/ 	.word	0xffffffff


	//   ....[77]....
        /*01d8*/ 	.word	0xffffffff


	//   ....[78]....
        /*01dc*/ 	.word	0xffffffff


	//   ....[79]....
        /*01e0*/ 	.word	0xffffffff


	//   ....[80]....
        /*01e4*/ 	.word	0xffffffff


	//   ....[81]....
        /*01e8*/ 	.word	0xffffffff


	//   ....[82]....
        /*01ec*/ 	.word	0xffffffff


	//   ....[83]....
        /*01f0*/ 	.word	0xffffffff


	//   ....[84]....
        /*01f4*/ 	.word	0xffffffff


	//   ....[85]....
        /*01f8*/ 	.word	0xffffffff


	//   ....[86]....
        /*01fc*/ 	.word	0xffffffff


	//   ....[87]....
        /*0200*/ 	.word	0xffffffff


	//   ....[88]....
        /*0204*/ 	.word	0xffffffff


	//   ....[89]....
        /*0208*/ 	.word	0xffffffff


	//   ....[90]....
        /*020c*/ 	.word	0xffffffff


	//   ....[91]....
        /*0210*/ 	.word	0xffffffff


	//   ....[92]....
        /*0214*/ 	.word	0xffffffff


	//   ....[93]....
        /*0218*/ 	.word	0xffffffff


	//   ....[94]....
        /*021c*/ 	.word	0xffffffff


	//   ....[95]....
        /*0220*/ 	.word	0xffffffff


	//   ....[96]....
        /*0224*/ 	.word	0xffffffff


	//   ....[97]....
        /*0228*/ 	.word	0xffffffff


	//   ....[98]....
        /*022c*/ 	.word	0xffffffff


	//   ....[99]....
        /*0230*/ 	.word	0xffffffff


	//   ....[100]....
        /*0234*/ 	.word	0xffffffff


	//   ....[101]....
        /*0238*/ 	.word	0xffffffff


	//   ....[102]....
        /*023c*/ 	.word	0xffffffff


	//   ....[103]....
        /*0240*/ 	.word	0xffffffff


	//   ....[104]....
        /*0244*/ 	.word	0xffffffff


	//   ....[105]....
        /*0248*/ 	.word	0xffffffff


	//   ....[106]....
        /*024c*/ 	.word	0xffffffff


	//   ....[107]....
        /*0250*/ 	.word	0xffffffff


	//   ....[108]....
        /*0254*/ 	.word	0xffffffff


	//   ....[109]....
        /*0258*/ 	.word	0xffffffff


	//   ....[110]....
        /*025c*/ 	.word	0xffffffff


	//   ....[111]....
        /*0260*/ 	.word	0xffffffff


	//   ....[112]....
        /*0264*/ 	.word	0xffffffff


	//   ....[113]....
        /*0268*/ 	.word	0xffffffff


	//   ....[114]....
        /*026c*/ 	.word	0xffffffff


	//   ....[115]....
        /*0270*/ 	.word	0xffffffff


	//   ....[116]....
        /*0274*/ 	.word	0xffffffff


	//   ....[117]....
        /*0278*/ 	.word	0xffffffff


	//   ....[118]....
        /*027c*/ 	.word	0xffffffff


	//   ....[119]....
        /*0280*/ 	.word	0xffffffff


	//   ....[120]....
        /*0284*/ 	.word	0xffffffff


	//   ....[121]....
        /*0288*/ 	.word	0xffffffff


	//   ....[122]....
        /*028c*/ 	.word	0xffffffff


	//   ....[123]....
        /*0290*/ 	.word	0xffffffff


	//   ....[124]....
        /*0294*/ 	.word	0xffffffff


	//   ....[125]....
        /*0298*/ 	.word	0xffffffff


	//   ....[126]....
        /*029c*/ 	.word	0xffffffff


	//   ....[127]....
        /*02a0*/ 	.word	0xffffffff


	//   ....[128]....
        /*02a4*/ 	.word	0xffffffff


	//   ....[129]....
        /*02a8*/ 	.word	0xffffffff


	//   ....[130]....
        /*02ac*/ 	.word	0xffffffff


	//   ....[131]....
        /*02b0*/ 	.word	0xffffffff


	//   ....[132]....
        /*02b4*/ 	.word	0xffffffff


	//   ....[133]....
        /*02b8*/ 	.word	0xffffffff


	//   ....[134]....
        /*02bc*/ 	.word	0xffffffff


	//   ....[135]....
        /*02c0*/ 	.word	0xffffffff


	//   ....[136]....
        /*02c4*/ 	.word	0xffffffff


	//   ....[137]....
        /*02c8*/ 	.word	0xffffffff


	//   ....[138]....
        /*02cc*/ 	.word	0xffffffff


	//   ....[139]....
        /*02d0*/ 	.word	0xffffffff


	//   ....[140]....
        /*02d4*/ 	.word	0xffffffff


	//   ....[141]....
        /*02d8*/ 	.word	0xffffffff


	//   ....[142]....
        /*02dc*/ 	.word	0xffffffff


	//   ....[143]....
        /*02e0*/ 	.word	0xffffffff


	//   ....[144]....
        /*02e4*/ 	.word	0xffffffff


	//   ....[145]....
        /*02e8*/ 	.word	0xffffffff


	//   ....[146]....
        /*02ec*/ 	.word	0xffffffff


	//   ....[147]....
        /*02f0*/ 	.word	0xffffffff


	//   ....[148]....
        /*02f4*/ 	.word	0xffffffff


	//   ....[149]....
        /*02f8*/ 	.word	0xffffffff


	//   ....[150]....
        /*02fc*/ 	.word	0xffffffff


	//   ....[151]....
        /*0300*/ 	.word	0xffffffff


	//   ....[152]....
        /*0304*/ 	.word	0xffffffff


	//   ....[153]....
        /*0308*/ 	.word	0xffffffff


	//   ....[154]....
        /*030c*/ 	.word	0xffffffff


	//   ....[155]....
        /*0310*/ 	.word	0xffffffff


	//   ....[156]....
        /*0314*/ 	.word	0xffffffff


	//   ....[157]....
        /*0318*/ 	.word	0xffffffff


	//   ....[158]....
        /*031c*/ 	.word	0xffffffff


	//   ....[159]....
        /*0320*/ 	.word	0xffffffff


	//   ....[160]....
        /*0324*/ 	.word	0xffffffff


	//   ....[161]....
        /*0328*/ 	.word	0xffffffff


	//   ....[162]....
        /*032c*/ 	.word	0xffffffff


	//   ....[163]....
        /*0330*/ 	.word	0xffffffff


	//   ....[164]....
        /*0334*/ 	.word	0xffffffff


	//   ....[165]....
        /*0338*/ 	.word	0xffffffff


	//   ....[166]....
        /*033c*/ 	.word	0xffffffff


	//   ....[167]....
        /*0340*/ 	.word	0xffffffff


	//   ....[168]....
        /*0344*/ 	.word	0xffffffff


	//   ....[169]....
        /*0348*/ 	.word	0xffffffff


	//   ....[170]....
        /*034c*/ 	.word	0xffffffff


	//   ....[171]....
        /*0350*/ 	.word	0xffffffff


	//   ....[172]....
        /*0354*/ 	.word	0xffffffff


	//   ....[173]....
        /*0358*/ 	.word	0xffffffff


	//   ....[174]....
        /*035c*/ 	.word	0xffffffff


	//   ....[175]....
        /*0360*/ 	.word	0xffffffff


	//   ....[176]....
        /*0364*/ 	.word	0xffffffff


	//   ....[177]....
        /*0368*/ 	.word	0xffffffff


	//   ....[178]....
        /*036c*/ 	.word	0xffffffff


	//   ....[179]....
        /*0370*/ 	.word	0xffffffff


	//   ....[180]....
        /*0374*/ 	.word	0xffffffff


	//   ....[181]....
        /*0378*/ 	.word	0xffffffff


	//   ....[182]....
        /*037c*/ 	.word	0xffffffff


	//   ....[183]....
        /*0380*/ 	.word	0xffffffff


	//   ....[184]....
        /*0384*/ 	.word	0xffffffff


	//   ....[185]....
        /*0388*/ 	.word	0xffffffff


	//   ....[186]....
        /*038c*/ 	.word	0xffffffff


	//   ....[187]....
        /*0390*/ 	.word	0xffffffff


	//   ....[188]....
        /*0394*/ 	.word	0xffffffff


	//   ....[189]....
        /*0398*/ 	.word	0xffffffff


	//   ....[190]....
        /*039c*/ 	.word	0xffffffff


	//   ....[191]....
        /*03a0*/ 	.word	0xffffffff


	//   ....[192]....
        /*03a4*/ 	.word	0xffffffff


	//   ....[193]....
        /*03a8*/ 	.word	0xffffffff


	//   ....[194]....
        /*03ac*/ 	.word	0xffffffff


	//   ....[195]....
        /*03b0*/ 	.word	0xffffffff


	//   ....[196]....
        /*03b4*/ 	.word	0xffffffff


	//   ....[197]....
        /*03b8*/ 	.word	0xffffffff


	//   ....[198]....
        /*03bc*/ 	.word	0xffffffff


	//   ....[199]....
        /*03c0*/ 	.word	0x0500000f


	//   ....[200]....
        /*03c4*/ 	.word	0x0500000f


	//   ....[201]....
        /*03c8*/ 	.word	0x0500000f


	//   ....[202]....
        /*03cc*/ 	.word	0x0500000f


	//   ....[203]....
        /*03d0*/ 	.word	0x0500000f


	//   ....[204]....
        /*03d4*/ 	.word	0x0500000f


	//   ....[205]....
        /*03d8*/ 	.word	0x0500000f


	//   ....[206]....
        /*03dc*/ 	.word	0x0500000f


	//   ....[207]....
        /*03e0*/ 	.word	0x0500000f


	//   ....[208]....
        /*03e4*/ 	.word	0x0500000f


	//   ....[209]....
        /*03e8*/ 	.word	0x0500000f


	//   ....[210]....
        /*03ec*/ 	.word	0x0500000f


	//   ....[211]....
        /*03f0*/ 	.word	0x0500000f


	//   ....[212]....
        /*03f4*/ 	.word	0x0500000f


	//   ....[213]....
        /*03f8*/ 	.word	0x0500000f


	//   ....[214]....
        /*03fc*/ 	.word	0x0500000f


	//   ....[215]....
        /*0400*/ 	.word	0x0500000f


	//   ....[216]....
        /*0404*/ 	.word	0x0500000f


	//   ....[217]....
        /*0408*/ 	.word	0x0500000f


	//   ....[218]....
        /*040c*/ 	.word	0x0500000f


	//   ....[219]....
        /*0410*/ 	.word	0x0500000f


	//   ....[220]....
        /*0414*/ 	.word	0x0500000f


	//   ....[221]....
        /*0418*/ 	.word	0x0500000f


	//   ....[222]....
        /*041c*/ 	.word	0x0500000f


	//   ....[223]....
        /*0420*/ 	.word	0x0500000f


	//   ....[224]....
        /*0424*/ 	.word	0x0500000f


	//   ....[225]....
        /*0428*/ 	.word	0x0500000f


	//   ....[226]....
        /*042c*/ 	.word	0x0500000f


	//   ....[227]....
        /*0430*/ 	.word	0x0500000f


	//   ....[228]....
        /*0434*/ 	.word	0x0500000f


	//   ....[229]....
        /*0438*/ 	.word	0x0500000f


	//   ....[230]....
        /*043c*/ 	.word	0x0500000f


	//   ....[231]....
        /*0440*/ 	.word	0x0500000f


	//   ....[232]....
        /*0444*/ 	.word	0x0500000f


	//   ....[233]....
        /*0448*/ 	.word	0x0500000f


	//   ....[234]....
        /*044c*/ 	.word	0x0500000f


	//   ....[235]....
        /*0450*/ 	.word	0x0500000f


	//   ....[236]....
        /*0454*/ 	.word	0x0500000f


	//   ....[237]....
        /*0458*/ 	.word	0x0500000f


	//   ....[238]....
        /*045c*/ 	.word	0x0500000f


	//   ....[239]....
        /*0460*/ 	.word	0x0500000f


	//   ....[240]....
        /*0464*/ 	.word	0x0500000f


	//   ....[241]....
        /*0468*/ 	.word	0x0500000f


	//   ....[242]....
        /*046c*/ 	.word	0x0500000f


	//   ....[243]....
        /*0470*/ 	.word	0x0500000f


	//   ....[244]....
        /*0474*/ 	.word	0x0500000f


	//   ....[245]....
        /*0478*/ 	.word	0x0500000f


	//   ....[246]....
        /*047c*/ 	.word	0x0500000f


	//   ....[247]....
        /*0480*/ 	.word	0x0500000f


	//   ....[248]....
        /*0484*/ 	.word	0x0500000f


	//----- nvinfo : EIATTR_COOP_GROUP_INSTR_OFFSETS
	.align		4
.L_208:
        /*0488*/ 	.byte	0x04, 0x28
        /*048a*/ 	.short	(.L_210 - .L_209)


	//   ....[0]....
.L_209:
        /*048c*/ 	.word	0x00000080


	//   ....[1]....
        /*0490*/ 	.word	0x00000090


	//   ....[2]....
        /*0494*/ 	.word	0x000002d0


	//   ....[3]....
        /*0498*/ 	.word	0x00000430


	//   ....[4]....
        /*049c*/ 	.word	0x00000550


	//   ....[5]....
        /*04a0*/ 	.word	0x000006b0


	//   ....[6]....
        /*04a4*/ 	.word	0x00001e50


	//   ....[7]....
        /*04a8*/ 	.word	0x00002720


	//   ....[8]....
        /*04ac*/ 	.word	0x00002980


	//   ....[9]....
        /*04b0*/ 	.word	0x000032a0


	//   ....[10]....
        /*04b4*/ 	.word	0x000033b0


	//   ....[11]....
        /*04b8*/ 	.word	0x00003700


	//   ....[12]....
        /*04bc*/ 	.word	0x000037c0


	//   ....[13]....
        /*04c0*/ 	.word	0x00004700


	//   ....[14]....
        /*04c4*/ 	.word	0x00004930


	//   ....[15]....
        /*04c8*/ 	.word	0x00005010


	//   ....[16]....
        /*04cc*/ 	.word	0x00005110


	//   ....[17]....
        /*04d0*/ 	.word	0x000054a0


	//   ....[18]....
        /*04d4*/ 	.word	0x00005530


	//   ....[19]....
        /*04d8*/ 	.word	0x00006d80


	//   ....[20]....
        /*04dc*/ 	.word	0x00006dc0


	//   ....[21]....
        /*04e0*/ 	.word	0x00006ff0


	//   ....[22]....
        /*04e4*/ 	.word	0x000070b0


	//   ....[23]....
        /*04e8*/ 	.word	0x000085c0


	//   ....[24]....
        /*04ec*/ 	.word	0x000087f0


	//   ....[25]....
        /*04f0*/ 	.word	0x00008ed0


	//   ....[26]....
        /*04f4*/ 	.word	0x00008fd0


	//   ....[27]....
        /*04f8*/ 	.word	0x00009360


	//   ....[28]....
        /*04fc*/ 	.word	0x000093f0


	//   ....[29]....
        /*0500*/ 	.word	0x0000a5e0


	//   ....[30]....
        /*0504*/ 	.word	0x0000a610


	//   ....[31]....
        /*0508*/ 	.word	0x0000a680


	//   ....[32]....
        /*050c*/ 	.word	0x0000a6a0


	//   ....[33]....
        /*0510*/ 	.word	0x0000bbd0


	//   ....[34]....
        /*0514*/ 	.word	0x0000bc00


	//   ....[35]....
        /*0518*/ 	.word	0x0000bc30


	//   ....[36]....
        /*051c*/ 	.word	0x0000bc60


	//   ....[37]....
        /*0520*/ 	.word	0x0000bcb0


	//   ....[38]....
        /*0524*/ 	.word	0x0000bd00


	//   ....[39]....
        /*0528*/ 	.word	0x0000bd40


	//   ....[40]....
        /*052c*/ 	.word	0x0000bd80


	//   ....[41]....
        /*0530*/ 	.word	0x0000bdb0


	//   ....[42]....
        /*0534*/ 	.word	0x0000bde0


	//   ....[43]....
        /*0538*/ 	.word	0x0000be10


	//   ....[44]....
        /*053c*/ 	.word	0x0000be40


	//   ....[45]....
        /*0540*/ 	.word	0x0000be70


	//   ....[46]....
        /*0544*/ 	.word	0x0000beb0


	//   ....[47]....
        /*0548*/ 	.word	0x0000bee0


	//   ....[48]....
        /*054c*/ 	.word	0x0000bf10


	//   ....[49]....
        /*0550*/ 	.word	0x0000bf40


	//   ....[50]....
        /*0554*/ 	.word	0x0000bf70


	//   ....[51]....
        /*0558*/ 	.word	0x0000bfd0


	//   ....[52]....
        /*055c*/ 	.word	0x0000c000


	//   ....[53]....
        /*0560*/ 	.word	0x0000c030


	//   ....[54]....
        /*0564*/ 	.word	0x0000c060


	//   ....[55]....
        /*0568*/ 	.word	0x0000c090


	//   ....[56]....
        /*056c*/ 	.word	0x0000c0c0


	//   ....[57]....
        /*0570*/ 	.word	0x0000c0f0


	//   ....[58]....
        /*0574*/ 	.word	0x0000c120


	//   ....[59]....
        /*0578*/ 	.word	0x0000c150


	//   ....[60]....
        /*057c*/ 	.word	0x0000c180


	//   ....[61]....
        /*0580*/ 	.word	0x0000c1b0


	//   ....[62]....
        /*0584*/ 	.word	0x0000c1e0


	//   ....[63]....
        /*0588*/ 	.word	0x0000c210


	//   ....[64]....
        /*058c*/ 	.word	0x0000c240


	//   ....[65]....
        /*0590*/ 	.word	0x0000c270


	//   ....[66]....
        /*0594*/ 	.word	0x0000c300


	//   ....[67]....
        /*0598*/ 	.word	0x0000c340


	//   ....[68]....
        /*059c*/ 	.word	0x0000c350


	//   ....[69]....
        /*05a0*/ 	.word	0x0000c360


	//   ....[70]....
        /*05a4*/ 	.word	0x0000c380


	//   ....[71]....
        /*05a8*/ 	.word	0x0000c390


	//   ....[72]....
        /*05ac*/ 	.word	0x0000c3a0


	//   ....[73]....
        /*05b0*/ 	.word	0x0000c3b0


	//   ....[74]....
        /*05b4*/ 	.word	0x0000c3d0


	//   ....[75]....
        /*05b8*/ 	.word	0x0000c3e0


	//   ....[76]....
        /*05bc*/ 	.word	0x0000c3f0


	//   ....[77]....
        /*05c0*/ 	.word	0x0000c400


	//   ....[78]....
        /*05c4*/ 	.word	0x0000c420


	//   ....[79]....
        /*05c8*/ 	.word	0x0000c450


	//   ....[80]....
        /*05cc*/ 	.word	0x0000c460


	//   ....[81]....
        /*05d0*/ 	.word	0x0000c470


	//   ....[82]....
        /*05d4*/ 	.word	0x0000c480


	//   ....[83]....
        /*05d8*/ 	.word	0x0000c4a0


	//   ....[84]....
        /*05dc*/ 	.word	0x0000c4c0


	//   ....[85]....
        /*05e0*/ 	.word	0x0000c4d0


	//   ....[86]....
        /*05e4*/ 	.word	0x0000c4e0


	//   ....[87]....
        /*05e8*/ 	.word	0x0000c4f0


	//   ....[88]....
        /*05ec*/ 	.word	0x0000c510


	//   ....[89]....
        /*05f0*/ 	.word	0x0000c520


	//   ....[90]....
        /*05f4*/ 	.word	0x0000c530


	//   ....[91]....
        /*05f8*/ 	.word	0x0000c540


	//   ....[92]....
        /*05fc*/ 	.word	0x0000c560


	//   ....[93]....
        /*0600*/ 	.word	0x0000c590


	//   ....[94]....
        /*0604*/ 	.word	0x0000c5a0


	//   ....[95]....
        /*0608*/ 	.word	0x0000c5b0


	//   ....[96]....
        /*060c*/ 	.word	0x0000c5c0


	//   ....[97]....
        /*0610*/ 	.word	0x0000cdc0


	//   ....[98]....
        /*0614*/ 	.word	0x0000ce00


	//   ....[99]....
        /*0618*/ 	.word	0x0000ce30


	//   ....[100]....
        /*061c*/ 	.word	0x0000cea0


	//   ....[101]....
        /*0620*/ 	.word	0x0000d710


	//   ....[102]....
        /*0624*/ 	.word	0x0000d740


	//   ....[103]....
        /*0628*/ 	.word	0x0000d890


	//   ....[104]....
        /*062c*/ 	.word	0x0000d8b0


	//   ....[105]....
        /*0630*/ 	.word	0x0000d9f0


	//   ....[106]....
        /*0634*/ 	.word	0x0000da10


	//   ....[107]....
        /*0638*/ 	.word	0x0000db60


	//   ....[108]....
        /*063c*/ 	.word	0x0000db80


	//   ....[109]....
        /*0640*/ 	.word	0x0000e4b0


	//   ....[110]....
        /*0644*/ 	.word	0x0000e4e0


	//   ....[111]....
        /*0648*/ 	.word	0x0000e630


	//   ....[112]....
        /*064c*/ 	.word	0x0000e650


	//   ....[113]....
        /*0650*/ 	.word	0x0000e790


	//   ....[114]....
        /*0654*/ 	.word	0x0000e7b0


	//   ....[115]....
        /*0658*/ 	.word	0x0000e900


	//   ....[116]....
        /*065c*/ 	.word	0x0000e920


	//   ....[117]....
        /*0660*/ 	.word	0x0000eaf0


	//   ....[118]....
        /*0664*/ 	.word	0x0000ec90


	//   ....[119]....
        /*0668*/ 	.word	0x0000ecc0


	//   ....[120]....
        /*066c*/ 	.word	0x0000ecf0


	//   ....[121]....
        /*0670*/ 	.word	0x0000ed20


	//   ....[122]....
        /*0674*/ 	.word	0x0000ed50


	//   ....[123]....
        /*0678*/ 	.word	0x0000ed90


	//   ....[124]....
        /*067c*/ 	.word	0x0000eee0


	//   ....[125]....
        /*0680*/ 	.word	0x0000ef10


	//   ....[126]....
        /*0684*/ 	.word	0x0000ef40


	//   ....[127]....
        /*0688*/ 	.word	0x0000ef70


	//   ....[128]....
        /*068c*/ 	.word	0x0000efa0


	//   ....[129]....
        /*0690*/ 	.word	0x0000efe0


	//   ....[130]....
        /*0694*/ 	.word	0x0000f070


	//   ....[131]....
        /*0698*/ 	.word	0x0000f0d0


	//   ....[132]....
        /*069c*/ 	.word	0x0000f170


	//   ....[133]....
        /*06a0*/ 	.word	0x00010e90


	//   ....[134]....
        /*06a4*/ 	.word	0x00010ed0


	//   ....[135]....
        /*06a8*/ 	.word	0x00010f80


	//   ....[136]....
        /*06ac*/ 	.word	0x00010f90


	//   ....[137]....
        /*06b0*/ 	.word	0x00011000


	//   ....[138]....
        /*06b4*/ 	.word	0x00011010


	//   ....[139]....
        /*06b8*/ 	.word	0x00011020


	//   ....[140]....
        /*06bc*/ 	.word	0x000110a0


	//   ....[141]....
        /*06c0*/ 	.word	0x000113e0


	//   ....[142]....
        /*06c4*/ 	.word	0x00011400


	//   ....[143]....
        /*06c8*/ 	.word	0x00011440


	//   ....[144]....
        /*06cc*/ 	.word	0x00011470


	//   ....[145]....
        /*06d0*/ 	.word	0x000114c0


	//   ....[146]....
        /*06d4*/ 	.word	0x000114f0


	//   ....[147]....
        /*06d8*/ 	.word	0x00011510


	//   ....[148]....
        /*06dc*/ 	.word	0x00011550


	//   ....[149]....
        /*06e0*/ 	.word	0x00011c40


	//   ....[150]....
        /*06e4*/ 	.word	0x00011c70


	//   ....[151]....
        /*06e8*/ 	.word	0x00011cd0


	//   ....[152]....
        /*06ec*/ 	.word	0x00011d20


	//   ....[153]....
        /*06f0*/ 	.word	0x00011d70


	//   ....[154]....
        /*06f4*/ 	.word	0x00011dc0


	//   ....[155]....
        /*06f8*/ 	.word	0x00011e10


	//   ....[156]....
        /*06fc*/ 	.word	0x00011e60


	//   ....[157]....
        /*0700*/ 	.word	0x00011eb0


	//   ....[158]....
        /*0704*/ 	.word	0x00011f00


	//   ....[159]....
        /*0708*/ 	.word	0x00011f50


	//   ....[160]....
        /*070c*/ 	.word	0x00011fa0


	//   ....[161]....
        /*0710*/ 	.word	0x00011ff0


	//   ....[162]....
        /*0714*/ 	.word	0x00012030


	//   ....[163]....
        /*0718*/ 	.word	0x00012050


	//   ....[164]....
        /*071c*/ 	.word	0x00012090


	//   ....[165]....
        /*0720*/ 	.word	0x000127f0


	//   ....[166]....
        /*0724*/ 	.word	0x00012810


	//   ....[167]....
        /*0728*/ 	.word	0x00012870


	//   ....[168]....
        /*072c*/ 	.word	0x00012880


	//   ....[169]....
        /*0730*/ 	.word	0x000128d0


	//   ....[170]....
        /*0734*/ 	.word	0x000128e0


	//   ....[171]....
        /*0738*/ 	.word	0x000128f0


	//   ....[172]....
        /*073c*/ 	.word	0x00012940


	//   ....[173]....
        /*0740*/ 	.word	0x00012c70


	//   ....[174]....
        /*0744*/ 	.word	0x00012c80


	//   ....[175]....
        /*0748*/ 	.word	0x00012ca0


	//   ....[176]....
        /*074c*/ 	.word	0x00012ce0


	//   ....[177]....
        /*0750*/ 	.word	0x00012d00


	//   ....[178]....
        /*0754*/ 	.word	0x00012d40


	//   ....[179]....
        /*0758*/ 	.word	0x00012d60


	//   ....[180]....
        /*075c*/ 	.word	0x00012d70


	//   ....[181]....
        /*0760*/ 	.word	0x00013da0


	//   ....[182]....
        /*0764*/ 	.word	0x00013dd0


	//   ....[183]....
        /*0768*/ 	.word	0x00013e00


	//   ....[184]....
        /*076c*/ 	.word	0x00013e20


	//   ....[185]....
        /*0770*/ 	.word	0x00013e50


	//   ....[186]....
        /*0774*/ 	.word	0x00013e80


	//   ....[187]....
        /*0778*/ 	.word	0x00013eb0


	//   ....[188]....
        /*077c*/ 	.word	0x00013ec0


	//   ....[189]....
        /*0780*/ 	.word	0x00013ff0


	//   ....[190]....
        /*0784*/ 	.word	0x00014020


	//   ....[191]....
        /*0788*/ 	.word	0x00014050


	//   ....[192]....
        /*078c*/ 	.word	0x00014080


	//   ....[193]....
        /*0790*/ 	.word	0x000140b0


	//   ....[194]....
        /*0794*/ 	.word	0x000140f0


	//   ....[195]....
        /*0798*/ 	.word	0x000141a0


	//   ....[196]....
        /*079c*/ 	.word	0x00014210


	//   ....[197]....
        /*07a0*/ 	.word	0x000142b0


	//   ....[198]....
        /*07a4*/ 	.word	0x00014910


	//   ....[199]....
        /*07a8*/ 	.word	0x00014ff0


	//   ....[200]....
        /*07ac*/ 	.word	0x000150d0


	//   ....[201]....
        /*07b0*/ 	.word	0x000151a0


	//   ....[202]....
        /*07b4*/ 	.word	0x00015270


	//   ....[203]....
        /*07b8*/ 	.word	0x00015320


	//   ....[204]....
        /*07bc*/ 	.word	0x00015380


	//   ....[205]....
        /*07c0*/ 	.word	0x00015460


	//   ....[206]....
        /*07c4*/ 	.word	0x000154c0


	//   ....[207]....
        /*07c8*/ 	.word	0x00015590


	//   ....[208]....
        /*07cc*/ 	.word	0x000156d0


	//   ....[209]....
        /*07d0*/ 	.word	0x00015760


	//   ....[210]....
        /*07d4*/ 	.word	0x00015830


	//   ....[211]....
        /*07d8*/ 	.word	0x000158d0


	//   ....[212]....
        /*07dc*/ 	.word	0x00015950


	//   ....[213]....
        /*07e0*/ 	.word	0x00015a00


	//   ....[214]....
        /*07e4*/ 	.word	0x00015a80


	//   ....[215]....
        /*07e8*/ 	.word	0x00015b30


	//   ....[216]....
        /*07ec*/ 	.word	0x00015bd0


	//   ....[217]....
        /*07f0*/ 	.word	0x00015c40


	//   ....[218]....
        /*07f4*/ 	.word	0x00015cc0


	//   ....[219]....
        /*07f8*/ 	.word	0x00015d80


	//   ....[220]....
        /*07fc*/ 	.word	0x00015e00


	//   ....[221]....
        /*0800*/ 	.word	0x00015ed0


	//   ....[222]....
        /*0804*/ 	.word	0x00015f50


	//   ....[223]....
        /*0808*/ 	.word	0x00016020


	//   ....[224]....
        /*080c*/ 	.word	0x000160a0


	//   ....[225]....
        /*0810*/ 	.word	0x00016170


	//   ....[226]....
        /*0814*/ 	.word	0x000161f0


	//   ....[227]....
        /*0818*/ 	.word	0x000162c0


	//   ....[228]....
        /*081c*/ 	.word	0x00016340


	//   ....[229]....
        /*0820*/ 	.word	0x00016400


	//   ....[230]....
        /*0824*/ 	.word	0x00016480


	//   ....[231]....
        /*0828*/ 	.word	0x00016530


	//   ....[232]....
        /*082c*/ 	.word	0x00016660


	//   ....[233]....
        /*0830*/ 	.word	0x00016700


	//   ....[234]....
        /*0834*/ 	.word	0x00016760


	//   ....[235]....
        /*0838*/ 	.word	0x00016820


	//   ....[236]....
        /*083c*/ 	.word	0x00016880


	//   ....[237]....
        /*0840*/ 	.word	0x00016940


	//   ....[238]....
        /*0844*/ 	.word	0x000169a0


	//   ....[239]....
        /*0848*/ 	.word	0x00016a60


	//   ....[240]....
        /*084c*/ 	.word	0x00016b50


	//   ....[241]....
        /*0850*/ 	.word	0x00016be0


	//   ....[242]....
        /*0854*/ 	.word	0x00016c40


	//   ....[243]....
        /*0858*/ 	.word	0x00016cf0


	//   ....[244]....
        /*085c*/ 	.word	0x00016d50


	//   ....[245]....
        /*0860*/ 	.word	0x00016e00


	//   ....[246]....
        /*0864*/ 	.word	0x00016e60


	//   ....[247]....
        /*0868*/ 	.word	0x00016f10


	//   ....[248]....
        /*086c*/ 	.word	0x00017160


	//----- nvinfo : EIATTR_REG_RECONFIG
	.align		4
.L_210:
        /*0870*/ 	.byte	0x01, 0x54
	.zero		2


	//----- nvinfo : EIATTR_SYSCALL_OFFSETS
	.align		4
        /*0874*/ 	.byte	0x04, 0x46
        /*0876*/ 	.short	(.L_212 - .L_211)


	//   ....[0]....
.L_211:
        /*0878*/ 	.word	0x00002030


	//   ....[1]....
        /*087c*/ 	.word	0x00010460


	//   ....[2]....
        /*0880*/ 	.word	0x000105d0


	//   ....[3]....
        /*0884*/ 	.word	0x00010720


	//   ....[4]....
        /*0888*/ 	.word	0x00010860


	//   ....[5]....
        /*088c*/ 	.word	0x000118a0


	//----- nvinfo : EIATTR_MBARRIER_INSTR_OFFSETS
	.align		4
.L_212:
        /*0890*/ 	.byte	0x04, 0x39
        /*0892*/ 	.short	(.L_214 - .L_213)


	//   ....[0]....
.L_213:
        /*0894*/ 	.word	0x00000180
        /*0898*/ 	.word	0x000000ff
        /*089c*/ 	.word	0x00028400
        /*08a0*/ 	.short	0x0100
        /*08a2*/ 	.byte	0x08
	.zero		1


	//   ....[1]....
        /*08a4*/ 	.word	0x00000190
        /*08a8*/ 	.word	0x000000ff
        /*08ac*/ 	.word	0x00028420
        /*08b0*/ 	.short	0x0100
        /*08b2*/ 	.byte	0x08
	.zero		1


	//   ....[2]....
        /*08b4*/ 	.word	0x00000280
        /*08b8*/ 	.word	0x000000ff
        /*08bc*/ 	.word	0x00028430
        /*08c0*/ 	.short	0x0100
        /*08c2*/ 	.byte	0x08
	.zero		1


	//   ....[3]....
        /*08c4*/ 	.word	0x00000290
        /*08c8*/ 	.word	0x000000ff
        /*08cc*/ 	.word	0x00028440
        /*08d0*/ 	.short	0x0100
        /*08d2*/ 	.byte	0x08
	.zero		1


	//   ....[4]....
        /*08d4*/ 	.word	0x000002a0
        /*08d8*/ 	.word	0x000000ff
        /*08dc*/ 	.word	0x00028438
        /*08e0*/ 	.short	0x0100
        /*08e2*/ 	.byte	0x08
	.zero		1


	//   ....[5]....
        /*08e4*/ 	.word	0x000002b0
        /*08e8*/ 	.word	0x000000ff
        /*08ec*/ 	.word	0x00028448
        /*08f0*/ 	.short	0x0100
        /*08f2*/ 	.byte	0x08
	.zero		1


	//   ....[6]....
        /*08f4*/ 	.word	0x000003e0
        /*08f8*/ 	.word	0x000000ff
        /*08fc*/ 	.word	0x00028450
        /*0900*/ 	.short	0x0100
        /*0902*/ 	.byte	0x08
	.zero		1


	//   ....[7]....
        /*0904*/ 	.word	0x000003f0
        /*0908*/ 	.word	0x000000ff
        /*090c*/ 	.word	0x00028460
        /*0910*/ 	.short	0x0100
        /*0912*/ 	.byte	0x08
	.zero		1


	//   ....[8]....
        /*0914*/ 	.word	0x00000400
        /*0918*/ 	.word	0x000000ff
        /*091c*/ 	.word	0x00028458
        /*0920*/ 	.short	0x0100
        /*0922*/ 	.byte	0x08
	.zero		1


	//   ....[9]....
        /*0924*/ 	.word	0x00000410
        /*0928*/ 	.word	0x000000ff
        /*092c*/ 	.word	0x00028468
        /*0930*/ 	.short	0x0100
        /*0932*/ 	.byte	0x08
	.zero		1


	//   ....[10]....
        /*0934*/ 	.word	0x00000500
        /*0938*/ 	.word	0x000000ff
        /*093c*/ 	.word	0x00028470
        /*0940*/ 	.short	0x0100
        /*0942*/ 	.byte	0x06
	.zero		1


	//   ....[11]....
        /*0944*/ 	.word	0x00000510
        /*0948*/ 	.word	0x000000ff
        /*094c*/ 	.word	0x00028480
        /*0950*/ 	.short	0x0100
        /*0952*/ 	.byte	0x06
	.zero		1


	//   ....[12]....
        /*0954*/ 	.word	0x00000520
        /*0958*/ 	.word	0x000000ff
        /*095c*/ 	.word	0x00028478
        /*0960*/ 	.short	0x0100
        /*0962*/ 	.byte	0x06
	.zero		1


	//   ....[13]....
        /*0964*/ 	.word	0x00000530
        /*0968*/ 	.word	0x000000ff
        /*096c*/ 	.word	0x00028488
        /*0970*/ 	.short	0x0100
        /*0972*/ 	.byte	0x06
	.zero		1


	//   ....[14]....
        /*0974*/ 	.word	0x00000660
        /*0978*/ 	.word	0x000000ff
        /*097c*/ 	.word	0x00028490
        /*0980*/ 	.short	0x0100
        /*0982*/ 	.byte	0x08
	.zero		1


	//   ....[15]....
        /*0984*/ 	.word	0x00000670
        /*0988*/ 	.word	0x000000ff
        /*098c*/ 	.word	0x000284a0
        /*0990*/ 	.short	0x0100
        /*0992*/ 	.byte	0x08
	.zero		1


	//   ....[16]....
        /*0994*/ 	.word	0x00000680
        /*0998*/ 	.word	0x000000ff
        /*099c*/ 	.word	0x00028498
        /*09a0*/ 	.short	0x0100
        /*09a2*/ 	.byte	0x08
	.zero		1


	//   ....[17]....
        /*09a4*/ 	.word	0x00000690
        /*09a8*/ 	.word	0x000000ff
        /*09ac*/ 	.word	0x000284a8
        /*09b0*/ 	.short	0x0100
        /*09b2*/ 	.byte	0x08
	.zero		1


	//   ....[18]....
        /*09b4*/ 	.word	0x000007e0
        /*09b8*/ 	.word	0x000000ff
        /*09bc*/ 	.word	0x000284b0
        /*09c0*/ 	.short	0x0100
        /*09c2*/ 	.byte	0x08
	.zero		1


	//   ....[19]....
        /*09c4*/ 	.word	0x000007f0
        /*09c8*/ 	.word	0x000000ff
        /*09cc*/ 	.word	0x000284c0
        /*09d0*/ 	.short	0x0100
        /*09d2*/ 	.byte	0x08
	.zero		1


	//   ....[20]....
        /*09d4*/ 	.word	0x00000800
        /*09d8*/ 	.word	0x000000ff
        /*09dc*/ 	.word	0x000284b8
        /*09e0*/ 	.short	0x0100
        /*09e2*/ 	.byte	0x08
	.zero		1


	//   ....[21]....
        /*09e4*/ 	.word	0x00000810
        /*09e8*/ 	.word	0x000000ff
        /*09ec*/ 	.word	0x000284c8
        /*09f0*/ 	.short	0x0100
        /*09f2*/ 	.byte	0x08
	.zero		1


	//   ....[22]....
        /*09f4*/ 	.word	0x000020a0
        /*09f8*/ 	.word	0x000000ff
        /*09fc*/ 	.word	0x00028400
        /*0a00*/ 	.short	0x010a
        /*0a02*/ 	.byte	0x35
	.zero		1


	//   ....[23]....
        /*0a04*/ 	.word	0x00002170
        /*0a08*/ 	.word	0x000000ff
        /*0a0c*/ 	.word	0x00028430
        /*0a10*/ 	.short	0x010a
        /*0a12*/ 	.byte	0x3a
	.zero		1


	//   ....[24]....
        /*0a14*/ 	.word	0x000021b0
        /*0a18*/ 	.word	0x000000ff
        /*0a1c*/ 	.word	0x00028430
        /*0a20*/ 	.short	0x010a
        /*0a22*/ 	.byte	0x3a
	.zero		1


	//   ....[25]....
        /*0a24*/ 	.word	0x00002750
        /*0a28*/ 	.word	0x000000ff
        /*0a2c*/ 	.word	0x00000000
        /*0a30*/ 	.short	0x0101
        /*0a32*/ 	.byte	0x06
	.zero		1


	//   ....[26]....
        /*0a34*/ 	.word	0x00003da0
        /*0a38*/ 	.word	0x000000ff
        /*0a3c*/ 	.word	0x00028450
        /*0a40*/ 	.short	0x010a
        /*0a42*/ 	.byte	0x3a
	.zero		1


	//   ....[27]....
        /*0a44*/ 	.word	0x00003de0
        /*0a48*/ 	.word	0x000000ff
        /*0a4c*/ 	.word	0x00028450
        /*0a50*/ 	.short	0x010a
        /*0a52*/ 	.byte	0x3a
	.zero		1


	//   ....[28]....
        /*0a54*/ 	.word	0x00003fd0
        /*0a58*/ 	.word	0x000000ff
        /*0a5c*/ 	.word	0x00000000
        /*0a60*/ 	.short	0x0101
        /*0a62*/ 	.byte	0x3a
	.zero		1


	//   ....[29]....
        /*0a64*/ 	.word	0x000042d0
        /*0a68*/ 	.word	0x000000ff
        /*0a6c*/ 	.word	0x00028430
        /*0a70*/ 	.short	0x010a
        /*0a72*/ 	.byte	0x3b
	.zero		1


	//   ....[30]....
        /*0a74*/ 	.word	0x00004310
        /*0a78*/ 	.word	0x000000ff
        /*0a7c*/ 	.word	0x00028430
        /*0a80*/ 	.short	0x010a
        /*0a82*/ 	.byte	0x3b
	.zero		1


	//   ....[31]....
        /*0a84*/ 	.word	0x00004730
        /*0a88*/ 	.word	0x000000ff
        /*0a8c*/ 	.word	0x00000000
        /*0a90*/ 	.short	0x0101
        /*0a92*/ 	.byte	0x06
	.zero		1


	//   ....[32]....
        /*0a94*/ 	.word	0x000063a0
        /*0a98*/ 	.word	0x000000ff
        /*0a9c*/ 	.word	0x00028450
        /*0aa0*/ 	.short	0x010a
        /*0aa2*/ 	.byte	0x3b
	.zero		1


	//   ....[33]....
        /*0aa4*/ 	.word	0x000063f0
        /*0aa8*/ 	.word	0x000000ff
        /*0aac*/ 	.word	0x00028450
        /*0ab0*/ 	.short	0x010a
        /*0ab2*/ 	.byte	0x3b
	.zero		1


	//   ....[34]....
        /*0ab4*/ 	.word	0x00006550
        /*0ab8*/ 	.word	0x000000ff
        /*0abc*/ 	.word	0x00000000
        /*0ac0*/ 	.short	0x0101
        /*0ac2*/ 	.byte	0x3b
	.zero		1


	//   ....[35]....
        /*0ac4*/ 	.word	0x00006900
        /*0ac8*/ 	.word	0x000000ff
        /*0acc*/ 	.word	0x00028430
        /*0ad0*/ 	.short	0x010a
        /*0ad2*/ 	.byte	0x38
	.zero		1


	//   ....[36]....
        /*0ad4*/ 	.word	0x00006940
        /*0ad8*/ 	.word	0x000000ff
        /*0adc*/ 	.word	0x00028430
        /*0ae0*/ 	.short	0x010a
        /*0ae2*/ 	.byte	0x38
	.zero		1


	//   ....[37]....
        /*0ae4*/ 	.word	0x00006ca0
        /*0ae8*/ 	.word	0x000000ff
        /*0aec*/ 	.word	0x00000000
        /*0af0*/ 	.short	0x0101
        /*0af2*/ 	.byte	0x06
	.zero		1


	//   ....[38]....
        /*0af4*/ 	.word	0x00007eb0
        /*0af8*/ 	.word	0x000000ff
        /*0afc*/ 	.word	0x00028450
        /*0b00*/ 	.short	0x010a
        /*0b02*/ 	.byte	0x38
	.zero		1


	//   ....[39]....
        /*0b04*/ 	.word	0x00007f00
        /*0b08*/ 	.word	0x000000ff
        /*0b0c*/ 	.word	0x00028450
        /*0b10*/ 	.short	0x010a
        /*0b12*/ 	.byte	0x38
	.zero		1


	//   ....[40]....
        /*0b14*/ 	.word	0x00008040
        /*0b18*/ 	.word	0x000000ff
        /*0b1c*/ 	.word	0x00000000
        /*0b20*/ 	.short	0x0101
        /*0b22*/ 	.byte	0x38
	.zero		1


	//   ....[41]....
        /*0b24*/ 	.word	0x000081a0
        /*0b28*/ 	.word	0x000000ff
        /*0b2c*/ 	.word	0x00028430
        /*0b30*/ 	.short	0x010a
        /*0b32*/ 	.byte	0x3b
	.zero		1


	//   ....[42]....
        /*0b34*/ 	.word	0x000081e0
        /*0b38*/ 	.word	0x000000ff
        /*0b3c*/ 	.word	0x00028430
        /*0b40*/ 	.short	0x010a
        /*0b42*/ 	.byte	0x3b
	.zero		1


	//   ....[43]....
        /*0b44*/ 	.word	0x000085f0
        /*0b48*/ 	.word	0x000000ff
        /*0b4c*/ 	.word	0x00000000
        /*0b50*/ 	.short	0x0101
        /*0b52*/ 	.byte	0x06
	.zero		1


	//   ....[44]....
        /*0b54*/ 	.word	0x0000a260
        /*0b58*/ 	.word	0x000000ff
        /*0b5c*/ 	.word	0x00028450
        /*0b60*/ 	.short	0x010a
        /*0b62*/ 	.byte	0x3b
	.zero		1


	//   ....[45]....
        /*0b64*/ 	.word	0x0000a2b0
        /*0b68*/ 	.word	0x000000ff
        /*0b6c*/ 	.word	0x00028450
        /*0b70*/ 	.short	0x010a
        /*0b72*/ 	.byte	0x3b
	.zero		1


	//   ....[46]....
        /*0b74*/ 	.word	0x0000a410
        /*0b78*/ 	.word	0x000000ff
        /*0b7c*/ 	.word	0x00000000
        /*0b80*/ 	.short	0x0101
        /*0b82*/ 	.byte	0x3b
	.zero		1


	//   ....[47]....
        /*0b84*/ 	.word	0x0000d730
        /*0b88*/ 	.word	0x000000ff
        /*0b8c*/ 	.word	0x00000000
        /*0b90*/ 	.short	0x0101
        /*0b92*/ 	.byte	0x06
	.zero		1


	//   ....[48]....
        /*0b94*/ 	.word	0x00010cb0
        /*0b98*/ 	.word	0x00000000
        /*0b9c*/ 	.word	0x00028480
        /*0ba0*/ 	.short	0x010a
        /*0ba2*/ 	.byte	0x3f
	.zero		1


	//   ....[49]....
        /*0ba4*/ 	.word	0x00011150
        /*0ba8*/ 	.word	0x00000000
        /*0bac*/ 	.word	0x00028470
        /*0bb0*/ 	.short	0x0107
        /*0bb2*/ 	.byte	0x3f
	.zero		1


	//   ....[50]....
        /*0bb4*/ 	.word	0x00011210
        /*0bb8*/ 	.word	0x00000000
        /*0bbc*/ 	.word	0x00028470
        /*0bc0*/ 	.short	0x0101
        /*0bc2*/ 	.byte	0x3f
	.zero		1


	//   ....[51]....
        /*0bc4*/ 	.word	0x00011240
        /*0bc8*/ 	.word	0x00000000
        /*0bcc*/ 	.word	0x00028440
        /*0bd0*/ 	.short	0x010a
        /*0bd2*/ 	.byte	0x3f
	.zero		1


	//   ....[52]....
        /*0bd4*/ 	.word	0x00011610
        /*0bd8*/ 	.word	0x00000000
        /*0bdc*/ 	.word	0x00028430
        /*0be0*/ 	.short	0x0107
        /*0be2*/ 	.byte	0x3f
	.zero		1


	//   ....[53]....
        /*0be4*/ 	.word	0x000116d0
        /*0be8*/ 	.word	0x00000000
        /*0bec*/ 	.word	0x00028430
        /*0bf0*/ 	.short	0x0101
        /*0bf2*/ 	.byte	0x3f
	.zero		1


	//   ....[54]....
        /*0bf4*/ 	.word	0x00012180
        /*0bf8*/ 	.word	0x00000016
        /*0bfc*/ 	.word	0x00028400
        /*0c00*/ 	.short	0x0107
        /*0c02*/ 	.byte	0x3f
	.zero		1


	//   ....[55]....
        /*0c04*/ 	.word	0x00012280
        /*0c08*/ 	.word	0x00000016
        /*0c0c*/ 	.word	0x00028400
        /*0c10*/ 	.short	0x0101
        /*0c12*/ 	.byte	0x3f
	.zero		1


	//   ....[56]....
        /*0c14*/ 	.word	0x000122a0
        /*0c18*/ 	.word	0x00000016
        /*0c1c*/ 	.word	0x00028420
        /*0c20*/ 	.short	0x010a
        /*0c22*/ 	.byte	0x3f
	.zero		1


	//   ....[57]....
        /*0c24*/ 	.word	0x00012630
        /*0c28*/ 	.word	0x00000000
        /*0c2c*/ 	.word	0x00028480
        /*0c30*/ 	.short	0x010a
        /*0c32*/ 	.byte	0x3f
	.zero		1


	//   ....[58]....
        /*0c34*/ 	.word	0x000129d0
        /*0c38*/ 	.word	0x00000000
        /*0c3c*/ 	.word	0x00028470
        /*0c40*/ 	.short	0x0107
        /*0c42*/ 	.byte	0x3f
	.zero		1


	//   ....[59]....
        /*0c44*/ 	.word	0x00012a90
        /*0c48*/ 	.word	0x00000000
        /*0c4c*/ 	.word	0x00028470
        /*0c50*/ 	.short	0x0101
        /*0c52*/ 	.byte	0x3f
	.zero		1


	//   ....[60]....
        /*0c54*/ 	.word	0x00012ac0
        /*0c58*/ 	.word	0x00000000
        /*0c5c*/ 	.word	0x00028440
        /*0c60*/ 	.short	0x010a
        /*0c62*/ 	.byte	0x3f
	.zero		1


	//   ....[61]....
        /*0c64*/ 	.word	0x00012e30
        /*0c68*/ 	.word	0x00000000
        /*0c6c*/ 	.word	0x00028430
        /*0c70*/ 	.short	0x0107
        /*0c72*/ 	.byte	0x3f
	.zero		1


	//   ....[62]....
        /*0c74*/ 	.word	0x00012ef0
        /*0c78*/ 	.word	0x00000000
        /*0c7c*/ 	.word	0x00028430
        /*0c80*/ 	.short	0x0101
        /*0c82*/ 	.byte	0x3f
	.zero		1


	//   ....[63]....
        /*0c84*/ 	.word	0x00012f80
        /*0c88*/ 	.word	0x00000000
        /*0c8c*/ 	.word	0x00028470
        /*0c90*/ 	.short	0x010a
        /*0c92*/ 	.byte	0x3f
	.zero		1


	//   ....[64]....
        /*0c94*/ 	.word	0x00013010
        /*0c98*/ 	.word	0x00000000
        /*0c9c*/ 	.word	0x00028460
        /*0ca0*/ 	.short	0x010a
        /*0ca2*/ 	.byte	0x3f
	.zero		1


	//   ....[65]....
        /*0ca4*/ 	.word	0x00013430
        /*0ca8*/ 	.word	0x00000000
        /*0cac*/ 	.word	0x00028450
        /*0cb0*/ 	.short	0x0101
        /*0cb2*/ 	.byte	0x3f
	.zero		1


	//   ....[66]....
        /*0cb4*/ 	.word	0x000134b0
        /*0cb8*/ 	.word	0x00000000
        /*0cbc*/ 	.word	0x00000000
        /*0cc0*/ 	.short	0x0101
        /*0cc2*/ 	.byte	0x3f
	.zero		1


	//   ....[67]....
        /*0cc4*/ 	.word	0x00013670
        /*0cc8*/ 	.word	0x00000011
        /*0ccc*/ 	.word	0x00028470
        /*0cd0*/ 	.short	0x010a
        /*0cd2*/ 	.byte	0x3f
	.zero		1


	//   ....[68]....
        /*0cd4*/ 	.word	0x000136f0
        /*0cd8*/ 	.word	0x00000011
        /*0cdc*/ 	.word	0x00028460
        /*0ce0*/ 	.short	0x010a
        /*0ce2*/ 	.byte	0x3f
	.zero		1


	//   ....[69]....
        /*0ce4*/ 	.word	0x00013b20
        /*0ce8*/ 	.word	0x00000011
        /*0cec*/ 	.word	0x00028450
        /*0cf0*/ 	.short	0x0101
        /*0cf2*/ 	.byte	0x3f
	.zero		1


	//   ....[70]....
        /*0cf4*/ 	.word	0x00013ba0
        /*0cf8*/ 	.word	0x00000000
        /*0cfc*/ 	.word	0x00000000
        /*0d00*/ 	.short	0x0101
        /*0d02*/ 	.byte	0x3f
	.zero		1


	//   ....[71]....
        /*0d04*/ 	.word	0x00014890
        /*0d08*/ 	.word	0x00000004
        /*0d0c*/ 	.word	0x00028420
        /*0d10*/ 	.short	0x010a
        /*0d12*/ 	.byte	0x3f
	.zero		1


	//   ....[72]....
        /*0d14*/ 	.word	0x00014a10
        /*0d18*/ 	.word	0x00000005
        /*0d1c*/ 	.word	0x00028440
        /*0d20*/ 	.short	0x010a
        /*0d22*/ 	.byte	0x3f
	.zero		1


	//   ....[73]....
        /*0d24*/ 	.word	0x00014ab0
        /*0d28*/ 	.word	0x00000017
        /*0d2c*/ 	.word	0x00028440
        /*0d30*/ 	.short	0x010a
        /*0d32*/ 	.byte	0x3f
	.zero		1


	//   ....[74]....
        /*0d34*/ 	.word	0x00014af0
        /*0d38*/ 	.word	0x00000005
        /*0d3c*/ 	.word	0x00028460
        /*0d40*/ 	.short	0x010a
        /*0d42*/ 	.byte	0x3f
	.zero		1


	//   ....[75]....
        /*0d44*/ 	.word	0x00014b30
        /*0d48*/ 	.word	0x00000017
        /*0d4c*/ 	.word	0x00028460
        /*0d50*/ 	.short	0x010a
        /*0d52*/ 	.byte	0x3f
	.zero		1


	//   ....[76]....
        /*0d54*/ 	.word	0x00014b70
        /*0d58*/ 	.word	0x00000005
        /*0d5c*/ 	.word	0x00028480
        /*0d60*/ 	.short	0x010a
        /*0d62*/ 	.byte	0x3f
	.zero		1


	//   ....[77]....
        /*0d64*/ 	.word	0x00014bb0
        /*0d68*/ 	.word	0x00000017
        /*0d6c*/ 	.word	0x00028480
        /*0d70*/ 	.short	0x010a
        /*0d72*/ 	.byte	0x3f
	.zero		1


	//   ....[78]....
        /*0d74*/ 	.word	0x00014c20
        /*0d78*/ 	.word	0x00000003
        /*0d7c*/ 	.word	0x00028400
        /*0d80*/ 	.short	0x010a
        /*0d82*/ 	.byte	0x3f
	.zero		1


	//   ....[79]....
        /*0d84*/ 	.word	0x00014c80
        /*0d88*/ 	.word	0x00000003
        /*0d8c*/ 	.word	0x00028430
        /*0d90*/ 	.short	0x010a
        /*0d92*/ 	.byte	0x3f
	.zero		1


	//   ....[80]....
        /*0d94*/ 	.word	0x00014ce0
        /*0d98*/ 	.word	0x00000009
        /*0d9c*/ 	.word	0x00028450
        /*0da0*/ 	.short	0x010a
        /*0da2*/ 	.byte	0x3f
	.zero		1


	//   ....[81]....
        /*0da4*/ 	.word	0x00014d40
        /*0da8*/ 	.word	0x00000000
        /*0dac*/ 	.word	0x00028430
        /*0db0*/ 	.short	0x010a
        /*0db2*/ 	.byte	0x3f
	.zero		1


	//   ....[82]....
        /*0db4*/ 	.word	0x00014da0
        /*0db8*/ 	.word	0x0000000a
        /*0dbc*/ 	.word	0x00028450
        /*0dc0*/ 	.short	0x010a
        /*0dc2*/ 	.byte	0x3f
	.zero		1


	//   ....[83]....
        /*0dc4*/ 	.word	0x00014e00
        /*0dc8*/ 	.word	0x00000000
        /*0dcc*/ 	.word	0x00028430
        /*0dd0*/ 	.short	0x010a
        /*0dd2*/ 	.byte	0x3f
	.zero		1


	//   ....[84]....
        /*0dd4*/ 	.word	0x00014e60
        /*0dd8*/ 	.word	0x0000000a
        /*0ddc*/ 	.word	0x00028450
        /*0de0*/ 	.short	0x010a
        /*0de2*/ 	.byte	0x3f
	.zero		1


	//   ....[85]....
        /*0de4*/ 	.word	0x00014ec0
        /*0de8*/ 	.word	0x00000000
        /*0dec*/ 	.word	0x00028430
        /*0df0*/ 	.short	0x010a
        /*0df2*/ 	.byte	0x3f
	.zero		1


	//   ....[86]....
        /*0df4*/ 	.word	0x00014f20
        /*0df8*/ 	.word	0x0000000a
        /*0dfc*/ 	.word	0x00028450
        /*0e00*/ 	.short	0x010a
        /*0e02*/ 	.byte	0x3f
	.zero		1


	//   ....[87]....
        /*0e04*/ 	.word	0x00015020
        /*0e08*/ 	.word	0x00000000
        /*0e0c*/ 	.word	0x00028480
        /*0e10*/ 	.short	0x010a
        /*0e12*/ 	.byte	0x3f
	.zero		1


	//   ....[88]....
        /*0e14*/ 	.word	0x00015620
        /*0e18*/ 	.word	0x00000000
        /*0e1c*/ 	.word	0x00028440
        /*0e20*/ 	.short	0x010a
        /*0e22*/ 	.byte	0x3f
	.zero		1


	//   ....[89]....
        /*0e24*/ 	.word	0x00016560
        /*0e28*/ 	.word	0x00000016
        /*0e2c*/ 	.word	0x00028420
        /*0e30*/ 	.short	0x010a
        /*0e32*/ 	.byte	0x3f
	.zero		1


	//   ....[90]....
        /*0e34*/ 	.word	0x000165b0
        /*0e38*/ 	.word	0x00000000
        /*0e3c*/ 	.word	0x00028480
        /*0e40*/ 	.short	0x010a
        /*0e42*/ 	.byte	0x3f
	.zero		1


	//   ....[91]....
        /*0e44*/ 	.word	0x00016aa0
        /*0e48*/ 	.word	0x00000000
        /*0e4c*/ 	.word	0x00028440
        /*0e50*/ 	.short	0x010a
        /*0e52*/ 	.byte	0x3f
	.zero		1


	//   ....[92]....
        /*0e54*/ 	.word	0x00016f40
        /*0e58*/ 	.word	0x00000000
        /*0e5c*/ 	.word	0x00028470
        /*0e60*/ 	.short	0x010a
        /*0e62*/ 	.byte	0x3f
	.zero		1


	//   ....[93]....
        /*0e64*/ 	.word	0x00016f90
        /*0e68*/ 	.word	0x00000000
        /*0e6c*/ 	.word	0x00028460
        /*0e70*/ 	.short	0x010a
        /*0e72*/ 	.byte	0x3f
	.zero		1


	//   ....[94]....
        /*0e74*/ 	.word	0x00016fe0
        /*0e78*/ 	.word	0x00000011
        /*0e7c*/ 	.word	0x00028470
        /*0e80*/ 	.short	0x010a
        /*0e82*/ 	.byte	0x3f
	.zero		1


	//   ....[95]....
        /*0e84*/ 	.word	0x00017030
        /*0e88*/ 	.word	0x00000011
        /*0e8c*/ 	.word	0x00028460
        /*0e90*/ 	.short	0x010a
        /*0e92*/ 	.byte	0x3f
	.zero		1


	//   ....[96]....
        /*0e94*/ 	.word	0x00017080
        /*0e98*/ 	.word	0x00000004
        /*0e9c*/ 	.word	0x00028420
        /*0ea0*/ 	.short	0x010a
        /*0ea2*/ 	.byte	0x3f
	.zero		1


	//   ....[97]....
        /*0ea4*/ 	.word	0x00017220
        /*0ea8*/ 	.word	0x00000005
        /*0eac*/ 	.word	0x00028440
        /*0eb0*/ 	.short	0x010a
        /*0eb2*/ 	.byte	0x3f
	.zero		1


	//   ....[98]....
        /*0eb4*/ 	.word	0x00017270
        /*0eb8*/ 	.word	0x00000017
        /*0ebc*/ 	.word	0x00028440
        /*0ec0*/ 	.short	0x010a
        /*0ec2*/ 	.byte	0x3f
	.zero		1


	//   ....[99]....
        /*0ec4*/ 	.word	0x000172c0
        /*0ec8*/ 	.word	0x00000005
        /*0ecc*/ 	.word	0x00028460
        /*0ed0*/ 	.short	0x010a
        /*0ed2*/ 	.byte	0x3f
	.zero		1


	//   ....[100]....
        /*0ed4*/ 	.word	0x00017310
        /*0ed8*/ 	.word	0x00000017
        /*0edc*/ 	.word	0x00028460
        /*0ee0*/ 	.short	0x010a
        /*0ee2*/ 	.byte	0x3f
	.zero		1


	//   ....[101]....
        /*0ee4*/ 	.word	0x00017360
        /*0ee8*/ 	.word	0x00000005
        /*0eec*/ 	.word	0x00028480
        /*0ef0*/ 	.short	0x010a
        /*0ef2*/ 	.byte	0x3f
	.zero		1


	//----- nvinfo : EIATTR_NUM_MBARRIERS
	.align		4
.L_214:
        /*0ef4*/ 	.byte	0x03, 0x38
        /*0ef6*/ 	.short	0x0016


	//----- nvinfo : EIATTR_EXIT_INSTR_OFFSETS
	.align		4
        /*0ef8*/ 	.byte	0x04, 0x1c
        /*0efa*/ 	.short	(.L_216 - .L_215)


	//   ....[0]....
.L_215:
        /*0efc*/ 	.word	0x000009c0


	//   ....[1]....
        /*0f00*/ 	.word	0x0000eaa0


	//   ....[2]....
        /*0f04*/ 	.word	0x00014c00


	//----- nvinfo : EIATTR_MAX_THREADS
	.align		4
.L_216:
        /*0f08*/ 	.byte	0x04, 0x05
        /*0f0a*/ 	.short	(.L_218 - .L_217)
.L_217:
        /*0f0c*/ 	.word	0x00000180
        /*0f10*/ 	.word	0x00000001
        /*0f14*/ 	.word	0x00000001


	//----- nvinfo : EIATTR_CRS_STACK_SIZE
	.align		4
.L_218:
        /*0f18*/ 	.byte	0x04, 0x1e
        /*0f1a*/ 	.short	(.L_220 - .L_219)
.L_219:
        /*0f1c*/ 	.word	0x00000000


	//----- nvinfo : EIATTR_CBANK_PARAM_SIZE
	.align		4
.L_220:
        /*0f20*/ 	.byte	0x03, 0x19
        /*0f22*/ 	.short	0x0af0


	//----- nvinfo : EIATTR_PARAM_CBANK
	.align		4
        /*0f24*/ 	.byte	0x04, 0x0a
        /*0f26*/ 	.short	(.L_222 - .L_221)
	.align		4
.L_221:
        /*0f28*/ 	.word	index@(.nv.constant0._ZN7cutlass13device_kernelIN5flash11enable_sm90INS1_16FlashAttnFwdSm90INS1_25CollectiveMainloopFwdSm90ILi2EN4cute5tupleIJNS5_1CILi1EEES8_S8_EEENS6_IJNS7_ILi128EEENS7_ILi64EEENS7_ILi256EEEEEELi256ENS_12float_e4m3_tEfNS_4arch4Sm90ELb0ELb1ELb0ELb1ELb1ELb0ELb0ELb1ELb0ELb1ELb0ELb0EEENS1_21CollectiveEpilogueFwdINS6_IJSA_SC_SB_EEES9_NS_10bfloat16_tESG_Li256ELb1ELb1ELb0ELb1EEENS1_36VarlenDynamicPersistentTileSchedulerILi128ELi64ELi256ELi128ELb0ELb1ELb1ELb1ELb0ELb1EEEEEEEEEvNT_6ParamsE)
        /*0f2c*/ 	.short	0x0210
        /*0f2e*/ 	.short	0x0af0


	//----- nvinfo : EIATTR_SW_WAR
	.align		4
.L_222:
        /*0f30*/ 	.byte	0x04, 0x36
        /*0f32*/ 	.short	(.L_224 - .L_223)
.L_223:
        /*0f34*/ 	.word	0x00000008
.L_224:


//--------------------- .nv.info._ZN7cutlass13device_kernelIN5flash11enable_sm90INS1_16FlashAttnFwdSm90INS1_25CollectiveMainloopFwdSm90ILi2EN4cute5tupleIJNS5_1CILi1EEES8_S8_EEENS6_IJNS7_ILi128EEENS7_ILi64EEENS7_ILi256EEEEEELi256ENS_12float_e4m3_tEfNS_4arch4Sm90ELb0ELb1ELb0ELb1ELb1ELb1ELb0ELb1ELb0ELb1ELb0ELb0EEENS1_21CollectiveEpilogueFwdINS6_IJSA_SC_SB_EEES9_NS_10bfloat16_tESG_Li256ELb1ELb1ELb0ELb1EEENS1_36VarlenDynamicPersistentTileSchedulerILi128ELi64ELi256ELi128ELb0ELb1ELb1ELb1ELb0ELb1EEEEEEEEEvNT_6ParamsE --------------------------
	.section	.nv.info._ZN7cutlass13device_kernelIN5flash11enable_sm90INS1_16FlashAttnFwdSm90INS1_25CollectiveMainloopFwdSm90ILi2EN4cute5tupleIJNS5_1CILi1EEES8_S8_EEENS6_IJNS7_ILi128EEENS7_ILi64EEENS7_ILi256EEEEEELi256ENS_12float_e4m3_tEfNS_4arch4Sm90ELb0ELb1ELb0ELb1ELb1ELb1ELb0ELb1ELb0ELb1ELb0ELb0EEENS1_21CollectiveEpilogueFwdINS6_IJSA_SC_SB_EEES9_NS_10bfloat16_tESG_Li256ELb1ELb1ELb0ELb1EEENS1_36VarlenDynamicPersistentTileSchedulerILi128ELi64ELi256ELi128ELb0ELb1ELb1ELb1ELb0ELb1EEEEEEEEEvNT_6ParamsE,"",@"SHT_CUDA_INFO"
	.sectionflags	@""
	.align	4


	//----- nvinfo : EIATTR_CUDA_API_VERSION
	.align		4
        /*0000*/ 	.byte	0x04, 0x37
        /*0002*/ 	.short	(.L_226 - .L_225)
.L_225:
        /*0004*/ 	.word	0x00000082


	//----- nvinfo : EIATTR_KPARAM_INFO
	.align		4
.L_226:
        /*0008*/ 	.byte	0x04, 0x17
        /*000a*/ 	.short	(.L_228 - .L_227)
.L_227:
        /*000c*/ 	.word	0x00000000
        /*0010*/ 	.short	0x0000
        /*0012*/ 	.short	0x0070
        /*0014*/ 	.byte	0x00, 0xf0, 0x01, 0x2a


	//----- nvinfo : EIATTR_SPARSE_MMA_MASK
	.align		4
.L_228:
        /*0018*/ 	.byte	0x03, 0x50
        /*001a*/ 	.short	0x0000


	//----- nvinfo : EIATTR_MAXREG_COUNT
	.align		4
        /*001c*/ 	.byte	0x03, 0x1b
        /*001e*/ 	.short	0x00a8


	//----- nvinfo : EIATTR_NUM_BARRIERS
	.align		4
        /*0020*/ 	.byte	0x02, 0x4c
        /*0022*/ 	.byte	0x10
	.zero		1


	//----- nvinfo : EIATTR_EXTERNS
	.align		4
        /*0024*/ 	.byte	0x04, 0x0f
        /*0026*/ 	.short	(.L_230 - .L_229)


	//   ....[0]....
	.align		4
.L_229:
        /*0028*/ 	.word	index@(__assertfail)


	//----- nvinfo : EIATTR_ANNOTATIONS
	.align		4
.L_230:
        /*002c*/ 	.byte	0x04, 0x55
        /*002e*/ 	.short	(.L_232 - .L_231)


	//   ....[0]....
.L_231:
        /* <DEDUP_REMOVED lines=23> */


	//----- nvinfo : EIATTR_MERCURY_ISA_VERSION
	.align		4
.L_232:
        /*0190*/ 	.byte	0x03, 0x5f
        /*0192*/ 	.short	0x0101


	//----- nvinfo : EIATTR_UNUSED_LOAD_BYTE_OFFSET
	.align		4
        /*0194*/ 	.byte	0x04, 0x44
        /*0196*/ 	.short	(.L_234 - .L_233)


	//   ....[0]....
.L_233:
        /*0198*/ 	.word	0x00000aa0
        /*019c*/ 	.word	0x0000fff0


	//   ....[1]....
        /*01a0*/ 	.word	0x0001b140
        /*01a4*/ 	.word	0x0000fff0


	//----- nvinfo : EIATTR_INT_WARP_WIDE_INSTR_OFFSETS
	.align		4
.L_234:
        /*01a8*/ 	.byte	0x04, 0x31
        /*01aa*/ 	.short	(.L_236 - .L_235)


	//   ....[0]....
.L_235:
        /*01ac*/ 	.word	0x00000130


	//   ....[1]....
        /*01b0*/ 	.word	0x00000170


	//   ....[2]....
        /*01b4*/ 	.word	0x000001e0


	//   ....[3]....
        /*01b8*/ 	.word	0x00021810


	//   ....[4]....
        /*01bc*/ 	.word	0x000218a0


	//   ....[5]....
        /*01c0*/ 	.word	0x00024c20


	//   ....[6]....
        /*01c4*/ 	.word	0x00024cb0


	//----- nvinfo : EIATTR_COOP_GROUP_MASK_REGIDS
	.align		4
.L_236:
        /*01c8*/ 	.byte	0x04, 0x29
        /*01ca*/ 	.short	(.L_238 - .L_237)


	//   ....[0]....
.L_237:
        /*01cc*/ 	.word	0xffffffff


	//   ....[1]....
        /*01d0*/ 	.word	0xffffffff


	//   ....[2]....
        /*01d4*/ 	.word	0xffffffff


	//   ....[3]....
        /*01d8*/ 	.word	0xffffffff


	//   ....[4]....
        /*01dc*/ 	.word	0xffffffff


	//   ....[5]....
        /*01e0*/ 	.word	0xffffffff


	//   ....[6]....
        /*01e4*/ 	.word	0xffffffff


	//   ....[7]....
        /*01e8*/ 	.word	0xffffffff


	//   ....[8]....
        /*01ec*/ 	.word	0xffffffff


	//   ....[9]....
        /*01f0*/ 	.word	0xffffffff


	//   ....[10]....
        /*01f4*/ 	.word	0xffffffff


	//   ....[11]....
        /*01f8*/ 	.word	0xffffffff


	//   ....[12]....
        /*01fc*/ 	.word	0xffffffff


	//   ....[13]....
        /*0200*/ 	.word	0xffffffff


	//   ....[14]....
        /*0204*/ 	.word	0xffffffff


	//   ....[15]....
        /*0208*/ 	.word	0xffffffff


	//   ....[16]....
        /*020c*/ 	.word	0xffffffff


	//   ....[17]....
        /*0210*/ 	.word	0xffffffff


	//   ....[18]....
        /*0214*/ 	.word	0xffffffff


	//   ....[19]....
        /*0218*/ 	.word	0xffffffff


	//   ....[20]....
        /*021c*/ 	.word	0xffffffff


	//   ....[21]....
        /*0220*/ 	.word	0xffffffff


	//   ....[22]....
        /*0224*/ 	.word	0xffffffff


	//   ....[23]....
        /*0228*/ 	.word	0xffffffff


	//   ....[24]....
        /*022c*/ 	.word	0xffffffff


	//   ....[25]....
        /*0230*/ 	.word	0xffffffff


	//   ....[26]....
        /*0234*/ 	.word	0xffffffff


	//   ....[27]....
        /*0238*/ 	.word	0xffffffff


	//   ....[28]....
        /*023c*/ 	.word	0xffffffff


	//   ....[29]....
        /*0240*/ 	.word	0xffffffff


	//   ....[30]....
        /*0244*/ 	.word	0xffffffff


	//   ....[31]....
        /*0248*/ 	.word	0xffffffff


	//   ....[32]....
        /*024c*/ 	.word	0xffffffff


	//   ....[33]....
        /*0250*/ 	.word	0xffffffff


	//   ....[34]....
        /*0254*/ 	.word	0xffffffff


	//   ....[35]....
        /*0258*/ 	.word	0xffffffff


	//   ....[36]....
        /*025c*/ 	.word	0xffffffff


	//   ....[37]....
        /*0260*/ 	.word	0xffffffff


	//   ....[38]....
        /*0264*/ 	.word	0xffffffff


	//   ....[39]....
        /*0268*/ 	.word	0xffffffff


	//   ....[40]....
        /*026c*/ 	.word	0xffffffff


	//   ....[41]....
        /*0270*/ 	.word	0xffffffff


	//   ....[42]....
        /*0274*/ 	.word	0xffffffff


	//   ....[43]....
        /*0278*/ 	.word	0xffffffff


	//   ....[44]....
        /*027c*/ 	.word	0xffffffff


	//   ....[45]....
        /*0280*/ 	.word	0xffffffff


	//   ....[46]....
        /*0284*/ 	.word	0xffffffff


	//   ....[47]....
        /*0288*/ 	.word	0xffffffff


	//   ....[48]....
        /*028c*/ 	.word	0xffffffff


	//   ....[49]....
        /*0290*/ 	.word	0xffffffff


	//   ....[50]....
        /*0294*/ 	.word	0xffffffff


	//   ....[51]....
        /*0298*/ 	.word	0xffffffff


	//   ....[52]....
        /*029c*/ 	.word	0xffffffff


	//   ....[53]....
        /*02a0*/ 	.word	0xffffffff


	//   ....[54]....
        /*02a4*/ 	.word	0xffffffff


	//   ....[55]....
        /*02a8*/ 	.word	0xffffffff


	//   ....[56]....
        /*02ac*/ 	.word	0xffffffff


	//   ....[57]....
        /*02b0*/ 	.word	0xffffffff


	//   ....[58]....
        /*02b4*/ 	.word	0xffffffff


	//   ....[59]....
        /*02b8*/ 	.word	0xffffffff


	//   ....[60]....
        /*02bc*/ 	.word	0xffffffff


	//   ....[61]....
        /*02c0*/ 	.word	0xffffffff


	//   ....[62]....
        /*02c4*/ 	.word	0xffffffff


	//   ....[63]....
        /*02c8*/ 	.word	0xffffffff


	//   ....[64]....
        /*02cc*/ 	.word	0xffffffff


	//   ....[65]....
        /*02d0*/ 	.word	0xffffffff


	//   ....[66]....
        /*02d4*/ 	.word	0xffffffff


	//   ....[67]....
        /*02d8*/ 	.word	0xffffffff


	//   ....[68]....
        /*02dc*/ 	.word	0xffffffff


	//   ....[69]....
        /*02e0*/ 	.word	0xffffffff


	//   ....[70]....
        /*02e4*/ 	.word	0xffffffff


	//   ....[71]....
        /*02e8*/ 	.word	0xffffffff


	//   ....[72]....
        /*02ec*/ 	.word	0xffffffff


	//   ....[73]....
        /*02f0*/ 	.word	0xffffffff


	//   ....[74]....
        /*02f4*/ 	.word	0xffffffff


	//   ....[75]....
        /*02f8*/ 	.word	0xffffffff


	//   ....[76]....
        /*02fc*/ 	.word	0xffffffff


	//   ....[77]....
        /*0300*/ 	.word	0xffffffff


	//   ....[78]....
        /*0304*/ 	.word	0xffffffff


	//   ....[79]....
        /*0308*/ 	.word	0xffffffff


	//   ....[80]....
        /*030c*/ 	.word	0xffffffff


	//   ....[81]....
        /*0310*/ 	.word	0xffffffff


	//   ....[82]....
        /*0314*/ 	.word	0xffffffff


	//   ....[83]....
        /*0318*/ 	.word	0xffffffff


	//   ....[84]....
        /*031c*/ 	.word	0xffffffff


	//   ....[85]....
        /*0320*/ 	.word	0xffffffff


	//   ....[86]....
        /*0324*/ 	.word	0xffffffff


	//   ....[87]....
        /*0328*/ 	.word	0xffffffff


	//   ....[88]....
        /*032c*/ 	.word	0xffffffff


	//   ....[89]....
        /*0330*/ 	.word	0xffffffff


	//   ....[90]....
        /*0334*/ 	.word	0xffffffff


	//   ....[91]....
        /*0338*/ 	.word	0xffffffff


	//   ....[92]....
        /*033c*/ 	.word	0xffffffff


	//   ....[93]....
        /*0340*/ 	.word	0xffffffff


	//   ....[94]....
        /*0344*/ 	.word	0xffffffff


	//   ....[95]....
        /*0348*/ 	.word	0xffffffff


	//   ....[96]....
        /*034c*/ 	.word	0xffffffff


	//   ....[97]....
        /*0350*/ 	.word	0xffffffff


	//   ....[98]....
        /*0354*/ 	.word	0xffffffff


	//   ....[99]....
        /*0358*/ 	.word	0xffffffff


	//   ....[100]....
        /*035c*/ 	.word	0xffffffff


	//   ....[101]....
        /*0360*/ 	.word	0xffffffff


	//   ....[102]....
        /*0364*/ 	.word	0xffffffff


	//   ....[103]....
        /*0368*/ 	.word	0xffffffff


	//   ....[104]....
        /*036c*/ 	.word	0xffffffff


	//   ....[105]....
        /*0370*/ 	.word	0xffffffff


	//   ....[106]....
        /*0374*/ 	.word	0xffffffff


	//   ....[107]....
        /*0378*/ 	.word	0xffffffff


	//   ....[108]....
        /*037c*/ 	.word	0xffffffff


	//   ....[109]....
        /*0380*/ 	.word	0xffffffff


	//   ....[110]....
        /*0384*/ 	.word	0xffffffff


	//   ....[111]....
        /*0388*/ 	.word	0xffffffff


	//   ....[112]....
        /*038c*/ 	.word	0xffffffff


	//   ....[113]....
        /*0390*/ 	.word	0xffffffff


	//   ....[114]....
        /*0394*/ 	.word	0xffffffff


	//   ....[115]....
        /*0398*/ 	.word	0xffffffff


	//   ....[116]....
        /*039c*/ 	.word	0xffffffff


	//   ....[117]....
        /*03a0*/ 	.word	0xffffffff


	//   ....[118]....
        /*03a4*/ 	.word	0xffffffff


	//   ....[119]....
        /*03a8*/ 	.word	0xffffffff


	//   ....[120]....
        /*03ac*/ 	.word	0xffffffff


	//   ....[121]....
        /*03b0*/ 	.word	0xffffffff


	//   ....[122]....
        /*03b4*/ 	.word	0xffffffff


	//   ....[123]....
        /*03b8*/ 	.word	0xffffffff


	//   ....[124]....
        /*03bc*/ 	.word	0xffffffff


	//   ....[125]....
        /*03c0*/ 	.word	0xffffffff


	//   ....[126]....
        /*03c4*/ 	.word	0xffffffff


	//   ....[127]....
        /*03c8*/ 	.word	0xffffffff


	//   ....[128]....
        /*03cc*/ 	.word	0xffffffff


	//   ....[129]....
        /*03d0*/ 	.word	0xffffffff


	//   ....[130]....
        /*03d4*/ 	.word	0xffffffff


	//   ....[131]....
        /*03d8*/ 	.word	0xffffffff


	//   ....[132]....
        /*03dc*/ 	.word	0xffffffff


	//   ....[133]....
        /*03e0*/ 	.word	0xffffffff


	//   ....[134]....
        /*03e4*/ 	.word	0xffffffff


	//   ....[135]....
        /*03e8*/ 	.word	0xffffffff


	//   ....[136]....
        /*03ec*/ 	.word	0xffffffff


	//   ....[137]....
        /*03f0*/ 	.word	0xffffffff


	//   ....[138]....
        /*03f4*/ 	.word	0xffffffff


	//   ....[139]....
        /*03f8*/ 	.word	0xffffffff


	//   ....[140]....
        /*03fc*/ 	.word	0xffffffff


	//   ....[141]....
        /*0400*/ 	.word	0xffffffff


	//   ....[142]....
        /*0404*/ 	.word	0xffffffff


	//   ....[143]....
        /*0408*/ 	.word	0xffffffff


	//   ....[144]....
        /*040c*/ 	.word	0xffffffff


	//   ....[145]....
        /*0410*/ 	.word	0xffffffff


	//   ....[146]....
        /*0414*/ 	.word	0xffffffff


	//   ....[147]....
        /*0418*/ 	.word	0xffffffff


	//   ....[148]....
        /*041c*/ 	.word	0xffffffff


	//   ....[149]....
        /*0420*/ 	.word	0xffffffff


	//   ....[150]....
        /*0424*/ 	.word	0xffffffff


	//   ....[151]....
        /*0428*/ 	.word	0xffffffff


	//   ....[152]....
        /*042c*/ 	.word	0xffffffff


	//   ....[153]....
        /*0430*/ 	.word	0xffffffff


	//   ....[154]....
        /*0434*/ 	.word	0xffffffff


	//   ....[155]....
        /*0438*/ 	.word	0xffffffff


	//   ....[156]....
        /*043c*/ 	.word	0xffffffff


	//   ....[157]....
        /*0440*/ 	.word	0xffffffff


	//   ....[158]....
        /*0444*/ 	.word	0xffffffff


	//   ....[159]....
        /*0448*/ 	.word	0xffffffff


	//   ....[160]....
        /*044c*/ 	.word	0xffffffff


	//   ....[161]....
        /*0450*/ 	.word	0xffffffff


	//   ....[162]....
        /*0454*/ 	.word	0xffffffff


	//   ....[163]....
        /*0458*/ 	.word	0xffffffff


	//   ....[164]....
        /*045c*/ 	.word	0xffffffff


	//   ....[165]....
        /*0460*/ 	.word	0xffffffff


	//   ....[166]....
        /*0464*/ 	.word	0xffffffff


	//   ....[167]....
        /*0468*/ 	.word	0xffffffff


	//   ....[168]....
        /*046c*/ 	.word	0xffffffff


	//   ....[169]....
        /*0470*/ 	.word	0xffffffff


	//   ....[170]....
        /*0474*/ 	.word	0xffffffff


	//   ....[171]....
        /*0478*/ 	.word	0xffffffff


	//   ....[172]....
        /*047c*/ 	.word	0xffffffff


	//   ....[173]....
        /*0480*/ 	.word	0xffffffff


	//   ....[174]....
        /*0484*/ 	.word	0xffffffff


	//   ....[175]....
        /*0488*/ 	.word	0xffffffff


	//   ....[176]....
        /*048c*/ 	.word	0xffffffff


	//   ....[177]....
        /*0490*/ 	.word	0xffffffff


	//   ....[178]....
        /*0494*/ 	.word	0xffffffff


	//   ....[179]....
        /*0498*/ 	.word	0xffffffff


	//   ....[180]....
        /*049c*/ 	.word	0xffffffff


	//   ....[181]....
        /*04a0*/ 	.word	0xffffffff


	//   ....[182]....
        /*04a4*/ 	.word	0xffffffff


	//   ....[183]....
        /*04a8*/ 	.word	0xffffffff


	//   ....[184]....
        /*04ac*/ 	.word	0xffffffff


	//   ....[185]....
        /*04b0*/ 	.word	0xffffffff


	//   ....[186]....
        /*04b4*/ 	.word	0xffffffff


	//   ....[187]....
        /*04b8*/ 	.word	0xffffffff


	//   ....[188]....
        /*04bc*/ 	.word	0xffffffff


	//   ....[189]....
        /*04c0*/ 	.word	0xffffffff


	//   ....[190]....
        /*04c4*/ 	.word	0xffffffff


	//   ....[191]....
        /*04c8*/ 	.word	0xffffffff


	//   ....[192]....
        /*04cc*/ 	.word	0xffffffff


	//   ....[193]....
        /*04d0*/ 	.word	0xffffffff


	//   ....[194]....
        /*04d4*/ 	.word	0xffffffff


	//   ....[195]....
        /*04d8*/ 	.word	0xffffffff


	//   ....[196]....
        /*04dc*/ 	.word	0xffffffff


	//   ....[197]....
        /*04e0*/ 	.word	0xffffffff


	//   ....[198]....
        /*04e4*/ 	.word	0xffffffff


	//   ....[199]....
        /*04e8*/ 	.word	0xffffffff


	//   ....[200]....
        /*04ec*/ 	.word	0xffffffff


	//   ....[201]....
        /*04f0*/ 	.word	0xffffffff


	//   ....[202]....
        /*04f4*/ 	.word	0xffffffff


	//   ....[203]....
        /*04f8*/ 	.word	0xffffffff


	//   ....[204]....
        /*04fc*/ 	.word	0xffffffff


	//   ....[205]....
        /*0500*/ 	.word	0xffffffff


	//   ....[206]....
        /*0504*/ 	.word	0xffffffff


	//   ....[207]....
        /*0508*/ 	.word	0xffffffff


	//   ....[208]....
        /*050c*/ 	.word	0xffffffff


	//   ....[209]....
        /*0510*/ 	.word	0xffffffff


	//   ....[210]....
        /*0514*/ 	.word	0xffffffff


	//   ....[211]....
        /*0518*/ 	.word	0xffffffff


	//   ....[212]....
        /*051c*/ 	.word	0xffffffff


	//   ....[213]....
        /*0520*/ 	.word	0xffffffff


	//   ....[214]....
        /*0524*/ 	.word	0xffffffff


	//   ....[215]....
        /*0528*/ 	.word	0xffffffff


	//   ....[216]....
        /*052c*/ 	.word	0xffffffff


	//   ....[217]....
        /*0530*/ 	.word	0xffffffff


	//   ....[218]....
        /*0534*/ 	.word	0xffffffff


	//   ....[219]....
        /*0538*/ 	.word	0xffffffff


	//   ....[220]....
        /*053c*/ 	.word	0xffffffff


	//   ....[221]....
        /*0540*/ 	.word	0xffffffff


	//   ....[222]....
        /*0544*/ 	.word	0xffffffff


	//   ....[223]....
        /*0548*/ 	.word	0xffffffff


	//   ....[224]....
        /*054c*/ 	.word	0xffffffff


	//   ....[225]....
        /*0550*/ 	.word	0xffffffff


	//   ....[226]....
        /*0554*/ 	.word	0xffffffff


	//   ....[227]....
        /*0558*/ 	.word	0xffffffff


	//   ....[228]....
        /*055c*/ 	.word	0xffffffff


	//   ....[229]....
        /*0560*/ 	.word	0xffffffff


	//   ....[230]....
        /*0564*/ 	.word	0xffffffff


	//   ....[231]....
        /*0568*/ 	.word	0xffffffff


	//   ....[232]....
        /*056c*/ 	.word	0xffffffff


	//   ....[233]....
        /*0570*/ 	.word	0xffffffff


	//   ....[234]....
        /*0574*/ 	.word	0xffffffff


	//   ....[235]....
        /*0578*/ 	.word	0xffffffff


	//   ....[236]....
        /*057c*/ 	.word	0xffffffff


	//   ....[237]....
        /*0580*/ 	.word	0xffffffff


	//   ....[238]....
        /*0584*/ 	.word	0xffffffff


	//   ....[239]....
        /*0588*/ 	.word	0xffffffff


	//   ....[240]....
        /*058c*/ 	.word	0xffffffff


	//   ....[241]....
        /*0590*/ 	.word	0xffffffff


	//   ....[242]....
        /*0594*/ 	.word	0xffffffff


	//   ....[243]....
        /*0598*/ 	.word	0xffffffff


	//   ....[244]....
        /*059c*/ 	.word	0xffffffff


	//   ....[245]....
        /*05a0*/ 	.word	0xffffffff


	//   ....[246]....
        /*05a4*/ 	.word	0xffffffff


	//   ....[247]....
        /*05a8*/ 	.word	0xffffffff


	//   ....[248]....
        /*05ac*/ 	.word	0xffffffff


	//   ....[249]....
        /*05b0*/ 	.word	0x0500000f


	//   ....[250]....
        /*05b4*/ 	.word	0x0500000f


	//   ....[251]....
        /*05b8*/ 	.word	0x0500000f


	//   ....[252]....
        /*05bc*/ 	.word	0x0500000f


	//   ....[253]....
        /*05c0*/ 	.word	0x0500000f


	//   ....[254]....
        /*05c4*/ 	.word	0x0500000f


	//   ....[255]....
        /*05c8*/ 	.word	0x0500000f


	//   ....[0]....
        /*05cc*/ 	.word	0x0500000f


	//   ....[1]....
        /*05d0*/ 	.word	0x0500000f


	//   ....[2]....
        /*05d4*/ 	.word	0x0500000f


	//   ....[3]....
        /*05d8*/ 	.word	0x0500000f


	//   ....[4]....
        /*05dc*/ 	.word	0x0500000f


	//   ....[5]....
        /*05e0*/ 	.word	0x0500000f


	//   ....[6]....
        /*05e4*/ 	.word	0x0500000f


	//   ....[7]....
        /*05e8*/ 	.word	0x0500000f


	//   ....[8]....
        /*05ec*/ 	.word	0x0500000f


	//   ....[9]....
        /*05f0*/ 	.word	0x0500000f


	//   ....[10]....
        /*05f4*/ 	.word	0x0500000f


	//   ....[11]....
        /*05f8*/ 	.word	0x0500000f


	//   ....[12]....
        /*05fc*/ 	.word	0x0500000f


	//   ....[13]....
        /*0600*/ 	.word	0x0500000f


	//   ....[14]....
        /*0604*/ 	.word	0x0500000f


	//   ....[15]....
        /*0608*/ 	.word	0x0500000f


	//   ....[16]....
        /*060c*/ 	.word	0x0500000f


	//   ....[17]....
        /*0610*/ 	.word	0x0500000f


	//   ....[18]....
        /*0614*/ 	.word	0x0500000f


	//   ....[19]....
        /*0618*/ 	.word	0x0500000f


	//   ....[20]....
        /*061c*/ 	.word	0x0500000f


	//   ....[21]....
        /*0620*/ 	.word	0x0500000f


	//   ....[22]....
        /*0624*/ 	.word	0x0500000f


	//   ....[23]....
        /*0628*/ 	.word	0x0500000f


	//   ....[24]....
        /*062c*/ 	.word	0x0500000f


	//   ....[25]....
        /*0630*/ 	.word	0x0500000f


	//   ....[26]....
        /*0634*/ 	.word	0x0500000f


	//   ....[27]....
        /*0638*/ 	.word	0x0500000f


	//   ....[28]....
        /*063c*/ 	.word	0x0500000f


	//   ....[29]....
        /*0640*/ 	.word	0x0500000f


	//   ....[30]....
        /*0644*/ 	.word	0x0500000f


	//   ....[31]....
        /*0648*/ 	.word	0x0500000f


	//   ....[32]....
        /*064c*/ 	.word	0x0500000f


	//   ....[33]....
        /*0650*/ 	.word	0x0500000f


	//   ....[34]....
        /*0654*/ 	.word	0x0500000f


	//   ....[35]....
        /*0658*/ 	.word	0x0500000f


	//   ....[36]....
        /*065c*/ 	.word	0x0500000f


	//   ....[37]....
        /*0660*/ 	.word	0x0500000f


	//   ....[38]....
        /*0664*/ 	.word	0x0500000f


	//   ....[39]....
        /*0668*/ 	.word	0x0500000f


	//   ....[40]....
        /*066c*/ 	.word	0x0500000f


	//   ....[41]....
        /*0670*/ 	.word	0x0500000f


	//   ....[42]....
        /*0674*/ 	.word	0x0500000f


	//   ....[43]....
        /*0678*/ 	.word	0x0500000f


	//   ....[44]....
        /*067c*/ 	.word	0x0500000f


	//   ....[45]....
        /*0680*/ 	.word	0x0500000f


	//   ....[46]....
        /*0684*/ 	.word	0x0500000f


	//   ....[47]....
        /*0688*/ 	.word	0x0500000f


	//   ....[48]....
        /*068c*/ 	.word	0x0500000f


	//   ....[49]....
        /*0690*/ 	.word	0x0500000f


	//   ....[50]....
        /*0694*/ 	.word	0x0500000f


	//   ....[51]....
        /*0698*/ 	.word	0x0500000f


	//   ....[52]....
        /*069c*/ 	.word	0x0500000f


	//   ....[53]....
        /*06a0*/ 	.word	0x0500000f


	//   ....[54]....
        /*06a4*/ 	.word	0x0500000f


	//   ....[55]....
        /*06a8*/ 	.word	0x0500000f


	//   ....[56]....
        /*06ac*/ 	.word	0x0500000f


	//   ....[57]....
        /*06b0*/ 	.word	0x0500000f


	//   ....[58]....
        /*06b4*/ 	.word	0x0500000f


	//   ....[59]....
        /*06b8*/ 	.word	0x0500000f


	//   ....[60]....
        /*06bc*/ 	.word	0x0500000f


	//   ....[61]....
        /*06c0*/ 	.word	0x0500000f


	//   ....[62]....
        /*06c4*/ 	.word	0x0500000f


	//   ....[63]....
        /*06c8*/ 	.word	0x0500000f


	//   ....[64]....
        /*06cc*/ 	.word	0x0500000f


	//   ....[65]....
        /*06d0*/ 	.word	0x0500000f


	//   ....[66]....
        /*06d4*/ 	.word	0x0500000f


	//   ....[67]....
        /*06d8*/ 	.word	0x0500000f


	//   ....[68]....
        /*06dc*/ 	.word	0x0500000f


	//   ....[69]....
        /*06e0*/ 	.word	0x0500000f


	//   ....[70]....
        /*06e4*/ 	.word	0x0500000f


	//   ....[71]....
        /*06e8*/ 	.word	0x0500000f


	//   ....[72]....
        /*06ec*/ 	.word	0x0500000f


	//   ....[73]....
        /*06f0*/ 	.word	0x0500000f


	//   ....[74]....
        /*06f4*/ 	.word	0x0500000f


	//   ....[75]....
        /*06f8*/ 	.word	0x0500000f


	//   ....[76]....
        /*06fc*/ 	.word	0x0500000f


	//   ....[77]....
        /*0700*/ 	.word	0x0500000f


	//   ....[78]....
        /*0704*/ 	.word	0x0500000f


	//   ....[79]....
        /*0708*/ 	.word	0x0500000f


	//   ....[80]....
        /*070c*/ 	.word	0x0500000f


	//   ....[81]....
        /*0710*/ 	.word	0x0500000f


	//   ....[82]....
        /*0714*/ 	.word	0x0500000f


	//   ....[83]....
        /*0718*/ 	.word	0x0500000f


	//   ....[84]....
        /*071c*/ 	.word	0x0500000f


	//   ....[85]....
        /*0720*/ 	.word	0x0500000f


	//   ....[86]....
        /*0724*/ 	.word	0x0500000f


	//   ....[87]....
        /*0728*/ 	.word	0x0500000f


	//   ....[88]....
        /*072c*/ 	.word	0x0500000f


	//   ....[89]....
        /*0730*/ 	.word	0x0500000f


	//   ....[90]....
        /*0734*/ 	.word	0x0500000f


	//   ....[91]....
        /*0738*/ 	.word	0x0500000f


	//   ....[92]....
        /*073c*/ 	.word	0x0500000f


	//   ....[93]....
        /*0740*/ 	.word	0x0500000f


	//   ....[94]....
        /*0744*/ 	.word	0x0500000f


	//   ....[95]....
        /*0748*/ 	.word	0x0500000f


	//   ....[96]....
        /*074c*/ 	.word	0x0500000f


	//   ....[97]....
        /*0750*/ 	.word	0x0500000f


	//   ....[98]....
        /*0754*/ 	.word	0x0500000f


	//   ....[99]....
        /*0758*/ 	.word	0x0500000f


	//   ....[100]....
        /*075c*/ 	.word	0x0500000f


	//   ....[101]....
        /*0760*/ 	.word	0x0500000f


	//   ....[102]....
        /*0764*/ 	.word	0x0500000f


	//   ....[103]....
        /*0768*/ 	.word	0x0500000f


	//   ....[104]....
        /*076c*/ 	.word	0x0500000f


	//   ....[105]....
        /*0770*/ 	.word	0x0500000f


	//   ....[106]....
        /*0774*/ 	.word	0x0500000f


	//   ....[107]....
        /*0778*/ 	.word	0x0500000f


	//   ....[108]....
        /*077c*/ 	.word	0x0500000f


	//   ....[109]....
        /*0780*/ 	.word	0x0500000f


	//   ....[110]....
        /*0784*/ 	.word	0x0500000f


	//   ....[111]....
        /*0788*/ 	.word	0x0500000f


	//   ....[112]....
        /*078c*/ 	.word	0x0500000f


	//   ....[113]....
        /*0790*/ 	.word	0x0500000f


	//   ....[114]....
        /*0794*/ 	.word	0x0500000f


	//   ....[115]....
        /*0798*/ 	.word	0x0500000f


	//   ....[116]....
        /*079c*/ 	.word	0x0500000f


	//   ....[117]....
        /*07a0*/ 	.word	0x0500000f


	//   ....[118]....
        /*07a4*/ 	.word	0x0500000f


	//   ....[119]....
        /*07a8*/ 	.word	0x0500000f


	//   ....[120]....
        /*07ac*/ 	.word	0x0500000f


	//   ....[121]....
        /*07b0*/ 	.word	0x0500000f


	//   ....[122]....
        /*07b4*/ 	.word	0x0500000f


	//   ....[123]....
        /*07b8*/ 	.word	0x0500000f


	//   ....[124]....
        /*07bc*/ 	.word	0x0500000f


	//   ....[125]....
        /*07c0*/ 	.word	0x0500000f


	//   ....[126]....
        /*07c4*/ 	.word	0x0500000f


	//   ....[127]....
        /*07c8*/ 	.word	0x0500000f


	//   ....[128]....
        /*07cc*/ 	.word	0x0500000f


	//   ....[129]....
        /*07d0*/ 	.word	0x0500000f


	//   ....[130]....
        /*07d4*/ 	.word	0x0500000f


	//   ....[131]....
        /*07d8*/ 	.word	0x0500000f


	//   ....[132]....
        /*07dc*/ 	.word	0x0500000f


	//   ....[133]....
        /*07e0*/ 	.word	0x0500000f


	//   ....[134]....
        /*07e4*/ 	.word	0x0500000f


	//   ....[135]....
        /*07e8*/ 	.word	0x0500000f


	//   ....[136]....
        /*07ec*/ 	.word	0x0500000f


	//   ....[137]....
        /*07f0*/ 	.word	0x0500000f


	//   ....[138]....
        /*07f4*/ 	.word	0x0500000f


	//   ....[139]....
        /*07f8*/ 	.word	0x0500000f


	//   ....[140]....
        /*07fc*/ 	.word	0x0500000f


	//   ....[141]....
        /*0800*/ 	.word	0x0500000f


	//   ....[142]....
        /*0804*/ 	.word	0x0500000f


	//   ....[143]....
        /*0808*/ 	.word	0x0500000f


	//   ....[144]....
        /*080c*/ 	.word	0x0500000f


	//   ....[145]....
        /*0810*/ 	.word	0x0500000f


	//   ....[146]....
        /*0814*/ 	.word	0x0500000f


	//   ....[147]....
        /*0818*/ 	.word	0x0500000f


	//   ....[148]....
        /*081c*/ 	.word	0x0500000f


	//   ....[149]....
        /*0820*/ 	.word	0x0500000f


	//   ....[150]....
        /*0824*/ 	.word	0x0500000f


	//   ....[151]....
        /*0828*/ 	.word	0x0500000f


	//   ....[152]....
        /*082c*/ 	.word	0x0500000f


	//   ....[153]....
        /*0830*/ 	.word	0x0500000f


	//   ....[154]....
        /*0834*/ 	.word	0x0500000f


	//   ....[155]....
        /*0838*/ 	.word	0x0500000f


	//   ....[156]....
        /*083c*/ 	.word	0x0500000f


	//   ....[157]....
        /*0840*/ 	.word	0x0500000f


	//   ....[158]....
        /*0844*/ 	.word	0x0500000f


	//   ....[159]....
        /*0848*/ 	.word	0x0500000f


	//   ....[160]....
        /*084c*/ 	.word	0x0500000f


	//   ....[161]....
        /*0850*/ 	.word	0x0500000f


	//   ....[162]....
        /*0854*/ 	.word	0x0500000f


	//   ....[163]....
        /*0858*/ 	.word	0x0500000f


	//   ....[164]....
        /*085c*/ 	.word	0x0500000f


	//   ....[165]....
        /*0860*/ 	.word	0x0500000f


	//   ....[166]....
        /*0864*/ 	.word	0x0500000f


	//   ....[167]....
        /*0868*/ 	.word	0x0500000f


	//   ....[168]....
        /*086c*/ 	.word	0x0500000f


	//   ....[169]....
        /*0870*/ 	.word	0x0500000f


	//   ....[170]....
        /*0874*/ 	.word	0x0500000f


	//   ....[171]....
        /*0878*/ 	.word	0x0500000f


	//   ....[172]....
        /*087c*/ 	.word	0x0500000f


	//   ....[173]....
        /*0880*/ 	.word	0x0500000f


	//   ....[174]....
        /*0884*/ 	.word	0x0500000f


	//   ....[175]....
        /*0888*/ 	.word	0x0500000f


	//   ....[176]....
        /*088c*/ 	.word	0x0500000f


	//   ....[177]....
        /*0890*/ 	.word	0x0500000f


	//----- nvinfo : EIATTR_COOP_GROUP_INSTR_OFFSETS
	.align		4
.L_238:
        /*0894*/ 	.byte	0x04, 0x28
        /*0896*/ 	.short	(.L_240 - .L_239)


	//   ....[0]....
.L_239:
        /*0898*/ 	.word	0x00000070


	//   ....[1]....
        /*089c*/ 	.word	0x00000140


	//   ....[2]....
        /*08a0*/ 	.word	0x00000190


	//   ....[3]....
        /*08a4*/ 	.word	0x000003c0


	//   ....[4]....
        /*08a8*/ 	.word	0x00000520


	//   ....[5]....
        /*08ac*/ 	.word	0x00000640


	//   ....[6]....
        /*08b0*/ 	.word	0x000007a0


	//   ....[7]....
        /*08b4*/ 	.word	0x00002c70


	//   ....[8]....
        /*08b8*/ 	.word	0x00002c80


	//   ....[9]....
        /*08bc*/ 	.word	0x00003b30


	//   ....[10]....
        /*08c0*/ 	.word	0x00003b40


	//   ....[11]....
        /*08c4*/ 	.word	0x00004cf0


	//   ....[12]....
        /*08c8*/ 	.word	0x00004d00


	//   ....[13]....
        /*08cc*/ 	.word	0x00005c20


	//   ....[14]....
        /*08d0*/ 	.word	0x00005c30


	//   ....[15]....
        /*08d4*/ 	.word	0x00006dd0


	//   ....[16]....
        /*08d8*/ 	.word	0x00006de0


	//   ....[17]....
        /*08dc*/ 	.word	0x00006ef0


	//   ....[18]....
        /*08e0*/ 	.word	0x00006f00


	//   ....[19]....
        /*08e4*/ 	.word	0x00007270


	//   ....[20]....
        /*08e8*/ 	.word	0x00007290


	//   ....[21]....
        /*08ec*/ 	.word	0x00007380


	//   ....[22]....
        /*08f0*/ 	.word	0x000073a0


	//   ....[23]....
        /*08f4*/ 	.word	0x000081a0


	//   ....[24]....
        /*08f8*/ 	.word	0x00008890


	//   ....[25]....
        /*08fc*/ 	.word	0x000088a0


	//   ....[26]....
        /*0900*/ 	.word	0x000088b0


	//   ....[27]....
        /*0904*/ 	.word	0x000088c0


	//   ....[28]....
        /*0908*/ 	.word	0x00008ac0


	//   ....[29]....
        /*090c*/ 	.word	0x00008ad0


	//   ....[30]....
        /*0910*/ 	.word	0x00008ae0


	//   ....[31]....
        /*0914*/ 	.word	0x00008af0


	//   ....[32]....
        /*0918*/ 	.word	0x00008cd0


	//   ....[33]....
        /*091c*/ 	.word	0x00008ce0


	//   ....[34]....
        /*0920*/ 	.word	0x00008cf0


	//   ....[35]....
        /*0924*/ 	.word	0x00008d00


	//   ....[36]....
        /*0928*/ 	.word	0x00008f00


	//   ....[37]....
        /*092c*/ 	.word	0x00008f10


	//   ....[38]....
        /*0930*/ 	.word	0x00008f20


	//   ....[39]....
        /*0934*/ 	.word	0x00008f30


	//   ....[40]....
        /*0938*/ 	.word	0x0000d1f0


	//   ....[41]....
        /*093c*/ 	.word	0x0000d210


	//   ....[42]....
        /*0940*/ 	.word	0x0000d220


	//   ....[43]....
        /*0944*/ 	.word	0x0000d230


	//   ....[44]....
        /*0948*/ 	.word	0x0000d320


	//   ....[45]....
        /*094c*/ 	.word	0x0000d340


	//   ....[46]....
        /*0950*/ 	.word	0x0000d350


	//   ....[47]....
        /*0954*/ 	.word	0x0000d360


	//   ....[48]....
        /*0958*/ 	.word	0x0000d540


	//   ....[49]....
        /*095c*/ 	.word	0x0000d560


	//   ....[50]....
        /*0960*/ 	.word	0x0000d580


	//   ....[51]....
        /*0964*/ 	.word	0x0000d590


	//   ....[52]....
        /*0968*/ 	.word	0x0000d660


	//   ....[53]....
        /*096c*/ 	.word	0x0000d690


	//   ....[54]....
        /*0970*/ 	.word	0x0000d6a0


	//   ....[55]....
        /*0974*/ 	.word	0x0000d6b0


	//   ....[56]....
        /*0978*/ 	.word	0x00012180


	//   ....[57]....
        /*097c*/ 	.word	0x000123d0


	//   ....[58]....
        /*0980*/ 	.word	0x00012cb0


	//   ....[59]....
        /*0984*/ 	.word	0x00012dc0


	//   ....[60]....
        /*0988*/ 	.word	0x00013190


	//   ....[61]....
        /*098c*/ 	.word	0x00013210


	//   ....[62]....
        /*0990*/ 	.word	0x00014370


	//   ....[63]....
        /*0994*/ 	.word	0x00014590


	//   ....[64]....
        /*0998*/ 	.word	0x00014c40


	//   ....[65]....
        /*099c*/ 	.word	0x00014c60


	//   ....[66]....
        /*09a0*/ 	.word	0x00015360


	//   ....[67]....
        /*09a4*/ 	.word	0x00015530


	//   ....[68]....
        /*09a8*/ 	.word	0x00016c40


	//   ....[69]....
        /*09ac*/ 	.word	0x00016c60


	//   ....[70]....
        /*09b0*/ 	.word	0x000170c0


	//   ....[71]....
        /*09b4*/ 	.word	0x00017290


	//   ....[72]....
        /*09b8*/ 	.word	0x00018660


	//   ....[73]....
        /*09bc*/ 	.word	0x00018890


	//   ....[74]....
        /*09c0*/ 	.word	0x00018f30


	//   ....[75]....
        /*09c4*/ 	.word	0x00018fa0


	//   ....[76]....
        /*09c8*/ 	.word	0x000195c0


	//   ....[77]....
        /*09cc*/ 	.word	0x00019790


	//   ....[78]....
        /*09d0*/ 	.word	0x0001a6a0


	//   ....[79]....
        /*09d4*/ 	.word	0x0001a6c0


	//   ....[80]....
        /*09d8*/ 	.word	0x0001a740


	//   ....[81]....
        /*09dc*/ 	.word	0x0001a750


	//   ....[82]....
        /*09e0*/ 	.word	0x0001bc80


	//   ....[83]....
        /*09e4*/ 	.word	0x0001bcb0


	//   ....[84]....
        /*09e8*/ 	.word	0x0001bce0


	//   ....[85]....
        /*09ec*/ 	.word	0x0001bd20


	//   ....[86]....
        /*09f0*/ 	.word	0x0001bd60


	//   ....[87]....
        /*09f4*/ 	.word	0x0001bd90


	//   ....[88]....
        /*09f8*/ 	.word	0x0001bdc0


	//   ....[89]....
        /*09fc*/ 	.word	0x0001bdf0


	//   ....[90]....
        /*0a00*/ 	.word	0x0001be20


	//   ....[91]....
        /*0a04*/ 	.word	0x0001be50


	//   ....[92]....
        /*0a08*/ 	.word	0x0001be80


	//   ....[93]....
        /*0a0c*/ 	.word	0x0001beb0


	//   ....[94]....
        /*0a10*/ 	.word	0x0001bee0


	//   ....[95]....
        /*0a14*/ 	.word	0x0001bf10


	//   ....[96]....
        /*0a18*/ 	.word	0x0001bf40


	//   ....[97]....
        /*0a1c*/ 	.word	0x0001bf70


	//   ....[98]....
        /*0a20*/ 	.word	0x0001bfa0


	//   ....[99]....
        /*0a24*/ 	.word	0x0001bfd0


	//   ....[100]....
        /*0a28*/ 	.word	0x0001c000


	//   ....[101]....
        /*0a2c*/ 	.word	0x0001c030


	//   ....[102]....
        /*0a30*/ 	.word	0x0001c060


	//   ....[103]....
        /*0a34*/ 	.word	0x0001c090


	//   ....[104]....
        /*0a38*/ 	.word	0x0001c0c0


	//   ....[105]....
        /*0a3c*/ 	.word	0x0001c0f0


	//   ....[106]....
        /*0a40*/ 	.word	0x0001c120


	//   ....[107]....
        /*0a44*/ 	.word	0x0001c150


	//   ....[108]....
        /*0a48*/ 	.word	0x0001c180


	//   ....[109]....
        /*0a4c*/ 	.word	0x0001c1b0


	//   ....[110]....
        /*0a50*/ 	.word	0x0001c1e0


	//   ....[111]....
        /*0a54*/ 	.word	0x0001c210


	//   ....[112]....
        /*0a58*/ 	.word	0x0001c240


	//   ....[113]....
        /*0a5c*/ 	.word	0x0001c270


	//   ....[114]....
        /*0a60*/ 	.word	0x0001c2a0


	//   ....[115]....
        /*0a64*/ 	.word	0x0001c2d0


	//   ....[116]....
        /*0a68*/ 	.word	0x0001c300


	//   ....[117]....
        /*0a6c*/ 	.word	0x0001c330


	//   ....[118]....
        /*0a70*/ 	.word	0x0001c360


	//   ....[119]....
        /*0a74*/ 	.word	0x0001c390


	//   ....[120]....
        /*0a78*/ 	.word	0x0001c3b0


	//   ....[121]....
        /*0a7c*/ 	.word	0x0001c3c0


	//   ....[122]....
        /*0a80*/ 	.word	0x0001c3d0


	//   ....[123]....
        /*0a84*/ 	.word	0x0001c3e0


	//   ....[124]....
        /*0a88*/ 	.word	0x0001c3f0


	//   ....[125]....
        /*0a8c*/ 	.word	0x0001c400


	//   ....[126]....
        /*0a90*/ 	.word	0x0001c410


	//   ....[127]....
        /*0a94*/ 	.word	0x0001c420


	//   ....[128]....
        /*0a98*/ 	.word	0x0001c430


	//   ....[129]....
        /*0a9c*/ 	.word	0x0001c450


	//   ....[130]....
        /*0aa0*/ 	.word	0x0001c470


	//   ....[131]....
        /*0aa4*/ 	.word	0x0001c480


	//   ....[132]....
        /*0aa8*/ 	.word	0x0001c4b0


	//   ....[133]....
        /*0aac*/ 	.word	0x0001c4e0


	//   ....[134]....
        /*0ab0*/ 	.word	0x0001c500


	//   ....[135]....
        /*0ab4*/ 	.word	0x0001c530


	//   ....[136]....
        /*0ab8*/ 	.word	0x0001c560


	//   ....[137]....
        /*0abc*/ 	.word	0x0001c570


	//   ....[138]....
        /*0ac0*/ 	.word	0x0001c580


	//   ....[139]....
        /*0ac4*/ 	.word	0x0001c5b0


	//   ....[140]....
        /*0ac8*/ 	.word	0x0001c5e0


	//   ....[141]....
        /*0acc*/ 	.word	0x0001c610


	//   ....[142]....
        /*0ad0*/ 	.word	0x0001c640


	//   ....[143]....
        /*0ad4*/ 	.word	0x0001c650


	//   ....[144]....
        /*0ad8*/ 	.word	0x0001c670


	//   ....[145]....
        /*0adc*/ 	.word	0x0001c6a0


	//   ....[146]....
        /*0ae0*/ 	.word	0x0001cde0


	//   ....[147]....
        /*0ae4*/ 	.word	0x0001ce40


	//   ....[148]....
        /*0ae8*/ 	.word	0x0001ce70


	//   ....[149]....
        /*0aec*/ 	.word	0x0001cea0


	//   ....[150]....
        /*0af0*/ 	.word	0x0001d710


	//   ....[151]....
        /*0af4*/ 	.word	0x0001d770


	//   ....[152]....
        /*0af8*/ 	.word	0x0001d8b0


	//   ....[153]....
        /*0afc*/ 	.word	0x0001d8d0


	//   ....[154]....
        /*0b00*/ 	.word	0x0001da10


	//   ....[155]....
        /*0b04*/ 	.word	0x0001da30


	//   ....[156]....
        /*0b08*/ 	.word	0x0001db80


	//   ....[157]....
        /*0b0c*/ 	.word	0x0001dba0


	//   ....[158]....
        /*0b10*/ 	.word	0x0001e410


	//   ....[159]....
        /*0b14*/ 	.word	0x0001e420


	//   ....[160]....
        /*0b18*/ 	.word	0x0001e5b0


	//   ....[161]....
        /*0b1c*/ 	.word	0x0001e5c0


	//   ....[162]....
        /*0b20*/ 	.word	0x0001e750


	//   ....[163]....
        /*0b24*/ 	.word	0x0001e760


	//   ....[164]....
        /*0b28*/ 	.word	0x0001e8f0


	//   ....[165]....
        /*0b2c*/ 	.word	0x0001e900


	//   ....[166]....
        /*0b30*/ 	.word	0x0001eae0


	//   ....[167]....
        /*0b34*/ 	.word	0x0001ec90


	//   ....[168]....
        /*0b38*/ 	.word	0x0001ecc0


	//   ....[169]....
        /*0b3c*/ 	.word	0x0001ecf0


	//   ....[170]....
        /*0b40*/ 	.word	0x0001ed20


	//   ....[171]....
        /*0b44*/ 	.word	0x0001ed50


	//   ....[172]....
        /*0b48*/ 	.word	0x0001ed80


	//   ....[173]....
        /*0b4c*/ 	.word	0x0001eef0


	//   ....[174]....
        /*0b50*/ 	.word	0x0001ef20


	//   ....[175]....
        /*0b54*/ 	.word	0x0001ef50


	//   ....[176]....
        /*0b58*/ 	.word	0x0001ef80


	//   ....[177]....
        /*0b5c*/ 	.word	0x0001efb0


	//   ....[178]....
        /*0b60*/ 	.word	0x0001efe0


	//   ....[179]....
        /*0b64*/ 	.word	0x0001f070


	//   ....[180]....
        /*0b68*/ 	.word	0x0001f0d0


	//   ....[181]....
        /*0b6c*/ 	.word	0x0001f160


	//   ....[182]....
        /*0b70*/ 	.word	0x00020390


	//   ....[183]....
        /*0b74*/ 	.word	0x00022400


	//   ....[184]....
        /*0b78*/ 	.word	0x00022430


	//   ....[185]....
        /*0b7c*/ 	.word	0x000224b0


	//   ....[186]....
        /*0b80*/ 	.word	0x000224f0


	//   ....[187]....
        /*0b84*/ 	.word	0x00022530


	//   ....[188]....
        /*0b88*/ 	.word	0x00022540


	//   ....[189]....
        /*0b8c*/ 	.word	0x00022580


	//   ....[190]....
        /*0b90*/ 	.word	0x00022590


	//   ....[191]....
        /*0b94*/ 	.word	0x00022930


	//   ....[192]....
        /*0b98*/ 	.word	0x00022950


	//   ....[193]....
        /*0b9c*/ 	.word	0x000229e0


	//   ....[194]....
        /*0ba0*/ 	.word	0x000229f0


	//   ....[195]....
        /*0ba4*/ 	.word	0x00022a70


	//   ....[196]....
        /*0ba8*/ 	.word	0x00022a80


	//   ....[197]....
        /*0bac*/ 	.word	0x00022a90


	//   ....[198]....
        /*0bb0*/ 	.word	0x00022aa0


	//   ....[199]....
        /*0bb4*/ 	.word	0x00023230


	//   ....[200]....
        /*0bb8*/ 	.word	0x00023260


	//   ....[201]....
        /*0bbc*/ 	.word	0x00023290


	//   ....[202]....
        /*0bc0*/ 	.word	0x00023330


	//   ....[203]....
        /*0bc4*/ 	.word	0x00023340


	//   ....[204]....
        /*0bc8*/ 	.word	0x000233e0


	//   ....[205]....
        /*0bcc*/ 	.word	0x000233f0


	//   ....[206]....
        /*0bd0*/ 	.word	0x00023490


	//   ....[207]....
        /*0bd4*/ 	.word	0x000234a0


	//   ....[208]....
        /*0bd8*/ 	.word	0x00023540


	//   ....[209]....
        /*0bdc*/ 	.word	0x00023550


	//   ....[210]....
        /*0be0*/ 	.word	0x000235f0


	//   ....[211]....
        /*0be4*/ 	.word	0x00023600


	//   ....[212]....
        /*0be8*/ 	.word	0x00023690


	//   ....[213]....
        /*0bec*/ 	.word	0x000236a0


	//   ....[214]....
        /*0bf0*/ 	.word	0x000236b0


	//   ....[215]....
        /*0bf4*/ 	.word	0x00023e30


	//   ....[216]....
        /*0bf8*/ 	.word	0x00023e50


	//   ....[217]....
        /*0bfc*/ 	.word	0x00023eb0


	//   ....[218]....
        /*0c00*/ 	.word	0x00023ec0


	//   ....[219]....
        /*0c04*/ 	.word	0x00023f10


	//   ....[220]....
        /*0c08*/ 	.word	0x00023f20


	//   ....[221]....
        /*0c0c*/ 	.word	0x00023f30


	//   ....[222]....
        /*0c10*/ 	.word	0x00023f80


	//   ....[223]....
        /*0c14*/ 	.word	0x000242a0


	//   ....[224]....
        /*0c18*/ 	.word	0x000242b0


	//   ....[225]....
        /*0c1c*/ 	.word	0x00024310


	//   ....[226]....
        /*0c20*/ 	.word	0x00024320


	//   ....[227]....
        /*0c24*/ 	.word	0x00024370


	//   ....[228]....
        /*0c28*/ 	.word	0x00024380


	//   ....[229]....
        /*0c2c*/ 	.word	0x00024390


	//   ....[230]....
        /*0c30*/ 	.word	0x000243e0


	//   ....[231]....
        /*0c34*/ 	.word	0x000254e0


	//   ....[232]....
        /*0c38*/ 	.word	0x00025540


	//   ....[233]....
        /*0c3c*/ 	.word	0x00025570


	//   ....[234]....
        /*0c40*/ 	.word	0x000255a0


	//   ....[235]....
        /*0c44*/ 	.word	0x000255b0


	//   ....[236]....
        /*0c48*/ 	.word	0x000255e0


	//   ....[237]....
        /*0c4c*/ 	.word	0x00025610


	//   ....[238]....
        /*0c50*/ 	.word	0x00025640


	//   ....[239]....
        /*0c54*/ 	.word	0x000257c0


	//   ....[240]....
        /*0c58*/ 	.word	0x000257f0


	//   ....[241]....
        /*0c5c*/ 	.word	0x00025820


	//   ....[242]....
        /*0c60*/ 	.word	0x00025850


	//   ....[243]....
        /*0c64*/ 	.word	0x00025880


	//   ....[244]....
        /*0c68*/ 	.word	0x000258b0


	//   ....[245]....
        /*0c6c*/ 	.word	0x00025970


	//   ....[246]....
        /*0c70*/ 	.word	0x00025990


	//   ....[247]....
        /*0c74*/ 	.word	0x00025a00


	//   ....[248]....
        /*0c78*/ 	.word	0x000260c0


	//   ....[249]....
        /*0c7c*/ 	.word	0x00026480


	//   ....[250]....
        /*0c80*/ 	.word	0x00026510


	//   ....[251]....
        /*0c84*/ 	.word	0x000265a0


	//   ....[252]....
        /*0c88*/ 	.word	0x00026630


	//   ....[253]....
        /*0c8c*/ 	.word	0x00026710


	//   ....[254]....
        /*0c90*/ 	.word	0x000267a0


	//   ....[255]....
        /*0c94*/ 	.word	0x00026840


	//   ....[0]....
        /*0c98*/ 	.word	0x000268d0


	//   ....[1]....
        /*0c9c*/ 	.word	0x000269b0


	//   ....[2]....
        /*0ca0*/ 	.word	0x00026a40


	//   ....[3]....
        /*0ca4*/ 	.word	0x00026ad0


	//   ....[4]....
        /*0ca8*/ 	.word	0x00026b60


	//   ....[5]....
        /*0cac*/ 	.word	0x00026c90


	//   ....[6]....
        /*0cb0*/ 	.word	0x00026d30


	//   ....[7]....
        /*0cb4*/ 	.word	0x00026dc0


	//   ....[8]....
        /*0cb8*/ 	.word	0x00026e10


	//   ....[9]....
        /*0cbc*/ 	.word	0x00026e60


	//   ....[10]....
        /*0cc0*/ 	.word	0x00026ef0


	//   ....[11]....
        /*0cc4*/ 	.word	0x00026f80


	//   ....[12]....
        /*0cc8*/ 	.word	0x00026fd0


	//   ....[13]....
        /*0ccc*/ 	.word	0x00027020


	//   ....[14]....
        /*0cd0*/ 	.word	0x000270b0


	//   ....[15]....
        /*0cd4*/ 	.word	0x00027140


	//   ....[16]....
        /*0cd8*/ 	.word	0x00027190


	//   ....[17]....
        /*0cdc*/ 	.word	0x000271e0


	//   ....[18]....
        /*0ce0*/ 	.word	0x00027270


	//   ....[19]....
        /*0ce4*/ 	.word	0x00027300


	//   ....[20]....
        /*0ce8*/ 	.word	0x00027350


	//   ....[21]....
        /*0cec*/ 	.word	0x000273a0


	//   ....[22]....
        /*0cf0*/ 	.word	0x00027490


	//   ....[23]....
        /*0cf4*/ 	.word	0x00027540


	//   ....[24]....
        /*0cf8*/ 	.word	0x000275a0


	//   ....[25]....
        /*0cfc*/ 	.word	0x00027620


	//   ....[26]....
        /*0d00*/ 	.word	0x00027710


	//   ....[27]....
        /*0d04*/ 	.word	0x00027760


	//   ....[28]....
        /*0d08*/ 	.word	0x000277b0


	//   ....[29]....
        /*0d0c*/ 	.word	0x00027800


	//   ....[30]....
        /*0d10*/ 	.word	0x00027920


	//   ....[31]....
        /*0d14*/ 	.word	0x000279c0


	//   ....[32]....
        /*0d18*/ 	.word	0x00027a20


	//   ....[33]....
        /*0d1c*/ 	.word	0x00027aa0


	//   ....[34]....
        /*0d20*/ 	.word	0x00027ba0


	//   ....[35]....
        /*0d24*/ 	.word	0x00027bf0


	//   ....[36]....
        /*0d28*/ 	.word	0x00027c40


	//   ....[37]....
        /*0d2c*/ 	.word	0x00027c90


	//   ....[38]....
        /*0d30*/ 	.word	0x00028100


	//   ....[39]....
        /*0d34*/ 	.word	0x00028230


	//   ....[40]....
        /*0d38*/ 	.word	0x00028350


	//   ....[41]....
        /*0d3c*/ 	.word	0x00028480


	//   ....[42]....
        /*0d40*/ 	.word	0x000285b0


	//   ....[43]....
        /*0d44*/ 	.word	0x00028650


	//   ....[44]....
        /*0d48*/ 	.word	0x000286b0


	//   ....[45]....
        /*0d4c*/ 	.word	0x00028720


	//   ....[46]....
        /*0d50*/ 	.word	0x00028780


	//   ....[47]....
        /*0d54*/ 	.word	0x000287f0


	//   ....[48]....
        /*0d58*/ 	.word	0x00028850


	//   ....[49]....
        /*0d5c*/ 	.word	0x000288c0


	//   ....[50]....
        /*0d60*/ 	.word	0x00028920


	//   ....[51]....
        /*0d64*/ 	.word	0x00028990


	//   ....[52]....
        /*0d68*/ 	.word	0x000289f0


	//   ....[53]....
        /*0d6c*/ 	.word	0x00028a60


	//   ....[54]....
        /*0d70*/ 	.word	0x00028ac0


	//   ....[55]....
        /*0d74*/ 	.word	0x00028b30


	//   ....[56]....
        /*0d78*/ 	.word	0x00028b90


	//   ....[57]....
        /*0d7c*/ 	.word	0x00028c00


	//   ....[58]....
        /*0d80*/ 	.word	0x00028c60


	//   ....[59]....
        /*0d84*/ 	.word	0x00028cd0


	//   ....[60]....
        /*0d88*/ 	.word	0x00028d30


	//   ....[61]....
        /*0d8c*/ 	.word	0x00028db0


	//   ....[62]....
        /*0d90*/ 	.word	0x00028e10


	//   ....[63]....
        /*0d94*/ 	.word	0x00028e80


	//   ....[64]....
        /*0d98*/ 	.word	0x00028ee0


	//   ....[65]....
        /*0d9c*/ 	.word	0x00028f60


	//   ....[66]....
        /*0da0*/ 	.word	0x00028fc0


	//   ....[67]....
        /*0da4*/ 	.word	0x00029050


	//   ....[68]....
        /*0da8*/ 	.word	0x000290b0


	//   ....[69]....
        /*0dac*/ 	.word	0x00029130


	//   ....[70]....
        /*0db0*/ 	.word	0x00029190


	//   ....[71]....
        /*0db4*/ 	.word	0x00029220


	//   ....[72]....
        /*0db8*/ 	.word	0x00029280


	//   ....[73]....
        /*0dbc*/ 	.word	0x00029320


	//   ....[74]....
        /*0dc0*/ 	.word	0x00029380


	//   ....[75]....
        /*0dc4*/ 	.word	0x000293f0


	//   ....[76]....
        /*0dc8*/ 	.word	0x00029450


	//   ....[77]....
        /*0dcc*/ 	.word	0x000294c0


	//   ....[78]....
        /*0dd0*/ 	.word	0x00029520


	//   ....[79]....
        /*0dd4*/ 	.word	0x000295b0


	//   ....[80]....
        /*0dd8*/ 	.word	0x00029610


	//   ....[81]....
        /*0ddc*/ 	.word	0x00029670


	//   ....[82]....
        /*0de0*/ 	.word	0x000296d0


	//   ....[83]....
        /*0de4*/ 	.word	0x00029730


	//   ....[84]....
        /*0de8*/ 	.word	0x00029790


	//   ....[85]....
        /*0dec*/ 	.word	0x000297f0


	//   ....[86]....
        /*0df0*/ 	.word	0x00029850


	//   ....[87]....
        /*0df4*/ 	.word	0x000298d0


	//   ....[88]....
        /*0df8*/ 	.word	0x00029930


	//   ....[89]....
        /*0dfc*/ 	.word	0x000299b0


	//   ....[90]....
        /*0e00*/ 	.word	0x00029a10


	//   ....[91]....
        /*0e04*/ 	.word	0x00029a70


	//   ....[92]....
        /*0e08*/ 	.word	0x00029ad0


	//   ....[93]....
        /*0e0c*/ 	.word	0x00029b50


	//   ....[94]....
        /*0e10*/ 	.word	0x00029bb0


	//   ....[95]....
        /*0e14*/ 	.word	0x00029c30


	//   ....[96]....
        /*0e18*/ 	.word	0x00029c90


	//   ....[97]....
        /*0e1c*/ 	.word	0x00029d10


	//   ....[98]....
        /*0e20*/ 	.word	0x00029d70


	//   ....[99]....
        /*0e24*/ 	.word	0x00029df0


	//   ....[100]....
        /*0e28*/ 	.word	0x00029e50


	//   ....[101]....
        /*0e2c*/ 	.word	0x00029f10


	//   ....[102]....
        /*0e30*/ 	.word	0x0002a070


	//   ....[103]....
        /*0e34*/ 	.word	0x0002a0c0


	//   ....[104]....
        /*0e38*/ 	.word	0x0002a150


	//   ....[105]....
        /*0e3c*/ 	.word	0x0002a1e0


	//   ....[106]....
        /*0e40*/ 	.word	0x0002a270


	//   ....[107]....
        /*0e44*/ 	.word	0x0002a300


	//   ....[108]....
        /*0e48*/ 	.word	0x0002a390


	//   ....[109]....
        /*0e4c*/ 	.word	0x0002a420


	//   ....[110]....
        /*0e50*/ 	.word	0x0002a4e0


	//   ....[111]....
        /*0e54*/ 	.word	0x0002a7c0


	//   ....[112]....
        /*0e58*/ 	.word	0x0002a8b0


	//   ....[113]....
        /*0e5c*/ 	.word	0x0002a970


	//   ....[114]....
        /*0e60*/ 	.word	0x0002aa50


	//   ....[115]....
        /*0e64*/ 	.word	0x0002ab00


	//   ....[116]....
        /*0e68*/ 	.word	0x0002ab60


	//   ....[117]....
        /*0e6c*/ 	.word	0x0002ac30


	//   ....[118]....
        /*0e70*/ 	.word	0x0002acd0


	//   ....[119]....
        /*0e74*/ 	.word	0x0002ada0


	//   ....[120]....
        /*0e78*/ 	.word	0x0002aee0


	//   ....[121]....
        /*0e7c*/ 	.word	0x0002af70


	//   ....[122]....
        /*0e80*/ 	.word	0x0002b070


	//   ....[123]....
        /*0e84*/ 	.word	0x0002b110


	//   ....[124]....
        /*0e88*/ 	.word	0x0002b170


	//   ....[125]....
        /*0e8c*/ 	.word	0x0002b260


	//   ....[126]....
        /*0e90*/ 	.word	0x0002b2c0


	//   ....[127]....
        /*0e94*/ 	.word	0x0002b360


	//   ....[128]....
        /*0e98*/ 	.word	0x0002b460


	//   ....[129]....
        /*0e9c*/ 	.word	0x0002b4d0


	//   ....[130]....
        /*0ea0*/ 	.word	0x0002b530


	//   ....[131]....
        /*0ea4*/ 	.word	0x0002b640


	//   ....[132]....
        /*0ea8*/ 	.word	0x0002b6a0


	//   ....[133]....
        /*0eac*/ 	.word	0x0002b7b0


	//   ....[134]....
        /*0eb0*/ 	.word	0x0002b810


	//   ....[135]....
        /*0eb4*/ 	.word	0x0002b920


	//   ....[136]....
        /*0eb8*/ 	.word	0x0002b980


	//   ....[137]....
        /*0ebc*/ 	.word	0x0002ba90


	//   ....[138]....
        /*0ec0*/ 	.word	0x0002baf0


	//   ....[139]....
        /*0ec4*/ 	.word	0x0002bc00


	//   ....[140]....
        /*0ec8*/ 	.word	0x0002bc60


	//   ....[141]....
        /*0ecc*/ 	.word	0x0002bd60


	//   ....[142]....
        /*0ed0*/ 	.word	0x0002bdc0


	//   ....[143]....
        /*0ed4*/ 	.word	0x0002beb0


	//   ....[144]....
        /*0ed8*/ 	.word	0x0002bfe0


	//   ....[145]....
        /*0edc*/ 	.word	0x0002c080


	//   ....[146]....
        /*0ee0*/ 	.word	0x0002c0e0


	//   ....[147]....
        /*0ee4*/ 	.word	0x0002c1a0


	//   ....[148]....
        /*0ee8*/ 	.word	0x0002c200


	//   ....[149]....
        /*0eec*/ 	.word	0x0002c2c0


	//   ....[150]....
        /*0ef0*/ 	.word	0x0002c320


	//   ....[151]....
        /*0ef4*/ 	.word	0x0002c3e0


	//   ....[152]....
        /*0ef8*/ 	.word	0x0002c4d0


	//   ....[153]....
        /*0efc*/ 	.word	0x0002c560


	//   ....[154]....
        /*0f00*/ 	.word	0x0002c5c0


	//   ....[155]....
        /*0f04*/ 	.word	0x0002c680


	//   ....[156]....
        /*0f08*/ 	.word	0x0002c6e0


	//   ....[157]....
        /*0f0c*/ 	.word	0x0002c7a0


	//   ....[158]....
        /*0f10*/ 	.word	0x0002c800


	//   ....[159]....
        /*0f14*/ 	.word	0x0002c8c0


	//   ....[160]....
        /*0f18*/ 	.word	0x0002caa0


	//   ....[161]....
        /*0f1c*/ 	.word	0x0002cb40


	//   ....[162]....
        /*0f20*/ 	.word	0x0002cc60


	//   ....[163]....
        /*0f24*/ 	.word	0x0002ccd0


	//   ....[164]....
        /*0f28*/ 	.word	0x0002cd40


	//   ....[165]....
        /*0f2c*/ 	.word	0x0002cdb0


	//   ....[166]....
        /*0f30*/ 	.word	0x0002ce20


	//   ....[167]....
        /*0f34*/ 	.word	0x0002cea0


	//   ....[168]....
        /*0f38*/ 	.word	0x0002cf30


	//   ....[169]....
        /*0f3c*/ 	.word	0x0002cfc0


	//   ....[170]....
        /*0f40*/ 	.word	0x0002d030


	//   ....[171]....
        /*0f44*/ 	.word	0x0002d0a0


	//   ....[172]....
        /*0f48*/ 	.word	0x0002d110


	//   ....[173]....
        /*0f4c*/ 	.word	0x0002d190


	//   ....[174]....
        /*0f50*/ 	.word	0x0002d200


	//   ....[175]....
        /*0f54*/ 	.word	0x0002d2a0


	//   ....[176]....
        /*0f58*/ 	.word	0x0002d330


	//   ....[177]....
        /*0f5c*/ 	.word	0x0002d450


	//----- nvinfo : EIATTR_REG_RECONFIG
	.align		4
.L_240:
        /*0f60*/ 	.byte	0x01, 0x54
	.zero		2


	//----- nvinfo : EIATTR_SYSCALL_OFFSETS
	.align		4
        /*0f64*/ 	.byte	0x04, 0x46
        /*0f66*/ 	.short	(.L_242 - .L_241)


	//   ....[0]....
.L_241:
        /*0f68*/ 	.word	0x00001d70


	//   ....[1]....
        /*0f6c*/ 	.word	0x00001ec0


	//   ....[2]....
        /*0f70*/ 	.word	0x00008350


	//   ....[3]....
        /*0f74*/ 	.word	0x00008670


	//   ....[4]....
        /*0f78*/ 	.word	0x00021a00


	//   ....[5]....
        /*0f7c*/ 	.word	0x00021b70


	//   ....[6]....
        /*0f80*/ 	.word	0x00021cc0


	//   ....[7]....
        /*0f84*/ 	.word	0x00021e00


	//   ....[8]....
        /*0f88*/ 	.word	0x00022eb0


	//----- nvinfo : EIATTR_MBARRIER_INSTR_OFFSETS
	.align		4
.L_242:
        /*0f8c*/ 	.byte	0x04, 0x39
        /*0f8e*/ 	.short	(.L_244 - .L_243)


	//   ....[0]....
.L_243:
        /*0f90*/ 	.word	0x00000270
        /*0f94*/ 	.word	0x000000ff
        /*0f98*/ 	.word	0x00028400
        /*0f9c*/ 	.short	0x0100
        /*0f9e*/ 	.byte	0x08
	.zero		1


	//   ....[1]....
        /*0fa0*/ 	.word	0x00000280
        /*0fa4*/ 	.word	0x000000ff
        /*0fa8*/ 	.word	0x00028420
        /*0fac*/ 	.short	0x0100
        /*0fae*/ 	.byte	0x08
	.zero		1


	//   ....[2]....
        /*0fb0*/ 	.word	0x00000370
        /*0fb4*/ 	.word	0x000000ff
        /*0fb8*/ 	.word	0x00028430
        /*0fbc*/ 	.short	0x0100
        /*0fbe*/ 	.byte	0x08
	.zero		1


	//   ....[3]....
        /*0fc0*/ 	.word	0x00000380
        /*0fc4*/ 	.word	0x000000ff
        /*0fc8*/ 	.word	0x00028440
        /*0fcc*/ 	.short	0x0100
        /*0fce*/ 	.byte	0x08
	.zero		1


	//   ....[4]....
        /*0fd0*/ 	.word	0x00000390
        /*0fd4*/ 	.word	0x000000ff
        /*0fd8*/ 	.word	0x00028438
        /*0fdc*/ 	.short	0x0100
        /*0fde*/ 	.byte	0x08
	.zero		1


	//   ....[5]....
        /*0fe0*/ 	.word	0x000003a0
        /*0fe4*/ 	.word	0x000000ff
        /*0fe8*/ 	.word	0x00028448
        /*0fec*/ 	.short	0x0100
        /*0fee*/ 	.byte	0x08
	.zero		1


	//   ....[6]....
        /*0ff0*/ 	.word	0x000004d0
        /*0ff4*/ 	.word	0x000000ff
        /*0ff8*/ 	.word	0x00028450
        /*0ffc*/ 	.short	0x0100
        /*0ffe*/ 	.byte	0x08
	.zero		1


	//   ....[7]....
        /*1000*/ 	.word	0x000004e0
        /*1004*/ 	.word	0x000000ff
        /*1008*/ 	.word	0x00028460
        /*100c*/ 	.short	0x0100
        /*100e*/ 	.byte	0x08
	.zero		1


	//   ....[8]....
        /*1010*/ 	.word	0x000004f0
        /*1014*/ 	.word	0x000000ff
        /*1018*/ 	.word	0x00028458
        /*101c*/ 	.short	0x0100
        /*101e*/ 	.byte	0x08
	.zero		1


	//   ....[9]....
        /*1020*/ 	.word	0x00000500
        /*1024*/ 	.word	0x000000ff
        /*1028*/ 	.word	0x00028468
        /*102c*/ 	.short	0x0100
        /*102e*/ 	.byte	0x08
	.zero		1


	//   ....[10]....
        /*1030*/ 	.word	0x000005f0
        /*1034*/ 	.word	0x000000ff
        /*1038*/ 	.word	0x00028470
        /*103c*/ 	.short	0x0100
        /*103e*/ 	.byte	0x06
	.zero		1


	//   ....[11]....
        /*1040*/ 	.word	0x00000600
        /*1044*/ 	.word	0x000000ff
        /*1048*/ 	.word	0x00028480
        /*104c*/ 	.short	0x0100
        /*104e*/ 	.byte	0x06
	.zero		1


	//   ....[12]....
        /*1050*/ 	.word	0x00000610
        /*1054*/ 	.word	0x000000ff
        /*1058*/ 	.word	0x00028478
        /*105c*/ 	.short	0x0100
        /*105e*/ 	.byte	0x06
	.zero		1


	//   ....[13]....
        /*1060*/ 	.word	0x00000620
        /*1064*/ 	.word	0x000000ff
        /*1068*/ 	.word	0x00028488
        /*106c*/ 	.short	0x0100
        /*106e*/ 	.byte	0x06
	.zero		1


	//   ....[14]....
        /*1070*/ 	.word	0x00000750
        /*1074*/ 	.word	0x000000ff
        /*1078*/ 	.word	0x00028490
        /*107c*/ 	.short	0x0100
        /*107e*/ 	.byte	0x08
	.zero		1


	//   ....[15]....
        /*1080*/ 	.word	0x00000760
        /*1084*/ 	.word	0x000000ff
        /*1088*/ 	.word	0x000284a0
        /*108c*/ 	.short	0x0100
        /*108e*/ 	.byte	0x08
	.zero		1


	//   ....[16]....
        /*1090*/ 	.word	0x00000770
        /*1094*/ 	.word	0x000000ff
        /*1098*/ 	.word	0x00028498
        /*109c*/ 	.short	0x0100
        /*109e*/ 	.byte	0x08
	.zero		1


	//   ....[17]....
        /*10a0*/ 	.word	0x00000780
        /*10a4*/ 	.word	0x000000ff
        /*10a8*/ 	.word	0x000284a8
        /*10ac*/ 	.short	0x0100
        /*10ae*/ 	.byte	0x08
	.zero		1


	//   ....[18]....
        /*10b0*/ 	.word	0x000008c0
        /*10b4*/ 	.word	0x000000ff
        /*10b8*/ 	.word	0x000284b0
        /*10bc*/ 	.short	0x0100
        /*10be*/ 	.byte	0x08
	.zero		1


	//   ....[19]....
        /*10c0*/ 	.word	0x000008d0
        /*10c4*/ 	.word	0x000000ff
        /*10c8*/ 	.word	0x000284c0
        /*10cc*/ 	.short	0x0100
        /*10ce*/ 	.byte	0x08
	.zero		1


	//   ....[20]....
        /*10d0*/ 	.word	0x000008e0
        /*10d4*/ 	.word	0x000000ff
        /*10d8*/ 	.word	0x000284b8
        /*10dc*/ 	.short	0x0100
        /*10de*/ 	.byte	0x08
	.zero		1


	//   ....[21]....
        /*10e0*/ 	.word	0x000008f0
        /*10e4*/ 	.word	0x000000ff
        /*10e8*/ 	.word	0x000284c8
        /*10ec*/ 	.short	0x0100
        /*10ee*/ 	.byte	0x08
	.zero		1


	//   ....[22]....
        /*10f0*/ 	.word	0x00002c20
        /*10f4*/ 	.word	0x00000048
        /*10f8*/ 	.word	0x00028490
        /*10fc*/ 	.short	0x010a
        /*10fe*/ 	.byte	0x3f
	.zero		1


	//   ....[23]....
        /*1100*/ 	.word	0x00004c90
        /*1104*/ 	.word	0x00000048
        /*1108*/ 	.word	0x00028490
        /*110c*/ 	.short	0x010a
        /*110e*/ 	.byte	0x3f
	.zero		1


	//   ....[24]....
        /*1110*/ 	.word	0x00006c20
        /*1114*/ 	.word	0x00000048
        /*1118*/ 	.word	0x00028490
        /*111c*/ 	.short	0x010a
        /*111e*/ 	.byte	0x3f
	.zero		1


	//   ....[25]....
        /*1120*/ 	.word	0x000070c0
        /*1124*/ 	.word	0x00000000
        /*1128*/ 	.word	0x00000000
        /*112c*/ 	.short	0x0101
        /*112e*/ 	.byte	0x3f
	.zero		1


	//   ....[26]....
        /*1130*/ 	.word	0x00007100
        /*1134*/ 	.word	0x00000048
        /*1138*/ 	.word	0x000284b0
        /*113c*/ 	.short	0x010a
        /*113e*/ 	.byte	0x3f
	.zero		1


	//   ....[27]....
        /*1140*/ 	.word	0x00007530
        /*1144*/ 	.word	0x00000048
        /*1148*/ 	.word	0x00000000
        /*114c*/ 	.short	0x0101
        /*114e*/ 	.byte	0x3f
	.zero		1


	//   ....[28]....
        /*1150*/ 	.word	0x000083d0
        /*1154*/ 	.word	0x000000b8
        /*1158*/ 	.word	0x00028400
        /*115c*/ 	.short	0x010a
        /*115e*/ 	.byte	0x3f
	.zero		1


	//   ....[29]....
        /*1160*/ 	.word	0x00008420
        /*1164*/ 	.word	0x000000b8
        /*1168*/ 	.word	0x00028400
        /*116c*/ 	.short	0x010a
        /*116e*/ 	.byte	0x3f
	.zero		1


	//   ....[30]....
        /*1170*/ 	.word	0x00009130
        /*1174*/ 	.word	0x000000b8
        /*1178*/ 	.word	0x00028400
        /*117c*/ 	.short	0x010a
        /*117e*/ 	.byte	0x3f
	.zero		1


	//   ....[31]....
        /*1180*/ 	.word	0x0000d8a0
        /*1184*/ 	.word	0x000000b8
        /*1188*/ 	.word	0x00028400
        /*118c*/ 	.short	0x010a
        /*118e*/ 	.byte	0x3f
	.zero		1


	//   ....[32]....
        /*1190*/ 	.word	0x00011a10
        /*1194*/ 	.word	0x00000006
        /*1198*/ 	.word	0x00028430
        /*119c*/ 	.short	0x010a
        /*119e*/ 	.byte	0x3f
	.zero		1


	//   ....[33]....
        /*11a0*/ 	.word	0x00011a50
        /*11a4*/ 	.word	0x00000006
        /*11a8*/ 	.word	0x00028430
        /*11ac*/ 	.short	0x010a
        /*11ae*/ 	.byte	0x3f
	.zero		1


	//   ....[34]....
        /*11b0*/ 	.word	0x000121a0
        /*11b4*/ 	.word	0x00000000
        /*11b8*/ 	.word	0x00000000
        /*11bc*/ 	.short	0x0101
        /*11be*/ 	.byte	0x3f
	.zero		1


	//   ....[35]....
        /*11c0*/ 	.word	0x000137e0
        /*11c4*/ 	.word	0x00000006
        /*11c8*/ 	.word	0x00028450
        /*11cc*/ 	.short	0x010a
        /*11ce*/ 	.byte	0x3f
	.zero		1


	//   ....[36]....
        /*11d0*/ 	.word	0x00013830
        /*11d4*/ 	.word	0x00000006
        /*11d8*/ 	.word	0x00028450
        /*11dc*/ 	.short	0x010a
        /*11de*/ 	.byte	0x3f
	.zero		1


	//   ....[37]....
        /*11e0*/ 	.word	0x00013a50
        /*11e4*/ 	.word	0x00000006
        /*11e8*/ 	.word	0x00000000
        /*11ec*/ 	.short	0x0101
        /*11ee*/ 	.byte	0x3f
	.zero		1


	//   ....[38]....
        /*11f0*/ 	.word	0x00013d80
        /*11f4*/ 	.word	0x0000000c
        /*11f8*/ 	.word	0x00028430
        /*11fc*/ 	.short	0x010a
        /*11fe*/ 	.byte	0x3f
	.zero		1


	//   ....[39]....
        /*1200*/ 	.word	0x00013e00
        /*1204*/ 	.word	0x0000000c
        /*1208*/ 	.word	0x00028430
        /*120c*/ 	.short	0x010a
        /*120e*/ 	.byte	0x3f
	.zero		1


	//   ....[40]....
        /*1210*/ 	.word	0x00014390
        /*1214*/ 	.word	0x00000008
        /*1218*/ 	.word	0x00000000
        /*121c*/ 	.short	0x0101
        /*121e*/ 	.byte	0x3f
	.zero		1


	//   ....[41]....
        /*1220*/ 	.word	0x00015fd0
        /*1224*/ 	.word	0x0000000c
        /*1228*/ 	.word	0x00028450
        /*122c*/ 	.short	0x010a
        /*122e*/ 	.byte	0x3f
	.zero		1


	//   ....[42]....
        /*1230*/ 	.word	0x00016040
        /*1234*/ 	.word	0x0000000c
        /*1238*/ 	.word	0x00028450
        /*123c*/ 	.short	0x010a
        /*123e*/ 	.byte	0x3f
	.zero		1


	//   ....[43]....
        /*1240*/ 	.word	0x00016220
        /*1244*/ 	.word	0x0000000c
        /*1248*/ 	.word	0x00000000
        /*124c*/ 	.short	0x0101
        /*124e*/ 	.byte	0x3f
	.zero		1


	//   ....[44]....
        /*1250*/ 	.word	0x000165d0
        /*1254*/ 	.word	0x0000000c
        /*1258*/ 	.word	0x00028430
        /*125c*/ 	.short	0x010a
        /*125e*/ 	.byte	0x3f
	.zero		1


	//   ....[45]....
        /*1260*/ 	.word	0x00016650
        /*1264*/ 	.word	0x0000000c
        /*1268*/ 	.word	0x00028430
        /*126c*/ 	.short	0x010a
        /*126e*/ 	.byte	0x3f
	.zero		1


	//   ....[46]....
        /*1270*/ 	.word	0x00016b70
        /*1274*/ 	.word	0x0000000f
        /*1278*/ 	.word	0x00000000
        /*127c*/ 	.short	0x0101
        /*127e*/ 	.byte	0x3f
	.zero		1


	//   ....[47]....
        /*1280*/ 	.word	0x00017d60
        /*1284*/ 	.word	0x0000000c
        /*1288*/ 	.word	0x00028450
        /*128c*/ 	.short	0x010a
        /*128e*/ 	.byte	0x3f
	.zero		1


	//   ....[48]....
        /*1290*/ 	.word	0x00017dd0
        /*1294*/ 	.word	0x0000000c
        /*1298*/ 	.word	0x00028450
        /*129c*/ 	.short	0x010a
        /*129e*/ 	.byte	0x3f
	.zero		1


	//   ....[49]....
        /*12a0*/ 	.word	0x00017f90
        /*12a4*/ 	.word	0x0000000c
        /*12a8*/ 	.word	0x00000000
        /*12ac*/ 	.short	0x0101
        /*12ae*/ 	.byte	0x3f
	.zero		1


	//   ....[50]....
        /*12b0*/ 	.word	0x000180b0
        /*12b4*/ 	.word	0x0000000a
        /*12b8*/ 	.word	0x00028430
        /*12bc*/ 	.short	0x010a
        /*12be*/ 	.byte	0x3f
	.zero		1


	//   ....[51]....
        /*12c0*/ 	.word	0x00018130
        /*12c4*/ 	.word	0x0000000a
        /*12c8*/ 	.word	0x00028430
        /*12cc*/ 	.short	0x010a
        /*12ce*/ 	.byte	0x3f
	.zero		1


	//   ....[52]....
        /*12d0*/ 	.word	0x00018680
        /*12d4*/ 	.word	0x00000004
        /*12d8*/ 	.word	0x00000000
        /*12dc*/ 	.short	0x0101
        /*12de*/ 	.byte	0x3f
	.zero		1


	//   ....[53]....
        /*12e0*/ 	.word	0x0001a2b0
        /*12e4*/ 	.word	0x0000000a
        /*12e8*/ 	.word	0x00028450
        /*12ec*/ 	.short	0x010a
        /*12ee*/ 	.byte	0x3f
	.zero		1


	//   ....[54]....
        /*12f0*/ 	.word	0x0001a320
        /*12f4*/ 	.word	0x0000000a
        /*12f8*/ 	.word	0x00028450
        /*12fc*/ 	.short	0x010a
        /*12fe*/ 	.byte	0x3f
	.zero		1


	//   ....[55]....
        /*1300*/ 	.word	0x0001a500
        /*1304*/ 	.word	0x0000000a
        /*1308*/ 	.word	0x00000000
        /*130c*/ 	.short	0x0101
        /*130e*/ 	.byte	0x3f
	.zero		1


	//   ....[56]....
        /*1310*/ 	.word	0x0001d750
        /*1314*/ 	.word	0x00000000
        /*1318*/ 	.word	0x00000000
        /*131c*/ 	.short	0x0101
        /*131e*/ 	.byte	0x3f
	.zero		1


	//   ....[57]....
        /*1320*/ 	.word	0x00020470
        /*1324*/ 	.word	0x00000017
        /*1328*/ 	.word	0x00028420
        /*132c*/ 	.short	0x010a
        /*132e*/ 	.byte	0x3f
	.zero		1


	//   ....[58]....
        /*1330*/ 	.word	0x00020500
        /*1334*/ 	.word	0x0000000c
        /*1338*/ 	.word	0x000284a0
        /*133c*/ 	.short	0x010a
        /*133e*/ 	.byte	0x3f
	.zero		1


	//   ....[59]....
        /*1340*/ 	.word	0x00020850
        /*1344*/ 	.word	0x0000000c
        /*1348*/ 	.word	0x000284c0
        /*134c*/ 	.short	0x010a
        /*134e*/ 	.byte	0x3f
	.zero		1


	//   ....[60]....
        /*1350*/ 	.word	0x00020c70
        /*1354*/ 	.word	0x0000000b
        /*1358*/ 	.word	0x000284a0
        /*135c*/ 	.short	0x010a
        /*135e*/ 	.byte	0x3f
	.zero		1


	//   ....[61]....
        /*1360*/ 	.word	0x00020fb0
        /*1364*/ 	.word	0x0000000b
        /*1368*/ 	.word	0x000284c0
        /*136c*/ 	.short	0x010a
        /*136e*/ 	.byte	0x3f
	.zero		1


	//   ....[62]....
        /*1370*/ 	.word	0x00022220
        /*1374*/ 	.word	0x00000006
        /*1378*/ 	.word	0x00028480
        /*137c*/ 	.short	0x010a
        /*137e*/ 	.byte	0x3f
	.zero		1


	//   ....[63]....
        /*1380*/ 	.word	0x000226b0
        /*1384*/ 	.word	0x00000006
        /*1388*/ 	.word	0x00028470
        /*138c*/ 	.short	0x0107
        /*138e*/ 	.byte	0x3f
	.zero		1


	//   ....[64]....
        /*1390*/ 	.word	0x00022760
        /*1394*/ 	.word	0x00000006
        /*1398*/ 	.word	0x00028470
        /*139c*/ 	.short	0x0101
        /*139e*/ 	.byte	0x3f
	.zero		1


	//   ....[65]....
        /*13a0*/ 	.word	0x00022790
        /*13a4*/ 	.word	0x00000006
        /*13a8*/ 	.word	0x00028440
        /*13ac*/ 	.short	0x010a
        /*13ae*/ 	.byte	0x3f
	.zero		1


	//   ....[66]....
        /*13b0*/ 	.word	0x00022bc0
        /*13b4*/ 	.word	0x00000006
        /*13b8*/ 	.word	0x00028430
        /*13bc*/ 	.short	0x0107
        /*13be*/ 	.byte	0x3f
	.zero		1


	//   ....[67]....
        /*13c0*/ 	.word	0x00022c80
        /*13c4*/ 	.word	0x00000006
        /*13c8*/ 	.word	0x00028430
        /*13cc*/ 	.short	0x0101
        /*13ce*/ 	.byte	0x3f
	.zero		1


	//   ....[68]....
        /*13d0*/ 	.word	0x000237f0
        /*13d4*/ 	.word	0x00000017
        /*13d8*/ 	.word	0x00028400
        /*13dc*/ 	.short	0x0107
        /*13de*/ 	.byte	0x3f
	.zero		1


	//   ....[69]....
        /*13e0*/ 	.word	0x00023900
        /*13e4*/ 	.word	0x00000017
        /*13e8*/ 	.word	0x00028400
        /*13ec*/ 	.short	0x0101
        /*13ee*/ 	.byte	0x3f
	.zero		1


	//   ....[70]....
        /*13f0*/ 	.word	0x00023920
        /*13f4*/ 	.word	0x00000017
        /*13f8*/ 	.word	0x00028420
        /*13fc*/ 	.short	0x010a
        /*13fe*/ 	.byte	0x3f
	.zero		1


	//   ....[71]....
        /*1400*/ 	.word	0x00023c60
        /*1404*/ 	.word	0x00000000
        /*1408*/ 	.word	0x00028480
        /*140c*/ 	.short	0x010a
        /*140e*/ 	.byte	0x3f
	.zero		1


	//   ....[72]....
        /*1410*/ 	.word	0x00024010
        /*1414*/ 	.word	0x00000000
        /*1418*/ 	.word	0x00028470
        /*141c*/ 	.short	0x0107
        /*141e*/ 	.byte	0x3f
	.zero		1


	//   ....[73]....
        /*1420*/ 	.word	0x000240c0
        /*1424*/ 	.word	0x00000000
        /*1428*/ 	.word	0x00028470
        /*142c*/ 	.short	0x0101
        /*142e*/ 	.byte	0x3f
	.zero		1


	//   ....[74]....
        /*1430*/ 	.word	0x000240f0
        /*1434*/ 	.word	0x00000000
        /*1438*/ 	.word	0x00028440
        /*143c*/ 	.short	0x010a
        /*143e*/ 	.byte	0x3f
	.zero		1


	//   ....[75]....
        /*1440*/ 	.word	0x00024470
        /*1444*/ 	.word	0x00000000
        /*1448*/ 	.word	0x00028430
        /*144c*/ 	.short	0x0107
        /*144e*/ 	.byte	0x3f
	.zero		1


	//   ....[76]....
        /*1450*/ 	.word	0x00024520
        /*1454*/ 	.word	0x00000000
        /*1458*/ 	.word	0x00028430
        /*145c*/ 	.short	0x0101
        /*145e*/ 	.byte	0x3f
	.zero		1


	//   ....[77]....
        /*1460*/ 	.word	0x000245b0
        /*1464*/ 	.word	0x00000000
        /*1468*/ 	.word	0x00028470
        /*146c*/ 	.short	0x010a
        /*146e*/ 	.byte	0x3f
	.zero		1


	//   ....[78]....
        /*1470*/ 	.word	0x00024630
        /*1474*/ 	.word	0x00000000
        /*1478*/ 	.word	0x00028460
        /*147c*/ 	.short	0x010a
        /*147e*/ 	.byte	0x3f
	.zero		1


	//   ....[79]....
        /*1480*/ 	.word	0x00024af0
        /*1484*/ 	.word	0x00000000
        /*1488*/ 	.word	0x00028450
        /*148c*/ 	.short	0x0101
        /*148e*/ 	.byte	0x3f
	.zero		1


	//   ....[80]....
        /*1490*/ 	.word	0x00024b80
        /*1494*/ 	.word	0x00000000
        /*1498*/ 	.word	0x00000000
        /*149c*/ 	.short	0x0101
        /*149e*/ 	.byte	0x3f
	.zero		1


	//   ....[81]....
        /*14a0*/ 	.word	0x00024d40
        /*14a4*/ 	.word	0x00000011
        /*14a8*/ 	.word	0x00028470
        /*14ac*/ 	.short	0x010a
        /*14ae*/ 	.byte	0x3f
	.zero		1


	//   ....[82]....
        /*14b0*/ 	.word	0x00024db0
        /*14b4*/ 	.word	0x00000011
        /*14b8*/ 	.word	0x00028460
        /*14bc*/ 	.short	0x010a
        /*14be*/ 	.byte	0x3f
	.zero		1


	//   ....[83]....
        /*14c0*/ 	.word	0x00025280
        /*14c4*/ 	.word	0x00000011
        /*14c8*/ 	.word	0x00028450
        /*14cc*/ 	.short	0x0101
        /*14ce*/ 	.byte	0x3f
	.zero		1


	//   ....[84]....
        /*14d0*/ 	.word	0x00025340
        /*14d4*/ 	.word	0x00000011
        /*14d8*/ 	.word	0x00000000
        /*14dc*/ 	.short	0x0101
        /*14de*/ 	.byte	0x3f
	.zero		1


	//   ....[85]....
        /*14e0*/ 	.word	0x00026040
        /*14e4*/ 	.word	0x00000007
        /*14e8*/ 	.word	0x00028420
        /*14ec*/ 	.short	0x010a
        /*14ee*/ 	.byte	0x3f
	.zero		1


	//   ....[86]....
        /*14f0*/ 	.word	0x000261d0
        /*14f4*/ 	.word	0x00000005
        /*14f8*/ 	.word	0x00028440
        /*14fc*/ 	.short	0x010a
        /*14fe*/ 	.byte	0x3f
	.zero		1


	//   ....[87]....
        /*1500*/ 	.word	0x00026270
        /*1504*/ 	.word	0x00000003
        /*1508*/ 	.word	0x00028440
        /*150c*/ 	.short	0x010a
        /*150e*/ 	.byte	0x3f
	.zero		1


	//   ....[88]....
        /*1510*/ 	.word	0x000262b0
        /*1514*/ 	.word	0x00000005
        /*1518*/ 	.word	0x00028460
        /*151c*/ 	.short	0x010a
        /*151e*/ 	.byte	0x3f
	.zero		1


	//   ....[89]....
        /*1520*/ 	.word	0x000262f0
        /*1524*/ 	.word	0x00000003
        /*1528*/ 	.word	0x00028460
        /*152c*/ 	.short	0x010a
        /*152e*/ 	.byte	0x3f
	.zero		1


	//   ....[90]....
        /*1530*/ 	.word	0x00026330
        /*1534*/ 	.word	0x00000005
        /*1538*/ 	.word	0x00028480
        /*153c*/ 	.short	0x010a
        /*153e*/ 	.byte	0x3f
	.zero		1


	//   ....[91]....
        /*1540*/ 	.word	0x00026370
        /*1544*/ 	.word	0x00000003
        /*1548*/ 	.word	0x00028480
        /*154c*/ 	.short	0x010a
        /*154e*/ 	.byte	0x3f
	.zero		1


	//   ....[92]....
        /*1550*/ 	.word	0x000263d0
        /*1554*/ 	.word	0x00000048
        /*1558*/ 	.word	0x00028490
        /*155c*/ 	.short	0x010a
        /*155e*/ 	.byte	0x3f
	.zero		1


	//   ....[93]....
        /*1560*/ 	.word	0x00026660
        /*1564*/ 	.word	0x00000048
        /*1568*/ 	.word	0x00028490
        /*156c*/ 	.short	0x010a
        /*156e*/ 	.byte	0x3f
	.zero		1


	//   ....[94]....
        /*1570*/ 	.word	0x00026900
        /*1574*/ 	.word	0x00000048
        /*1578*/ 	.word	0x00028490
        /*157c*/ 	.short	0x010a
        /*157e*/ 	.byte	0x3f
	.zero		1


	//   ....[95]....
        /*1580*/ 	.word	0x00026b90
        /*1584*/ 	.word	0x00000048
        /*1588*/ 	.word	0x000284b0
        /*158c*/ 	.short	0x010a
        /*158e*/ 	.byte	0x3f
	.zero		1


	//   ....[96]....
        /*1590*/ 	.word	0x000273d0
        /*1594*/ 	.word	0x000000b8
        /*1598*/ 	.word	0x00028400
        /*159c*/ 	.short	0x010a
        /*159e*/ 	.byte	0x3f
	.zero		1


	//   ....[97]....
        /*15a0*/ 	.word	0x00027d50
        /*15a4*/ 	.word	0x000000b8
        /*15a8*/ 	.word	0x00028400
        /*15ac*/ 	.short	0x010a
        /*15ae*/ 	.byte	0x3f
	.zero		1


	//   ....[98]....
        /*15b0*/ 	.word	0x00027da0
        /*15b4*/ 	.word	0x00000006
        /*15b8*/ 	.word	0x00028430
        /*15bc*/ 	.short	0x010a
        /*15be*/ 	.byte	0x3f
	.zero		1


	//   ....[99]....
        /*15c0*/ 	.word	0x00027df0
        /*15c4*/ 	.word	0x00000006
        /*15c8*/ 	.word	0x00028450
        /*15cc*/ 	.short	0x010a
        /*15ce*/ 	.byte	0x3f
	.zero		1


	//   ....[100]....
        /*15d0*/ 	.word	0x00027e40
        /*15d4*/ 	.word	0x0000000c
        /*15d8*/ 	.word	0x00028430
        /*15dc*/ 	.short	0x010a
        /*15de*/ 	.byte	0x3f
	.zero		1


	//   ....[101]....
        /*15e0*/ 	.word	0x00027e90
        /*15e4*/ 	.word	0x0000000c
        /*15e8*/ 	.word	0x00028450
        /*15ec*/ 	.short	0x010a
        /*15ee*/ 	.byte	0x3f
	.zero		1


	//   ....[102]....
        /*15f0*/ 	.word	0x00027ee0
        /*15f4*/ 	.word	0x0000000c
        /*15f8*/ 	.word	0x00028430
        /*15fc*/ 	.short	0x010a
        /*15fe*/ 	.byte	0x3f
	.zero		1


	//   ....[103]....
        /*1600*/ 	.word	0x00027f30
        /*1604*/ 	.word	0x0000000c
        /*1608*/ 	.word	0x00028450
        /*160c*/ 	.short	0x010a
        /*160e*/ 	.byte	0x3f
	.zero		1


	//   ....[104]....
        /*1610*/ 	.word	0x00027f80
        /*1614*/ 	.word	0x0000000a
        /*1618*/ 	.word	0x00028430
        /*161c*/ 	.short	0x010a
        /*161e*/ 	.byte	0x3f
	.zero		1


	//   ....[105]....
        /*1620*/ 	.word	0x00027fd0
        /*1624*/ 	.word	0x0000000a
        /*1628*/ 	.word	0x00028450
        /*162c*/ 	.short	0x010a
        /*162e*/ 	.byte	0x3f
	.zero		1


	//   ....[106]....
        /*1630*/ 	.word	0x0002a5a0
        /*1634*/ 	.word	0x00000017
        /*1638*/ 	.word	0x00028420
        /*163c*/ 	.short	0x010a
        /*163e*/ 	.byte	0x3f
	.zero		1


	//   ....[107]....
        /*1640*/ 	.word	0x0002a5f0
        /*1644*/ 	.word	0x0000000c
        /*1648*/ 	.word	0x000284a0
        /*164c*/ 	.short	0x010a
        /*164e*/ 	.byte	0x3f
	.zero		1


	//   ....[108]....
        /*1650*/ 	.word	0x0002a640
        /*1654*/ 	.word	0x0000000c
        /*1658*/ 	.word	0x000284c0
        /*165c*/ 	.short	0x010a
        /*165e*/ 	.byte	0x3f
	.zero		1


	//   ....[109]....
        /*1660*/ 	.word	0x0002a690
        /*1664*/ 	.word	0x0000000b
        /*1668*/ 	.word	0x000284a0
        /*166c*/ 	.short	0x010a
        /*166e*/ 	.byte	0x3f
	.zero		1


	//   ....[110]....
        /*1670*/ 	.word	0x0002a6e0
        /*1674*/ 	.word	0x0000000b
        /*1678*/ 	.word	0x000284c0
        /*167c*/ 	.short	0x010a
        /*167e*/ 	.byte	0x3f
	.zero		1


	//   ....[111]....
        /*1680*/ 	.word	0x0002a800
        /*1684*/ 	.word	0x00000006
        /*1688*/ 	.word	0x00028480
        /*168c*/ 	.short	0x010a
        /*168e*/ 	.byte	0x3f
	.zero		1


	//   ....[112]....
        /*1690*/ 	.word	0x0002ae30
        /*1694*/ 	.word	0x00000006
        /*1698*/ 	.word	0x00028440
        /*169c*/ 	.short	0x010a
        /*169e*/ 	.byte	0x3f
	.zero		1


	//   ....[113]....
        /*16a0*/ 	.word	0x0002bee0
        /*16a4*/ 	.word	0x00000017
        /*16a8*/ 	.word	0x00028420
        /*16ac*/ 	.short	0x010a
        /*16ae*/ 	.byte	0x3f
	.zero		1


	//   ....[114]....
        /*16b0*/ 	.word	0x0002bf30
        /*16b4*/ 	.word	0x00000000
        /*16b8*/ 	.word	0x00028480
        /*16bc*/ 	.short	0x010a
        /*16be*/ 	.byte	0x3f
	.zero		1


	//   ....[115]....
        /*16c0*/ 	.word	0x0002c420
        /*16c4*/ 	.word	0x00000000
        /*16c8*/ 	.word	0x00028440
        /*16cc*/ 	.short	0x010a
        /*16ce*/ 	.byte	0x3f
	.zero		1


	//   ....[116]....
        /*16d0*/ 	.word	0x0002c900
        /*16d4*/ 	.word	0x00000000
        /*16d8*/ 	.word	0x00028470
        /*16dc*/ 	.short	0x010a
        /*16de*/ 	.byte	0x3f
	.zero		1


	//   ....[117]....
        /*16e0*/ 	.word	0x0002c950
        /*16e4*/ 	.word	0x00000000
        /*16e8*/ 	.word	0x00028460
        /*16ec*/ 	.short	0x010a
        /*16ee*/ 	.byte	0x3f
	.zero		1


	//   ....[118]....
        /*16f0*/ 	.word	0x0002c9a0
        /*16f4*/ 	.word	0x00000011
        /*16f8*/ 	.word	0x00028470
        /*16fc*/ 	.short	0x010a
        /*16fe*/ 	.byte	0x3f
	.zero		1


	//   ....[119]....
        /*1700*/ 	.word	0x0002c9f0
        /*1704*/ 	.word	0x00000011
        /*1708*/ 	.word	0x00028460
        /*170c*/ 	.short	0x010a
        /*170e*/ 	.byte	0x3f
	.zero		1


	//   ....[120]....
        /*1710*/ 	.word	0x0002d370
        /*1714*/ 	.word	0x00000007
        /*1718*/ 	.word	0x00028420
        /*171c*/ 	.short	0x010a
        /*171e*/ 	.byte	0x3f
	.zero		1


	//   ....[121]....
        /*1720*/ 	.word	0x0002d510
        /*1724*/ 	.word	0x00000005
        /*1728*/ 	.word	0x00028440
        /*172c*/ 	.short	0x010a
        /*172e*/ 	.byte	0x3f
	.zero		1


	//   ....[122]....
        /*1730*/ 	.word	0x0002d560
        /*1734*/ 	.word	0x00000003
        /*1738*/ 	.word	0x00028440
        /*173c*/ 	.short	0x010a
        /*173e*/ 	.byte	0x3f
	.zero		1


	//   ....[123]....
        /*1740*/ 	.word	0x0002d5b0
        /*1744*/ 	.word	0x00000005
        /*1748*/ 	.word	0x00028460
        /*174c*/ 	.short	0x010a
        /*174e*/ 	.byte	0x3f
	.zero		1


	//   ....[124]....
        /*1750*/ 	.word	0x0002d600
        /*1754*/ 	.word	0x00000003
        /*1758*/ 	.word	0x00028460
        /*175c*/ 	.short	0x010a
        /*175e*/ 	.byte	0x3f
	.zero		1


	//   ....[125]....
        /*1760*/ 	.word	0x0002d650
        /*1764*/ 	.word	0x00000005
        /*1768*/ 	.word	0x00028480
        /*176c*/ 	.short	0x010a
        /*176e*/ 	.byte	0x3f
	.zero		1


	//----- nvinfo : EIATTR_NUM_MBARRIERS
	.align		4
.L_244:
        /*1770*/ 	.byte	0x03, 0x38
        /*1772*/ 	.short	0x0016


	//----- nvinfo : EIATTR_EXIT_INSTR_OFFSETS
	.align		4
        /*1774*/ 	.byte	0x04, 0x1c
        /*1776*/ 	.short	(.L_246 - .L_245)


	//   ....[0]....
.L_245:
        /*1778*/ 	.word	0x000263c0


	//----- nvinfo : EIATTR_MAX_THREADS
	.align		4
.L_246:
        /*177c*/ 	.byte	0x04, 0x05
        /*177e*/ 	.short	(.L_248 - .L_247)
.L_247:
        /*1780*/ 	.word	0x00000180
        /*1784*/ 	.word	0x00000001
        /*1788*/ 	.word	0x00000001


	//----- nvinfo : EIATTR_CRS_STACK_SIZE
	.align		4
.L_248:
        /*178c*/ 	.byte	0x04, 0x1e
        /*178e*/ 	.short	(.L_250 - .L_249)
.L_249:
        /*1790*/ 	.word	0x00000000


	//----- nvinfo : EIATTR_CBANK_PARAM_SIZE
	.align		4
.L_250:
        /*1794*/ 	.byte	0x03, 0x19
        /*1796*/ 	.short	0x0af0


	//----- nvinfo : EIATTR_PARAM_CBANK
	.align		4
        /*1798*/ 	.byte	0x04, 0x0a
        /*179a*/ 	.short	(.L_252 - .L_251)
	.align		4
.L_251:
        /*179c*/ 	.word	index@(.nv.constant0._ZN7cutlass13device_kernelIN5flash11enable_sm90INS1_16FlashAttnFwdSm90INS1_25CollectiveMainloopFwdSm90ILi2EN4cute5tupleIJNS5_1CILi1EEES8_S8_EEENS6_IJNS7_ILi128EEENS7_ILi64EEENS7_ILi256EEEEEELi256ENS_12float_e4m3_tEfNS_4arch4Sm90ELb0ELb1ELb0ELb1ELb1ELb1ELb0ELb1ELb0ELb1ELb0ELb0EEENS1_21CollectiveEpilogueFwdINS6_IJSA_SC_SB_EEES9_NS_10bfloat16_tESG_Li256ELb1ELb1ELb0ELb1EEENS1_36VarlenDynamicPersistentTileSchedulerILi128ELi64ELi256ELi128ELb0ELb1ELb1ELb1ELb0ELb1EEEEEEEEEvNT_6ParamsE)
        /*17a0*/ 	.short	0x0210
        /*17a2*/ 	.short	0x0af0


	//----- nvinfo : EIATTR_SW_WAR
	.align		4
.L_252:
        /*17a4*/ 	.byte	0x04, 0x36
        /*17a6*/ 	.short	(.L_254 - .L_253)
.L_253:
        /*17a8*/ 	.word	0x00000008
.L_254:


//--------------------- .nv.info._ZN7cutlass13device_kernelIN5flash11enable_sm90INS1_16FlashAttnFwdSm90INS1_25CollectiveMainloopFwdSm90ILi2EN4cute5tupleIJNS5_1CILi1EEES8_S8_EEENS6_IJNS7_ILi128EEESA_NS7_ILi256EEEEEELi256ENS_12float_e4m3_tEfNS_4arch4Sm90ELb1ELb0ELb0ELb0ELb1ELb0ELb0ELb1ELb0ELb1ELb0ELb0EEENS1_21CollectiveEpilogueFwdINS6_IJSA_SB_SA_EEES9_NS_10bfloat16_tESF_Li256ELb0ELb1ELb0ELb1EEENS1_30DynamicPersistentTileSchedulerILi256ELi128ELb0ELb1ELb1EEEEEEEEEvNT_6ParamsE --------------------------
	.section	.nv.info._ZN7cutlass13device_kernelIN5flash11enable_sm90INS1_16FlashAttnFwdSm90INS1_25CollectiveMainloopFwdSm90ILi2EN4cute5tupleIJNS5_1CILi1EEES8_S8_EEENS6_IJNS7_ILi128EEESA_NS7_ILi256EEEEEELi256ENS_12float_e4m3_tEfNS_4arch4Sm90ELb1ELb0ELb0ELb0ELb1ELb0ELb0ELb1ELb0ELb1ELb0ELb0EEENS1_21CollectiveEpilogueFwdINS6_IJSA_SB_SA_EEES9_NS_10bfloat16_tESF_Li256ELb0ELb1ELb0ELb1EEENS1_30DynamicPersistentTileSchedulerILi256ELi128ELb0ELb1ELb1EEEEEEEEEvNT_6ParamsE,"",@"SHT_CUDA_INFO"
	.sectionflags	@""
	.align	4


	//----- nvinfo : EIATTR_CUDA_API_VERSION
	.align		4
        /*0000*/ 	.byte	0x04, 0x37
        /*0002*/ 	.short	(.L_256 - .L_255)
.L_255:
        /*0004*/ 	.word	0x00000082


	//----- nvinfo : EIATTR_KPARAM_INFO
	.align		4
.L_256:
        /*0008*/ 	.byte	0x04, 0x17
        /*000a*/ 	.short	(.L_258 - .L_257)
.L_257:
        /*000c*/ 	.word	0x00000000
        /*0010*/ 	.short	0x0000
        /*0012*/ 	.short	0x0070
        /*0014*/ 	.byte	0x00, 0xf0, 0x01, 0x2a


	//----- nvinfo : EIATTR_SPARSE_MMA_MASK
	.align		4
.L_258:
        /*0018*/ 	.byte	0x03, 0x50
        /*001a*/ 	.short	0x0000


	//----- nvinfo : EIATTR_MAXREG_COUNT
	.align		4
        /*001c*/ 	.byte	0x03, 0x1b
        /*001e*/ 	.short	0x00a8


	//----- nvinfo : EIATTR_NUM_BARRIERS
	.align		4
        /*0020*/ 	.byte	0x02, 0x4c
        /*0022*/ 	.byte	0x10
	.zero		1


	//----- nvinfo : EIATTR_EXTERNS
	.align		4
        /*0024*/ 	.byte	0x04, 0x0f
        /*0026*/ 	.short	(.L_260 - .L_259)


	//   ....[0]....
	.align		4
.L_259:
        /*0028*/ 	.word	index@(__assertfail)


	//----- nvinfo : EIATTR_ANNOTATIONS
	.align		4
.L_260:
        /*002c*/ 	.byte	0x04, 0x55
        /*002e*/ 	.short	(.L_262 - .L_261)


	//   ....[0]....
.L_261:
        /* <DEDUP_REMOVED lines=13> */


	//----- nvinfo : EIATTR_MERCURY_ISA_VERSION
	.align		4
.L_262:
        /*00f0*/ 	.byte	0x03, 0x5f
        /*00f2*/ 	.short	0x0101


	//----- nvinfo : EIATTR_INT_WARP_WIDE_INSTR_OFFSETS
	.align		4
        /*00f4*/ 	.byte	0x04, 0x31
        /*00f6*/ 	.short	(.L_264 - .L_263)


	//   ....[0]....
.L_263:
        /*00f8*/ 	.word	0x000000c0


	//   ....[1]....
        /*00fc*/ 	.word	0x000000d0


	//   ....[2]....
        /*0100*/ 	.word	0x00000170


	//   ....[3]....
        /*0104*/ 	.word	0x0000dbf0


	//   ....[4]....
        /*0108*/ 	.word	0x0000dc80


	//   ....[5]....
        /*010c*/ 	.word	0x000118c0


	//   ....[6]....
        /*0110*/ 	.word	0x00011950


	//----- nvinfo : EIATTR_COOP_GROUP_MASK_REGIDS
	.align		4
.L_264:
        /*0114*/ 	.byte	0x04, 0x29
        /*0116*/ 	.short	(.L_266 - .L_265)


	//   ....[0]....
.L_265:
        /*0118*/ 	.word	0xffffffff


	//   ....[1]....
        /*011c*/ 	.word	0xffffffff


	//   ....[2]....
        /*0120*/ 	.word	0xffffffff


	//   ....[3]....
        /*0124*/ 	.word	0xffffffff


	//   ....[4]....
        /*0128*/ 	.word	0xffffffff


	//   ....[5]....
        /*012c*/ 	.word	0xffffffff


	//   ....[6]....
        /*0130*/ 	.word	0xffffffff


	//   ....[7]....
        /*0134*/ 	.word	0xffffffff


	//   ....[8]....
        /*0138*/ 	.word	0xffffffff


	//   ....[9]....
        /*013c*/ 	.word	0xffffffff


	//   ....[10]....
        /*0140*/ 	.word	0xffffffff


	//   ....[11]....
        /*0144*/ 	.word	0xffffffff


	//   ....[12]....
        /*0148*/ 	.word	0xffffffff


	//   ....[13]....
        /*014c*/ 	.word	0xffffffff


	//   ....[14]....
        /*0150*/ 	.word	0xffffffff


	//   ....[15]....
        /*0154*/ 	.word	0xffffffff


	//   ....[16]....
        /*0158*/ 	.word	0xffffffff


	//   ....[17]....
        /*015c*/ 	.word	0xffffffff


	//   ....[18]....
        /*0160*/ 	.word	0xffffffff


	//   ....[19]....
        /*0164*/ 	.word	0xffffffff


	//   ....[20]....
        /*0168*/ 	.word	0xffffffff


	//   ....[21]....
        /*016c*/ 	.word	0xffffffff


	//   ....[22]....
        /*0170*/ 	.word	0xffffffff


	//   ....[23]....
        /*0174*/ 	.word	0xffffffff


	//   ....[24]....
        /*0178*/ 	.word	0xffffffff


	//   ....[25]....
        /*017c*/ 	.word	0xffffffff


	//   ....[26]....
        /*0180*/ 	.word	0xffffffff


	//   ....[27]....
        /*0184*/ 	.word	0xffffffff


	//   ....[28]....
        /*0188*/ 	.word	0xffffffff


	//   ....[29]....
        /*018c*/ 	.word	0xffffffff


	//   ....[30]....
        /*0190*/ 	.word	0xffffffff


	//   ....[31]....
        /*0194*/ 	.word	0xffffffff


	//   ....[32]....
        /*0198*/ 	.word	0xffffffff


	//   ....[33]....
        /*019c*/ 	.word	0xffffffff


	//   ....[34]....
        /*01a0*/ 	.word	0xffffffff


	//   ....[35]....
        /*01a4*/ 	.word	0xffffffff


	//   ....[36]....
        /*01a8*/ 	.word	0xffffffff


	//   ....[37]....
        /*01ac*/ 	.word	0xffffffff


	//   ....[38]....
        /*01b0*/ 	.word	0xffffffff


	//   ....[39]....
        /*01b4*/ 	.word	0xffffffff


	//   ....[40]....
        /*01b8*/ 	.word	0xffffffff


	//   ....[41]....
        /*01bc*/ 	.word	0xffffffff


	//   ....[42]....
        /*01c0*/ 	.word	0xffffffff


	//   ....[43]....
        /*01c4*/ 	.word	0xffffffff


	//   ....[44]....
        /*01c8*/ 	.word	0xffffffff


	//   ....[45]....
        /*01cc*/ 	.word	0xffffffff


	//   ....[46]....
        /*01d0*/ 	.word	0xffffffff


	//   ....[47]....
        /*01d4*/ 	.word	0xffffffff


	//   ....[48]....
        /*01d8*/ 	.word	0xffffffff


	//   ....[49]....
        /*01dc*/ 	.word	0xffffffff


	//   ....[50]....
        /*01e0*/ 	.word	0xffffffff


	//   ....[51]....
        /*01e4*/ 	.word	0xffffffff


	//   ....[52]....
        /*01e8*/ 	.word	0xffffffff


	//   ....[53]....
        /*01ec*/ 	.word	0xffffffff


	//   ....[54]....
        /*01f0*/ 	.word	0xffffffff


	//   ....[55]....
        /*01f4*/ 	.word	0xffffffff


	//   ....[56]....
        /*01f8*/ 	.word	0xffffffff


	//   ....[57]....
        /*01fc*/ 	.word	0xffffffff


	//   ....[58]....
        /*0200*/ 	.word	0xffffffff


	//   ....[59]....
        /*0204*/ 	.word	0xffffffff


	//   ....[60]....
        /*0208*/ 	.word	0xffffffff


	//   ....[61]....
        /*020c*/ 	.word	0xffffffff


	//   ....[62]....
        /*0210*/ 	.word	0xffffffff


	//   ....[63]....
        /*0214*/ 	.word	0xffffffff


	//   ....[64]....
        /*0218*/ 	.word	0xffffffff


	//   ....[65]....
        /*021c*/ 	.word	0xffffffff


	//   ....[66]....
        /*0220*/ 	.word	0xffffffff


	//   ....[67]....
        /*0224*/ 	.word	0xffffffff


	//   ....[68]....
        /*0228*/ 	.word	0xffffffff


	//   ....[69]....
        /*022c*/ 	.word	0xffffffff


	//   ....[70]....
        /*0230*/ 	.word	0xffffffff


	//   ....[71]....
        /*0234*/ 	.word	0xffffffff


	//   ....[72]....
        /*0238*/ 	.word	0xffffffff


	//   ....[73]....
        /*023c*/ 	.word	0xffffffff


	//   ....[74]....
        /*0240*/ 	.word	0xffffffff


	//   ....[75]....
        /*0244*/ 	.word	0xffffffff


	//   ....[76]....
        /*0248*/ 	.word	0xffffffff


	//   ....[77]....
        /*024c*/ 	.word	0xffffffff


	//   ....[78]....
        /*0250*/ 	.word	0xffffffff


	//   ....[79]....
        /*0254*/ 	.word	0xffffffff


	//   ....[80]....
        /*0258*/ 	.word	0xffffffff


	//   ....[81]....
        /*025c*/ 	.word	0xffffffff


	//   ....[82]....
        /*0260*/ 	.word	0xffffffff


	//   ....[83]....
        /*0264*/ 	.word	0xffffffff


	//   ....[84]....
        /*0268*/ 	.word	0xffffffff


	//   ....[85]....
        /*026c*/ 	.word	0xffffffff


	//   ....[86]....
        /*0270*/ 	.word	0xffffffff


	//   ....[87]....
        /*0274*/ 	.word	0xffffffff


	//   ....[88]....
        /*0278*/ 	.word	0xffffffff


	//   ....[89]....
        /*027c*/ 	.word	0xffffffff


	//   ....[90]....
        /*0280*/ 	.word	0xffffffff


	//   ....[91]....
        /*0284*/ 	.word	0xffffffff


	//   ....[92]....
        /*0288*/ 	.word	0xffffffff


	//   ....[93]....
        /*028c*/ 	.word	0xffffffff


	//   ....[94]....
        /*0290*/ 	.word	0xffffffff


	//   ....[95]....
        /*0294*/ 	.word	0xffffffff


	//   ....[96]....
        /*0298*/ 	.word	0xffffffff


	//   ....[97]....
        /*029c*/ 	.word	0xffffffff


	//   ....[98]....
        /*02a0*/ 	.word	0xffffffff


	//   ....[99]....
        /*02a4*/ 	.word	0xffffffff


	//   ....[100]....
        /*02a8*/ 	.word	0xffffffff


	//   ....[101]....
        /*02ac*/ 	.word	0xffffffff


	//   ....[102]....
        /*02b0*/ 	.word	0xffffffff


	//   ....[103]....
        /*02b4*/ 	.word	0xffffffff


	//   ....[104]....
        /*02b8*/ 	.word	0xffffffff


	//   ....[105]....
        /*02bc*/ 	.word	0xffffffff


	//   ....[106]....
        /*02c0*/ 	.word	0xffffffff


	//   ....[107]....
        /*02c4*/ 	.word	0xffffffff


	//   ....[108]....
        /*02c8*/ 	.word	0xffffffff


	//   ....[109]....
        /*02cc*/ 	.word	0xffffffff


	//   ....[110]....
        /*02d0*/ 	.word	0xffffffff


	//   ....[111]....
        /*02d4*/ 	.word	0xffffffff


	//   ....[112]....
        /*02d8*/ 	.word	0xffffffff


	//   ....[113]....
        /*02dc*/ 	.word	0xffffffff


	//   ....[114]....
        /*02e0*/ 	.word	0xffffffff


	//   ....[115]....
        /*02e4*/ 	.word	0xffffffff


	//   ....[116]....
        /*02e8*/ 	.word	0xffffffff


	//   ....[117]....
        /*02ec*/ 	.word	0xffffffff


	//   ....[118]....
        /*02f0*/ 	.word	0xffffffff


	//   ....[119]....
        /*02f4*/ 	.word	0xffffffff


	//   ....[120]....
        /*02f8*/ 	.word	0xffffffff


	//   ....[121]....
        /*02fc*/ 	.word	0xffffffff


	//   ....[122]....
        /*0300*/ 	.word	0xffffffff


	//   ....[123]....
        /*0304*/ 	.word	0xffffffff


	//   ....[124]....
        /*0308*/ 	.word	0xffffffff


	//   ....[125]....
        /*030c*/ 	.word	0xffffffff


	//   ....[126]....
        /*0310*/ 	.word	0xffffffff


	//   ....[127]....
        /*0314*/ 	.word	0xffffffff


	//   ....[128]....
        /*0318*/ 	.word	0xffffffff


	//   ....[129]....
        /*031c*/ 	.word	0xffffffff


	//   ....[130]....
        /*0320*/ 	.word	0xffffffff


	//   ....[131]....
        /*0324*/ 	.word	0xffffffff


	//   ....[132]....
        /*0328*/ 	.word	0xffffffff


	//   ....[133]....
        /*032c*/ 	.word	0xffffffff


	//   ....[134]....
        /*0330*/ 	.word	0xffffffff


	//   ....[135]....
        /*0334*/ 	.word	0xffffffff


	//   ....[136]....
        /*0338*/ 	.word	0xffffffff


	//   ....[137]....
        /*033c*/ 	.word	0xffffffff


	//   ....[138]....
        /*0340*/ 	.word	0xffffffff


	//   ....[139]....
        /*0344*/ 	.word	0xffffffff


	//   ....[140]....
        /*0348*/ 	.word	0xffffffff


	//   ....[141]....
        /*034c*/ 	.word	0xffffffff


	//   ....[142]....
        /*0350*/ 	.word	0xffffffff


	//   ....[143]....
        /*0354*/ 	.word	0xffffffff


	//   ....[144]....
        /*0358*/ 	.word	0xffffffff


	//   ....[145]....
        /*035c*/ 	.word	0xffffffff


	//   ....[146]....
        /*0360*/ 	.word	0xffffffff


	//   ....[147]....
        /*0364*/ 	.word	0xffffffff


	//   ....[148]....
        /*0368*/ 	.word	0xffffffff


	//   ....[149]....
        /*036c*/ 	.word	0xffffffff


	//   ....[150]....
        /*0370*/ 	.word	0xffffffff


	//   ....[151]....
        /*0374*/ 	.word	0xffffffff


	//   ....[152]....
        /*0378*/ 	.word	0xffffffff


	//   ....[153]....
        /*037c*/ 	.word	0xffffffff


	//   ....[154]....
        /*0380*/ 	.word	0xffffffff


	//   ....[155]....
        /*0384*/ 	.word	0xffffffff


	//   ....[156]....
        /*0388*/ 	.word	0xffffffff


	//   ....[157]....
        /*038c*/ 	.word	0xffffffff


	//   ....[158]....
        /*0390*/ 	.word	0xffffffff


	//   ....[159]....
        /*0394*/ 	.word	0xffffffff


	//   ....[160]....
        /*0398*/ 	.word	0xffffffff


	//   ....[161]....
        /*039c*/ 	.word	0xffffffff


	//   ....[162]....
        /*03a0*/ 	.word	0xffffffff


	//   ....[163]....
        /*03a4*/ 	.word	0xffffffff


	//   ....[164]....
        /*03a8*/ 	.word	0xffffffff


	//   ....[165]....
        /*03ac*/ 	.word	0xffffffff


	//   ....[166]....
        /*03b0*/ 	.word	0xffffffff


	//   ....[167]....
        /*03b4*/ 	.word	0xffffffff


	//   ....[168]....
        /*03b8*/ 	.word	0xffffffff


	//   ....[169]....
        /*03bc*/ 	.word	0xffffffff


	//   ....[170]....
        /*03c0*/ 	.word	0xffffffff


	//   ....[171]....
        /*03c4*/ 	.word	0xffffffff


	//   ....[172]....
        /*03c8*/ 	.word	0xffffffff


	//   ....[173]....
        /*03cc*/ 	.word	0xffffffff


	//   ....[174]....
        /*03d0*/ 	.word	0xffffffff


	//   ....[175]....
        /*03d4*/ 	.word	0xffffffff


	//   ....[176]....
        /*03d8*/ 	.word	0xffffffff


	//   ....[177]....
        /*03dc*/ 	.word	0xffffffff


	//   ....[178]....
        /*03e0*/ 	.word	0xffffffff


	//   ....[179]....
        /*03e4*/ 	.word	0xffffffff


	//   ....[180]....
        /*03e8*/ 	.word	0xffffffff


	//   ....[181]....
        /*03ec*/ 	.word	0xffffffff


	//   ....[182]....
        /*03f0*/ 	.word	0xffffffff


	//   ....[183]....
        /*03f4*/ 	.word	0xffffffff


	//   ....[184]....
        /*03f8*/ 	.word	0xffffffff


	//   ....[185]....
        /*03fc*/ 	.word	0xffffffff


	//   ....[186]....
        /*0400*/ 	.word	0xffffffff


	//   ....[187]....
        /*0404*/ 	.word	0xffffffff


	//   ....[188]....
        /*0408*/ 	.word	0xffffffff


	//   ....[189]....
        /*040c*/ 	.word	0xffffffff


	//   ....[190]....
        /*0410*/ 	.word	0xffffffff


	//   ....[191]....
        /*0414*/ 	.word	0xffffffff


	//   ....[192]....
        /*0418*/ 	.word	0xffffffff


	//   ....[193]....
        /*041c*/ 	.word	0xffffffff


	//   ....[194]....
        /*0420*/ 	.word	0x0500000f


	//   ....[195]....
        /*0424*/ 	.word	0x0500000f


	//   ....[196]....
        /*0428*/ 	.word	0x0500000f


	//   ....[197]....
        /*042c*/ 	.word	0x0500000f


	//   ....[198]....
        /*0430*/ 	.word	0x0500000f


	//   ....[199]....
        /*0434*/ 	.word	0x0500000f


	//   ....[200]....
        /*0438*/ 	.word	0x0500000f


	//   ....[201]....
        /*043c*/ 	.word	0x0500000f


	//   ....[202]....
        /*0440*/ 	.word	0x0500000f


	//   ....[203]....
        /*0444*/ 	.word	0x0500000f


	//   ....[204]....
        /*0448*/ 	.word	0x0500000f


	//   ....[205]....
        /*044c*/ 	.word	0x0500000f


	//   ....[206]....
        /*0450*/ 	.word	0x0500000f


	//   ....[207]....
        /*0454*/ 	.word	0x0500000f


	//   ....[208]....
        /*0458*/ 	.word	0x0500000f


	//   ....[209]....
        /*045c*/ 	.word	0x0500000f


	//   ....[210]....
        /*0460*/ 	.word	0x0500000f


	//   ....[211]....
        /*0464*/ 	.word	0x0500000f


	//   ....[212]....
        /*0468*/ 	.word	0x0500000f


	//   ....[213]....
        /*046c*/ 	.word	0x0500000f


	//   ....[214]....
        /*0470*/ 	.word	0x0500000f


	//   ....[215]....
        /*0474*/ 	.word	0x0500000f


	//   ....[216]....
        /*0478*/ 	.word	0x0500000f


	//   ....[217]....
        /*047c*/ 	.word	0x0500000f


	//   ....[218]....
        /*0480*/ 	.word	0x0500000f


	//   ....[219]....
        /*0484*/ 	.word	0x0500000f


	//   ....[220]....
        /*0488*/ 	.word	0x0500000f


	//   ....[221]....
        /*048c*/ 	.word	0x0500000f


	//   ....[222]....
        /*0490*/ 	.word	0x0500000f


	//   ....[223]....
        /*0494*/ 	.word	0x0500000f


	//   ....[224]....
        /*0498*/ 	.word	0x0500000f


	//   ....[225]....
        /*049c*/ 	.word	0x0500000f


	//   ....[226]....
        /*04a0*/ 	.word	0x0500000f


	//   ....[227]....
        /*04a4*/ 	.word	0x0500000f


	//   ....[228]....
        /*04a8*/ 	.word	0x0500000f


	//   ....[229]....
        /*04ac*/ 	.word	0x0500000f


	//   ....[230]....
        /*04b0*/ 	.word	0x0500000f


	//   ....[231]....
        /*04b4*/ 	.word	0x0500000f


	//   ....[232]....
        /*04b8*/ 	.word	0x0500000f


	//   ....[233]....
        /*04bc*/ 	.word	0x0500000f


	//   ....[234]....
        /*04c0*/ 	.word	0x0500000f


	//   ....[235]....
        /*04c4*/ 	.word	0x0500000f


	//   ....[236]....
        /*04c8*/ 	.word	0x0500000f


	//   ....[237]....
        /*04cc*/ 	.word	0x0500000f


	//   ....[238]....
        /*04d0*/ 	.word	0x0500000f


	//   ....[239]....
        /*04d4*/ 	.word	0x0500000f


	//   ....[240]....
        /*04d8*/ 	.word	0x0500000f


	//   ....[241]....
        /*04dc*/ 	.word	0x0500000f


	//   ....[242]....
        /*04e0*/ 	.word	0x0500000f


	//   ....[243]....
        /*04e4*/ 	.word	0x0500000f


	//   ....[244]....
        /*04e8*/ 	.word	0x0500000f


	//   ....[245]....
        /*04ec*/ 	.word	0x0500000f


	//   ....[246]....
        /*04f0*/ 	.word	0x0500000f


	//   ....[247]....
        /*04f4*/ 	.word	0x0500000f


	//   ....[248]....
        /*04f8*/ 	.word	0x0500000f


	//   ....[249]....
        /*04fc*/ 	.word	0x0500000f


	//   ....[250]....
        /*0500*/ 	.word	0x0500000f


	//   ....[251]....
        /*0504*/ 	.word	0x0500000f


	//   ....[252]....
        /*0508*/ 	.word	0x0500000f


	//   ....[253]....
        /*050c*/ 	.word	0x0500000f


	//   ....[254]....
        /*0510*/ 	.word	0x0500000f


	//   ....[255]....
        /*0514*/ 	.word	0x0500000f


	//   ....[0]....
        /*0518*/ 	.word	0x0500000f


	//   ....[1]....
        /*051c*/ 	.word	0x0500000f


	//   ....[2]....
        /*0520*/ 	.word	0x0500000f


	//   ....[3]....
        /*0524*/ 	.word	0x0500000f


	//   ....[4]....
        /*0528*/ 	.word	0x0500000f


	//   ....[5]....
        /*052c*/ 	.word	0x0500000f


	//   ....[6]....
        /*0530*/ 	.word	0x0500000f


	//   ....[7]....
        /*0534*/ 	.word	0x0500000f


	//   ....[8]....
        /*0538*/ 	.word	0x0500000f


	//   ....[9]....
        /*053c*/ 	.word	0x0500000f


	//   ....[10]....
        /*0540*/ 	.word	0x0500000f


	//   ....[11]....
        /*0544*/ 	.word	0x0500000f


	//   ....[12]....
        /*0548*/ 	.word	0x0500000f


	//   ....[13]....
        /*054c*/ 	.word	0x0500000f


	//   ....[14]....
        /*0550*/ 	.word	0x0500000f


	//   ....[15]....
        /*0554*/ 	.word	0x0500000f


	//   ....[16]....
        /*0558*/ 	.word	0x0500000f


	//   ....[17]....
        /*055c*/ 	.word	0x0500000f


	//   ....[18]....
        /*0560*/ 	.word	0x0500000f


	//   ....[19]....
        /*0564*/ 	.word	0x0500000f


	//----- nvinfo : EIATTR_COOP_GROUP_INSTR_OFFSETS
	.align		4
.L_266:
        /*0568*/ 	.byte	0x04, 0x28
        /*056a*/ 	.short	(.L_268 - .L_267)


	//   ....[0]....
.L_267:
        /*056c*/ 	.word	0x00000080


	//   ....[1]....
        /*0570*/ 	.word	0x00000090


	//   ....[2]....
        /*0574*/ 	.word	0x000002d0


	//   ....[3]....
        /*0578*/ 	.word	0x00000430


	//   ....[4]....
        /*057c*/ 	.word	0x00000550


	//   ....[5]....
        /*0580*/ 	.word	0x000006b0


	//   ....[6]....
        /*0584*/ 	.word	0x00001920


	//   ....[7]....
        /*0588*/ 	.word	0x00002180


	//   ....[8]....
        /*058c*/ 	.word	0x000021b0


	//   ....[9]....
        /*0590*/ 	.word	0x000028b0


	//   ....[10]....
        /*0594*/ 	.word	0x00002970


	//   ....[11]....
        /*0598*/ 	.word	0x000031c0


	//   ....[12]....
        /*059c*/ 	.word	0x00003230


	//   ....[13]....
        /*05a0*/ 	.word	0x00004620


	//   ....[14]....
        /*05a4*/ 	.word	0x00004c90


	//   ....[15]....
        /*05a8*/ 	.word	0x00004cb0


	//   ....[16]....
        /*05ac*/ 	.word	0x00004cc0


	//   ....[17]....
        /*05b0*/ 	.word	0x000055c0


	//   ....[18]....
        /*05b4*/ 	.word	0x00005630


	//   ....[19]....
        /*05b8*/ 	.word	0x000073b0


	//   ....[20]....
        /*05bc*/ 	.word	0x000073e0


	//   ....[21]....
        /*05c0*/ 	.word	0x00007b60


	//   ....[22]....
        /*05c4*/ 	.word	0x00007d30


	//   ....[23]....
        /*05c8*/ 	.word	0x00009130


	//   ....[24]....
        /*05cc*/ 	.word	0x00009160


	//   ....[25]....
        /*05d0*/ 	.word	0x000091e0


	//   ....[26]....
        /*05d4*/ 	.word	0x00009200


	//   ....[27]....
        /*05d8*/ 	.word	0x0000ac50


	//   ....[28]....
        /*05dc*/ 	.word	0x0000ac90


	//   ....[29]....
        /*05e0*/ 	.word	0x0000acc0


	//   ....[30]....
        /*05e4*/ 	.word	0x0000acf0


	//   ....[31]....
        /*05e8*/ 	.word	0x0000ad20


	//   ....[32]....
        /*05ec*/ 	.word	0x0000ad50


	//   ....[33]....
        /*05f0*/ 	.word	0x0000ad80


	//   ....[34]....
        /*05f4*/ 	.word	0x0000adb0


	//   ....[35]....
        /*05f8*/ 	.word	0x0000ade0


	//   ....[36]....
        /*05fc*/ 	.word	0x0000ae10


	//   ....[37]....
        /*0600*/ 	.word	0x0000ae40


	//   ....[38]....
        /*0604*/ 	.word	0x0000ae70


	//   ....[39]....
        /*0608*/ 	.word	0x0000aea0


	//   ....[40]....
        /*060c*/ 	.word	0x0000aed0


	//   ....[41]....
        /*0610*/ 	.word	0x0000af00


	//   ....[42]....
        /*0614*/ 	.word	0x0000af30


	//   ....[43]....
        /*0618*/ 	.word	0x0000af60


	//   ....[44]....
        /*061c*/ 	.word	0x0000af90


	//   ....[45]....
        /*0620*/ 	.word	0x0000afc0


	//   ....[46]....
        /*0624*/ 	.word	0x0000aff0


	//   ....[47]....
        /*0628*/ 	.word	0x0000b030


	//   ....[48]....
        /*062c*/ 	.word	0x0000b060


	//   ....[49]....
        /*0630*/ 	.word	0x0000b090


	//   ....[50]....
        /*0634*/ 	.word	0x0000b0c0


	//   ....[51]....
        /*0638*/ 	.word	0x0000b0f0


	//   ....[52]....
        /*063c*/ 	.word	0x0000b120


	//   ....[53]....
        /*0640*/ 	.word	0x0000b150


	//   ....[54]....
        /*0644*/ 	.word	0x0000b180


	//   ....[55]....
        /*0648*/ 	.word	0x0000b1b0


	//   ....[56]....
        /*064c*/ 	.word	0x0000b1e0


	//   ....[57]....
        /*0650*/ 	.word	0x0000b220


	//   ....[58]....
        /*0654*/ 	.word	0x0000b250


	//   ....[59]....
        /*0658*/ 	.word	0x0000b290


	//   ....[60]....
        /*065c*/ 	.word	0x0000b2c0


	//   ....[61]....
        /*0660*/ 	.word	0x0000b2f0


	//   ....[62]....
        /*0664*/ 	.word	0x0000b320


	//   ....[63]....
        /*0668*/ 	.word	0x0000b350


	//   ....[64]....
        /*066c*/ 	.word	0x0000b380


	//   ....[65]....
        /*0670*/ 	.word	0x0000b3c0


	//   ....[66]....
        /*0674*/ 	.word	0x0000b3f0


	//   ....[67]....
        /*0678*/ 	.word	0x0000b430


	//   ....[68]....
        /*067c*/ 	.word	0x0000b460


	//   ....[69]....
        /*0680*/ 	.word	0x0000b490


	//   ....[70]....
        /*0684*/ 	.word	0x0000b4d0


	//   ....[71]....
        /*0688*/ 	.word	0x0000b4e0


	//   ....[72]....
        /*068c*/ 	.word	0x0000b4f0


	//   ....[73]....
        /*0690*/ 	.word	0x0000b500


	//   ....[74]....
        /*0694*/ 	.word	0x0000b510


	//   ....[75]....
        /*0698*/ 	.word	0x0000b520


	//   ....[76]....
        /*069c*/ 	.word	0x0000b530


	//   ....[77]....
        /*06a0*/ 	.word	0x0000b540


	//   ....[78]....
        /*06a4*/ 	.word	0x0000b550


	//   ....[79]....
        /*06a8*/ 	.word	0x0000b560


	//   ....[80]....
        /*06ac*/ 	.word	0x0000b570


	//   ....[81]....
        /*06b0*/ 	.word	0x0000b580


	//   ....[82]....
        /*06b4*/ 	.word	0x0000b590


	//   ....[83]....
        /*06b8*/ 	.word	0x0000b5a0


	//   ....[84]....
        /*06bc*/ 	.word	0x0000b5b0


	//   ....[85]....
        /*06c0*/ 	.word	0x0000b5c0


	//   ....[86]....
        /*06c4*/ 	.word	0x0000b5d0


	//   ....[87]....
        /*06c8*/ 	.word	0x0000b5e0


	//   ....[88]....
        /*06cc*/ 	.word	0x0000b5f0


	//   ....[89]....
        /*06d0*/ 	.word	0x0000b600


	//   ....[90]....
        /*06d4*/ 	.word	0x0000b610


	//   ....[91]....
        /*06d8*/ 	.word	0x0000ba10


	//   ....[92]....
        /*06dc*/ 	.word	0x0000ba40


	//   ....[93]....
        /*06e0*/ 	.word	0x0000ba70


	//   ....[94]....
        /*06e4*/ 	.word	0x0000bb10


	//   ....[95]....
        /*06e8*/ 	.word	0x0000c010


	//   ....[96]....
        /*06ec*/ 	.word	0x0000c040


	//   ....[97]....
        /*06f0*/ 	.word	0x0000c190


	//   ....[98]....
        /*06f4*/ 	.word	0x0000c1b0


	//   ....[99]....
        /*06f8*/ 	.word	0x0000c2f0


	//   ....[100]....
        /*06fc*/ 	.word	0x0000c310


	//   ....[101]....
        /*0700*/ 	.word	0x0000c460


	//   ....[102]....
        /*0704*/ 	.word	0x0000c480


	//   ....[103]....
        /*0708*/ 	.word	0x0000cba0


	//   ....[104]....
        /*070c*/ 	.word	0x0000cbc0


	//   ....[105]....
        /*0710*/ 	.word	0x0000cd00


	//   ....[106]....
        /*0714*/ 	.word	0x0000cd20


	//   ....[107]....
        /*0718*/ 	.word	0x0000ce60


	//   ....[108]....
        /*071c*/ 	.word	0x0000ce80


	//   ....[109]....
        /*0720*/ 	.word	0x0000cfd0


	//   ....[110]....
        /*0724*/ 	.word	0x0000cff0


	//   ....[111]....
        /*0728*/ 	.word	0x0000d200


	//   ....[112]....
        /*072c*/ 	.word	0x0000e7e0


	//   ....[113]....
        /*0730*/ 	.word	0x0000e810


	//   ....[114]....
        /*0734*/ 	.word	0x0000e8b0


	//   ....[115]....
        /*0738*/ 	.word	0x0000e920


	//   ....[116]....
        /*073c*/ 	.word	0x0000e940


	//   ....[117]....
        /*0740*/ 	.word	0x0000e9a0


	//   ....[118]....
        /*0744*/ 	.word	0x0000e9c0


	//   ....[119]....
        /*0748*/ 	.word	0x0000ea20


	//   ....[120]....
        /*074c*/ 	.word	0x0000ea40


	//   ....[121]....
        /*0750*/ 	.word	0x0000eaa0


	//   ....[122]....
        /*0754*/ 	.word	0x0000eac0


	//   ....[123]....
        /*0758*/ 	.word	0x0000eb20


	//   ....[124]....
        /*075c*/ 	.word	0x0000eb40


	//   ....[125]....
        /*0760*/ 	.word	0x0000eba0


	//   ....[126]....
        /*0764*/ 	.word	0x0000ebc0


	//   ....[127]....
        /*0768*/ 	.word	0x0000ebd0


	//   ....[128]....
        /*076c*/ 	.word	0x0000efb0


	//   ....[129]....
        /*0770*/ 	.word	0x0000efe0


	//   ....[130]....
        /*0774*/ 	.word	0x0000f070


	//   ....[131]....
        /*0778*/ 	.word	0x0000f0b0


	//   ....[132]....
        /*077c*/ 	.word	0x0000f0e0


	//   ....[133]....
        /*0780*/ 	.word	0x0000f100


	//   ....[134]....
        /*0784*/ 	.word	0x0000f170


	//   ....[135]....
        /*0788*/ 	.word	0x0000f190


	//   ....[136]....
        /*078c*/ 	.word	0x0000f1e0


	//   ....[137]....
        /*0790*/ 	.word	0x0000f210


	//   ....[138]....
        /*0794*/ 	.word	0x0000f290


	//   ....[139]....
        /*0798*/ 	.word	0x0000f2b0


	//   ....[140]....
        /*079c*/ 	.word	0x0000f310


	//   ....[141]....
        /*07a0*/ 	.word	0x0000f330


	//   ....[142]....
        /*07a4*/ 	.word	0x0000f3a0


	//   ....[143]....
        /*07a8*/ 	.word	0x0000f3d0


	//   ....[144]....
        /*07ac*/ 	.word	0x0000fa30


	//   ....[145]....
        /*07b0*/ 	.word	0x0000fa50


	//   ....[146]....
        /*07b4*/ 	.word	0x0000fa70


	//   ....[147]....
        /*07b8*/ 	.word	0x0000fad0


	//   ....[148]....
        /*07bc*/ 	.word	0x0000fb40


	//   ....[149]....
        /*07c0*/ 	.word	0x0000fb60


	//   ....[150]....
        /*07c4*/ 	.word	0x0000fbe0


	//   ....[151]....
        /*07c8*/ 	.word	0x0000fc00


	//   ....[152]....
        /*07cc*/ 	.word	0x0000fc80


	//   ....[153]....
        /*07d0*/ 	.word	0x0000fca0


	//   ....[154]....
        /*07d4*/ 	.word	0x0000fd20


	//   ....[155]....
        /*07d8*/ 	.word	0x0000fd40


	//   ....[156]....
        /*07dc*/ 	.word	0x0000fdc0


	//   ....[157]....
        /*07e0*/ 	.word	0x0000fde0


	//   ....[158]....
        /*07e4*/ 	.word	0x0000fe60


	//   ....[159]....
        /*07e8*/ 	.word	0x0000fe80


	//   ....[160]....
        /*07ec*/ 	.word	0x00010550


	//   ....[161]....
        /*07f0*/ 	.word	0x00010570


	//   ....[162]....
        /*07f4*/ 	.word	0x000105d0


	//   ....[163]....
        /*07f8*/ 	.word	0x000105e0


	//   ....[164]....
        /*07fc*/ 	.word	0x00010630


	//   ....[165]....
        /*0800*/ 	.word	0x00010640


	//   ....[166]....
        /*0804*/ 	.word	0x00010690


	//   ....[167]....
        /*0808*/ 	.word	0x000106a0


	//   ....[168]....
        /*080c*/ 	.word	0x000106f0


	//   ....[169]....
        /*0810*/ 	.word	0x00010700


	//   ....[170]....
        /*0814*/ 	.word	0x00010750


	//   ....[171]....
        /*0818*/ 	.word	0x00010760


	//   ....[172]....
        /*081c*/ 	.word	0x000107b0


	//   ....[173]....
        /*0820*/ 	.word	0x000107c0


	//   ....[174]....
        /*0824*/ 	.word	0x000107d0


	//   ....[175]....
        /*0828*/ 	.word	0x00010820


	//   ....[176]....
        /*082c*/ 	.word	0x00010b30


	//   ....[177]....
        /*0830*/ 	.word	0x00010b40


	//   ....[178]....
        /*0834*/ 	.word	0x00010b50


	//   ....[179]....
        /*0838*/ 	.word	0x00010b70


	//   ....[180]....
        /*083c*/ 	.word	0x00010bc0


	//   ....[181]....
        /*0840*/ 	.word	0x00010bd0


	//   ....[182]....
        /*0844*/ 	.word	0x00010c10


	//   ....[183]....
        /*0848*/ 	.word	0x00010c30


	//   ....[184]....
        /*084c*/ 	.word	0x00010c80


	//   ....[185]....
        /*0850*/ 	.word	0x00010c90


	//   ....[186]....
        /*0854*/ 	.word	0x00010cd0


	//   ....[187]....
        /*0858*/ 	.word	0x00010cf0


	//   ....[188]....
        /*085c*/ 	.word	0x00010d40


	//   ....[189]....
        /*0860*/ 	.word	0x00010d50


	//   ....[190]....
        /*0864*/ 	.word	0x00010d70


	//   ....[191]....
        /*0868*/ 	.word	0x00010db0


	//   ....[192]....
        /*086c*/ 	.word	0x000123c0


	//   ....[193]....
        /*0870*/ 	.word	0x00012560


	//   ....[194]....
        /*0874*/ 	.word	0x00012ba0


	//   ....[195]....
        /*0878*/ 	.word	0x00012c80


	//   ....[196]....
        /*087c*/ 	.word	0x00012d60


	//   ....[197]....
        /*0880*/ 	.word	0x00012dd0


	//   ....[198]....
        /*0884*/ 	.word	0x00012eb0


	//   ....[199]....
        /*0888*/ 	.word	0x00012f10


	//   ....[200]....
        /*088c*/ 	.word	0x00012fe0


	//   ....[201]....
        /*0890*/ 	.word	0x00013040


	//   ....[202]....
        /*0894*/ 	.word	0x00013110


	//   ....[203]....
        /*0898*/ 	.word	0x00013170


	//   ....[204]....
        /*089c*/ 	.word	0x00013240


	//   ....[205]....
        /*08a0*/ 	.word	0x000132a0


	//   ....[206]....
        /*08a4*/ 	.word	0x00013370


	//   ....[207]....
        /*08a8*/ 	.word	0x000133d0


	//   ....[208]....
        /*08ac*/ 	.word	0x000134a0


	//   ....[209]....
        /*08b0*/ 	.word	0x00013500


	//   ....[210]....
        /*08b4*/ 	.word	0x000135d0


	//   ....[211]....
        /*08b8*/ 	.word	0x00013770


	//   ....[212]....
        /*08bc*/ 	.word	0x00013820


	//   ....[213]....
        /*08c0*/ 	.word	0x00013900


	//   ....[214]....
        /*08c4*/ 	.word	0x00013950


	//   ....[215]....
        /*08c8*/ 	.word	0x00013a40


	//   ....[216]....
        /*08cc*/ 	.word	0x00013a90


	//   ....[217]....
        /*08d0*/ 	.word	0x00013b80


	//   ....[218]....
        /*08d4*/ 	.word	0x00013bd0


	//   ....[219]....
        /*08d8*/ 	.word	0x00013c40


	//   ....[220]....
        /*08dc*/ 	.word	0x00013d20


	//   ....[221]....
        /*08e0*/ 	.word	0x00013d90


	//   ....[222]....
        /*08e4*/ 	.word	0x00013e50


	//   ....[223]....
        /*08e8*/ 	.word	0x00013ec0


	//   ....[224]....
        /*08ec*/ 	.word	0x00013f80


	//   ....[225]....
        /*08f0*/ 	.word	0x00013ff0


	//   ....[226]....
        /*08f4*/ 	.word	0x000140b0


	//   ....[227]....
        /*08f8*/ 	.word	0x00014140


	//   ....[228]....
        /*08fc*/ 	.word	0x000141c0


	//   ....[229]....
        /*0900*/ 	.word	0x00014240


	//   ....[230]....
        /*0904*/ 	.word	0x000142f0


	//   ....[231]....
        /*0908*/ 	.word	0x00014360


	//   ....[232]....
        /*090c*/ 	.word	0x00014440


	//   ....[233]....
        /*0910*/ 	.word	0x000144b0


	//   ....[234]....
        /*0914*/ 	.word	0x00014590


	//   ....[235]....
        /*0918*/ 	.word	0x00014600


	//   ....[236]....
        /*091c*/ 	.word	0x000146e0


	//   ....[237]....
        /*0920*/ 	.word	0x00014750


	//   ....[238]....
        /*0924*/ 	.word	0x00014830


	//   ....[239]....
        /*0928*/ 	.word	0x000148a0


	//   ....[240]....
        /*092c*/ 	.word	0x00014980


	//   ....[241]....
        /*0930*/ 	.word	0x000149f0


	//   ....[242]....
        /*0934*/ 	.word	0x00014ab0


	//   ....[243]....
        /*0938*/ 	.word	0x00014be0


	//   ....[244]....
        /*093c*/ 	.word	0x00014c80


	//   ....[245]....
        /*0940*/ 	.word	0x00014ce0


	//   ....[246]....
        /*0944*/ 	.word	0x00014da0


	//   ....[247]....
        /*0948*/ 	.word	0x00014e00


	//   ....[248]....
        /*094c*/ 	.word	0x00014ec0


	//   ....[249]....
        /*0950*/ 	.word	0x00014f20


	//   ....[250]....
        /*0954*/ 	.word	0x00014fe0


	//   ....[251]....
        /*0958*/ 	.word	0x00015040


	//   ....[252]....
        /*095c*/ 	.word	0x00015100


	//   ....[253]....
        /*0960*/ 	.word	0x00015160


	//   ....[254]....
        /*0964*/ 	.word	0x00015220


	//   ....[255]....
        /*0968*/ 	.word	0x00015280


	//   ....[0]....
        /*096c*/ 	.word	0x00015340


	//   ....[1]....
        /*0970*/ 	.word	0x000153a0


	//   ....[2]....
        /*0974*/ 	.word	0x00015460


	//   ....[3]....
        /*0978*/ 	.word	0x00015550


	//   ....[4]....
        /*097c*/ 	.word	0x000155e0


	//   ....[5]....
        /*0980*/ 	.word	0x00015640


	//   ....[6]....
        /*0984*/ 	.word	0x000156f0


	//   ....[7]....
        /*0988*/ 	.word	0x00015750


	//   ....[8]....
        /*098c*/ 	.word	0x00015800


	//   ....[9]....
        /*0990*/ 	.word	0x00015860


	//   ....[10]....
        /*0994*/ 	.word	0x00015910


	//   ....[11]....
        /*0998*/ 	.word	0x00015970


	//   ....[12]....
        /*099c*/ 	.word	0x00015a20


	//   ....[13]....
        /*09a0*/ 	.word	0x00015a80


	//   ....[14]....
        /*09a4*/ 	.word	0x00015b30


	//   ....[15]....
        /*09a8*/ 	.word	0x00015b90


	//   ....[16]....
        /*09ac*/ 	.word	0x00015c40


	//   ....[17]....
        /*09b0*/ 	.word	0x00015ca0


	//   ....[18]....
        /*09b4*/ 	.word	0x00015d50


	//   ....[19]....
        /*09b8*/ 	.word	0x00015fa0


	//----- nvinfo : EIATTR_REG_RECONFIG
	.align		4
.L_268:
        /*09bc*/ 	.byte	0x01, 0x54
	.zero		2


	//----- nvinfo : EIATTR_SYSCALL_OFFSETS
	.align		4
        /*09c0*/ 	.byte	0x04, 0x46
        /*09c2*/ 	.short	(.L_270 - .L_269)


	//   ....[0]....
.L_269:
        /*09c4*/ 	.word	0x00001b00


	//   ....[1]....
        /*09c8*/ 	.word	0x0000ddf0


	//   ....[2]....
        /*09cc*/ 	.word	0x0000df60


	//   ....[3]....
        /*09d0*/ 	.word	0x0000e0b0


	//   ....[4]....
        /*09d4*/ 	.word	0x0000e1f0


	//   ....[5]....
        /*09d8*/ 	.word	0x0000f6a0


	//----- nvinfo : EIATTR_MBARRIER_INSTR_OFFSETS
	.align		4
.L_270:
        /*09dc*/ 	.byte	0x04, 0x39
        /*09de*/ 	.short	(.L_272 - .L_271)


	//   ....[0]....
.L_271:
        /*09e0*/ 	.word	0x00000180
        /*09e4*/ 	.word	0x000000ff
        /*09e8*/ 	.word	0x00038800
        /*09ec*/ 	.short	0x0100
        /*09ee*/ 	.byte	0x08
	.zero		1


	//   ....[1]....
        /*09f0*/ 	.word	0x00000190
        /*09f4*/ 	.word	0x000000ff
        /*09f8*/ 	.word	0x00038820
        /*09fc*/ 	.short	0x0100
        /*09fe*/ 	.byte	0x08
	.zero		1


	//   ....[2]....
        /*0a00*/ 	.word	0x00000280
        /*0a04*/ 	.word	0x000000ff
        /*0a08*/ 	.word	0x00038830
        /*0a0c*/ 	.short	0x0100
        /*0a0e*/ 	.byte	0x08
	.zero		1


	//   ....[3]....
        /*0a10*/ 	.word	0x00000290
        /*0a14*/ 	.word	0x000000ff
        /*0a18*/ 	.word	0x00038840
        /*0a1c*/ 	.short	0x0100
        /*0a1e*/ 	.byte	0x08
	.zero		1


	//   ....[4]....
        /*0a20*/ 	.word	0x000002a0
        /*0a24*/ 	.word	0x000000ff
        /*0a28*/ 	.word	0x00038838
        /*0a2c*/ 	.short	0x0100
        /*0a2e*/ 	.byte	0x08
	.zero		1


	//   ....[5]....
        /*0a30*/ 	.word	0x000002b0
        /*0a34*/ 	.word	0x000000ff
        /*0a38*/ 	.word	0x00038848
        /*0a3c*/ 	.short	0x0100
        /*0a3e*/ 	.byte	0x08
	.zero		1


	//   ....[6]....
        /*0a40*/ 	.word	0x000003e0
        /*0a44*/ 	.word	0x000000ff
        /*0a48*/ 	.word	0x00038850
        /*0a4c*/ 	.short	0x0100
        /*0a4e*/ 	.byte	0x08
	.zero		1


	//   ....[7]....
        /*0a50*/ 	.word	0x000003f0
        /*0a54*/ 	.word	0x000000ff
        /*0a58*/ 	.word	0x00038860
        /*0a5c*/ 	.short	0x0100
        /*0a5e*/ 	.byte	0x08
	.zero		1


	//   ....[8]....
        /*0a60*/ 	.word	0x00000400
        /*0a64*/ 	.word	0x000000ff
        /*0a68*/ 	.word	0x00038858
        /*0a6c*/ 	.short	0x0100
        /*0a6e*/ 	.byte	0x08
	.zero		1


	//   ....[9]....
        /*0a70*/ 	.word	0x00000410
        /*0a74*/ 	.word	0x000000ff
        /*0a78*/ 	.word	0x00038868
        /*0a7c*/ 	.short	0x0100
        /*0a7e*/ 	.byte	0x08
	.zero		1


	//   ....[10]....
        /*0a80*/ 	.word	0x00000500
        /*0a84*/ 	.word	0x000000ff
        /*0a88*/ 	.word	0x00038870
        /*0a8c*/ 	.short	0x0100
        /*0a8e*/ 	.byte	0x06
	.zero		1


	//   ....[11]....
        /*0a90*/ 	.word	0x00000510
        /*0a94*/ 	.word	0x000000ff
        /*0a98*/ 	.word	0x00038880
        /*0a9c*/ 	.short	0x0100
        /*0a9e*/ 	.byte	0x06
	.zero		1


	//   ....[12]....
        /*0aa0*/ 	.word	0x00000520
        /*0aa4*/ 	.word	0x000000ff
        /*0aa8*/ 	.word	0x00038878
        /*0aac*/ 	.short	0x0100
        /*0aae*/ 	.byte	0x06
	.zero		1


	//   ....[13]....
        /*0ab0*/ 	.word	0x00000530
        /*0ab4*/ 	.word	0x000000ff
        /*0ab8*/ 	.word	0x00038888
        /*0abc*/ 	.short	0x0100
        /*0abe*/ 	.byte	0x06
	.zero		1


	//   ....[14]....
        /*0ac0*/ 	.word	0x00000660
        /*0ac4*/ 	.word	0x000000ff
        /*0ac8*/ 	.word	0x00038890
        /*0acc*/ 	.short	0x0100
        /*0ace*/ 	.byte	0x08
	.zero		1


	//   ....[15]....
        /*0ad0*/ 	.word	0x00000670
        /*0ad4*/ 	.word	0x000000ff
        /*0ad8*/ 	.word	0x000388a0
        /*0adc*/ 	.short	0x0100
        /*0ade*/ 	.byte	0x08
	.zero		1


	//   ....[16]....
        /*0ae0*/ 	.word	0x00000680
        /*0ae4*/ 	.word	0x000000ff
        /*0ae8*/ 	.word	0x00038898
        /*0aec*/ 	.short	0x0100
        /*0aee*/ 	.byte	0x08
	.zero		1


	//   ....[17]....
        /*0af0*/ 	.word	0x00000690
        /*0af4*/ 	.word	0x000000ff
        /*0af8*/ 	.word	0x000388a8
        /*0afc*/ 	.short	0x0100
        /*0afe*/ 	.byte	0x08
	.zero		1


	//   ....[18]....
        /*0b00*/ 	.word	0x000007e0
        /*0b04*/ 	.word	0x000000ff
        /*0b08*/ 	.word	0x000388b0
        /*0b0c*/ 	.short	0x0100
        /*0b0e*/ 	.byte	0x08
	.zero		1


	//   ....[19]....
        /*0b10*/ 	.word	0x000007f0
        /*0b14*/ 	.word	0x000000ff
        /*0b18*/ 	.word	0x000388c0
        /*0b1c*/ 	.short	0x0100
        /*0b1e*/ 	.byte	0x08
	.zero		1


	//   ....[20]....
        /*0b20*/ 	.word	0x00000800
        /*0b24*/ 	.word	0x000000ff
        /*0b28*/ 	.word	0x000388b8
        /*0b2c*/ 	.short	0x0100
        /*0b2e*/ 	.byte	0x08
	.zero		1


	//   ....[21]....
        /*0b30*/ 	.word	0x00000810
        /*0b34*/ 	.word	0x000000ff
        /*0b38*/ 	.word	0x000388c8
        /*0b3c*/ 	.short	0x0100
        /*0b3e*/ 	.byte	0x08
	.zero		1


	//   ....[22]....
        /*0b40*/ 	.word	0x00001b70
        /*0b44*/ 	.word	0x000000ff
        /*0b48*/ 	.word	0x00038800
        /*0b4c*/ 	.short	0x010a
        /*0b4e*/ 	.byte	0x30
	.zero		1


	//   ....[23]....
        /*0b50*/ 	.word	0x00001c40
        /*0b54*/ 	.word	0x000000ff
        /*0b58*/ 	.word	0x00038830
        /*0b5c*/ 	.short	0x010a
        /*0b5e*/ 	.byte	0x35
	.zero		1


	//   ....[24]....
        /*0b60*/ 	.word	0x00001c80
        /*0b64*/ 	.word	0x000000ff
        /*0b68*/ 	.word	0x00038830
        /*0b6c*/ 	.short	0x010a
        /*0b6e*/ 	.byte	0x35
	.zero		1


	//   ....[25]....
        /*0b70*/ 	.word	0x00002250
        /*0b74*/ 	.word	0x000000ff
        /*0b78*/ 	.word	0x00000000
        /*0b7c*/ 	.short	0x0101
        /*0b7e*/ 	.byte	0x06
	.zero		1


	//   ....[26]....
        /*0b80*/ 	.word	0x00003d60
        /*0b84*/ 	.word	0x000000ff
        /*0b88*/ 	.word	0x00038850
        /*0b8c*/ 	.short	0x010a
        /*0b8e*/ 	.byte	0x35
	.zero		1


	//   ....[27]....
        /*0b90*/ 	.word	0x00003da0
        /*0b94*/ 	.word	0x000000ff
        /*0b98*/ 	.word	0x00038850
        /*0b9c*/ 	.short	0x010a
        /*0b9e*/ 	.byte	0x35
	.zero		1


	//   ....[28]....
        /*0ba0*/ 	.word	0x00004060
        /*0ba4*/ 	.word	0x000000ff
        /*0ba8*/ 	.word	0x00000000
        /*0bac*/ 	.short	0x0101
        /*0bae*/ 	.byte	0x35
	.zero		1


	//   ....[29]....
        /*0bb0*/ 	.word	0x00004210
        /*0bb4*/ 	.word	0x000000ff
        /*0bb8*/ 	.word	0x00038830
        /*0bbc*/ 	.short	0x010a
        /*0bbe*/ 	.byte	0x34
	.zero		1


	//   ....[30]....
        /*0bc0*/ 	.word	0x00004260
        /*0bc4*/ 	.word	0x000000ff
        /*0bc8*/ 	.word	0x00038830
        /*0bcc*/ 	.short	0x010a
        /*0bce*/ 	.byte	0x34
	.zero		1


	//   ....[31]....
        /*0bd0*/ 	.word	0x00004670
        /*0bd4*/ 	.word	0x000000ff
        /*0bd8*/ 	.word	0x00000000
        /*0bdc*/ 	.short	0x0101
        /*0bde*/ 	.byte	0x06
	.zero		1


	//   ....[32]....
        /*0be0*/ 	.word	0x00006a60
        /*0be4*/ 	.word	0x000000ff
        /*0be8*/ 	.word	0x00038850
        /*0bec*/ 	.short	0x010a
        /*0bee*/ 	.byte	0x34
	.zero		1


	//   ....[33]....
        /*0bf0*/ 	.word	0x00006ac0
        /*0bf4*/ 	.word	0x000000ff
        /*0bf8*/ 	.word	0x00038850
        /*0bfc*/ 	.short	0x010a
        /*0bfe*/ 	.byte	0x34
	.zero		1


	//   ....[34]....
        /*0c00*/ 	.word	0x00006d00
        /*0c04*/ 	.word	0x000000ff
        /*0c08*/ 	.word	0x00000000
        /*0c0c*/ 	.short	0x0101
        /*0c0e*/ 	.byte	0x34
	.zero		1


	//   ....[35]....
        /*0c10*/ 	.word	0x00006e30
        /*0c14*/ 	.word	0x000000ff
        /*0c18*/ 	.word	0x00038830
        /*0c1c*/ 	.short	0x010a
        /*0c1e*/ 	.byte	0x2e
	.zero		1


	//   ....[36]....
        /*0c20*/ 	.word	0x00006e70
        /*0c24*/ 	.word	0x000000ff
        /*0c28*/ 	.word	0x00038830
        /*0c2c*/ 	.short	0x010a
        /*0c2e*/ 	.byte	0x2e
	.zero		1


	//   ....[37]....
        /*0c30*/ 	.word	0x000071e0
        /*0c34*/ 	.word	0x000000ff
        /*0c38*/ 	.word	0x00000000
        /*0c3c*/ 	.short	0x0101
        /*0c3e*/ 	.byte	0x06
	.zero		1


	//   ....[38]....
        /*0c40*/ 	.word	0x00008ce0
        /*0c44*/ 	.word	0x000000ff
        /*0c48*/ 	.word	0x00038850
        /*0c4c*/ 	.short	0x010a
        /*0c4e*/ 	.byte	0x2e
	.zero		1


	//   ....[39]....
        /*0c50*/ 	.word	0x00008d30
        /*0c54*/ 	.word	0x000000ff
        /*0c58*/ 	.word	0x00038850
        /*0c5c*/ 	.short	0x010a
        /*0c5e*/ 	.byte	0x2e
	.zero		1


	//   ....[40]....
        /*0c60*/ 	.word	0x00008f60
        /*0c64*/ 	.word	0x000000ff
        /*0c68*/ 	.word	0x00000000
        /*0c6c*/ 	.short	0x0101
        /*0c6e*/ 	.byte	0x2e
	.zero		1


	//   ....[41]....
        /*0c70*/ 	.word	0x0000c020
        /*0c74*/ 	.word	0x000000ff
        /*0c78*/ 	.word	0x00000000
        /*0c7c*/ 	.short	0x0101
        /*0c7e*/ 	.byte	0x05
	.zero		1


	//   ....[42]....
        /*0c80*/ 	.word	0x0000e5e0
        /*0c84*/ 	.word	0x00000006
        /*0c88*/ 	.word	0x00038880
        /*0c8c*/ 	.short	0x010a
        /*0c8e*/ 	.byte	0x3f
	.zero		1


	//   ....[43]....
        /*0c90*/ 	.word	0x0000ed40
        /*0c94*/ 	.word	0x00000006
        /*0c98*/ 	.word	0x00038870
        /*0c9c*/ 	.short	0x0107
        /*0c9e*/ 	.byte	0x3f
	.zero		1


	//   ....[44]....
        /*0ca0*/ 	.word	0x0000ee00
        /*0ca4*/ 	.word	0x00000006
        /*0ca8*/ 	.word	0x00038870
        /*0cac*/ 	.short	0x0101
        /*0cae*/ 	.byte	0x3f
	.zero		1


	//   ....[45]....
        /*0cb0*/ 	.word	0x0000ee30
        /*0cb4*/ 	.word	0x00000006
        /*0cb8*/ 	.word	0x00038840
        /*0cbc*/ 	.short	0x010a
        /*0cbe*/ 	.byte	0x3f
	.zero		1


	//   ....[46]....
        /*0cc0*/ 	.word	0x0000f480
        /*0cc4*/ 	.word	0x00000006
        /*0cc8*/ 	.word	0x00038830
        /*0ccc*/ 	.short	0x0107
        /*0cce*/ 	.byte	0x3f
	.zero		1


	//   ....[47]....
        /*0cd0*/ 	.word	0x0000f550
        /*0cd4*/ 	.word	0x00000006
        /*0cd8*/ 	.word	0x00038830
        /*0cdc*/ 	.short	0x0101
        /*0cde*/ 	.byte	0x3f
	.zero		1


	//   ....[48]....
        /*0ce0*/ 	.word	0x0000ff50
        /*0ce4*/ 	.word	0x00000011
        /*0ce8*/ 	.word	0x00038800
        /*0cec*/ 	.short	0x0107
        /*0cee*/ 	.byte	0x3f
	.zero		1


	//   ....[49]....
        /*0cf0*/ 	.word	0x00010040
        /*0cf4*/ 	.word	0x00000011
        /*0cf8*/ 	.word	0x00038800
        /*0cfc*/ 	.short	0x0101
        /*0cfe*/ 	.byte	0x3f
	.zero		1


	//   ....[50]....
        /*0d00*/ 	.word	0x00010060
        /*0d04*/ 	.word	0x00000011
        /*0d08*/ 	.word	0x00038820
        /*0d0c*/ 	.short	0x010a
        /*0d0e*/ 	.byte	0x3f
	.zero		1


	//   ....[51]....
        /*0d10*/ 	.word	0x000103b0
        /*0d14*/ 	.word	0x00000000
        /*0d18*/ 	.word	0x00038880
        /*0d1c*/ 	.short	0x010a
        /*0d1e*/ 	.byte	0x3f
	.zero		1


	//   ....[52]....
        /*0d20*/ 	.word	0x000108b0
        /*0d24*/ 	.word	0x00000000
        /*0d28*/ 	.word	0x00038870
        /*0d2c*/ 	.short	0x0107
        /*0d2e*/ 	.byte	0x3f
	.zero		1


	//   ....[53]....
        /*0d30*/ 	.word	0x00010970
        /*0d34*/ 	.word	0x00000000
        /*0d38*/ 	.word	0x00038870
        /*0d3c*/ 	.short	0x0101
        /*0d3e*/ 	.byte	0x3f
	.zero		1


	//   ....[54]....
        /*0d40*/ 	.word	0x000109a0
        /*0d44*/ 	.word	0x00000000
        /*0d48*/ 	.word	0x00038840
        /*0d4c*/ 	.short	0x010a
        /*0d4e*/ 	.byte	0x3f
	.zero		1


	//   ....[55]....
        /*0d50*/ 	.word	0x00010e70
        /*0d54*/ 	.word	0x00000000
        /*0d58*/ 	.word	0x00038830
        /*0d5c*/ 	.short	0x0107
        /*0d5e*/ 	.byte	0x3f
	.zero		1


	//   ....[56]....
        /*0d60*/ 	.word	0x00010f30
        /*0d64*/ 	.word	0x00000000
        /*0d68*/ 	.word	0x00038830
        /*0d6c*/ 	.short	0x0101
        /*0d6e*/ 	.byte	0x3f
	.zero		1


	//   ....[57]....
        /*0d70*/ 	.word	0x00010fc0
        /*0d74*/ 	.word	0x00000012
        /*0d78*/ 	.word	0x00038870
        /*0d7c*/ 	.short	0x010a
        /*0d7e*/ 	.byte	0x3f
	.zero		1


	//   ....[58]....
        /*0d80*/ 	.word	0x00011050
        /*0d84*/ 	.word	0x00000012
        /*0d88*/ 	.word	0x00038860
        /*0d8c*/ 	.short	0x010a
        /*0d8e*/ 	.byte	0x3f
	.zero		1


	//   ....[59]....
        /*0d90*/ 	.word	0x000117b0
        /*0d94*/ 	.word	0x00000012
        /*0d98*/ 	.word	0x00038850
        /*0d9c*/ 	.short	0x0101
        /*0d9e*/ 	.byte	0x3f
	.zero		1


	//   ....[60]....
        /*0da0*/ 	.word	0x00011830
        /*0da4*/ 	.word	0x00000012
        /*0da8*/ 	.word	0x00000000
        /*0dac*/ 	.short	0x0101
        /*0dae*/ 	.byte	0x3f
	.zero		1


	//   ....[61]....
        /*0db0*/ 	.word	0x00011a00
        /*0db4*/ 	.word	0x00000013
        /*0db8*/ 	.word	0x00038870
        /*0dbc*/ 	.short	0x010a
        /*0dbe*/ 	.byte	0x3f
	.zero		1


	//   ....[62]....
        /*0dc0*/ 	.word	0x00011a90
        /*0dc4*/ 	.word	0x00000013
        /*0dc8*/ 	.word	0x00038860
        /*0dcc*/ 	.short	0x010a
        /*0dce*/ 	.byte	0x3f
	.zero		1


	//   ....[63]....
        /*0dd0*/ 	.word	0x000121f0
        /*0dd4*/ 	.word	0x00000013
        /*0dd8*/ 	.word	0x00038850
        /*0ddc*/ 	.short	0x0101
        /*0dde*/ 	.byte	0x3f
	.zero		1


	//   ....[64]....
        /*0de0*/ 	.word	0x00012270
        /*0de4*/ 	.word	0x00000000
        /*0de8*/ 	.word	0x00000000
        /*0dec*/ 	.short	0x0101
        /*0dee*/ 	.byte	0x3f
	.zero		1


	//   ....[65]....
        /*0df0*/ 	.word	0x000124e0
        /*0df4*/ 	.word	0x00000005
        /*0df8*/ 	.word	0x00038820
        /*0dfc*/ 	.short	0x010a
        /*0dfe*/ 	.byte	0x3f
	.zero		1


	//   ....[66]....
        /*0e00*/ 	.word	0x00012660
        /*0e04*/ 	.word	0x00000003
        /*0e08*/ 	.word	0x00038840
        /*0e0c*/ 	.short	0x010a
        /*0e0e*/ 	.byte	0x3f
	.zero		1


	//   ....[67]....
        /*0e10*/ 	.word	0x00012700
        /*0e14*/ 	.word	0x00000019
        /*0e18*/ 	.word	0x00038840
        /*0e1c*/ 	.short	0x010a
        /*0e1e*/ 	.byte	0x3f
	.zero		1


	//   ....[68]....
        /*0e20*/ 	.word	0x00012740
        /*0e24*/ 	.word	0x00000003
        /*0e28*/ 	.word	0x00038860
        /*0e2c*/ 	.short	0x010a
        /*0e2e*/ 	.byte	0x3f
	.zero		1


	//   ....[69]....
        /*0e30*/ 	.word	0x00012780
        /*0e34*/ 	.word	0x00000019
        /*0e38*/ 	.word	0x00038860
        /*0e3c*/ 	.short	0x010a
        /*0e3e*/ 	.byte	0x3f
	.zero		1


	//   ....[70]....
        /*0e40*/ 	.word	0x000127c0
        /*0e44*/ 	.word	0x00000003
        /*0e48*/ 	.word	0x00038880
        /*0e4c*/ 	.short	0x010a
        /*0e4e*/ 	.byte	0x3f
	.zero		1


	//   ....[71]....
        /*0e50*/ 	.word	0x00012800
        /*0e54*/ 	.word	0x00000019
        /*0e58*/ 	.word	0x00038880
        /*0e5c*/ 	.short	0x010a
        /*0e5e*/ 	.byte	0x3f
	.zero		1


	//   ....[72]....
        /*0e60*/ 	.word	0x00012870
        /*0e64*/ 	.word	0x00000003
        /*0e68*/ 	.word	0x00038800
        /*0e6c*/ 	.short	0x010a
        /*0e6e*/ 	.byte	0x3f
	.zero		1


	//   ....[73]....
        /*0e70*/ 	.word	0x000128d0
        /*0e74*/ 	.word	0x00000000
        /*0e78*/ 	.word	0x00038830
        /*0e7c*/ 	.short	0x010a
        /*0e7e*/ 	.byte	0x3f
	.zero		1


	//   ....[74]....
        /*0e80*/ 	.word	0x00012930
        /*0e84*/ 	.word	0x00000008
        /*0e88*/ 	.word	0x00038850
        /*0e8c*/ 	.short	0x010a
        /*0e8e*/ 	.byte	0x3f
	.zero		1


	//   ....[75]....
        /*0e90*/ 	.word	0x000129a0
        /*0e94*/ 	.word	0x00000003
        /*0e98*/ 	.word	0x00038830
        /*0e9c*/ 	.short	0x010a
        /*0e9e*/ 	.byte	0x3f
	.zero		1


	//   ....[76]....
        /*0ea0*/ 	.word	0x00012a10
        /*0ea4*/ 	.word	0x00000007
        /*0ea8*/ 	.word	0x00038850
        /*0eac*/ 	.short	0x010a
        /*0eae*/ 	.byte	0x3f
	.zero		1


	//   ....[77]....
        /*0eb0*/ 	.word	0x00012a70
        /*0eb4*/ 	.word	0x00000003
        /*0eb8*/ 	.word	0x00038830
        /*0ebc*/ 	.short	0x010a
        /*0ebe*/ 	.byte	0x3f
	.zero		1


	//   ....[78]....
        /*0ec0*/ 	.word	0x00012ad0
        /*0ec4*/ 	.word	0x00000009
        /*0ec8*/ 	.word	0x00038850
        /*0ecc*/ 	.short	0x010a
        /*0ece*/ 	.byte	0x3f
	.zero		1


	//   ....[79]....
        /*0ed0*/ 	.word	0x00012bd0
        /*0ed4*/ 	.word	0x00000006
        /*0ed8*/ 	.word	0x00038880
        /*0edc*/ 	.short	0x010a
        /*0ede*/ 	.byte	0x3f
	.zero		1


	//   ....[80]....
        /*0ee0*/ 	.word	0x000136c0
        /*0ee4*/ 	.word	0x00000006
        /*0ee8*/ 	.word	0x00038840
        /*0eec*/ 	.short	0x010a
        /*0eee*/ 	.byte	0x3f
	.zero		1


	//   ....[81]....
        /*0ef0*/ 	.word	0x00014ae0
        /*0ef4*/ 	.word	0x00000011
        /*0ef8*/ 	.word	0x00038820
        /*0efc*/ 	.short	0x010a
        /*0efe*/ 	.byte	0x3f
	.zero		1


	//   ....[82]....
        /*0f00*/ 	.word	0x00014b30
        /*0f04*/ 	.word	0x00000000
        /*0f08*/ 	.word	0x00038880
        /*0f0c*/ 	.short	0x010a
        /*0f0e*/ 	.byte	0x3f
	.zero		1


	//   ....[83]....
        /*0f10*/ 	.word	0x000154a0
        /*0f14*/ 	.word	0x00000000
        /*0f18*/ 	.word	0x00038840
        /*0f1c*/ 	.short	0x010a
        /*0f1e*/ 	.byte	0x3f
	.zero		1


	//   ....[84]....
        /*0f20*/ 	.word	0x00015d80
        /*0f24*/ 	.word	0x00000012
        /*0f28*/ 	.word	0x00038870
        /*0f2c*/ 	.short	0x010a
        /*0f2e*/ 	.byte	0x3f
	.zero		1


	//   ....[85]....
        /*0f30*/ 	.word	0x00015dd0
        /*0f34*/ 	.word	0x00000012
        /*0f38*/ 	.word	0x00038860
        /*0f3c*/ 	.short	0x010a
        /*0f3e*/ 	.byte	0x3f
	.zero		1


	//   ....[86]....
        /*0f40*/ 	.word	0x00015e20
        /*0f44*/ 	.word	0x00000013
        /*0f48*/ 	.word	0x00038870
        /*0f4c*/ 	.short	0x010a
        /*0f4e*/ 	.byte	0x3f
	.zero		1


	//   ....[87]....
        /*0f50*/ 	.word	0x00015e70
        /*0f54*/ 	.word	0x00000013
        /*0f58*/ 	.word	0x00038860
        /*0f5c*/ 	.short	0x010a
        /*0f5e*/ 	.byte	0x3f
	.zero		1


	//   ....[88]....
        /*0f60*/ 	.word	0x00015ec0
        /*0f64*/ 	.word	0x00000005
        /*0f68*/ 	.word	0x00038820
        /*0f6c*/ 	.short	0x010a
        /*0f6e*/ 	.byte	0x3f
	.zero		1


	//   ....[89]....
        /*0f70*/ 	.word	0x00016060
        /*0f74*/ 	.word	0x00000003
        /*0f78*/ 	.word	0x00038840
        /*0f7c*/ 	.short	0x010a
        /*0f7e*/ 	.byte	0x3f
	.zero		1


	//   ....[90]....
        /*0f80*/ 	.word	0x000160b0
        /*0f84*/ 	.word	0x00000019
        /*0f88*/ 	.word	0x00038840
        /*0f8c*/ 	.short	0x010a
        /*0f8e*/ 	.byte	0x3f
	.zero		1


	//   ....[91]....
        /*0f90*/ 	.word	0x00016100
        /*0f94*/ 	.word	0x00000003
        /*0f98*/ 	.word	0x00038860
        /*0f9c*/ 	.short	0x010a
        /*0f9e*/ 	.byte	0x3f
	.zero		1


	//   ....[92]....
        /*0fa0*/ 	.word	0x00016150
        /*0fa4*/ 	.word	0x00000019
        /*0fa8*/ 	.word	0x00038860
        /*0fac*/ 	.short	0x010a
        /*0fae*/ 	.byte	0x3f
	.zero		1


	//   ....[93]....
        /*0fb0*/ 	.word	0x000161a0
        /*0fb4*/ 	.word	0x00000003
        /*0fb8*/ 	.word	0x00038880
        /*0fbc*/ 	.short	0x010a
        /*0fbe*/ 	.byte	0x3f
	.zero		1


	//----- nvinfo : EIATTR_NUM_MBARRIERS
	.align		4
.L_272:
        /*0fc0*/ 	.byte	0x03, 0x38
        /*0fc2*/ 	.short	0x0016


	//----- nvinfo : EIATTR_EXIT_INSTR_OFFSETS
	.align		4
        /*0fc4*/ 	.byte	0x04, 0x1c
        /*0fc6*/ 	.short	(.L_274 - .L_273)


	//   ....[0]....
.L_273:
        /*0fc8*/ 	.word	0x00000990


	//   ....[1]....
        /*0fcc*/ 	.word	0x0000d170


	//   ....[2]....
        /*0fd0*/ 	.word	0x00012850


	//----- nvinfo : EIATTR_MAX_THREADS
	.align		4
.L_274:
        /*0fd4*/ 	.byte	0x04, 0x05
        /*0fd6*/ 	.short	(.L_276 - .L_275)
.L_275:
        /*0fd8*/ 	.word	0x00000180
        /*0fdc*/ 	.word	0x00000001
        /*0fe0*/ 	.word	0x00000001


	//----- nvinfo : EIATTR_CRS_STACK_SIZE
	.align		4
.L_276:
        /*0fe4*/ 	.byte	0x04, 0x1e
        /*0fe6*/ 	.short	(.L_278 - .L_277)
.L_277:
        /*0fe8*/ 	.word	0x00000000


	//----- nvinfo : EIATTR_CBANK_PARAM_SIZE
	.align		4
.L_278:
        /*0fec*/ 	.byte	0x03, 0x19
        /*0fee*/ 	.short	0x0af0


	//----- nvinfo : EIATTR_PARAM_CBANK
	.align		4
        /*0ff0*/ 	.byte	0x04, 0x0a
        /*0ff2*/ 	.short	(.L_280 - .L_279)
	.align		4
.L_279:
        /*0ff4*/ 	.word	index@(.nv.constant0._ZN7cutlass13device_kernelIN5flash11enable_sm90INS1_16FlashAttnFwdSm90INS1_25CollectiveMainloopFwdSm90ILi2EN4cute5tupleIJNS5_1CILi1EEES8_S8_EEENS6_IJNS7_ILi128EEESA_NS7_ILi256EEEEEELi256ENS_12float_e4m3_tEfNS_4arch4Sm90ELb1ELb0ELb0ELb0ELb1ELb0ELb0ELb1ELb0ELb1ELb0ELb0EEENS1_21CollectiveEpilogueFwdINS6_IJSA_SB_SA_EEES9_NS_10bfloat16_tESF_Li256ELb0ELb1ELb0ELb1EEENS1_30DynamicPersistentTileSchedulerILi256ELi128ELb0ELb1ELb1EEEEEEEEEvNT_6ParamsE)
        /*0ff8*/ 	.short	0x0210
        /*0ffa*/ 	.short	0x0af0


	//----- nvinfo : EIATTR_SW_WAR
	.align		4
.L_280:
        /*0ffc*/ 	.byte	0x04, 0x36
        /*0ffe*/ 	.short	(.L_282 - .L_281)
.L_281:
        /*1000*/ 	.word	0x00000008
.L_282:


//--------------------- .nv.info._ZN7cutlass13device_kernelIN5flash11enable_sm90INS1_16FlashAttnFwdSm90INS1_25CollectiveMainloopFwdSm90ILi2EN4cute5tupleIJNS5_1CILi1EEES8_S8_EEENS6_IJNS7_ILi128EEESA_NS7_ILi256EEEEEELi256ENS_12float_e4m3_tEfNS_4arch4Sm90ELb1ELb0ELb0ELb1ELb1ELb0ELb0ELb1ELb0ELb1ELb0ELb0EEENS1_21CollectiveEpilogueFwdINS6_IJSA_SB_SA_EEES9_NS_10bfloat16_tESF_Li256ELb1ELb1ELb0ELb1EEENS1_36VarlenDynamicPersistentTileSchedulerILi128ELi128ELi256ELi128ELb0ELb1ELb1ELb1ELb1ELb1EEEEEEEEEvNT_6ParamsE --------------------------
	.section	.nv.info._ZN7cutlass13device_kernelIN5flash11enable_sm90INS1_16FlashAttnFwdSm90INS1_25CollectiveMainloopFwdSm90ILi2EN4cute5tupleIJNS5_1CILi1EEES8_S8_EEENS6_IJNS7_ILi128EEESA_NS7_ILi256EEEEEELi256ENS_12float_e4m3_tEfNS_4arch4Sm90ELb1ELb0ELb0ELb1ELb1ELb0ELb0ELb1ELb0ELb1ELb0ELb0EEENS1_21CollectiveEpilogueFwdINS6_IJSA_SB_SA_EEES9_NS_10bfloat16_tESF_Li256ELb1ELb1ELb0ELb1EEENS1_36VarlenDynamicPersistentTileSchedulerILi128ELi128ELi256ELi128ELb0ELb1ELb1ELb1ELb1ELb1EEEEEEEEEvNT_6ParamsE,"",@"SHT_CUDA_INFO"
	.sectionflags	@""
	.align	4


	//----- nvinfo : EIATTR_CUDA_API_VERSION
	.align		4
        /*0000*/ 	.byte	0x04, 0x37
        /*0002*/ 	.short	(.L_284 - .L_283)
.L_283:
        /*0004*/ 	.word	0x00000082


	//----- nvinfo : EIATTR_KPARAM_INFO
	.align		4
.L_284:
        /*0008*/ 	.byte	0x04, 0x17
        /*000a*/ 	.short	(.L_286 - .L_285)
.L_285:
        /*000c*/ 	.word	0x00000000
        /*0010*/ 	.short	0x0000
        /*0012*/ 	.short	0x0070
        /*0014*/ 	.byte	0x00, 0xf0, 0x01, 0x2a


	//----- nvinfo : EIATTR_SPARSE_MMA_MASK
	.align		4
.L_286:
        /*0018*/ 	.byte	0x03, 0x50
        /*001a*/ 	.short	0x0000


	//----- nvinfo : EIATTR_MAXREG_COUNT
	.align		4
        /*001c*/ 	.byte	0x03, 0x1b
        /*001e*/ 	.short	0x00a8


	//----- nvinfo : EIATTR_NUM_BARRIERS
	.align		4
        /*0020*/ 	.byte	0x02, 0x4c
        /*0022*/ 	.byte	0x10
	.zero		1


	//----- nvinfo : EIATTR_EXTERNS
	.align		4
        /*0024*/ 	.byte	0x04, 0x0f
        /*0026*/ 	.short	(.L_288 - .L_287)


	//   ....[0]....
	.align		4
.L_287:
        /*0028*/ 	.word	index@(__assertfail)


	//----- nvinfo : EIATTR_ANNOTATIONS
	.align		4
.L_288:
        /*002c*/ 	.byte	0x04, 0x55
        /*002e*/ 	.short	(.L_290 - .L_289)


	//   ....[0]....
.L_289:
        /* <DEDUP_REMOVED lines=8> */


	//----- nvinfo : EIATTR_MERCURY_ISA_VERSION
	.align		4
.L_290:
        /*0098*/ 	.byte	0x03, 0x5f
        /*009a*/ 	.short	0x0101


	//----- nvinfo : EIATTR_UNUSED_LOAD_BYTE_OFFSET
	.align		4
        /*009c*/ 	.byte	0x04, 0x44
        /*009e*/ 	.short	(.L_292 - .L_291)


	//   ....[0]....
.L_291:
        /*00a0*/ 	.word	0x00000980
        /*00a4*/ 	.word	0x0000fff0


	//   ....[1]....
        /*00a8*/ 	.word	0x00009cf0
        /*00ac*/ 	.word	0x0000fff0


	//----- nvinfo : EIATTR_INT_WARP_WIDE_INSTR_OFFSETS
	.align		4
.L_292:
        /*00b0*/ 	.byte	0x04, 0x31
        /*00b2*/ 	.short	(.L_294 - .L_293)


	//   ....[0]....
.L_293:
        /*00b4*/ 	.word	0x000000c0


	//   ....[1]....
        /*00b8*/ 	.word	0x000000d0


	//   ....[2]....
        /*00bc*/ 	.word	0x00000170


	//   ....[3]....
        /*00c0*/ 	.word	0x0000ec80


	//   ....[4]....
        /*00c4*/ 	.word	0x0000ed10


	//   ....[5]....
        /*00c8*/ 	.word	0x00012af0


	//   ....[6]....
        /*00cc*/ 	.word	0x00012b80


	//----- nvinfo : EIATTR_COOP_GROUP_MASK_REGIDS
	.align		4
.L_294:
        /*00d0*/ 	.byte	0x04, 0x29
        /*00d2*/ 	.short	(.L_296 - .L_295)


	//   ....[0]....
.L_295:
        /*00d4*/ 	.word	0xffffffff


	//   ....[1]....
        /*00d8*/ 	.word	0xffffffff


	//   ....[2]....
        /*00dc*/ 	.word	0xffffffff


	//   ....[3]....
        /*00e0*/ 	.word	0xffffffff


	//   ....[4]....
        /*00e4*/ 	.word	0xffffffff


	//   ....[5]....
        /*00e8*/ 	.word	0xffffffff


	//   ....[6]....
        /*00ec*/ 	.word	0xffffffff


	//   ....[7]....
        /*00f0*/ 	.word	0xffffffff


	//   ....[8]....
        /*00f4*/ 	.word	0xffffffff


	//   ....[9]....
        /*00f8*/ 	.word	0xffffffff


	//   ....[10]....
        /*00fc*/ 	.word	0xffffffff


	//   ....[11]....
        /*0100*/ 	.word	0xffffffff


	//   ....[12]....
        /*0104*/ 	.word	0xffffffff


	//   ....[13]....
        /*0108*/ 	.word	0xffffffff


	//   ....[14]....
        /*010c*/ 	.word	0xffffffff


	//   ....[15]....
        /*0110*/ 	.word	0xffffffff


	//   ....[16]....
        /*0114*/ 	.word	0xffffffff


	//   ....[17]....
        /*0118*/ 	.word	0xffffffff


	//   ....[18]....
        /*011c*/ 	.word	0xffffffff


	//   ....[19]....
        /*0120*/ 	.word	0xffffffff


	//   ....[20]....
        /*0124*/ 	.word	0xffffffff


	//   ....[21]....
        /*0128*/ 	.word	0xffffffff


	//   ....[22]....
        /*012c*/ 	.word	0xffffffff


	//   ....[23]....
        /*0130*/ 	.word	0xffffffff


	//   ....[24]....
        /*0134*/ 	.word	0xffffffff


	//   ....[25]....
        /*0138*/ 	.word	0xffffffff


	//   ....[26]....
        /*013c*/ 	.word	0xffffffff


	//   ....[27]....
        /*0140*/ 	.word	0xffffffff


	//   ....[28]....
        /*0144*/ 	.word	0xffffffff


	//   ....[29]....
        /*0148*/ 	.word	0xffffffff


	//   ....[30]....
        /*014c*/ 	.word	0xffffffff


	//   ....[31]....
        /*0150*/ 	.word	0xffffffff


	//   ....[32]....
        /*0154*/ 	.word	0xffffffff


	//   ....[33]....
        /*0158*/ 	.word	0xffffffff


	//   ....[34]....
        /*015c*/ 	.word	0xffffffff


	//   ....[35]....
        /*0160*/ 	.word	0xffffffff


	//   ....[36]....
        /*0164*/ 	.word	0xffffffff


	//   ....[37]....
        /*0168*/ 	.word	0xffffffff


	//   ....[38]....
        /*016c*/ 	.word	0xffffffff


	//   ....[39]....
        /*0170*/ 	.word	0xffffffff


	//   ....[40]....
        /*0174*/ 	.word	0xffffffff


	//   ....[41]....
        /*0178*/ 	.word	0xffffffff


	//   ....[42]....
        /*017c*/ 	.word	0xffffffff


	//   ....[43]....
        /*0180*/ 	.word	0xffffffff


	//   ....[44]....
        /*0184*/ 	.word	0xffffffff


	//   ....[45]....
        /*0188*/ 	.word	0xffffffff


	//   ....[46]....
        /*018c*/ 	.word	0xffffffff


	//   ....[47]....
        /*0190*/ 	.word	0xffffffff


	//   ....[48]....
        /*0194*/ 	.word	0xffffffff


	//   ....[49]....
        /*0198*/ 	.word	0xffffffff


	//   ....[50]....
        /*019c*/ 	.word	0xffffffff


	//   ....[51]....
        /*01a0*/ 	.word	0xffffffff


	//   ....[52]....
        /*01a4*/ 	.word	0xffffffff


	//   ....[53]....
        /*01a8*/ 	.word	0xffffffff


	//   ....[54]....
        /*01ac*/ 	.word	0xffffffff


	//   ....[55]....
        /*01b0*/ 	.word	0xffffffff


	//   ....[56]....
        /*01b4*/ 	.word	0xffffffff


	//   ....[57]....
        /*01b8*/ 	.word	0xffffffff


	//   ....[58]....
        /*01bc*/ 	.word	0xffffffff


	//   ....[59]....
        /*01c0*/ 	.word	0xffffffff


	//   ....[60]....
        /*01c4*/ 	.word	0xffffffff


	//   ....[61]....
        /*01c8*/ 	.word	0xffffffff


	//   ....[62]....
        /*01cc*/ 	.word	0xffffffff


	//   ....[63]....
        /*01d0*/ 	.word	0xffffffff


	//   ....[64]....
        /*01d4*/ 	.word	0xffffffff


	//   ....[65]....
        /*01d8*/ 	.word	0xffffffff


	//   ....[66]....
        /*01dc*/ 	.word	0xffffffff


	//   ....[67]....
        /*01e0*/ 	.word	0xffffffff


	//   ....[68]....
        /*01e4*/ 	.word	0xffffffff


	//   ....[69]....
        /*01e8*/ 	.word	0xffffffff


	//   ....[70]....
        /*01ec*/ 	.word	0xffffffff


	//   ....[71]....
        /*01f0*/ 	.word	0xffffffff


	//   ....[72]....
        /*01f4*/ 	.word	0xffffffff


	//   ....[73]....
        /*01f8*/ 	.word	0xffffffff


	//   ....[74]....
        /*01fc*/ 	.word	0xffffffff


	//   ....[75]....
        /*0200*/ 	.word	0xffffffff


	//   ....[76]....
        /*0204*/ 	.word	0xffffffff


	//   ....[77]....
        /*0208*/ 	.word	0xffffffff


	//   ....[78]....
        /*020c*/ 	.word	0xffffffff


	//   ....[79]....
        /*0210*/ 	.word	0xffffffff


	//   ....[80]....
        /*0214*/ 	.word	0xffffffff


	//   ....[81]....
        /*0218*/ 	.word	0xffffffff


	//   ....[82]....
        /*021c*/ 	.word	0xffffffff


	//   ....[83]....
        /*0220*/ 	.word	0xffffffff


	//   ....[84]....
        /*0224*/ 	.word	0xffffffff


	//   ....[85]....
        /*0228*/ 	.word	0xffffffff


	//   ....[86]....
        /*022c*/ 	.word	0xffffffff


	//   ....[87]....
        /*0230*/ 	.word	0xffffffff


	//   ....[88]....
        /*0234*/ 	.word	0xffffffff


	//   ....[89]....
        /*0238*/ 	.word	0xffffffff


	//   ....[90]....
        /*023c*/ 	.word	0xffffffff


	//   ....[91]....
        /*0240*/ 	.word	0xffffffff


	//   ....[92]....
        /*0244*/ 	.word	0xffffffff


	//   ....[93]....
        /*0248*/ 	.word	0xffffffff


	//   ....[94]....
        /*024c*/ 	.word	0xffffffff


	//   ....[95]....
        /*0250*/ 	.word	0xffffffff


	//   ....[96]....
        /*0254*/ 	.word	0xffffffff


	//   ....[97]....
        /*0258*/ 	.word	0xffffffff


	//   ....[98]....
        /*025c*/ 	.word	0xffffffff


	//   ....[99]....
        /*0260*/ 	.word	0xffffffff


	//   ....[100]....
        /*0264*/ 	.word	0xffffffff


	//   ....[101]....
        /*0268*/ 	.word	0xffffffff


	//   ....[102]....
        /*026c*/ 	.word	0xffffffff


	//   ....[103]....
        /*0270*/ 	.word	0xffffffff


	//   ....[104]....
        /*0274*/ 	.word	0xffffffff


	//   ....[105]....
        /*0278*/ 	.word	0xffffffff


	//   ....[106]....
        /*027c*/ 	.word	0xffffffff


	//   ....[107]....
        /*0280*/ 	.word	0xffffffff


	//   ....[108]....
        /*0284*/ 	.word	0xffffffff


	//   ....[109]....
        /*0288*/ 	.word	0xffffffff


	//   ....[110]....
        /*028c*/ 	.word	0xffffffff


	//   ....[111]....
        /*0290*/ 	.word	0xffffffff


	//   ....[112]....
        /*0294*/ 	.word	0xffffffff


	//   ....[113]....
        /*0298*/ 	.word	0xffffffff


	//   ....[114]....
        /*029c*/ 	.word	0xffffffff


	//   ....[115]....
        /*02a0*/ 	.word	0xffffffff


	//   ....[116]....
        /*02a4*/ 	.word	0xffffffff


	//   ....[117]....
        /*02a8*/ 	.word	0xffffffff


	//   ....[118]....
        /*02ac*/ 	.word	0xffffffff


	//   ....[119]....
        /*02b0*/ 	.word	0xffffffff


	//   ....[120]....
        /*02b4*/ 	.word	0xffffffff


	//   ....[121]....
        /*02b8*/ 	.word	0xffffffff


	//   ....[122]....
        /*02bc*/ 	.word	0xffffffff


	//   ....[123]....
        /*02c0*/ 	.word	0xffffffff


	//   ....[124]....
        /*02c4*/ 	.word	0xffffffff


	//   ....[125]....
        /*02c8*/ 	.word	0xffffffff


	//   ....[126]....
        /*02cc*/ 	.word	0xffffffff


	//   ....[127]....
        /*02d0*/ 	.word	0xffffffff


	//   ....[128]....
        /*02d4*/ 	.word	0xffffffff


	//   ....[129]....
        /*02d8*/ 	.word	0xffffffff


	//   ....[130]....
        /*02dc*/ 	.word	0xffffffff


	//   ....[131]....
        /*02e0*/ 	.word	0xffffffff


	//   ....[132]....
        /*02e4*/ 	.word	0xffffffff


	//   ....[133]....
        /*02e8*/ 	.word	0xffffffff


	//   ....[134]....
        /*02ec*/ 	.word	0xffffffff


	//   ....[135]....
        /*02f0*/ 	.word	0xffffffff


	//   ....[136]....
        /*02f4*/ 	.word	0xffffffff


	//   ....[137]....
        /*02f8*/ 	.word	0xffffffff


	//   ....[138]....
        /*02fc*/ 	.word	0xffffffff


	//   ....[139]....
        /*0300*/ 	.word	0xffffffff


	//   ....[140]....
        /*0304*/ 	.word	0xffffffff


	//   ....[141]....
        /*0308*/ 	.word	0xffffffff


	//   ....[142]....
        /*030c*/ 	.word	0xffffffff


	//   ....[143]....
        /*0310*/ 	.word	0xffffffff


	//   ....[144]....
        /*0314*/ 	.word	0xffffffff


	//   ....[145]....
        /*0318*/ 	.word	0xffffffff


	//   ....[146]....
        /*031c*/ 	.word	0xffffffff


	//   ....[147]....
        /*0320*/ 	.word	0xffffffff


	//   ....[148]....
        /*0324*/ 	.word	0xffffffff


	//   ....[149]....
        /*0328*/ 	.word	0xffffffff


	//   ....[150]....
        /*032c*/ 	.word	0xffffffff


	//   ....[151]....
        /*0330*/ 	.word	0xffffffff


	//   ....[152]....
        /*0334*/ 	.word	0xffffffff


	//   ....[153]....
        /*0338*/ 	.word	0xffffffff


	//   ....[154]....
        /*033c*/ 	.word	0xffffffff


	//   ....[155]....
        /*0340*/ 	.word	0xffffffff


	//   ....[156]....
        /*0344*/ 	.word	0xffffffff


	//   ....[157]....
        /*0348*/ 	.word	0xffffffff


	//   ....[158]....
        /*034c*/ 	.word	0xffffffff


	//   ....[159]....
        /*0350*/ 	.word	0xffffffff


	//   ....[160]....
        /*0354*/ 	.word	0xffffffff


	//   ....[161]....
        /*0358*/ 	.word	0xffffffff


	//   ....[162]....
        /*035c*/ 	.word	0xffffffff


	//   ....[163]....
        /*0360*/ 	.word	0xffffffff


	//   ....[164]....
        /*0364*/ 	.word	0xffffffff


	//   ....[165]....
        /*0368*/ 	.word	0xffffffff


	//   ....[166]....
        /*036c*/ 	.word	0xffffffff


	//   ....[167]....
        /*0370*/ 	.word	0xffffffff


	//   ....[168]....
        /*0374*/ 	.word	0xffffffff


	//   ....[169]....
        /*0378*/ 	.word	0xffffffff


	//   ....[170]....
        /*037c*/ 	.word	0xffffffff


	//   ....[171]....
        /*0380*/ 	.word	0xffffffff


	//   ....[172]....
        /*0384*/ 	.word	0xffffffff


	//   ....[173]....
        /*0388*/ 	.word	0xffffffff


	//   ....[174]....
        /*038c*/ 	.word	0xffffffff


	//   ....[175]....
        /*0390*/ 	.word	0xffffffff


	//   ....[176]....
        /*0394*/ 	.word	0xffffffff


	//   ....[177]....
        /*0398*/ 	.word	0xffffffff


	//   ....[178]....
        /*039c*/ 	.word	0xffffffff


	//   ....[179]....
        /*03a0*/ 	.word	0xffffffff


	//   ....[180]....
        /*03a4*/ 	.word	0xffffffff


	//   ....[181]....
        /*03a8*/ 	.word	0xffffffff


	//   ....[182]....
        /*03ac*/ 	.word	0xffffffff


	//   ....[183]....
        /*03b0*/ 	.word	0xffffffff


	//   ....[184]....
        /*03b4*/ 	.word	0xffffffff


	//   ....[185]....
        /*03b8*/ 	.word	0xffffffff


	//   ....[186]....
        /*03bc*/ 	.word	0xffffffff


	//   ....[187]....
        /*03c0*/ 	.word	0xffffffff


	//   ....[188]....
        /*03c4*/ 	.word	0xffffffff


	//   ....[189]....
        /*03c8*/ 	.word	0xffffffff


	//   ....[190]....
        /*03cc*/ 	.word	0xffffffff


	//   ....[191]....
        /*03d0*/ 	.word	0xffffffff


	//   ....[192]....
        /*03d4*/ 	.word	0xffffffff


	//   ....[193]....
        /*03d8*/ 	.word	0xffffffff


	//   ....[194]....
        /*03dc*/ 	.word	0xffffffff


	//   ....[195]....
        /*03e0*/ 	.word	0xffffffff


	//   ....[196]....
        /*03e4*/ 	.word	0xffffffff


	//   ....[197]....
        /*03e8*/ 	.word	0xffffffff


	//   ....[198]....
        /*03ec*/ 	.word	0xffffffff


	//   ....[199]....
        /*03f0*/ 	.word	0xffffffff


	//   ....[200]....
        /*03f4*/ 	.word	0xffffffff


	//   ....[201]....
        /*03f8*/ 	.word	0xffffffff


	//   ....[202]....
        /*03fc*/ 	.word	0xffffffff


	//   ....[203]....
        /*0400*/ 	.word	0xffffffff


	//   ....[204]....
        /*0404*/ 	.word	0xffffffff


	//   ....[205]....
        /*0408*/ 	.word	0xffffffff


	//   ....[206]....
        /*040c*/ 	.word	0xffffffff


	//   ....[207]....
        /*0410*/ 	.word	0xffffffff


	//   ....[208]....
        /*0414*/ 	.word	0xffffffff


	//   ....[209]....
        /*0418*/ 	.word	0xffffffff


	//   ....[210]....
        /*041c*/ 	.word	0xffffffff


	//   ....[211]....
        /*0420*/ 	.word	0xffffffff


	//   ....[212]....
        /*0424*/ 	.word	0xffffffff


	//   ....[213]....
        /*0428*/ 	.word	0xffffffff


	//   ....[214]....
        /*042c*/ 	.word	0xffffffff


	//   ....[215]....
        /*0430*/ 	.word	0xffffffff


	//   ....[216]....
        /*0434*/ 	.word	0xffffffff


	//   ....[217]....
        /*0438*/ 	.word	0xffffffff


	//   ....[218]....
        /*043c*/ 	.word	0xffffffff


	//   ....[219]....
        /*0440*/ 	.word	0xffffffff


	//   ....[220]....
        /*0444*/ 	.word	0xffffffff


	//   ....[221]....
        /*0448*/ 	.word	0xffffffff


	//   ....[222]....
        /*044c*/ 	.word	0xffffffff


	//   ....[223]....
        /*0450*/ 	.word	0xffffffff


	//   ....[224]....
        /*0454*/ 	.word	0xffffffff


	//   ....[225]....
        /*0458*/ 	.word	0x0500000f


	//   ....[226]....
        /*045c*/ 	.word	0x0500000f


	//   ....[227]....
        /*0460*/ 	.word	0x0500000f


	//   ....[228]....
        /*0464*/ 	.word	0x0500000f


	//   ....[229]....
        /*0468*/ 	.word	0x0500000f


	//   ....[230]....
        /*046c*/ 	.word	0x0500000f


	//   ....[231]....
        /*0470*/ 	.word	0x0500000f


	//   ....[232]....
        /*0474*/ 	.word	0x0500000f


	//   ....[233]....
        /*0478*/ 	.word	0x0500000f


	//   ....[234]....
        /*047c*/ 	.word	0x0500000f


	//   ....[235]....
        /*0480*/ 	.word	0x0500000f


	//   ....[236]....
        /*0484*/ 	.word	0x0500000f


	//   ....[237]....
        /*0488*/ 	.word	0x0500000f


	//   ....[238]....
        /*048c*/ 	.word	0x0500000f


	//   ....[239]....
        /*0490*/ 	.word	0x0500000f


	//   ....[240]....
        /*0494*/ 	.word	0x0500000f


	//   ....[241]....
        /*0498*/ 	.word	0x0500000f


	//   ....[242]....
        /*049c*/ 	.word	0x0500000f


	//   ....[243]....
        /*04a0*/ 	.word	0x0500000f


	//   ....[244]....
        /*04a4*/ 	.word	0x0500000f


	//   ....[245]....
        /*04a8*/ 	.word	0x0500000f


	//   ....[246]....
        /*04ac*/ 	.word	0x0500000f


	//   ....[247]....
        /*04b0*/ 	.word	0x0500000f


	//   ....[248]....
        /*04b4*/ 	.word	0x0500000f


	//   ....[249]....
        /*04b8*/ 	.word	0x0500000f


	//   ....[250]....
        /*04bc*/ 	.word	0x0500000f


	//   ....[251]....
        /*04c0*/ 	.word	0x0500000f


	//   ....[252]....
        /*04c4*/ 	.word	0x0500000f


	//   ....[253]....
        /*04c8*/ 	.word	0x0500000f


	//   ....[254]....
        /*04cc*/ 	.word	0x0500000f


	//   ....[255]....
        /*04d0*/ 	.word	0x0500000f


	//   ....[0]....
        /*04d4*/ 	.word	0x0500000f


	//   ....[1]....
        /*04d8*/ 	.word	0x0500000f


	//   ....[2]....
        /*04dc*/ 	.word	0x0500000f


	//   ....[3]....
        /*04e0*/ 	.word	0x0500000f


	//   ....[4]....
        /*04e4*/ 	.word	0x0500000f


	//   ....[5]....
        /*04e8*/ 	.word	0x0500000f


	//   ....[6]....
        /*04ec*/ 	.word	0x0500000f


	//   ....[7]....
        /*04f0*/ 	.word	0x0500000f


	//   ....[8]....
        /*04f4*/ 	.word	0x0500000f


	//   ....[9]....
        /*04f8*/ 	.word	0x0500000f


	//   ....[10]....
        /*04fc*/ 	.word	0x0500000f


	//   ....[11]....
        /*0500*/ 	.word	0x0500000f


	//   ....[12]....
        /*0504*/ 	.word	0x0500000f


	//   ....[13]....
        /*0508*/ 	.word	0x0500000f


	//   ....[14]....
        /*050c*/ 	.word	0x0500000f


	//   ....[15]....
        /*0510*/ 	.word	0x0500000f


	//   ....[16]....
        /*0514*/ 	.word	0x0500000f


	//   ....[17]....
        /*0518*/ 	.word	0x0500000f


	//   ....[18]....
        /*051c*/ 	.word	0x0500000f


	//   ....[19]....
        /*0520*/ 	.word	0x0500000f


	//   ....[20]....
        /*0524*/ 	.word	0x0500000f


	//   ....[21]....
        /*0528*/ 	.word	0x0500000f


	//   ....[22]....
        /*052c*/ 	.word	0x0500000f


	//   ....[23]....
        /*0530*/ 	.word	0x0500000f


	//   ....[24]....
        /*0534*/ 	.word	0x0500000f


	//   ....[25]....
        /*0538*/ 	.word	0x0500000f


	//   ....[26]....
        /*053c*/ 	.word	0x0500000f


	//   ....[27]....
        /*0540*/ 	.word	0x0500000f


	//   ....[28]....
        /*0544*/ 	.word	0x0500000f


	//   ....[29]....
        /*0548*/ 	.word	0x0500000f


	//   ....[30]....
        /*054c*/ 	.word	0x0500000f


	//   ....[31]....
        /*0550*/ 	.word	0x0500000f


	//   ....[32]....
        /*0554*/ 	.word	0x0500000f


	//   ....[33]....
        /*0558*/ 	.word	0x0500000f


	//   ....[34]....
        /*055c*/ 	.word	0x0500000f


	//   ....[35]....
        /*0560*/ 	.word	0x0500000f


	//   ....[36]....
        /*0564*/ 	.word	0x0500000f


	//   ....[37]....
        /*0568*/ 	.word	0x0500000f


	//   ....[38]....
        /*056c*/ 	.word	0x0500000f


	//   ....[39]....
        /*0570*/ 	.word	0x0500000f


	//   ....[40]....
        /*0574*/ 	.word	0x0500000f


	//   ....[41]....
        /*0578*/ 	.word	0x0500000f


	//   ....[42]....
        /*057c*/ 	.word	0x0500000f


	//   ....[43]....
        /*0580*/ 	.word	0x0500000f


	//   ....[44]....
        /*0584*/ 	.word	0x0500000f


	//   ....[45]....
        /*0588*/ 	.word	0x0500000f


	//   ....[46]....
        /*058c*/ 	.word	0x0500000f


	//   ....[47]....
        /*0590*/ 	.word	0x0500000f


	//   ....[48]....
        /*0594*/ 	.word	0x0500000f


	//   ....[49]....
        /*0598*/ 	.word	0x0500000f


	//   ....[50]....
        /*059c*/ 	.word	0x0500000f


	//----- nvinfo : EIATTR_COOP_GROUP_INSTR_OFFSETS
	.align		4
.L_296:
        /*05a0*/ 	.byte	0x04, 0x28
        /*05a2*/ 	.short	(.L_298 - .L_297)


	//   ....[0]....
.L_297:
        /*05a4*/ 	.word	0x00000080


	//   ....[1]....
        /*05a8*/ 	.word	0x00000090


	//   ....[2]....
        /*05ac*/ 	.word	0x000002d0


	//   ....[3]....
        /*05b0*/ 	.word	0x00000430


	//   ....[4]....
        /*05b4*/ 	.word	0x00000550


	//   ....[5]....
        /*05b8*/ 	.word	0x000006b0


	//   ....[6]....
        /*05bc*/ 	.word	0x00001ae0


	//   ....[7]....
        /*05c0*/ 	.word	0x00002330


	//   ....[8]....
        /*05c4*/ 	.word	0x00002350


	//   ....[9]....
        /*05c8*/ 	.word	0x00002a00


	//   ....[10]....
        /*05cc*/ 	.word	0x00002ad0


	//   ....[11]....
        /*05d0*/ 	.word	0x00003320


	//   ....[12]....
        /*05d4*/ 	.word	0x00003390


	//   ....[13]....
        /*05d8*/ 	.word	0x00004750


	//   ....[14]....
        /*05dc*/ 	.word	0x00004dd0


	//   ....[15]....
        /*05e0*/ 	.word	0x00004df0


	//   ....[16]....
        /*05e4*/ 	.word	0x00004e00


	//   ....[17]....
        /*05e8*/ 	.word	0x00005700


	//   ....[18]....
        /*05ec*/ 	.word	0x00005770


	//   ....[19]....
        /*05f0*/ 	.word	0x000074f0


	//   ....[20]....
        /*05f4*/ 	.word	0x00007520


	//   ....[21]....
        /*05f8*/ 	.word	0x00007ca0


	//   ....[22]....
        /*05fc*/ 	.word	0x00007e70


	//   ....[23]....
        /*0600*/ 	.word	0x00009250


	//   ....[24]....
        /*0604*/ 	.word	0x00009280


	//   ....[25]....
        /*0608*/ 	.word	0x00009300


	//   ....[26]....
        /*060c*/ 	.word	0x00009320


	//   ....[27]....
        /*0610*/ 	.word	0x0000a8a0


	//   ....[28]....
        /*0614*/ 	.word	0x0000a8d0


	//   ....[29]....
        /*0618*/ 	.word	0x0000a900


	//   ....[30]....
        /*061c*/ 	.word	0x0000a930


	//   ....[31]....
        /*0620*/ 	.word	0x0000a960


	//   ....[32]....
        /*0624*/ 	.word	0x0000a990


	//   ....[33]....
        /*0628*/ 	.word	0x0000a9c0


	//   ....[34]....
        /*062c*/ 	.word	0x0000a9f0


	//   ....[35]....
        /*0630*/ 	.word	0x0000aa20


	//   ....[36]....
        /*0634*/ 	.word	0x0000aa50


	//   ....[37]....
        /*0638*/ 	.word	0x0000aa80


	//   ....[38]....
        /*063c*/ 	.word	0x0000aab0


	//   ....[39]....
        /*0640*/ 	.word	0x0000aaf0


	//   ....[40]....
        /*0644*/ 	.word	0x0000ab20


	//   ....[41]....
        /*0648*/ 	.word	0x0000ab50


	//   ....[42]....
        /*064c*/ 	.word	0x0000ab80


	//   ....[43]....
        /*0650*/ 	.word	0x0000abb0


	//   ....[44]....
        /*0654*/ 	.word	0x0000abe0


	//   ....[45]....
        /*0658*/ 	.word	0x0000ac10


	//   ....[46]....
        /*065c*/ 	.word	0x0000ac40


	//   ....[47]....
        /*0660*/ 	.word	0x0000ac70


	//   ....[48]....
        /*0664*/ 	.word	0x0000aca0


	//   ....[49]....
        /*0668*/ 	.word	0x0000acd0


	//   ....[50]....
        /*066c*/ 	.word	0x0000ad00


	//   ....[51]....
        /*0670*/ 	.word	0x0000ad30


	//   ....[52]....
        /*0674*/ 	.word	0x0000ad70


	//   ....[53]....
        /*0678*/ 	.word	0x0000ada0


	//   ....[54]....
        /*067c*/ 	.word	0x0000add0


	//   ....[55]....
        /*0680*/ 	.word	0x0000ae00


	//   ....[56]....
        /*0684*/ 	.word	0x0000ae30


	//   ....[57]....
        /*0688*/ 	.word	0x0000ae60


	//   ....[58]....
        /*068c*/ 	.word	0x0000ae90


	//   ....[59]....
        /*0690*/ 	.word	0x0000aec0


	//   ....[60]....
        /*0694*/ 	.word	0x0000aef0


	//   ....[61]....
        /*0698*/ 	.word	0x0000af20


	//   ....[62]....
        /*069c*/ 	.word	0x0000af50


	//   ....[63]....
        /*06a0*/ 	.word	0x0000af80


	//   ....[64]....
        /*06a4*/ 	.word	0x0000af90


	//   ....[65]....
        /*06a8*/ 	.word	0x0000afa0


	//   ....[66]....
        /*06ac*/ 	.word	0x0000afb0


	//   ....[67]....
        /*06b0*/ 	.word	0x0000afc0


	//   ....[68]....
        /*06b4*/ 	.word	0x0000afd0


	//   ....[69]....
        /*06b8*/ 	.word	0x0000aff0


	//   ....[70]....
        /*06bc*/ 	.word	0x0000b010


	//   ....[71]....
        /*06c0*/ 	.word	0x0000b020


	//   ....[72]....
        /*06c4*/ 	.word	0x0000b040


	//   ....[73]....
        /*06c8*/ 	.word	0x0000b050


	//   ....[74]....
        /*06cc*/ 	.word	0x0000b070


	//   ....[75]....
        /*06d0*/ 	.word	0x0000b080


	//   ....[76]....
        /*06d4*/ 	.word	0x0000b0a0


	//   ....[77]....
        /*06d8*/ 	.word	0x0000b0b0


	//   ....[78]....
        /*06dc*/ 	.word	0x0000b0d0


	//   ....[79]....
        /*06e0*/ 	.word	0x0000b0e0


	//   ....[80]....
        /*06e4*/ 	.word	0x0000b100


	//   ....[81]....
        /*06e8*/ 	.word	0x0000b110


	//   ....[82]....
        /*06ec*/ 	.word	0x0000b130


	//   ....[83]....
        /*06f0*/ 	.word	0x0000b140


	//   ....[84]....
        /*06f4*/ 	.word	0x0000b170


	//   ....[85]....
        /*06f8*/ 	.word	0x0000b1a0


	//   ....[86]....
        /*06fc*/ 	.word	0x0000b1b0


	//   ....[87]....
        /*0700*/ 	.word	0x0000b1d0


	//   ....[88]....
        /*0704*/ 	.word	0x0000b1e0


	//   ....[89]....
        /*0708*/ 	.word	0x0000b200


	//   ....[90]....
        /*070c*/ 	.word	0x0000b210


	//   ....[91]....
        /*0710*/ 	.word	0x0000ba60


	//   ....[92]....
        /*0714*/ 	.word	0x0000baa0


	//   ....[93]....
        /*0718*/ 	.word	0x0000bad0


	//   ....[94]....
        /*071c*/ 	.word	0x0000bb00


	//   ....[95]....
        /*0720*/ 	.word	0x0000c380


	//   ....[96]....
        /*0724*/ 	.word	0x0000c3c0


	//   ....[97]....
        /*0728*/ 	.word	0x0000c500


	//   ....[98]....
        /*072c*/ 	.word	0x0000c520


	//   ....[99]....
        /*0730*/ 	.word	0x0000c660


	//   ....[100]....
        /*0734*/ 	.word	0x0000c680


	//   ....[101]....
        /*0738*/ 	.word	0x0000c7d0


	//   ....[102]....
        /*073c*/ 	.word	0x0000c7f0


	//   ....[103]....
        /*0740*/ 	.word	0x0000d130


	//   ....[104]....
        /*0744*/ 	.word	0x0000d150


	//   ....[105]....
        /*0748*/ 	.word	0x0000d290


	//   ....[106]....
        /*074c*/ 	.word	0x0000d2b0


	//   ....[107]....
        /*0750*/ 	.word	0x0000d3f0


	//   ....[108]....
        /*0754*/ 	.word	0x0000d410


	//   ....[109]....
        /*0758*/ 	.word	0x0000d560


	//   ....[110]....
        /*075c*/ 	.word	0x0000d580


	//   ....[111]....
        /*0760*/ 	.word	0x0000d750


	//   ....[112]....
        /*0764*/ 	.word	0x0000d900


	//   ....[113]....
        /*0768*/ 	.word	0x0000d930


	//   ....[114]....
        /*076c*/ 	.word	0x0000d960


	//   ....[115]....
        /*0770*/ 	.word	0x0000d990


	//   ....[116]....
        /*0774*/ 	.word	0x0000d9c0


	//   ....[117]....
        /*0778*/ 	.word	0x0000da00


	//   ....[118]....
        /*077c*/ 	.word	0x0000db50


	//   ....[119]....
        /*0780*/ 	.word	0x0000db80


	//   ....[120]....
        /*0784*/ 	.word	0x0000dbb0


	//   ....[121]....
        /*0788*/ 	.word	0x0000dbe0


	//   ....[122]....
        /*078c*/ 	.word	0x0000dc10


	//   ....[123]....
        /*0790*/ 	.word	0x0000dc50


	//   ....[124]....
        /*0794*/ 	.word	0x0000dcd0


	//   ....[125]....
        /*0798*/ 	.word	0x0000dd70


	//   ....[126]....
        /*079c*/ 	.word	0x0000de10


	//   ....[127]....
        /*07a0*/ 	.word	0x0000f890


	//   ....[128]....
        /*07a4*/ 	.word	0x0000f8c0


	//   ....[129]....
        /*07a8*/ 	.word	0x0000f9e0


	//   ....[130]....
        /*07ac*/ 	.word	0x0000f9f0


	//   ....[131]....
        /*07b0*/ 	.word	0x0000fa60


	//   ....[132]....
        /*07b4*/ 	.word	0x0000fa70


	//   ....[133]....
        /*07b8*/ 	.word	0x0000fae0


	//   ....[134]....
        /*07bc*/ 	.word	0x0000faf0


	//   ....[135]....
        /*07c0*/ 	.word	0x0000fb60


	//   ....[136]....
        /*07c4*/ 	.word	0x0000fb70


	//   ....[137]....
        /*07c8*/ 	.word	0x0000fbe0


	//   ....[138]....
        /*07cc*/ 	.word	0x0000fbf0


	//   ....[139]....
        /*07d0*/ 	.word	0x0000fc60


	//   ....[140]....
        /*07d4*/ 	.word	0x0000fc70


	//   ....[141]....
        /*07d8*/ 	.word	0x0000fc80


	//   ....[142]....
        /*07dc*/ 	.word	0x0000fd00


	//   ....[143]....
        /*07e0*/ 	.word	0x00010080


	//   ....[144]....
        /*07e4*/ 	.word	0x000100b0


	//   ....[145]....
        /*07e8*/ 	.word	0x000100e0


	//   ....[146]....
        /*07ec*/ 	.word	0x000101b0


	//   ....[147]....
        /*07f0*/ 	.word	0x000101c0


	//   ....[148]....
        /*07f4*/ 	.word	0x00010240


	//   ....[149]....
        /*07f8*/ 	.word	0x00010280


	//   ....[150]....
        /*07fc*/ 	.word	0x000102c0


	//   ....[151]....
        /*0800*/ 	.word	0x00010310


	//   ....[152]....
        /*0804*/ 	.word	0x00010340


	//   ....[153]....
        /*0808*/ 	.word	0x00010390


	//   ....[154]....
        /*080c*/ 	.word	0x000103c0


	//   ....[155]....
        /*0810*/ 	.word	0x00010410


	//   ....[156]....
        /*0814*/ 	.word	0x00010440


	//   ....[157]....
        /*0818*/ 	.word	0x00010460


	//   ....[158]....
        /*081c*/ 	.word	0x000104a0


	//   ....[159]....
        /*0820*/ 	.word	0x00010bf0


	//   ....[160]....
        /*0824*/ 	.word	0x00010c20


	//   ....[161]....
        /*0828*/ 	.word	0x00010c50


	//   ....[162]....
        /*082c*/ 	.word	0x00010c90


	//   ....[163]....
        /*0830*/ 	.word	0x00010d00


	//   ....[164]....
        /*0834*/ 	.word	0x00010d20


	//   ....[165]....
        /*0838*/ 	.word	0x00010da0


	//   ....[166]....
        /*083c*/ 	.word	0x00010dc0


	//   ....[167]....
        /*0840*/ 	.word	0x00010e40


	//   ....[168]....
        /*0844*/ 	.word	0x00010e60


	//   ....[169]....
        /*0848*/ 	.word	0x00010ee0


	//   ....[170]....
        /*084c*/ 	.word	0x00010f00


	//   ....[171]....
        /*0850*/ 	.word	0x00010f80


	//   ....[172]....
        /*0854*/ 	.word	0x00010fa0


	//   ....[173]....
        /*0858*/ 	.word	0x00010ff0


	//   ....[174]....
        /*085c*/ 	.word	0x00011040


	//   ....[175]....
        /*0860*/ 	.word	0x00011750


	//   ....[176]....
        /*0864*/ 	.word	0x00011770


	//   ....[177]....
        /*0868*/ 	.word	0x000117d0


	//   ....[178]....
        /*086c*/ 	.word	0x000117e0


	//   ....[179]....
        /*0870*/ 	.word	0x00011830


	//   ....[180]....
        /*0874*/ 	.word	0x00011840


	//   ....[181]....
        /*0878*/ 	.word	0x00011890


	//   ....[182]....
        /*087c*/ 	.word	0x000118a0


	//   ....[183]....
        /*0880*/ 	.word	0x000118f0


	//   ....[184]....
        /*0884*/ 	.word	0x00011900


	//   ....[185]....
        /*0888*/ 	.word	0x00011950


	//   ....[186]....
        /*088c*/ 	.word	0x00011960


	//   ....[187]....
        /*0890*/ 	.word	0x000119b0


	//   ....[188]....
        /*0894*/ 	.word	0x000119c0


	//   ....[189]....
        /*0898*/ 	.word	0x000119d0


	//   ....[190]....
        /*089c*/ 	.word	0x00011a20


	//   ....[191]....
        /*08a0*/ 	.word	0x00011d50


	//   ....[192]....
        /*08a4*/ 	.word	0x00011d60


	//   ....[193]....
        /*08a8*/ 	.word	0x00011d70


	//   ....[194]....
        /*08ac*/ 	.word	0x00011d80


	//   ....[195]....
        /*08b0*/ 	.word	0x00011d90


	//   ....[196]....
        /*08b4*/ 	.word	0x00011db0


	//   ....[197]....
        /*08b8*/ 	.word	0x00011dd0


	//   ....[198]....
        /*08bc*/ 	.word	0x00011e10


	//   ....[199]....
        /*08c0*/ 	.word	0x00011e20


	//   ....[200]....
        /*08c4*/ 	.word	0x00011e70


	//   ....[201]....
        /*08c8*/ 	.word	0x00011e90


	//   ....[202]....
        /*08cc*/ 	.word	0x00011f40


	//   ....[203]....
        /*08d0*/ 	.word	0x00011f50


	//   ....[204]....
        /*08d4*/ 	.word	0x00011f60


	//   ....[205]....
        /*08d8*/ 	.word	0x00011f70


	//   ....[206]....
        /*08dc*/ 	.word	0x00011f80


	//   ....[207]....
        /*08e0*/ 	.word	0x00013680


	//   ....[208]....
        /*08e4*/ 	.word	0x000136b0


	//   ....[209]....
        /*08e8*/ 	.word	0x000136e0


	//   ....[210]....
        /*08ec*/ 	.word	0x00013710


	//   ....[211]....
        /*08f0*/ 	.word	0x00013720


	//   ....[212]....
        /*08f4*/ 	.word	0x00013740


	//   ....[213]....
        /*08f8*/ 	.word	0x00013760


	//   ....[214]....
        /*08fc*/ 	.word	0x000137a0


	//   ....[215]....
        /*0900*/ 	.word	0x000138e0


	//   ....[216]....
        /*0904*/ 	.word	0x00013910


	//   ....[217]....
        /*0908*/ 	.word	0x00013950


	//   ....[218]....
        /*090c*/ 	.word	0x00013980


	//   ....[219]....
        /*0910*/ 	.word	0x000139b0


	//   ....[220]....
        /*0914*/ 	.word	0x000139e0


	//   ....[221]....
        /*0918*/ 	.word	0x00013a80


	//   ....[222]....
        /*091c*/ 	.word	0x00013b20


	//   ....[223]....
        /*0920*/ 	.word	0x00013bd0


	//   ....[224]....
        /*0924*/ 	.word	0x000141a0


	//   ....[225]....
        /*0928*/ 	.word	0x000147e0


	//   ....[226]....
        /*092c*/ 	.word	0x000148c0


	//   ....[227]....
        /*0930*/ 	.word	0x000149a0


	//   ....[228]....
        /*0934*/ 	.word	0x00014a60


	//   ....[229]....
        /*0938*/ 	.word	0x00014b50


	//   ....[230]....
        /*093c*/ 	.word	0x00014bb0


	//   ....[231]....
        /*0940*/ 	.word	0x00014c90


	//   ....[232]....
        /*0944*/ 	.word	0x00014cf0


	//   ....[233]....
        /*0948*/ 	.word	0x00014dd0


	//   ....[234]....
        /*094c*/ 	.word	0x00014e30


	//   ....[235]....
        /*0950*/ 	.word	0x00014f10


	//   ....[236]....
        /*0954*/ 	.word	0x00014f70


	//   ....[237]....
        /*0958*/ 	.word	0x00015050


	//   ....[238]....
        /*095c*/ 	.word	0x000150b0


	//   ....[239]....
        /*0960*/ 	.word	0x00015190


	//   ....[240]....
        /*0964*/ 	.word	0x000151f0


	//   ....[241]....
        /*0968*/ 	.word	0x000152c0


	//   ....[242]....
        /*096c*/ 	.word	0x00015450


	//   ....[243]....
        /*0970*/ 	.word	0x000154e0


	//   ....[244]....
        /*0974*/ 	.word	0x00015600


	//   ....[245]....
        /*0978*/ 	.word	0x00015650


	//   ....[246]....
        /*097c*/ 	.word	0x00015750


	//   ....[247]....
        /*0980*/ 	.word	0x000157a0


	//   ....[248]....
        /*0984*/ 	.word	0x000158a0


	//   ....[249]....
        /*0988*/ 	.word	0x000158f0


	//   ....[250]....
        /*098c*/ 	.word	0x000159d0


	//   ....[251]....
        /*0990*/ 	.word	0x00015a70


	//   ....[252]....
        /*0994*/ 	.word	0x00015af0


	//   ....[253]....
        /*0998*/ 	.word	0x00015ba0


	//   ....[254]....
        /*099c*/ 	.word	0x00015c20


	//   ....[255]....
        /*09a0*/ 	.word	0x00015cd0


	//   ....[0]....
        /*09a4*/ 	.word	0x00015d50


	//   ....[1]....
        /*09a8*/ 	.word	0x00015e00


	//   ....[2]....
        /*09ac*/ 	.word	0x00015ea0


	//   ....[3]....
        /*09b0*/ 	.word	0x00015f10


	//   ....[4]....
        /*09b4*/ 	.word	0x00015f90


	//   ....[5]....
        /*09b8*/ 	.word	0x00016040


	//   ....[6]....
        /*09bc*/ 	.word	0x000160b0


	//   ....[7]....
        /*09c0*/ 	.word	0x00016190


	//   ....[8]....
        /*09c4*/ 	.word	0x00016200


	//   ....[9]....
        /*09c8*/ 	.word	0x000162e0


	//   ....[10]....
        /*09cc*/ 	.word	0x00016350


	//   ....[11]....
        /*09d0*/ 	.word	0x00016430


	//   ....[12]....
        /*09d4*/ 	.word	0x000164a0


	//   ....[13]....
        /*09d8*/ 	.word	0x00016580


	//   ....[14]....
        /*09dc*/ 	.word	0x000165f0


	//   ....[15]....
        /*09e0*/ 	.word	0x000166d0


	//   ....[16]....
        /*09e4*/ 	.word	0x00016740


	//   ....[17]....
        /*09e8*/ 	.word	0x00016800


	//   ....[18]....
        /*09ec*/ 	.word	0x00016930


	//   ....[19]....
        /*09f0*/ 	.word	0x000169d0


	//   ....[20]....
        /*09f4*/ 	.word	0x00016a30


	//   ....[21]....
        /*09f8*/ 	.word	0x00016af0


	//   ....[22]....
        /*09fc*/ 	.word	0x00016b50


	//   ....[23]....
        /*0a00*/ 	.word	0x00016c10


	//   ....[24]....
        /*0a04*/ 	.word	0x00016c70


	//   ....[25]....
        /*0a08*/ 	.word	0x00016d30


	//   ....[26]....
        /*0a0c*/ 	.word	0x00016d90


	//   ....[27]....
        /*0a10*/ 	.word	0x00016e50


	//   ....[28]....
        /*0a14*/ 	.word	0x00016eb0


	//   ....[29]....
        /*0a18*/ 	.word	0x00016f70


	//   ....[30]....
        /*0a1c*/ 	.word	0x00016fd0


	//   ....[31]....
        /*0a20*/ 	.word	0x00017090


	//   ....[32]....
        /*0a24*/ 	.word	0x000170f0


	//   ....[33]....
        /*0a28*/ 	.word	0x000171b0


	//   ....[34]....
        /*0a2c*/ 	.word	0x000172a0


	//   ....[35]....
        /*0a30*/ 	.word	0x00017330


	//   ....[36]....
        /*0a34*/ 	.word	0x00017390


	//   ....[37]....
        /*0a38*/ 	.word	0x00017440


	//   ....[38]....
        /*0a3c*/ 	.word	0x000174a0


	//   ....[39]....
        /*0a40*/ 	.word	0x00017560


	//   ....[40]....
        /*0a44*/ 	.word	0x000175c0


	//   ....[41]....
        /*0a48*/ 	.word	0x00017680


	//   ....[42]....
        /*0a4c*/ 	.word	0x00017710


	//   ....[43]....
        /*0a50*/ 	.word	0x000177b0


	//   ....[44]....
        /*0a54*/ 	.word	0x00017830


	//   ....[45]....
        /*0a58*/ 	.word	0x000178d0


	//   ....[46]....
        /*0a5c*/ 	.word	0x00017930


	//   ....[47]....
        /*0a60*/ 	.word	0x000179f0


	//   ....[48]....
        /*0a64*/ 	.word	0x00017a50


	//   ....[49]....
        /*0a68*/ 	.word	0x00017b10


	//   ....[50]....
        /*0a6c*/ 	.word	0x00017d60


	//----- nvinfo : EIATTR_REG_RECONFIG
	.align		4
.L_298:
        /*0a70*/ 	.byte	0x01, 0x54
	.zero		2


	//----- nvinfo : EIATTR_SYSCALL_OFFSETS
	.align		4
        /*0a74*/ 	.byte	0x04, 0x46
        /*0a76*/ 	.short	(.L_300 - .L_299)


	//   ....[0]....
.L_299:
        /*0a78*/ 	.word	0x00001cc0


	//   ....[1]....
        /*0a7c*/ 	.word	0x0000ee70


	//   ....[2]....
        /*0a80*/ 	.word	0x0000efe0


	//   ....[3]....
        /*0a84*/ 	.word	0x0000f130


	//   ....[4]....
        /*0a88*/ 	.word	0x0000f270


	//   ....[5]....
        /*0a8c*/ 	.word	0x00010840


	//----- nvinfo : EIATTR_MBARRIER_INSTR_OFFSETS
	.align		4
.L_300:
        /*0a90*/ 	.byte	0x04, 0x39
        /*0a92*/ 	.short	(.L_302 - .L_301)


	//   ....[0]....
.L_301:
        /*0a94*/ 	.word	0x00000180
        /*0a98*/ 	.word	0x000000ff
        /*0a9c*/ 	.word	0x00038800
        /*0aa0*/ 	.short	0x0100
        /*0aa2*/ 	.byte	0x08
	.zero		1


	//   ....[1]....
        /*0aa4*/ 	.word	0x00000190
        /*0aa8*/ 	.word	0x000000ff
        /*0aac*/ 	.word	0x00038820
        /*0ab0*/ 	.short	0x0100
        /*0ab2*/ 	.byte	0x08
	.zero		1


	//   ....[2]....
        /*0ab4*/ 	.word	0x00000280
        /*0ab8*/ 	.word	0x000000ff
        /*0abc*/ 	.word	0x00038830
        /*0ac0*/ 	.short	0x0100
        /*0ac2*/ 	.byte	0x08
	.zero		1


	//   ....[3]....
        /*0ac4*/ 	.word	0x00000290
        /*0ac8*/ 	.word	0x000000ff
        /*0acc*/ 	.word	0x00038840
        /*0ad0*/ 	.short	0x0100
        /*0ad2*/ 	.byte	0x08
	.zero		1


	//   ....[4]....
        /*0ad4*/ 	.word	0x000002a0
        /*0ad8*/ 	.word	0x000000ff
        /*0adc*/ 	.word	0x00038838
        /*0ae0*/ 	.short	0x0100
        /*0ae2*/ 	.byte	0x08
	.zero		1


	//   ....[5]....
        /*0ae4*/ 	.word	0x000002b0
        /*0ae8*/ 	.word	0x000000ff
        /*0aec*/ 	.word	0x00038848
        /*0af0*/ 	.short	0x0100
        /*0af2*/ 	.byte	0x08
	.zero		1


	//   ....[6]....
        /*0af4*/ 	.word	0x000003e0
        /*0af8*/ 	.word	0x000000ff
        /*0afc*/ 	.word	0x00038850
        /*0b00*/ 	.short	0x0100
        /*0b02*/ 	.byte	0x08
	.zero		1


	//   ....[7]....
        /*0b04*/ 	.word	0x000003f0
        /*0b08*/ 	.word	0x000000ff
        /*0b0c*/ 	.word	0x00038860
        /*0b10*/ 	.short	0x0100
        /*0b12*/ 	.byte	0x08
	.zero		1


	//   ....[8]....
        /*0b14*/ 	.word	0x00000400
        /*0b18*/ 	.word	0x000000ff
        /*0b1c*/ 	.word	0x00038858
        /*0b20*/ 	.short	0x0100
        /*0b22*/ 	.byte	0x08
	.zero		1


	//   ....[9]....
        /*0b24*/ 	.word	0x00000410
        /*0b28*/ 	.word	0x000000ff
        /*0b2c*/ 	.word	0x00038868
        /*0b30*/ 	.short	0x0100
        /*0b32*/ 	.byte	0x08
	.zero		1


	//   ....[10]....
        /*0b34*/ 	.word	0x00000500
        /*0b38*/ 	.word	0x000000ff
        /*0b3c*/ 	.word	0x00038870
        /*0b40*/ 	.short	0x0100
        /*0b42*/ 	.byte	0x06
	.zero		1


	//   ....[11]....
        /*0b44*/ 	.word	0x00000510
        /*0b48*/ 	.word	0x000000ff
        /*0b4c*/ 	.word	0x00038880
        /*0b50*/ 	.short	0x0100
        /*0b52*/ 	.byte	0x06
	.zero		1


	//   ....[12]....
        /*0b54*/ 	.word	0x00000520
        /*0b58*/ 	.word	0x000000ff
        /*0b5c*/ 	.word	0x00038878
        /*0b60*/ 	.short	0x0100
        /*0b62*/ 	.byte	0x06
	.zero		1


	//   ....[13]....
        /*0b64*/ 	.word	0x00000530
        /*0b68*/ 	.word	0x000000ff
        /*0b6c*/ 	.word	0x00038888
        /*0b70*/ 	.short	0x0100
        /*0b72*/ 	.byte	0x06
	.zero		1


	//   ....[14]....
        /*0b74*/ 	.word	0x00000660
        /*0b78*/ 	.word	0x000000ff
        /*0b7c*/ 	.word	0x00038890
        /*0b80*/ 	.short	0x0100
        /*0b82*/ 	.byte	0x08
	.zero		1


	//   ....[15]....
        /*0b84*/ 	.word	0x00000670
        /*0b88*/ 	.word	0x000000ff
        /*0b8c*/ 	.word	0x000388a0
        /*0b90*/ 	.short	0x0100
        /*0b92*/ 	.byte	0x08
	.zero		1


	//   ....[16]....
        /*0b94*/ 	.word	0x00000680
        /*0b98*/ 	.word	0x000000ff
        /*0b9c*/ 	.word	0x00038898
        /*0ba0*/ 	.short	0x0100
        /*0ba2*/ 	.byte	0x08
	.zero		1


	//   ....[17]....
        /*0ba4*/ 	.word	0x00000690
        /*0ba8*/ 	.word	0x000000ff
        /*0bac*/ 	.word	0x000388a8
        /*0bb0*/ 	.short	0x0100
        /*0bb2*/ 	.byte	0x08
	.zero		1


	//   ....[18]....
        /*0bb4*/ 	.word	0x000007e0
        /*0bb8*/ 	.word	0x000000ff
        /*0bbc*/ 	.word	0x000388b0
        /*0bc0*/ 	.short	0x0100
        /*0bc2*/ 	.byte	0x08
	.zero		1


	//   ....[19]....
        /*0bc4*/ 	.word	0x000007f0
        /*0bc8*/ 	.word	0x000000ff
        /*0bcc*/ 	.word	0x000388c0
        /*0bd0*/ 	.short	0x0100
        /*0bd2*/ 	.byte	0x08
	.zero		1


	//   ....[20]....
        /*0bd4*/ 	.word	0x00000800
        /*0bd8*/ 	.word	0x000000ff
        /*0bdc*/ 	.word	0x000388b8
        /*0be0*/ 	.short	0x0100
        /*0be2*/ 	.byte	0x08
	.zero		1


	//   ....[21]....
        /*0be4*/ 	.word	0x00000810
        /*0be8*/ 	.word	0x000000ff
        /*0bec*/ 	.word	0x000388c8
        /*0bf0*/ 	.short	0x0100
        /*0bf2*/ 	.byte	0x08
	.zero		1


	//   ....[22]....
        /*0bf4*/ 	.word	0x00001d30
        /*0bf8*/ 	.word	0x000000ff
        /*0bfc*/ 	.word	0x00038800
        /*0c00*/ 	.short	0x010a
        /*0c02*/ 	.byte	0x33
	.zero		1


	//   ....[23]....
        /*0c04*/ 	.word	0x00001e00
        /*0c08*/ 	.word	0x000000ff
        /*0c0c*/ 	.word	0x00038830
        /*0c10*/ 	.short	0x010a
        /*0c12*/ 	.byte	0x38
	.zero		1


	//   ....[24]....
        /*0c14*/ 	.word	0x00001e40
        /*0c18*/ 	.word	0x000000ff
        /*0c1c*/ 	.word	0x00038830
        /*0c20*/ 	.short	0x010a
        /*0c22*/ 	.byte	0x38
	.zero		1


	//   ....[25]....
        /*0c24*/ 	.word	0x000023c0
        /*0c28*/ 	.word	0x000000ff
        /*0c2c*/ 	.word	0x00000000
        /*0c30*/ 	.short	0x0101
        /*0c32*/ 	.byte	0x06
	.zero		1


	//   ....[26]....
        /*0c34*/ 	.word	0x00003ec0
        /*0c38*/ 	.word	0x000000ff
        /*0c3c*/ 	.word	0x00038850
        /*0c40*/ 	.short	0x010a
        /*0c42*/ 	.byte	0x38
	.zero		1


	//   ....[27]....
        /*0c44*/ 	.word	0x00003f00
        /*0c48*/ 	.word	0x000000ff
        /*0c4c*/ 	.word	0x00038850
        /*0c50*/ 	.short	0x010a
        /*0c52*/ 	.byte	0x38
	.zero		1


	//   ....[28]....
        /*0c54*/ 	.word	0x00004190
        /*0c58*/ 	.word	0x000000ff
        /*0c5c*/ 	.word	0x00000000
        /*0c60*/ 	.short	0x0101
        /*0c62*/ 	.byte	0x38
	.zero		1


	//   ....[29]....
        /*0c64*/ 	.word	0x00004350
        /*0c68*/ 	.word	0x000000ff
        /*0c6c*/ 	.word	0x00038830
        /*0c70*/ 	.short	0x010a
        /*0c72*/ 	.byte	0x36
	.zero		1


	//   ....[30]....
        /*0c74*/ 	.word	0x000043a0
        /*0c78*/ 	.word	0x000000ff
        /*0c7c*/ 	.word	0x00038830
        /*0c80*/ 	.short	0x010a
        /*0c82*/ 	.byte	0x36
	.zero		1


	//   ....[31]....
        /*0c84*/ 	.word	0x000047b0
        /*0c88*/ 	.word	0x000000ff
        /*0c8c*/ 	.word	0x00000000
        /*0c90*/ 	.short	0x0101
        /*0c92*/ 	.byte	0x06
	.zero		1


	//   ....[32]....
        /*0c94*/ 	.word	0x00006ba0
        /*0c98*/ 	.word	0x000000ff
        /*0c9c*/ 	.word	0x00038850
        /*0ca0*/ 	.short	0x010a
        /*0ca2*/ 	.byte	0x36
	.zero		1


	//   ....[33]....
        /*0ca4*/ 	.word	0x00006c00
        /*0ca8*/ 	.word	0x000000ff
        /*0cac*/ 	.word	0x00038850
        /*0cb0*/ 	.short	0x010a
        /*0cb2*/ 	.byte	0x36
	.zero		1


	//   ....[34]....
        /*0cb4*/ 	.word	0x00006e40
        /*0cb8*/ 	.word	0x000000ff
        /*0cbc*/ 	.word	0x00000000
        /*0cc0*/ 	.short	0x0101
        /*0cc2*/ 	.byte	0x36
	.zero		1


	//   ....[35]....
        /*0cc4*/ 	.word	0x00006f70
        /*0cc8*/ 	.word	0x000000ff
        /*0ccc*/ 	.word	0x00038830
        /*0cd0*/ 	.short	0x010a
        /*0cd2*/ 	.byte	0x2f
	.zero		1


	//   ....[36]....
        /*0cd4*/ 	.word	0x00006fb0
        /*0cd8*/ 	.word	0x000000ff
        /*0cdc*/ 	.word	0x00038830
        /*0ce0*/ 	.short	0x010a
        /*0ce2*/ 	.byte	0x2f
	.zero		1


	//   ....[37]....
        /*0ce4*/ 	.word	0x00007320
        /*0ce8*/ 	.word	0x000000ff
        /*0cec*/ 	.word	0x00000000
        /*0cf0*/ 	.short	0x0101
        /*0cf2*/ 	.byte	0x06
	.zero		1


	//   ....[38]....
        /*0cf4*/ 	.word	0x00008e20
        /*0cf8*/ 	.word	0x000000ff
        /*0cfc*/ 	.word	0x00038850
        /*0d00*/ 	.short	0x010a
        /*0d02*/ 	.byte	0x2f
	.zero		1


	//   ....[39]....
        /*0d04*/ 	.word	0x00008e70
        /*0d08*/ 	.word	0x000000ff
        /*0d0c*/ 	.word	0x00038850
        /*0d10*/ 	.short	0x010a
        /*0d12*/ 	.byte	0x2f
	.zero		1


	//   ....[40]....
        /*0d14*/ 	.word	0x000090a0
        /*0d18*/ 	.word	0x000000ff
        /*0d1c*/ 	.word	0x00000000
        /*0d20*/ 	.short	0x0101
        /*0d22*/ 	.byte	0x2f
	.zero		1


	//   ....[41]....
        /*0d24*/ 	.word	0x0000c3b0
        /*0d28*/ 	.word	0x000000ff
        /*0d2c*/ 	.word	0x00000000
        /*0d30*/ 	.short	0x0101
        /*0d32*/ 	.byte	0x07
	.zero		1


	//   ....[42]....
        /*0d34*/ 	.word	0x0000f690
        /*0d38*/ 	.word	0x00000006
        /*0d3c*/ 	.word	0x00038880
        /*0d40*/ 	.short	0x010a
        /*0d42*/ 	.byte	0x3f
	.zero		1


	//   ....[43]....
        /*0d44*/ 	.word	0x0000fdf0
        /*0d48*/ 	.word	0x00000006
        /*0d4c*/ 	.word	0x00038870
        /*0d50*/ 	.short	0x0107
        /*0d52*/ 	.byte	0x3f
	.zero		1


	//   ....[44]....
        /*0d54*/ 	.word	0x0000feb0
        /*0d58*/ 	.word	0x00000006
        /*0d5c*/ 	.word	0x00038870
        /*0d60*/ 	.short	0x0101
        /*0d62*/ 	.byte	0x3f
	.zero		1


	//   ....[45]....
        /*0d64*/ 	.word	0x0000fee0
        /*0d68*/ 	.word	0x00000006
        /*0d6c*/ 	.word	0x00038840
        /*0d70*/ 	.short	0x010a
        /*0d72*/ 	.byte	0x3f
	.zero		1


	//   ....[46]....
        /*0d74*/ 	.word	0x00010570
        /*0d78*/ 	.word	0x00000006
        /*0d7c*/ 	.word	0x00038830
        /*0d80*/ 	.short	0x0107
        /*0d82*/ 	.byte	0x3f
	.zero		1


	//   ....[47]....
        /*0d84*/ 	.word	0x00010630
        /*0d88*/ 	.word	0x00000006
        /*0d8c*/ 	.word	0x00038830
        /*0d90*/ 	.short	0x0101
        /*0d92*/ 	.byte	0x3f
	.zero		1


	//   ....[48]....
        /*0d94*/ 	.word	0x00011130
        /*0d98*/ 	.word	0x00000016
        /*0d9c*/ 	.word	0x00038800
        /*0da0*/ 	.short	0x0107
        /*0da2*/ 	.byte	0x3f
	.zero		1


	//   ....[49]....
        /*0da4*/ 	.word	0x00011230
        /*0da8*/ 	.word	0x00000016
        /*0dac*/ 	.word	0x00038800
        /*0db0*/ 	.short	0x0101
        /*0db2*/ 	.byte	0x3f
	.zero		1


	//   ....[50]....
        /*0db4*/ 	.word	0x00011250
        /*0db8*/ 	.word	0x00000016
        /*0dbc*/ 	.word	0x00038820
        /*0dc0*/ 	.short	0x010a
        /*0dc2*/ 	.byte	0x3f
	.zero		1


	//   ....[51]....
        /*0dc4*/ 	.word	0x000115a0
        /*0dc8*/ 	.word	0x00000000
        /*0dcc*/ 	.word	0x00038880
        /*0dd0*/ 	.short	0x010a
        /*0dd2*/ 	.byte	0x3f
	.zero		1


	//   ....[52]....
        /*0dd4*/ 	.word	0x00011ab0
        /*0dd8*/ 	.word	0x00000000
        /*0ddc*/ 	.word	0x00038870
        /*0de0*/ 	.short	0x0107
        /*0de2*/ 	.byte	0x3f
	.zero		1


	//   ....[53]....
        /*0de4*/ 	.word	0x00011b70
        /*0de8*/ 	.word	0x00000000
        /*0dec*/ 	.word	0x00038870
        /*0df0*/ 	.short	0x0101
        /*0df2*/ 	.byte	0x3f
	.zero		1


	//   ....[54]....
        /*0df4*/ 	.word	0x00011ba0
        /*0df8*/ 	.word	0x00000000
        /*0dfc*/ 	.word	0x00038840
        /*0e00*/ 	.short	0x010a
        /*0e02*/ 	.byte	0x3f
	.zero		1


	//   ....[55]....
        /*0e04*/ 	.word	0x00012090
        /*0e08*/ 	.word	0x00000000
        /*0e0c*/ 	.word	0x00038830
        /*0e10*/ 	.short	0x0107
        /*0e12*/ 	.byte	0x3f
	.zero		1


	//   ....[56]....
        /*0e14*/ 	.word	0x00012150
        /*0e18*/ 	.word	0x00000000
        /*0e1c*/ 	.word	0x00038830
        /*0e20*/ 	.short	0x0101
        /*0e22*/ 	.byte	0x3f
	.zero		1


	//   ....[57]....
        /*0e24*/ 	.word	0x000121e0
        /*0e28*/ 	.word	0x00000011
        /*0e2c*/ 	.word	0x00038870
        /*0e30*/ 	.short	0x010a
        /*0e32*/ 	.byte	0x3f
	.zero		1


	//   ....[58]....
        /*0e34*/ 	.word	0x00012270
        /*0e38*/ 	.word	0x00000011
        /*0e3c*/ 	.word	0x00038860
        /*0e40*/ 	.short	0x010a
        /*0e42*/ 	.byte	0x3f
	.zero		1


	//   ....[59]....
        /*0e44*/ 	.word	0x000129d0
        /*0e48*/ 	.word	0x00000011
        /*0e4c*/ 	.word	0x00038850
        /*0e50*/ 	.short	0x0101
        /*0e52*/ 	.byte	0x3f
	.zero		1


	//   ....[60]....
        /*0e54*/ 	.word	0x00012a50
        /*0e58*/ 	.word	0x00000011
        /*0e5c*/ 	.word	0x00000000
        /*0e60*/ 	.short	0x0101
        /*0e62*/ 	.byte	0x3f
	.zero		1


	//   ....[61]....
        /*0e64*/ 	.word	0x00012c10
        /*0e68*/ 	.word	0x00000012
        /*0e6c*/ 	.word	0x00038870
        /*0e70*/ 	.short	0x010a
        /*0e72*/ 	.byte	0x3f
	.zero		1


	//   ....[62]....
        /*0e74*/ 	.word	0x00012c90
        /*0e78*/ 	.word	0x00000012
        /*0e7c*/ 	.word	0x00038860
        /*0e80*/ 	.short	0x010a
        /*0e82*/ 	.byte	0x3f
	.zero		1


	//   ....[63]....
        /*0e84*/ 	.word	0x00013400
        /*0e88*/ 	.word	0x00000012
        /*0e8c*/ 	.word	0x00038850
        /*0e90*/ 	.short	0x0101
        /*0e92*/ 	.byte	0x3f
	.zero		1


	//   ....[64]....
        /*0e94*/ 	.word	0x00013480
        /*0e98*/ 	.word	0x00000003
        /*0e9c*/ 	.word	0x00000000
        /*0ea0*/ 	.short	0x0101
        /*0ea2*/ 	.byte	0x3f
	.zero		1


	//   ....[65]....
        /*0ea4*/ 	.word	0x00014120
        /*0ea8*/ 	.word	0x00000004
        /*0eac*/ 	.word	0x00038820
        /*0eb0*/ 	.short	0x010a
        /*0eb2*/ 	.byte	0x3f
	.zero		1


	//   ....[66]....
        /*0eb4*/ 	.word	0x000142a0
        /*0eb8*/ 	.word	0x00000005
        /*0ebc*/ 	.word	0x00038840
        /*0ec0*/ 	.short	0x010a
        /*0ec2*/ 	.byte	0x3f
	.zero		1


	//   ....[67]....
        /*0ec4*/ 	.word	0x00014340
        /*0ec8*/ 	.word	0x00000017
        /*0ecc*/ 	.word	0x00038840
        /*0ed0*/ 	.short	0x010a
        /*0ed2*/ 	.byte	0x3f
	.zero		1


	//   ....[68]....
        /*0ed4*/ 	.word	0x00014380
        /*0ed8*/ 	.word	0x00000005
        /*0edc*/ 	.word	0x00038860
        /*0ee0*/ 	.short	0x010a
        /*0ee2*/ 	.byte	0x3f
	.zero		1


	//   ....[69]....
        /*0ee4*/ 	.word	0x000143c0
        /*0ee8*/ 	.word	0x00000017
        /*0eec*/ 	.word	0x00038860
        /*0ef0*/ 	.short	0x010a
        /*0ef2*/ 	.byte	0x3f
	.zero		1


	//   ....[70]....
        /*0ef4*/ 	.word	0x00014400
        /*0ef8*/ 	.word	0x00000005
        /*0efc*/ 	.word	0x00038880
        /*0f00*/ 	.short	0x010a
        /*0f02*/ 	.byte	0x3f
	.zero		1


	//   ....[71]....
        /*0f04*/ 	.word	0x00014440
        /*0f08*/ 	.word	0x00000017
        /*0f0c*/ 	.word	0x00038880
        /*0f10*/ 	.short	0x010a
        /*0f12*/ 	.byte	0x3f
	.zero		1


	//   ....[72]....
        /*0f14*/ 	.word	0x000144b0
        /*0f18*/ 	.word	0x00000003
        /*0f1c*/ 	.word	0x00038800
        /*0f20*/ 	.short	0x010a
        /*0f22*/ 	.byte	0x3f
	.zero		1


	//   ....[73]....
        /*0f24*/ 	.word	0x00014510
        /*0f28*/ 	.word	0x00000000
        /*0f2c*/ 	.word	0x00038830
        /*0f30*/ 	.short	0x010a
        /*0f32*/ 	.byte	0x3f
	.zero		1


	//   ....[74]....
        /*0f34*/ 	.word	0x00014570
        /*0f38*/ 	.word	0x00000008
        /*0f3c*/ 	.word	0x00038850
        /*0f40*/ 	.short	0x010a
        /*0f42*/ 	.byte	0x3f
	.zero		1


	//   ....[75]....
        /*0f44*/ 	.word	0x000145e0
        /*0f48*/ 	.word	0x00000003
        /*0f4c*/ 	.word	0x00038830
        /*0f50*/ 	.short	0x010a
        /*0f52*/ 	.byte	0x3f
	.zero		1


	//   ....[76]....
        /*0f54*/ 	.word	0x00014650
        /*0f58*/ 	.word	0x00000007
        /*0f5c*/ 	.word	0x00038850
        /*0f60*/ 	.short	0x010a
        /*0f62*/ 	.byte	0x3f
	.zero		1


	//   ....[77]....
        /*0f64*/ 	.word	0x000146b0
        /*0f68*/ 	.word	0x00000003
        /*0f6c*/ 	.word	0x00038830
        /*0f70*/ 	.short	0x010a
        /*0f72*/ 	.byte	0x3f
	.zero		1


	//   ....[78]....
        /*0f74*/ 	.word	0x00014710
        /*0f78*/ 	.word	0x00000009
        /*0f7c*/ 	.word	0x00038850
        /*0f80*/ 	.short	0x010a
        /*0f82*/ 	.byte	0x3f
	.zero		1


	//   ....[79]....
        /*0f84*/ 	.word	0x00014810
        /*0f88*/ 	.word	0x00000006
        /*0f8c*/ 	.word	0x00038880
        /*0f90*/ 	.short	0x010a
        /*0f92*/ 	.byte	0x3f
	.zero		1


	//   ....[80]....
        /*0f94*/ 	.word	0x000153a0
        /*0f98*/ 	.word	0x00000006
        /*0f9c*/ 	.word	0x00038840
        /*0fa0*/ 	.short	0x010a
        /*0fa2*/ 	.byte	0x3f
	.zero		1


	//   ....[81]....
        /*0fa4*/ 	.word	0x00016830
        /*0fa8*/ 	.word	0x00000016
        /*0fac*/ 	.word	0x00038820
        /*0fb0*/ 	.short	0x010a
        /*0fb2*/ 	.byte	0x3f
	.zero		1


	//   ....[82]....
        /*0fb4*/ 	.word	0x00016880
        /*0fb8*/ 	.word	0x00000000
        /*0fbc*/ 	.word	0x00038880
        /*0fc0*/ 	.short	0x010a
        /*0fc2*/ 	.byte	0x3f
	.zero		1


	//   ....[83]....
        /*0fc4*/ 	.word	0x000171f0
        /*0fc8*/ 	.word	0x00000000
        /*0fcc*/ 	.word	0x00038840
        /*0fd0*/ 	.short	0x010a
        /*0fd2*/ 	.byte	0x3f
	.zero		1


	//   ....[84]....
        /*0fd4*/ 	.word	0x00017b40
        /*0fd8*/ 	.word	0x00000011
        /*0fdc*/ 	.word	0x00038870
        /*0fe0*/ 	.short	0x010a
        /*0fe2*/ 	.byte	0x3f
	.zero		1


	//   ....[85]....
        /*0fe4*/ 	.word	0x00017b90
        /*0fe8*/ 	.word	0x00000011
        /*0fec*/ 	.word	0x00038860
        /*0ff0*/ 	.short	0x010a
        /*0ff2*/ 	.byte	0x3f
	.zero		1


	//   ....[86]....
        /*0ff4*/ 	.word	0x00017be0
        /*0ff8*/ 	.word	0x00000012
        /*0ffc*/ 	.word	0x00038870
        /*1000*/ 	.short	0x010a
        /*1002*/ 	.byte	0x3f
	.zero		1


	//   ....[87]....
        /*1004*/ 	.word	0x00017c30
        /*1008*/ 	.word	0x00000012
        /*100c*/ 	.word	0x00038860
        /*1010*/ 	.short	0x010a
        /*1012*/ 	.byte	0x3f
	.zero		1


	//   ....[88]....
        /*1014*/ 	.word	0x00017c80
        /*1018*/ 	.word	0x00000004
        /*101c*/ 	.word	0x00038820
        /*1020*/ 	.short	0x010a
        /*1022*/ 	.byte	0x3f
	.zero		1


	//   ....[89]....
        /*1024*/ 	.word	0x00017e20
        /*1028*/ 	.word	0x00000005
        /*102c*/ 	.word	0x00038840
        /*1030*/ 	.short	0x010a
        /*1032*/ 	.byte	0x3f
	.zero		1


	//   ....[90]....
        /*1034*/ 	.word	0x00017e70
        /*1038*/ 	.word	0x00000017
        /*103c*/ 	.word	0x00038840
        /*1040*/ 	.short	0x010a
        /*1042*/ 	.byte	0x3f
	.zero		1


	//   ....[91]....
        /*1044*/ 	.word	0x00017ec0
        /*1048*/ 	.word	0x00000005
        /*104c*/ 	.word	0x00038860
        /*1050*/ 	.short	0x010a
        /*1052*/ 	.byte	0x3f
	.zero		1


	//   ....[92]....
        /*1054*/ 	.word	0x00017f10
        /*1058*/ 	.word	0x00000017
        /*105c*/ 	.word	0x00038860
        /*1060*/ 	.short	0x010a
        /*1062*/ 	.byte	0x3f
	.zero		1


	//   ....[93]....
        /*1064*/ 	.word	0x00017f60
        /*1068*/ 	.word	0x00000005
        /*106c*/ 	.word	0x00038880
        /*1070*/ 	.short	0x010a
        /*1072*/ 	.byte	0x3f
	.zero		1


	//----- nvinfo : EIATTR_NUM_MBARRIERS
	.align		4
.L_302:
        /*1074*/ 	.byte	0x03, 0x38
        /*1076*/ 	.short	0x0016


	//----- nvinfo : EIATTR_EXIT_INSTR_OFFSETS
	.align		4
        /*1078*/ 	.byte	0x04, 0x1c
        /*107a*/ 	.short	(.L_304 - .L_303)


	//   ....[0]....
.L_303:
        /*107c*/ 	.word	0x000009c0


	//   ....[1]....
        /*1080*/ 	.word	0x0000d700


	//   ....[2]....
        /*1084*/ 	.word	0x00014490


	//----- nvinfo : EIATTR_MAX_THREADS
	.align		4
.L_304:
        /*1088*/ 	.byte	0x04, 0x05
        /*108a*/ 	.short	(.L_306 - .L_305)
.L_305:
        /*108c*/ 	.word	0x00000180
        /*1090*/ 	.word	0x00000001
        /*1094*/ 	.word	0x00000001


	//----- nvinfo : EIATTR_CRS_STACK_SIZE
	.align		4
.L_306:
        /*1098*/ 	.byte	0x04, 0x1e
        /*109a*/ 	.short	(.L_308 - .L_307)
.L_307:
        /*109c*/ 	.word	0x00000000


	//----- nvinfo : EIATTR_CBANK_PARAM_SIZE
	.align		4
.L_308:
        /*10a0*/ 	.byte	0x03, 0x19
        /*10a2*/ 	.short	0x0af0


	//----- nvinfo : EIATTR_PARAM_CBANK
	.align		4
        /*10a4*/ 	.byte	0x04, 0x0a
        /*10a6*/ 	.short	(.L_310 - .L_309)
	.align		4
.L_309:
        /*10a8*/ 	.word	index@(.nv.constant0._ZN7cutlass13device_kernelIN5flash11enable_sm90INS1_16FlashAttnFwdSm90INS1_25CollectiveMainloopFwdSm90ILi2EN4cute5tupleIJNS5_1CILi1EEES8_S8_EEENS6_IJNS7_ILi128EEESA_NS7_ILi256EEEEEELi256ENS_12float_e4m3_tEfNS_4arch4Sm90ELb1ELb0ELb0ELb1ELb1ELb0ELb0ELb1ELb0ELb1ELb0ELb0EEENS1_21CollectiveEpilogueFwdINS6_IJSA_SB_SA_EEES9_NS_10bfloat16_tESF_Li256ELb1ELb1ELb0ELb1EEENS1_36VarlenDynamicPersistentTileSchedulerILi128ELi128ELi256ELi128ELb0ELb1ELb1ELb1ELb1ELb1EEEEEEEEEvNT_6ParamsE)
        /*10ac*/ 	.short	0x0210
        /*10ae*/ 	.short	0x0af0


	//----- nvinfo : EIATTR_SW_WAR
	.align		4
.L_310:
        /*10b0*/ 	.byte	0x04, 0x36
        /*10b2*/ 	.short	(.L_312 - .L_311)
.L_311:
        /*10b4*/ 	.word	0x00000008
.L_312:


//--------------------- .nv.info._ZN7cutlass13device_kernelIN5flash11enable_sm90INS1_16FlashAttnFwdSm90INS1_25CollectiveMainloopFwdSm90ILi2EN4cute5tupleIJNS5_1CILi1EEES8_S8_EEENS6_IJNS7_ILi128EEESA_NS7_ILi256EEEEEELi256ENS_12float_e4m3_tEfNS_4arch4Sm90ELb1ELb0ELb0ELb1ELb1ELb1ELb0ELb1ELb0ELb1ELb0ELb0EEENS1_21CollectiveEpilogueFwdINS6_IJSA_SB_SA_EEES9_NS_10bfloat16_tESF_Li256ELb1ELb1ELb0ELb1EEENS1_36VarlenDynamicPersistentTileSchedulerILi128ELi128ELi256ELi128ELb0ELb1ELb1ELb1ELb1ELb1EEEEEEEEEvNT_6ParamsE --------------------------
	.section	.nv.info._ZN7cutlass13device_kernelIN5flash11enable_sm90INS1_16FlashAttnFwdSm90INS1_25CollectiveMainloopFwdSm90ILi2EN4cute5tupleIJNS5_1CILi1EEES8_S8_EEENS6_IJNS7_ILi128EEESA_NS7_ILi256EEEEEELi256ENS_12float_e4m3_tEfNS_4arch4Sm90ELb1ELb0ELb0ELb1ELb1ELb1ELb0ELb1ELb0ELb1ELb0ELb0EEENS1_21CollectiveEpilogueFwdINS6_IJSA_SB_SA_EEES9_NS_10bfloat16_tESF_Li256ELb1ELb1ELb0ELb1EEENS1_36VarlenDynamicPersistentTileSchedulerILi128ELi128ELi256ELi128ELb0ELb1ELb1ELb1ELb1ELb1EEEEEEEEEvNT_6ParamsE,"",@"SHT_CUDA_INFO"
	.sectionflags	@""
	.align	4


	//----- nvinfo : EIATTR_CUDA_API_VERSION
	.align		4
        /*0000*/ 	.byte	0x04, 0x37
        /*0002*/ 	.short	(.L_314 - .L_313)
.L_313:
        /*0004*/ 	.word	0x00000082


	//----- nvinfo : EIATTR_KPARAM_INFO
	.align		4
.L_314:
        /*0008*/ 	.byte	0x04, 0x17
        /*000a*/ 	.short	(.L_316 - .L_315)
.L_315:
        /*000c*/ 	.word	0x00000000
        /*0010*/ 	.short	0x0000
        /*0012*/ 	.short	0x0070
        /*0014*/ 	.byte	0x00, 0xf0, 0x01, 0x2a


	//----- nvinfo : EIATTR_SPARSE_MMA_MASK
	.align		4
.L_316:
        /*0018*/ 	.byte	0x03, 0x50
        /*001a*/ 	.short	0x0000


	//----- nvinfo : EIATTR_MAXREG_COUNT
	.align		4
        /*001c*/ 	.byte	0x03, 0x1b
        /*001e*/ 	.short	0x00a8


	//----- nvinfo : EIATTR_NUM_BARRIERS
	.align		4
        /*0020*/ 	.byte	0x02, 0x4c
        /*0022*/ 	.byte	0x10
	.zero		1


	//----- nvinfo : EIATTR_EXTERNS
	.align		4
        /*0024*/ 	.byte	0x04, 0x0f
        /*0026*/ 	.short	(.L_318 - .L_317)


	//   ....[0]....
	.align		4
.L_317:
        /*0028*/ 	.word	index@(__assertfail)


	//----- nvinfo : EIATTR_ANNOTATIONS
	.align		4
.L_318:
        /*002c*/ 	.byte	0x04, 0x55
        /*002e*/ 	.short	(.L_320 - .L_319)


	//   ....[0]....
.L_319:
        /* <DEDUP_REMOVED lines=63> */


	//----- nvinfo : EIATTR_MERCURY_ISA_VERSION
	.align		4
.L_320:
        /*0410*/ 	.byte	0x03, 0x5f
        /*0412*/ 	.short	0x0101


	//----- nvinfo : EIATTR_UNUSED_LOAD_BYTE_OFFSET
	.align		4
        /*0414*/ 	.byte	0x04, 0x44
        /*0416*/ 	.short	(.L_322 - .L_321)


	//   ....[0]....
.L_321:
        /*0418*/ 	.word	0x00000ab0
        /*041c*/ 	.word	0x0000fff0


	//   ....[1]....
        /*0420*/ 	.word	0x0001e940
        /*0424*/ 	.word	0x0000fff0


	//----- nvinfo : EIATTR_INT_WARP_WIDE_INSTR_OFFSETS
	.align		4
.L_322:
        /*0428*/ 	.byte	0x04, 0x31
        /*042a*/ 	.short	(.L_324 - .L_323)


	//   ....[0]....
.L_323:
        /*042c*/ 	.word	0x00000130


	//   ....[1]....
        /*0430*/ 	.word	0x00000170


	//   ....[2]....
        /*0434*/ 	.word	0x000001e0


	//   ....[3]....
        /*0438*/ 	.word	0x00024d30


	//   ....[4]....
        /*043c*/ 	.word	0x00024dc0


	//   ....[5]....
        /*0440*/ 	.word	0x00028c90


	//   ....[6]....
        /*0444*/ 	.word	0x00028d20


	//----- nvinfo : EIATTR_COOP_GROUP_MASK_REGIDS
	.align		4
.L_324:
        /*0448*/ 	.byte	0x04, 0x29
        /*044a*/ 	.short	(.L_326 - .L_325)


	//   ....[0]....
.L_325:
        /*044c*/ 	.word	0xffffffff


	//   ....[1]....
        /*0450*/ 	.word	0xffffffff


	//   ....[2]....
        /*0454*/ 	.word	0xffffffff


	//   ....[3]....
        /*0458*/ 	.word	0xffffffff


	//   ....[4]....
        /*045c*/ 	.word	0xffffffff


	//   ....[5]....
        /*0460*/ 	.word	0xffffffff


	//   ....[6]....
        /*0464*/ 	.word	0xffffffff


	//   ....[7]....
        /*0468*/ 	.word	0xffffffff


	//   ....[8]....
        /*046c*/ 	.word	0xffffffff


	//   ....[9]....
        /*0470*/ 	.word	0xffffffff


	//   ....[10]....
        /*0474*/ 	.word	0xffffffff


	//   ....[11]....
        /*0478*/ 	.word	0xffffffff


	//   ....[12]....
        /*047c*/ 	.word	0xffffffff


	//   ....[13]....
        /*0480*/ 	.word	0xffffffff


	//   ....[14]....
        /*0484*/ 	.word	0xffffffff


	//   ....[15]....
        /*0488*/ 	.word	0xffffffff


	//   ....[16]....
        /*048c*/ 	.word	0xffffffff


	//   ....[17]....
        /*0490*/ 	.word	0xffffffff


	//   ....[18]....
        /*0494*/ 	.word	0xffffffff


	//   ....[19]....
        /*0498*/ 	.word	0xffffffff


	//   ....[20]....
        /*049c*/ 	.word	0xffffffff


	//   ....[21]....
        /*04a0*/ 	.word	0xffffffff


	//   ....[22]....
        /*04a4*/ 	.word	0xffffffff


	//   ....[23]....
        /*04a8*/ 	.word	0xffffffff


	//   ....[24]....
        /*04ac*/ 	.word	0xffffffff


	//   ....[25]....
        /*04b0*/ 	.word	0xffffffff


	//   ....[26]....
        /*04b4*/ 	.word	0xffffffff


	//   ....[27]....
        /*04b8*/ 	.word	0xffffffff


	//   ....[28]....
        /*04bc*/ 	.word	0xffffffff


	//   ....[29]....
        /*04c0*/ 	.word	0xffffffff


	//   ....[30]....
        /*04c4*/ 	.word	0xffffffff


	//   ....[31]....
        /*04c8*/ 	.word	0xffffffff


	//   ....[32]....
        /*04cc*/ 	.word	0xffffffff


	//   ....[33]....
        /*04d0*/ 	.word	0xffffffff


	//   ....[34]....
        /*04d4*/ 	.word	0xffffffff


	//   ....[35]....
        /*04d8*/ 	.word	0xffffffff


	//   ....[36]....
        /*04dc*/ 	.word	0xffffffff


	//   ....[37]....
        /*04e0*/ 	.word	0xffffffff


	//   ....[38]....
        /*04e4*/ 	.word	0xffffffff


	//   ....[39]....
        /*04e8*/ 	.word	0xffffffff


	//   ....[40]....
        /*04ec*/ 	.word	0xffffffff


	//   ....[41]....
        /*04f0*/ 	.word	0xffffffff


	//   ....[42]....
        /*04f4*/ 	.word	0xffffffff


	//   ....[43]....
        /*04f8*/ 	.word	0xffffffff


	//   ....[44]....
        /*04fc*/ 	.word	0xffffffff


	//   ....[45]....
        /*0500*/ 	.word	0xffffffff


	//   ....[46]....
        /*0504*/ 	.word	0xffffffff


	//   ....[47]....
        /*0508*/ 	.word	0xffffffff


	//   ....[48]....
        /*050c*/ 	.word	0xffffffff


	//   ....[49]....
        /*0510*/ 	.word	0xffffffff


	//   ....[50]....
        /*0514*/ 	.word	0xffffffff


	//   ....[51]....
        /*0518*/ 	.word	0xffffffff


	//   ....[52]....
        /*051c*/ 	.word	0xffffffff


	//   ....[53]....
        /*0520*/ 	.word	0xffffffff


	//   ....[54]....
        /*0524*/ 	.word	0xffffffff


	//   ....[55]....
        /*0528*/ 	.word	0xffffffff


	//   ....[56]....
        /*052c*/ 	.word	0xffffffff


	//   ....[57]....
        /*0530*/ 	.word	0xffffffff


	//   ....[58]....
        /*0534*/ 	.word	0xffffffff


	//   ....[59]....
        /*0538*/ 	.word	0xffffffff


	//   ....[60]....
        /*053c*/ 	.word	0xffffffff


	//   ....[61]....
        /*0540*/ 	.word	0xffffffff


	//   ....[62]....
        /*0544*/ 	.word	0xffffffff


	//   ....[63]....
        /*0548*/ 	.word	0xffffffff


	//   ....[64]....
        /*054c*/ 	.word	0xffffffff


	//   ....[65]....
        /*0550*/ 	.word	0xffffffff


	//   ....[66]....
        /*0554*/ 	.word	0xffffffff


	//   ....[67]....
        /*0558*/ 	.word	0xffffffff


	//   ....[68]....
        /*055c*/ 	.word	0xffffffff


	//   ....[69]....
        /*0560*/ 	.word	0xffffffff


	//   ....[70]....
        /*0564*/ 	.word	0xffffffff


	//   ....[71]....
        /*0568*/ 	.word	0xffffffff


	//   ....[72]....
        /*056c*/ 	.word	0xffffffff


	//   ....[73]....
        /*0570*/ 	.word	0xffffffff


	//   ....[74]....
        /*0574*/ 	.word	0xffffffff


	//   ....[75]....
        /*0578*/ 	.word	0xffffffff


	//   ....[76]....
        /*057c*/ 	.word	0xffffffff


	//   ....[77]....
        /*0580*/ 	.word	0xffffffff


	//   ....[78]....
        /*0584*/ 	.word	0xffffffff


	//   ....[79]....
        /*0588*/ 	.word	0xffffffff


	//   ....[80]....
        /*058c*/ 	.word	0xffffffff


	//   ....[81]....
        /*0590*/ 	.word	0xffffffff


	//   ....[82]....
        /*0594*/ 	.word	0xffffffff


	//   ....[83]....
        /*0598*/ 	.word	0xffffffff


	//   ....[84]....
        /*059c*/ 	.word	0xffffffff


	//   ....[85]....
        /*05a0*/ 	.word	0xffffffff


	//   ....[86]....
        /*05a4*/ 	.word	0xffffffff


	//   ....[87]....
        /*05a8*/ 	.word	0xffffffff


	//   ....[88]....
        /*05ac*/ 	.word	0xffffffff


	//   ....[89]....
        /*05b0*/ 	.word	0xffffffff


	//   ....[90]....
        /*05b4*/ 	.word	0xffffffff


	//   ....[91]....
        /*05b8*/ 	.word	0xffffffff


	//   ....[92]....
        /*05bc*/ 	.word	0xffffffff


	//   ....[93]....
        /*05c0*/ 	.word	0xffffffff


	//   ....[94]....
        /*05c4*/ 	.word	0xffffffff


	//   ....[95]....
        /*05c8*/ 	.word	0xffffffff


	//   ....[96]....
        /*05cc*/ 	.word	0xffffffff


	//   ....[97]....
        /*05d0*/ 	.word	0xffffffff


	//   ....[98]....
        /*05d4*/ 	.word	0xffffffff


	//   ....[99]....
        /*05d8*/ 	.word	0xffffffff


	//   ....[100]....
        /*05dc*/ 	.word	0xffffffff


	//   ....[101]....
        /*05e0*/ 	.word	0xffffffff


	//   ....[102]....
        /*05e4*/ 	.word	0xffffffff


	//   ....[103]....
        /*05e8*/ 	.word	0xffffffff


	//   ....[104]....
        /*05ec*/ 	.word	0xffffffff


	//   ....[105]....
        /*05f0*/ 	.word	0xffffffff


	//   ....[106]....
        /*05f4*/ 	.word	0xffffffff


	//   ....[107]....
        /*05f8*/ 	.word	0xffffffff


	//   ....[108]....
        /*05fc*/ 	.word	0xffffffff


	//   ....[109]....
        /*0600*/ 	.word	0xffffffff


	//   ....[110]....
        /*0604*/ 	.word	0xffffffff


	//   ....[111]....
        /*0608*/ 	.word	0xffffffff


	//   ....[112]....
        /*060c*/ 	.word	0xffffffff


	//   ....[113]....
        /*0610*/ 	.word	0xffffffff


	//   ....[114]....
        /*0614*/ 	.word	0xffffffff


	//   ....[115]....
        /*0618*/ 	.word	0xffffffff


	//   ....[116]....
        /*061c*/ 	.word	0xffffffff


	//   ....[117]....
        /*0620*/ 	.word	0xffffffff


	//   ....[118]....
        /*0624*/ 	.word	0xffffffff


	//   ....[119]....
        /*0628*/ 	.word	0xffffffff


	//   ....[120]....
        /*062c*/ 	.word	0xffffffff


	//   ....[121]....
        /*0630*/ 	.word	0xffffffff


	//   ....[122]....
        /*0634*/ 	.word	0xffffffff


	//   ....[123]....
        /*0638*/ 	.word	0xffffffff


	//   ....[124]....
        /*063c*/ 	.word	0xffffffff


	//   ....[125]....
        /*0640*/ 	.word	0xffffffff


	//   ....[126]....
        /*0644*/ 	.word	0xffffffff


	//   ....[127]....
        /*0648*/ 	.word	0xffffffff


	//   ....[128]....
        /*064c*/ 	.word	0xffffffff


	//   ....[129]....
        /*0650*/ 	.word	0xffffffff


	//   ....[130]....
        /*0654*/ 	.word	0xffffffff


	//   ....[131]....
        /*0658*/ 	.word	0xffffffff


	//   ....[132]....
        /*065c*/ 	.word	0xffffffff


	//   ....[133]....
        /*0660*/ 	.word	0xffffffff


	//   ....[134]....
        /*0664*/ 	.word	0xffffffff


	//   ....[135]....
        /*0668*/ 	.word	0xffffffff


	//   ....[136]....
        /*066c*/ 	.word	0xffffffff


	//   ....[137]....
        /*0670*/ 	.word	0xffffffff


	//   ....[138]....
        /*0674*/ 	.word	0xffffffff


	//   ....[139]....
        /*0678*/ 	.word	0xffffffff


	//   ....[140]....
        /*067c*/ 	.word	0xffffffff


	//   ....[141]....
        /*0680*/ 	.word	0xffffffff


	//   ....[142]....
        /*0684*/ 	.word	0xffffffff


	//   ....[143]....
        /*0688*/ 	.word	0xffffffff


	//   ....[144]....
        /*068c*/ 	.word	0xffffffff


	//   ....[145]....
        /*0690*/ 	.word	0xffffffff


	//   ....[146]....
        /*0694*/ 	.word	0xffffffff


	//   ....[147]....
        /*0698*/ 	.word	0xffffffff


	//   ....[148]....
        /*069c*/ 	.word	0xffffffff


	//   ....[149]....
        /*06a0*/ 	.word	0xffffffff


	//   ....[150]....
        /*06a4*/ 	.word	0xffffffff


	//   ....[151]....
        /*06a8*/ 	.word	0xffffffff


	//   ....[152]....
        /*06ac*/ 	.word	0xffffffff


	//   ....[153]....
        /*06b0*/ 	.word	0xffffffff


	//   ....[154]....
        /*06b4*/ 	.word	0xffffffff


	//   ....[155]....
        /*06b8*/ 	.word	0xffffffff


	//   ....[156]....
        /*06bc*/ 	.word	0xffffffff


	//   ....[157]....
        /*06c0*/ 	.word	0xffffffff


	//   ....[158]....
        /*06c4*/ 	.word	0xffffffff


	//   ....[159]....
        /*06c8*/ 	.word	0xffffffff


	//   ....[160]....
        /*06cc*/ 	.word	0xffffffff


	//   ....[161]....
        /*06d0*/ 	.word	0xffffffff


	//   ....[162]....
        /*06d4*/ 	.word	0xffffffff


	//   ....[163]....
        /*06d8*/ 	.word	0xffffffff


	//   ....[164]....
        /*06dc*/ 	.word	0xffffffff


	//   ....[165]....
        /*06e0*/ 	.word	0xffffffff


	//   ....[166]....
        /*06e4*/ 	.word	0xffffffff


	//   ....[167]....
        /*06e8*/ 	.word	0xffffffff


	//   ....[168]....
        /*06ec*/ 	.word	0xffffffff


	//   ....[169]....
        /*06f0*/ 	.word	0xffffffff


	//   ....[170]....
        /*06f4*/ 	.word	0xffffffff


	//   ....[171]....
        /*06f8*/ 	.word	0xffffffff


	//   ....[172]....
        /*06fc*/ 	.word	0xffffffff


	//   ....[173]....
        /*0700*/ 	.word	0xffffffff


	//   ....[174]....
        /*0704*/ 	.word	0xffffffff


	//   ....[175]....
        /*0708*/ 	.word	0xffffffff


	//   ....[176]....
        /*070c*/ 	.word	0xffffffff


	//   ....[177]....
        /*0710*/ 	.word	0xffffffff


	//   ....[178]....
        /*0714*/ 	.word	0xffffffff


	//   ....[179]....
        /*0718*/ 	.word	0xffffffff


	//   ....[180]....
        /*071c*/ 	.word	0xffffffff


	//   ....[181]....
        /*0720*/ 	.word	0xffffffff


	//   ....[182]....
        /*0724*/ 	.word	0xffffffff


	//   ....[183]....
        /*0728*/ 	.word	0xffffffff


	//   ....[184]....
        /*072c*/ 	.word	0xffffffff


	//   ....[185]....
        /*0730*/ 	.word	0xffffffff


	//   ....[186]....
        /*0734*/ 	.word	0xffffffff


	//   ....[187]....
        /*0738*/ 	.word	0xffffffff


	//   ....[188]....
        /*073c*/ 	.word	0xffffffff


	//   ....[189]....
        /*0740*/ 	.word	0xffffffff


	//   ....[190]....
        /*0744*/ 	.word	0xffffffff


	//   ....[191]....
        /*0748*/ 	.word	0xffffffff


	//   ....[192]....
        /*074c*/ 	.word	0xffffffff


	//   ....[193]....
        /*0750*/ 	.word	0xffffffff


	//   ....[194]....
        /*0754*/ 	.word	0xffffffff


	//   ....[195]....
        /*0758*/ 	.word	0xffffffff


	//   ....[196]....
        /*075c*/ 	.word	0xffffffff


	//   ....[197]....
        /*0760*/ 	.word	0xffffffff


	//   ....[198]....
        /*0764*/ 	.word	0xffffffff


	//   ....[199]....
        /*0768*/ 	.word	0xffffffff


	//   ....[200]....
        /*076c*/ 	.word	0xffffffff


	//   ....[201]....
        /*0770*/ 	.word	0xffffffff


	//   ....[202]....
        /*0774*/ 	.word	0xffffffff


	//   ....[203]....
        /*0778*/ 	.word	0xffffffff


	//   ....[204]....
        /*077c*/ 	.word	0xffffffff


	//   ....[205]....
        /*0780*/ 	.word	0xffffffff


	//   ....[206]....
        /*0784*/ 	.word	0xffffffff


	//   ....[207]....
        /*0788*/ 	.word	0xffffffff


	//   ....[208]....
        /*078c*/ 	.word	0xffffffff


	//   ....[209]....
        /*0790*/ 	.word	0xffffffff


	//   ....[210]....
        /*0794*/ 	.word	0xffffffff


	//   ....[211]....
        /*0798*/ 	.word	0xffffffff


	//   ....[212]....
        /*079c*/ 	.word	0xffffffff


	//   ....[213]....
        /*07a0*/ 	.word	0xffffffff


	//   ....[214]....
        /*07a4*/ 	.word	0xffffffff


	//   ....[215]....
        /*07a8*/ 	.word	0xffffffff


	//   ....[216]....
        /*07ac*/ 	.word	0xffffffff


	//   ....[217]....
        /*07b0*/ 	.word	0xffffffff


	//   ....[218]....
        /*07b4*/ 	.word	0xffffffff


	//   ....[219]....
        /*07b8*/ 	.word	0xffffffff


	//   ....[220]....
        /*07bc*/ 	.word	0xffffffff


	//   ....[221]....
        /*07c0*/ 	.word	0xffffffff


	//   ....[222]....
        /*07c4*/ 	.word	0xffffffff


	//   ....[223]....
        /*07c8*/ 	.word	0xffffffff


	//   ....[224]....
        /*07cc*/ 	.word	0xffffffff


	//   ....[225]....
        /*07d0*/ 	.word	0xffffffff


	//   ....[226]....
        /*07d4*/ 	.word	0xffffffff


	//   ....[227]....
        /*07d8*/ 	.word	0xffffffff


	//   ....[228]....
        /*07dc*/ 	.word	0xffffffff


	//   ....[229]....
        /*07e0*/ 	.word	0xffffffff


	//   ....[230]....
        /*07e4*/ 	.word	0xffffffff


	//   ....[231]....
        /*07e8*/ 	.word	0xffffffff


	//   ....[232]....
        /*07ec*/ 	.word	0xffffffff


	//   ....[233]....
        /*07f0*/ 	.word	0xffffffff


	//   ....[234]....
        /*07f4*/ 	.word	0xffffffff


	//   ....[235]....
        /*07f8*/ 	.word	0xffffffff


	//   ....[236]....
        /*07fc*/ 	.word	0xffffffff


	//   ....[237]....
        /*0800*/ 	.word	0xffffffff


	//   ....[238]....
        /*0804*/ 	.word	0xffffffff


	//   ....[239]....
        /*0808*/ 	.word	0xffffffff


	//   ....[240]....
        /*080c*/ 	.word	0xffffffff


	//   ....[241]....
        /*0810*/ 	.word	0xffffffff


	//   ....[242]....
        /*0814*/ 	.word	0xffffffff


	//   ....[243]....
        /*0818*/ 	.word	0xffffffff


	//   ....[244]....
        /*081c*/ 	.word	0xffffffff


	//   ....[245]....
        /*0820*/ 	.word	0xffffffff


	//   ....[246]....
        /*0824*/ 	.word	0xffffffff


	//   ....[247]....
        /*0828*/ 	.word	0xffffffff


	//   ....[248]....
        /*082c*/ 	.word	0xffffffff


	//   ....[249]....
        /*0830*/ 	.word	0xffffffff


	//   ....[250]....
        /*0834*/ 	.word	0xffffffff


	//   ....[251]....
        /*0838*/ 	.word	0xffffffff


	//   ....[252]....
        /*083c*/ 	.word	0xffffffff


	//   ....[253]....
        /*0840*/ 	.word	0xffffffff


	//   ....[254]....
        /*0844*/ 	.word	0xffffffff


	//   ....[255]....
        /*0848*/ 	.word	0xffffffff


	//   ....[0]....
        /*084c*/ 	.word	0xffffffff


	//   ....[1]....
        /*0850*/ 	.word	0xffffffff


	//   ....[2]....
        /*0854*/ 	.word	0xffffffff


	//   ....[3]....
        /*0858*/ 	.word	0xffffffff


	//   ....[4]....
        /*085c*/ 	.word	0xffffffff


	//   ....[5]....
        /*0860*/ 	.word	0xffffffff


	//   ....[6]....
        /*0864*/ 	.word	0xffffffff


	//   ....[7]....
        /*0868*/ 	.word	0xffffffff


	//   ....[8]....
        /*086c*/ 	.word	0xffffffff


	//   ....[9]....
        /*0870*/ 	.word	0xffffffff


	//   ....[10]....
        /*0874*/ 	.word	0xffffffff


	//   ....[11]....
        /*0878*/ 	.word	0xffffffff


	//   ....[12]....
        /*087c*/ 	.word	0xffffffff


	//   ....[13]....
        /*0880*/ 	.word	0xffffffff


	//   ....[14]....
        /*0884*/ 	.word	0xffffffff


	//   ....[15]....
        /*0888*/ 	.word	0xffffffff


	//   ....[16]....
        /*088c*/ 	.word	0xffffffff


	//   ....[17]....
        /*0890*/ 	.word	0xffffffff


	//   ....[18]....
        /*0894*/ 	.word	0xffffffff


	//   ....[19]....
        /*0898*/ 	.word	0xffffffff


	//   ....[20]....
        /*089c*/ 	.word	0xffffffff


	//   ....[21]....
        /*08a0*/ 	.word	0xffffffff


	//   ....[22]....
        /*08a4*/ 	.word	0xffffffff


	//   ....[23]....
        /*08a8*/ 	.word	0xffffffff


	//   ....[24]....
        /*08ac*/ 	.word	0xffffffff


	//   ....[25]....
        /*08b0*/ 	.word	0xffffffff


	//   ....[26]....
        /*08b4*/ 	.word	0xffffffff


	//   ....[27]....
        /*08b8*/ 	.word	0xffffffff


	//   ....[28]....
        /*08bc*/ 	.word	0xffffffff


	//   ....[29]....
        /*08c0*/ 	.word	0xffffffff


	//   ....[30]....
        /*08c4*/ 	.word	0xffffffff


	//   ....[31]....
        /*08c8*/ 	.word	0xffffffff


	//   ....[32]....
        /*08cc*/ 	.word	0xffffffff


	//   ....[33]....
        /*08d0*/ 	.word	0xffffffff


	//   ....[34]....
        /*08d4*/ 	.word	0xffffffff


	//   ....[35]....
        /*08d8*/ 	.word	0x0500000f


	//   ....[36]....
        /*08dc*/ 	.word	0x0500000f


	//   ....[37]....
        /*08e0*/ 	.word	0x0500000f


	//   ....[38]....
        /*08e4*/ 	.word	0x0500000f


	//   ....[39]....
        /*08e8*/ 	.word	0x0500000f


	//   ....[40]....
        /*08ec*/ 	.word	0x0500000f


	//   ....[41]....
        /*08f0*/ 	.word	0x0500000f


	//   ....[42]....
        /*08f4*/ 	.word	0x0500000f


	//   ....[43]....
        /*08f8*/ 	.word	0x0500000f


	//   ....[44]....
        /*08fc*/ 	.word	0x0500000f


	//   ....[45]....
        /*0900*/ 	.word	0x0500000f


	//   ....[46]....
        /*0904*/ 	.word	0x0500000f


	//   ....[47]....
        /*0908*/ 	.word	0x0500000f


	//   ....[48]....
        /*090c*/ 	.word	0x0500000f


	//   ....[49]....
        /*0910*/ 	.word	0x0500000f


	//   ....[50]....
        /*0914*/ 	.word	0x0500000f


	//   ....[51]....
        /*0918*/ 	.word	0x0500000f


	//   ....[52]....
        /*091c*/ 	.word	0x0500000f


	//   ....[53]....
        /*0920*/ 	.word	0x0500000f


	//   ....[54]....
        /*0924*/ 	.word	0x0500000f


	//   ....[55]....
        /*0928*/ 	.word	0x0500000f


	//   ....[56]....
        /*092c*/ 	.word	0x0500000f


	//   ....[57]....
        /*0930*/ 	.word	0x0500000f


	//   ....[58]....
        /*0934*/ 	.word	0x0500000f


	//   ....[59]....
        /*0938*/ 	.word	0x0500000f


	//   ....[60]....
        /*093c*/ 	.word	0x0500000f


	//   ....[61]....
        /*0940*/ 	.word	0x0500000f


	//   ....[62]....
        /*0944*/ 	.word	0x0500000f


	//   ....[63]....
        /*0948*/ 	.word	0x0500000f


	//   ....[64]....
        /*094c*/ 	.word	0x0500000f


	//   ....[65]....
        /*0950*/ 	.word	0x0500000f


	//   ....[66]....
        /*0954*/ 	.word	0x0500000f


	//   ....[67]....
        /*0958*/ 	.word	0x0500000f


	//   ....[68]....
        /*095c*/ 	.word	0x0500000f


	//   ....[69]....
        /*0960*/ 	.word	0x0500000f


	//   ....[70]....
        /*0964*/ 	.word	0x0500000f


	//   ....[71]....
        /*0968*/ 	.word	0x0500000f


	//   ....[72]....
        /*096c*/ 	.word	0x0500000f


	//   ....[73]....
        /*0970*/ 	.word	0x0500000f


	//   ....[74]....
        /*0974*/ 	.word	0x0500000f


	//   ....[75]....
        /*0978*/ 	.word	0x0500000f


	//   ....[76]....
        /*097c*/ 	.word	0x0500000f


	//   ....[77]....
        /*0980*/ 	.word	0x0500000f


	//   ....[78]....
        /*0984*/ 	.word	0x0500000f


	//   ....[79]....
        /*0988*/ 	.word	0x0500000f


	//   ....[80]....
        /*098c*/ 	.word	0x0500000f


	//   ....[81]....
        /*0990*/ 	.word	0x0500000f


	//   ....[82]....
        /*0994*/ 	.word	0x0500000f


	//   ....[83]....
        /*0998*/ 	.word	0x0500000f


	//   ....[84]....
        /*099c*/ 	.word	0x0500000f


	//   ....[85]....
        /*09a0*/ 	.word	0x0500000f


	//   ....[86]....
        /*09a4*/ 	.word	0x0500000f


	//   ....[87]....
        /*09a8*/ 	.word	0x0500000f


	//   ....[88]....
        /*09ac*/ 	.word	0x0500000f


	//   ....[89]....
        /*09b0*/ 	.word	0x0500000f


	//   ....[90]....
        /*09b4*/ 	.word	0x0500000f


	//   ....[91]....
        /*09b8*/ 	.word	0x0500000f


	//   ....[92]....
        /*09bc*/ 	.word	0x0500000f


	//   ....[93]....
        /*09c0*/ 	.word	0x0500000f


	//   ....[94]....
        /*09c4*/ 	.word	0x0500000f


	//   ....[95]....
        /*09c8*/ 	.word	0x0500000f


	//   ....[96]....
        /*09cc*/ 	.word	0x0500000f


	//   ....[97]....
        /*09d0*/ 	.word	0x0500000f


	//   ....[98]....
        /*09d4*/ 	.word	0x0500000f


	//   ....[99]....
        /*09d8*/ 	.word	0x0500000f


	//   ....[100]....
        /*09dc*/ 	.word	0x0500000f


	//   ....[101]....
        /*09e0*/ 	.word	0x0500000f


	//   ....[102]....
        /*09e4*/ 	.word	0x0500000f


	//   ....[103]....
        /*09e8*/ 	.word	0x0500000f


	//   ....[104]....
        /*09ec*/ 	.word	0x0500000f


	//   ....[105]....
        /*09f0*/ 	.word	0x0500000f


	//   ....[106]....
        /*09f4*/ 	.word	0x0500000f


	//   ....[107]....
        /*09f8*/ 	.word	0x0500000f


	//   ....[108]....
        /*09fc*/ 	.word	0x0500000f


	//   ....[109]....
        /*0a00*/ 	.word	0x0500000f


	//   ....[110]....
        /*0a04*/ 	.word	0x0500000f


	//   ....[111]....
        /*0a08*/ 	.word	0x0500000f


	//   ....[112]....
        /*0a0c*/ 	.word	0x0500000f


	//   ....[113]....
        /*0a10*/ 	.word	0x0500000f


	//   ....[114]....
        /*0a14*/ 	.word	0x0500000f


	//   ....[115]....
        /*0a18*/ 	.word	0x0500000f


	//   ....[116]....
        /*0a1c*/ 	.word	0x0500000f


	//   ....[117]....
        /*0a20*/ 	.word	0x0500000f


	//   ....[118]....
        /*0a24*/ 	.word	0x0500000f


	//   ....[119]....
        /*0a28*/ 	.word	0x0500000f


	//   ....[120]....
        /*0a2c*/ 	.word	0x0500000f


	//   ....[121]....
        /*0a30*/ 	.word	0x0500000f


	//   ....[122]....
        /*0a34*/ 	.word	0x0500000f


	//   ....[123]....
        /*0a38*/ 	.word	0x0500000f


	//   ....[124]....
        /*0a3c*/ 	.word	0x0500000f


	//   ....[125]....
        /*0a40*/ 	.word	0x0500000f


	//   ....[126]....
        /*0a44*/ 	.word	0x0500000f


	//   ....[127]....
        /*0a48*/ 	.word	0x0500000f


	//   ....[128]....
        /*0a4c*/ 	.word	0x0500000f


	//   ....[129]....
        /*0a50*/ 	.word	0x0500000f


	//   ....[130]....
        /*0a54*/ 	.word	0x0500000f


	//   ....[131]....
        /*0a58*/ 	.word	0x0500000f


	//   ....[132]....
        /*0a5c*/ 	.word	0x0500000f


	//   ....[133]....
        /*0a60*/ 	.word	0x0500000f


	//   ....[134]....
        /*0a64*/ 	.word	0x0500000f


	//   ....[135]....
        /*0a68*/ 	.word	0x0500000f


	//   ....[136]....
        /*0a6c*/ 	.word	0x0500000f


	//   ....[137]....
        /*0a70*/ 	.word	0x0500000f


	//   ....[138]....
        /*0a74*/ 	.word	0x0500000f


	//   ....[139]....
        /*0a78*/ 	.word	0x0500000f


	//   ....[140]....
        /*0a7c*/ 	.word	0x0500000f


	//   ....[141]....
        /*0a80*/ 	.word	0x0500000f


	//   ....[142]....
        /*0a84*/ 	.word	0x0500000f


	//   ....[143]....
        /*0a88*/ 	.word	0x0500000f


	//   ....[144]....
        /*0a8c*/ 	.word	0x0500000f


	//   ....[145]....
        /*0a90*/ 	.word	0x0500000f


	//   ....[146]....
        /*0a94*/ 	.word	0x0500000f


	//   ....[147]....
        /*0a98*/ 	.word	0x0500000f


	//   ....[148]....
        /*0a9c*/ 	.word	0x0500000f


	//   ....[149]....
        /*0aa0*/ 	.word	0x0500000f


	//   ....[150]....
        /*0aa4*/ 	.word	0x0500000f


	//   ....[151]....
        /*0aa8*/ 	.word	0x0500000f


	//   ....[152]....
        /*0aac*/ 	.word	0x0500000f


	//   ....[153]....
        /*0ab0*/ 	.word	0x0500000f


	//   ....[154]....
        /*0ab4*/ 	.word	0x0500000f


	//   ....[155]....
        /*0ab8*/ 	.word	0x0500000f


	//   ....[156]....
        /*0abc*/ 	.word	0x0500000f


	//   ....[157]....
        /*0ac0*/ 	.word	0x0500000f


	//   ....[158]....
        /*0ac4*/ 	.word	0x0500000f


	//   ....[159]....
        /*0ac8*/ 	.word	0x0500000f


	//   ....[160]....
        /*0acc*/ 	.word	0x0500000f


	//   ....[161]....
        /*0ad0*/ 	.word	0x0500000f


	//   ....[162]....
        /*0ad4*/ 	.word	0x0500000f


	//   ....[163]....
        /*0ad8*/ 	.word	0x0500000f


	//   ....[164]....
        /*0adc*/ 	.word	0x0500000f


	//   ....[165]....
        /*0ae0*/ 	.word	0x0500000f


	//   ....[166]....
        /*0ae4*/ 	.word	0x0500000f


	//   ....[167]....
        /*0ae8*/ 	.word	0x0500000f


	//   ....[168]....
        /*0aec*/ 	.word	0x0500000f


	//   ....[169]....
        /*0af0*/ 	.word	0x0500000f


	//   ....[170]....
        /*0af4*/ 	.word	0x0500000f


	//   ....[171]....
        /*0af8*/ 	.word	0x0500000f


	//   ....[172]....
        /*0afc*/ 	.word	0x0500000f


	//   ....[173]....
        /*0b00*/ 	.word	0x0500000f


	//   ....[174]....
        /*0b04*/ 	.word	0x0500000f


	//   ....[175]....
        /*0b08*/ 	.word	0x0500000f


	//   ....[176]....
        /*0b0c*/ 	.word	0x0500000f


	//   ....[177]....
        /*0b10*/ 	.word	0x0500000f


	//   ....[178]....
        /*0b14*/ 	.word	0x0500000f


	//   ....[179]....
        /*0b18*/ 	.word	0x0500000f


	//   ....[180]....
        /*0b1c*/ 	.word	0x0500000f


	//   ....[181]....
        /*0b20*/ 	.word	0x0500000f


	//   ....[182]....
        /*0b24*/ 	.word	0x0500000f


	//   ....[183]....
        /*0b28*/ 	.word	0x0500000f


	//   ....[184]....
        /*0b2c*/ 	.word	0x0500000f


	//   ....[185]....
        /*0b30*/ 	.word	0x0500000f


	//   ....[186]....
        /*0b34*/ 	.word	0x0500000f


	//   ....[187]....
        /*0b38*/ 	.word	0x0500000f


	//   ....[188]....
        /*0b3c*/ 	.word	0x0500000f


	//   ....[189]....
        /*0b40*/ 	.word	0x0500000f


	//   ....[190]....
        /*0b44*/ 	.word	0x0500000f


	//   ....[191]....
        /*0b48*/ 	.word	0x0500000f


	//   ....[192]....
        /*0b4c*/ 	.word	0x0500000f


	//   ....[193]....
        /*0b50*/ 	.word	0x0500000f


	//   ....[194]....
        /*0b54*/ 	.word	0x0500000f


	//   ....[195]....
        /*0b58*/ 	.word	0x0500000f


	//   ....[196]....
        /*0b5c*/ 	.word	0x0500000f


	//   ....[197]....
        /*0b60*/ 	.word	0x0500000f


	//   ....[198]....
        /*0b64*/ 	.word	0x0500000f


	//   ....[199]....
        /*0b68*/ 	.word	0x0500000f


	//   ....[200]....
        /*0b6c*/ 	.word	0x0500000f


	//   ....[201]....
        /*0b70*/ 	.word	0x0500000f


	//   ....[202]....
        /*0b74*/ 	.word	0x0500000f


	//   ....[203]....
        /*0b78*/ 	.word	0x0500000f


	//   ....[204]....
        /*0b7c*/ 	.word	0x0500000f


	//   ....[205]....
        /*0b80*/ 	.word	0x0500000f


	//   ....[206]....
        /*0b84*/ 	.word	0x0500000f


	//   ....[207]....
        /*0b88*/ 	.word	0x0500000f


	//   ....[208]....
        /*0b8c*/ 	.word	0x0500000f


	//   ....[209]....
        /*0b90*/ 	.word	0x0500000f


	//   ....[210]....
        /*0b94*/ 	.word	0x0500000f


	//   ....[211]....
        /*0b98*/ 	.word	0x0500000f


	//   ....[212]....
        /*0b9c*/ 	.word	0x0500000f


	//   ....[213]....
        /*0ba0*/ 	.word	0x0500000f


	//   ....[214]....
        /*0ba4*/ 	.word	0x0500000f


	//   ....[215]....
        /*0ba8*/ 	.word	0x0500000f


	//   ....[216]....
        /*0bac*/ 	.word	0x0500000f


	//   ....[217]....
        /*0bb0*/ 	.word	0x0500000f


	//   ....[218]....
        /*0bb4*/ 	.word	0x0500000f


	//   ....[219]....
        /*0bb8*/ 	.word	0x0500000f


	//   ....[220]....
        /*0bbc*/ 	.word	0x0500000f


	//   ....[221]....
        /*0bc0*/ 	.word	0x0500000f


	//   ....[222]....
        /*0bc4*/ 	.word	0x0500000f


	//   ....[223]....
        /*0bc8*/ 	.word	0x0500000f


	//   ....[224]....
        /*0bcc*/ 	.word	0x0500000f


	//   ....[225]....
        /*0bd0*/ 	.word	0x0500000f


	//   ....[226]....
        /*0bd4*/ 	.word	0x0500000f


	//   ....[227]....
        /*0bd8*/ 	.word	0x0500000f


	//   ....[228]....
        /*0bdc*/ 	.word	0x0500000f


	//   ....[229]....
        /*0be0*/ 	.word	0x0500000f


	//   ....[230]....
        /*0be4*/ 	.word	0x0500000f


	//   ....[231]....
        /*0be8*/ 	.word	0x0500000f


	//   ....[232]....
        /*0bec*/ 	.word	0x0500000f


	//   ....[233]....
        /*0bf0*/ 	.word	0x0500000f


	//   ....[234]....
        /*0bf4*/ 	.word	0x0500000f


	//   ....[235]....
        /*0bf8*/ 	.word	0x0500000f


	//   ....[236]....
        /*0bfc*/ 	.word	0x0500000f


	//   ....[237]....
        /*0c00*/ 	.word	0x0500000f


	//   ....[238]....
        /*0c04*/ 	.word	0x0500000f


	//   ....[239]....
        /*0c08*/ 	.word	0x0500000f


	//   ....[240]....
        /*0c0c*/ 	.word	0x0500000f


	//   ....[241]....
        /*0c10*/ 	.word	0x0500000f


	//   ....[242]....
        /*0c14*/ 	.word	0x0500000f


	//   ....[243]....
        /*0c18*/ 	.word	0x0500000f


	//   ....[244]....
        /*0c1c*/ 	.word	0x0500000f


	//   ....[245]....
        /*0c20*/ 	.word	0x0500000f


	//   ....[246]....
        /*0c24*/ 	.word	0x0500000f


	//   ....[247]....
        /*0c28*/ 	.word	0x0500000f


	//   ....[248]....
        /*0c2c*/ 	.word	0x0500000f


	//   ....[249]....
        /*0c30*/ 	.word	0x0500000f


	//   ....[250]....
        /*0c34*/ 	.word	0x0500000f


	//   ....[251]....
        /*0c38*/ 	.word	0x0500000f


	//   ....[252]....
        /*0c3c*/ 	.word	0x0500000f


	//   ....[253]....
        /*0c40*/ 	.word	0x0500000f


	//   ....[254]....
        /*0c44*/ 	.word	0x0500000f


	//   ....[255]....
        /*0c48*/ 	.word	0x0500000f


	//   ....[0]....
        /*0c4c*/ 	.word	0x0500000f


	//   ....[1]....
        /*0c50*/ 	.word	0x0500000f


	//   ....[2]....
        /*0c54*/ 	.word	0x0500000f


	//   ....[3]....
        /*0c58*/ 	.word	0x0500000f


	//   ....[4]....
        /*0c5c*/ 	.word	0x0500000f


	//   ....[5]....
        /*0c60*/ 	.word	0x0500000f


	//   ....[6]....
        /*0c64*/ 	.word	0x0500000f


	//   ....[7]....
        /*0c68*/ 	.word	0x0500000f


	//----- nvinfo : EIATTR_COOP_GROUP_INSTR_OFFSETS
	.align		4
.L_326:
        /*0c6c*/ 	.byte	0x04, 0x28
        /*0c6e*/ 	.short	(.L_328 - .L_327)


	//   ....[0]....
.L_327:
        /*0c70*/ 	.word	0x00000070


	//   ....[1]....
        /*0c74*/ 	.word	0x00000140


	//   ....[2]....
        /*0c78*/ 	.word	0x00000190


	//   ....[3]....
        /*0c7c*/ 	.word	0x000003c0


	//   ....[4]....
        /*0c80*/ 	.word	0x00000520


	//   ....[5]....
        /*0c84*/ 	.word	0x00000640


	//   ....[6]....
        /*0c88*/ 	.word	0x000007a0


	//   ....[7]....
        /*0c8c*/ 	.word	0x00003120


	//   ....[8]....
        /*0c90*/ 	.word	0x00003130


	//   ....[9]....
        /*0c94*/ 	.word	0x00003fc0


	//   ....[10]....
        /*0c98*/ 	.word	0x00003fd0


	//   ....[11]....
        /*0c9c*/ 	.word	0x00004e70


	//   ....[12]....
        /*0ca0*/ 	.word	0x00004e80


	//   ....[13]....
        /*0ca4*/ 	.word	0x00005d50


	//   ....[14]....
        /*0ca8*/ 	.word	0x00005d60


	//   ....[15]....
        /*0cac*/ 	.word	0x000072b0


	//   ....[16]....
        /*0cb0*/ 	.word	0x000072c0


	//   ....[17]....
        /*0cb4*/ 	.word	0x00008260


	//   ....[18]....
        /*0cb8*/ 	.word	0x00008270


	//   ....[19]....
        /*0cbc*/ 	.word	0x00009200


	//   ....[20]....
        /*0cc0*/ 	.word	0x00009210


	//   ....[21]....
        /*0cc4*/ 	.word	0x0000a190


	//   ....[22]....
        /*0cc8*/ 	.word	0x0000a1a0


	//   ....[23]....
        /*0ccc*/ 	.word	0x0000b330


	//   ....[24]....
        /*0cd0*/ 	.word	0x0000b340


	//   ....[25]....
        /*0cd4*/ 	.word	0x0000b450


	//   ....[26]....
        /*0cd8*/ 	.word	0x0000b460


	//   ....[27]....
        /*0cdc*/ 	.word	0x0000b580


	//   ....[28]....
        /*0ce0*/ 	.word	0x0000b590


	//   ....[29]....
        /*0ce4*/ 	.word	0x0000b6b0


	//   ....[30]....
        /*0ce8*/ 	.word	0x0000b6c0


	//   ....[31]....
        /*0cec*/ 	.word	0x0000ba40


	//   ....[32]....
        /*0cf0*/ 	.word	0x0000ba60


	//   ....[33]....
        /*0cf4*/ 	.word	0x0000bb40


	//   ....[34]....
        /*0cf8*/ 	.word	0x0000bb60


	//   ....[35]....
        /*0cfc*/ 	.word	0x0000bc40


	//   ....[36]....
        /*0d00*/ 	.word	0x0000bc60


	//   ....[37]....
        /*0d04*/ 	.word	0x0000bd40


	//   ....[38]....
        /*0d08*/ 	.word	0x0000bd60


	//   ....[39]....
        /*0d0c*/ 	.word	0x0000c800


	//   ....[40]....
        /*0d10*/ 	.word	0x0000cf90


	//   ....[41]....
        /*0d14*/ 	.word	0x0000cfa0


	//   ....[42]....
        /*0d18*/ 	.word	0x0000cfb0


	//   ....[43]....
        /*0d1c*/ 	.word	0x0000cfc0


	//   ....[44]....
        /*0d20*/ 	.word	0x0000d1c0


	//   ....[45]....
        /*0d24*/ 	.word	0x0000d1d0


	//   ....[46]....
        /*0d28*/ 	.word	0x0000d1e0


	//   ....[47]....
        /*0d2c*/ 	.word	0x0000d1f0


	//   ....[48]....
        /*0d30*/ 	.word	0x0000d3d0


	//   ....[49]....
        /*0d34*/ 	.word	0x0000d3e0


	//   ....[50]....
        /*0d38*/ 	.word	0x0000d3f0


	//   ....[51]....
        /*0d3c*/ 	.word	0x0000d400


	//   ....[52]....
        /*0d40*/ 	.word	0x0000d600


	//   ....[53]....
        /*0d44*/ 	.word	0x0000d610


	//   ....[54]....
        /*0d48*/ 	.word	0x0000d620


	//   ....[55]....
        /*0d4c*/ 	.word	0x0000d630


	//   ....[56]....
        /*0d50*/ 	.word	0x00011920


	//   ....[57]....
        /*0d54*/ 	.word	0x00011940


	//   ....[58]....
        /*0d58*/ 	.word	0x00011950


	//   ....[59]....
        /*0d5c*/ 	.word	0x00011960


	//   ....[60]....
        /*0d60*/ 	.word	0x00011a50


	//   ....[61]....
        /*0d64*/ 	.word	0x00011a70


	//   ....[62]....
        /*0d68*/ 	.word	0x00011a80


	//   ....[63]....
        /*0d6c*/ 	.word	0x00011a90


	//   ....[64]....
        /*0d70*/ 	.word	0x00011c70


	//   ....[65]....
        /*0d74*/ 	.word	0x00011c90


	//   ....[66]....
        /*0d78*/ 	.word	0x00011cb0


	//   ....[67]....
        /*0d7c*/ 	.word	0x00011cc0


	//   ....[68]....
        /*0d80*/ 	.word	0x00011d90


	//   ....[69]....
        /*0d84*/ 	.word	0x00011db0


	//   ....[70]....
        /*0d88*/ 	.word	0x00011dd0


	//   ....[71]....
        /*0d8c*/ 	.word	0x00011de0


	//   ....[72]....
        /*0d90*/ 	.word	0x000169a0


	//   ....[73]....
        /*0d94*/ 	.word	0x00016fa0


	//   ....[74]....
        /*0d98*/ 	.word	0x00016ff0


	//   ....[75]....
        /*0d9c*/ 	.word	0x00017020


	//   ....[76]....
        /*0da0*/ 	.word	0x000179c0


	//   ....[77]....
        /*0da4*/ 	.word	0x00017a30


	//   ....[78]....
        /*0da8*/ 	.word	0x00019000


	//   ....[79]....
        /*0dac*/ 	.word	0x00019030


	//   ....[80]....
        /*0db0*/ 	.word	0x00019aa0


	//   ....[81]....
        /*0db4*/ 	.word	0x00019ac0


	//   ....[82]....
        /*0db8*/ 	.word	0x0001a360


	//   ....[83]....
        /*0dbc*/ 	.word	0x0001a530


	//   ....[84]....
        /*0dc0*/ 	.word	0x0001c030


	//   ....[85]....
        /*0dc4*/ 	.word	0x0001c050


	//   ....[86]....
        /*0dc8*/ 	.word	0x0001c970


	//   ....[87]....
        /*0dcc*/ 	.word	0x0001cb00


	//   ....[88]....
        /*0dd0*/ 	.word	0x0001de70


	//   ....[89]....
        /*0dd4*/ 	.word	0x0001de80


	//   ....[90]....
        /*0dd8*/ 	.word	0x0001deb0


	//   ....[91]....
        /*0ddc*/ 	.word	0x0001dec0


	//   ....[92]....
        /*0de0*/ 	.word	0x0001f550


	//   ....[93]....
        /*0de4*/ 	.word	0x0001f580


	//   ....[94]....
        /*0de8*/ 	.word	0x0001f5b0


	//   ....[95]....
        /*0dec*/ 	.word	0x0001f5e0


	//   ....[96]....
        /*0df0*/ 	.word	0x0001f610


	//   ....[97]....
        /*0df4*/ 	.word	0x0001f640


	//   ....[98]....
        /*0df8*/ 	.word	0x0001f670


	//   ....[99]....
        /*0dfc*/ 	.word	0x0001f6a0


	//   ....[100]....
        /*0e00*/ 	.word	0x0001f6d0


	//   ....[101]....
        /*0e04*/ 	.word	0x0001f700


	//   ....[102]....
        /*0e08*/ 	.word	0x0001f730


	//   ....[103]....
        /*0e0c*/ 	.word	0x0001f760


	//   ....[104]....
        /*0e10*/ 	.word	0x0001f790


	//   ....[105]....
        /*0e14*/ 	.word	0x0001f7c0


	//   ....[106]....
        /*0e18*/ 	.word	0x0001f7f0


	//   ....[107]....
        /*0e1c*/ 	.word	0x0001f820


	//   ....[108]....
        /*0e20*/ 	.word	0x0001f850


	//   ....[109]....
        /*0e24*/ 	.word	0x0001f880


	//   ....[110]....
        /*0e28*/ 	.word	0x0001f8b0


	//   ....[111]....
        /*0e2c*/ 	.word	0x0001f8e0


	//   ....[112]....
        /*0e30*/ 	.word	0x0001f910


	//   ....[113]....
        /*0e34*/ 	.word	0x0001f940


	//   ....[114]....
        /*0e38*/ 	.word	0x0001f970


	//   ....[115]....
        /*0e3c*/ 	.word	0x0001f9a0


	//   ....[116]....
        /*0e40*/ 	.word	0x0001f9d0


	//   ....[117]....
        /*0e44*/ 	.word	0x0001fa00


	//   ....[118]....
        /*0e48*/ 	.word	0x0001fa30


	//   ....[119]....
        /*0e4c*/ 	.word	0x0001fa60


	//   ....[120]....
        /*0e50*/ 	.word	0x0001fa90


	//   ....[121]....
        /*0e54*/ 	.word	0x0001fac0


	//   ....[122]....
        /*0e58*/ 	.word	0x0001faf0


	//   ....[123]....
        /*0e5c*/ 	.word	0x0001fb20


	//   ....[124]....
        /*0e60*/ 	.word	0x0001fb50


	//   ....[125]....
        /*0e64*/ 	.word	0x0001fb80


	//   ....[126]....
        /*0e68*/ 	.word	0x0001fbb0


	//   ....[127]....
        /*0e6c*/ 	.word	0x0001fbd0


	//   ....[128]....
        /*0e70*/ 	.word	0x0001fbf0


	//   ....[129]....
        /*0e74*/ 	.word	0x0001fc10


	//   ....[130]....
        /*0e78*/ 	.word	0x0001fc40


	//   ....[131]....
        /*0e7c*/ 	.word	0x0001fc70


	//   ....[132]....
        /*0e80*/ 	.word	0x0001fc90


	//   ....[133]....
        /*0e84*/ 	.word	0x0001fcb0


	//   ....[134]....
        /*0e88*/ 	.word	0x0001fcd0


	//   ....[135]....
        /*0e8c*/ 	.word	0x0001fd00


	//   ....[136]....
        /*0e90*/ 	.word	0x0001fd30


	//   ....[137]....
        /*0e94*/ 	.word	0x0001fd60


	//   ....[138]....
        /*0e98*/ 	.word	0x0001fd90


	//   ....[139]....
        /*0e9c*/ 	.word	0x0001fda0


	//   ....[140]....
        /*0ea0*/ 	.word	0x0001fdb0


	//   ....[141]....
        /*0ea4*/ 	.word	0x0001fdd0


	//   ....[142]....
        /*0ea8*/ 	.word	0x0001fe00


	//   ....[143]....
        /*0eac*/ 	.word	0x0001fe20


	//   ....[144]....
        /*0eb0*/ 	.word	0x0001fe50


	//   ....[145]....
        /*0eb4*/ 	.word	0x0001fe80


	//   ....[146]....
        /*0eb8*/ 	.word	0x0001feb0


	//   ....[147]....
        /*0ebc*/ 	.word	0x0001fec0


	//   ....[148]....
        /*0ec0*/ 	.word	0x0001fef0


	//   ....[149]....
        /*0ec4*/ 	.word	0x0001ff20


	//   ....[150]....
        /*0ec8*/ 	.word	0x0001ff50


	//   ....[151]....
        /*0ecc*/ 	.word	0x0001ff60


	//   ....[152]....
        /*0ed0*/ 	.word	0x0001ff80


	//   ....[153]....
        /*0ed4*/ 	.word	0x0001ffb0


	//   ....[154]....
        /*0ed8*/ 	.word	0x0001ffe0


	//   ....[155]....
        /*0edc*/ 	.word	0x0001fff0


	//   ....[156]....
        /*0ee0*/ 	.word	0x00020970


	//   ....[157]....
        /*0ee4*/ 	.word	0x000209a0


	//   ....[158]....
        /*0ee8*/ 	.word	0x00020b30


	//   ....[159]....
        /*0eec*/ 	.word	0x00020b60


	//   ....[160]....
        /*0ef0*/ 	.word	0x00021140


	//   ....[161]....
        /*0ef4*/ 	.word	0x00021170


	//   ....[162]....
        /*0ef8*/ 	.word	0x00021300


	//   ....[163]....
        /*0efc*/ 	.word	0x00021320


	//   ....[164]....
        /*0f00*/ 	.word	0x00021460


	//   ....[165]....
        /*0f04*/ 	.word	0x00021480


	//   ....[166]....
        /*0f08*/ 	.word	0x000215d0


	//   ....[167]....
        /*0f0c*/ 	.word	0x000215f0


	//   ....[168]....
        /*0f10*/ 	.word	0x00021f40


	//   ....[169]....
        /*0f14*/ 	.word	0x00021f50


	//   ....[170]....
        /*0f18*/ 	.word	0x000220e0


	//   ....[171]....
        /*0f1c*/ 	.word	0x000220f0


	//   ....[172]....
        /*0f20*/ 	.word	0x00022280


	//   ....[173]....
        /*0f24*/ 	.word	0x00022290


	//   ....[174]....
        /*0f28*/ 	.word	0x00022420


	//   ....[175]....
        /*0f2c*/ 	.word	0x00022430


	//   ....[176]....
        /*0f30*/ 	.word	0x00022610


	//   ....[177]....
        /*0f34*/ 	.word	0x000227e0


	//   ....[178]....
        /*0f38*/ 	.word	0x00022810


	//   ....[179]....
        /*0f3c*/ 	.word	0x00022840


	//   ....[180]....
        /*0f40*/ 	.word	0x00022870


	//   ....[181]....
        /*0f44*/ 	.word	0x000228a0


	//   ....[182]....
        /*0f48*/ 	.word	0x000228d0


	//   ....[183]....
        /*0f4c*/ 	.word	0x00022a40


	//   ....[184]....
        /*0f50*/ 	.word	0x00022a70


	//   ....[185]....
        /*0f54*/ 	.word	0x00022aa0


	//   ....[186]....
        /*0f58*/ 	.word	0x00022ad0


	//   ....[187]....
        /*0f5c*/ 	.word	0x00022b00


	//   ....[188]....
        /*0f60*/ 	.word	0x00022b30


	//   ....[189]....
        /*0f64*/ 	.word	0x00022bc0


	//   ....[190]....
        /*0f68*/ 	.word	0x00022c20


	//   ....[191]....
        /*0f6c*/ 	.word	0x00022cb0


	//   ....[192]....
        /*0f70*/ 	.word	0x00023c00


	//   ....[193]....
        /*0f74*/ 	.word	0x00025950


	//   ....[194]....
        /*0f78*/ 	.word	0x00025970


	//   ....[195]....
        /*0f7c*/ 	.word	0x00025a70


	//   ....[196]....
        /*0f80*/ 	.word	0x00025a80


	//   ....[197]....
        /*0f84*/ 	.word	0x00025af0


	//   ....[198]....
        /*0f88*/ 	.word	0x00025b00


	//   ....[199]....
        /*0f8c*/ 	.word	0x00025b70


	//   ....[200]....
        /*0f90*/ 	.word	0x00025b80


	//   ....[201]....
        /*0f94*/ 	.word	0x00025bf0


	//   ....[202]....
        /*0f98*/ 	.word	0x00025c00


	//   ....[203]....
        /*0f9c*/ 	.word	0x00025cb0


	//   ....[204]....
        /*0fa0*/ 	.word	0x00025cc0


	//   ....[205]....
        /*0fa4*/ 	.word	0x00025d30


	//   ....[206]....
        /*0fa8*/ 	.word	0x00025d40


	//   ....[207]....
        /*0fac*/ 	.word	0x00025d50


	//   ....[208]....
        /*0fb0*/ 	.word	0x00025dd0


	//   ....[209]....
        /*0fb4*/ 	.word	0x00026170


	//   ....[210]....
        /*0fb8*/ 	.word	0x000261a0


	//   ....[211]....
        /*0fbc*/ 	.word	0x000262d0


	//   ....[212]....
        /*0fc0*/ 	.word	0x000262e0


	//   ....[213]....
        /*0fc4*/ 	.word	0x00026370


	//   ....[214]....
        /*0fc8*/ 	.word	0x00026380


	//   ....[215]....
        /*0fcc*/ 	.word	0x00026410


	//   ....[216]....
        /*0fd0*/ 	.word	0x00026420


	//   ....[217]....
        /*0fd4*/ 	.word	0x000264a0


	//   ....[218]....
        /*0fd8*/ 	.word	0x000264b0


	//   ....[219]....
        /*0fdc*/ 	.word	0x00026530


	//   ....[220]....
        /*0fe0*/ 	.word	0x00026540


	//   ....[221]....
        /*0fe4*/ 	.word	0x000265c0


	//   ....[222]....
        /*0fe8*/ 	.word	0x000265d0


	//   ....[223]....
        /*0fec*/ 	.word	0x000265e0


	//   ....[224]....
        /*0ff0*/ 	.word	0x000265f0


	//   ....[225]....
        /*0ff4*/ 	.word	0x00026d60


	//   ....[226]....
        /*0ff8*/ 	.word	0x00026d90


	//   ....[227]....
        /*0ffc*/ 	.word	0x00026db0


	//   ....[228]....
        /*1000*/ 	.word	0x00026e30


	//   ....[229]....
        /*1004*/ 	.word	0x00026e50


	//   ....[230]....
        /*1008*/ 	.word	0x00026ed0


	//   ....[231]....
        /*100c*/ 	.word	0x00026ef0


	//   ....[232]....
        /*1010*/ 	.word	0x00026f70


	//   ....[233]....
        /*1014*/ 	.word	0x00026f90


	//   ....[234]....
        /*1018*/ 	.word	0x00027010


	//   ....[235]....
        /*101c*/ 	.word	0x00027030


	//   ....[236]....
        /*1020*/ 	.word	0x000270b0


	//   ....[237]....
        /*1024*/ 	.word	0x000270d0


	//   ....[238]....
        /*1028*/ 	.word	0x00027150


	//   ....[239]....
        /*102c*/ 	.word	0x00027160


	//   ....[240]....
        /*1030*/ 	.word	0x00027170


	//   ....[241]....
        /*1034*/ 	.word	0x000278c0


	//   ....[242]....
        /*1038*/ 	.word	0x000278e0


	//   ....[243]....
        /*103c*/ 	.word	0x00027940


	//   ....[244]....
        /*1040*/ 	.word	0x00027950


	//   ....[245]....
        /*1044*/ 	.word	0x000279a0


	//   ....[246]....
        /*1048*/ 	.word	0x000279b0


	//   ....[247]....
        /*104c*/ 	.word	0x00027a00


	//   ....[248]....
        /*1050*/ 	.word	0x00027a10


	//   ....[249]....
        /*1054*/ 	.word	0x00027a60


	//   ....[250]....
        /*1058*/ 	.word	0x00027a70


	//   ....[251]....
        /*105c*/ 	.word	0x00027ac0


	//   ....[252]....
        /*1060*/ 	.word	0x00027ad0


	//   ....[253]....
        /*1064*/ 	.word	0x00027b20


	//   ....[254]....
        /*1068*/ 	.word	0x00027b30


	//   ....[255]....
        /*106c*/ 	.word	0x00027b40


	//   ....[0]....
        /*1070*/ 	.word	0x00027b90


	//   ....[1]....
        /*1074*/ 	.word	0x00027ec0


	//   ....[2]....
        /*1078*/ 	.word	0x00027ed0


	//   ....[3]....
        /*107c*/ 	.word	0x00027f30


	//   ....[4]....
        /*1080*/ 	.word	0x00027f40


	//   ....[5]....
        /*1084*/ 	.word	0x00027f90


	//   ....[6]....
        /*1088*/ 	.word	0x00027fa0


	//   ....[7]....
        /*108c*/ 	.word	0x00027ff0


	//   ....[8]....
        /*1090*/ 	.word	0x00028000


	//   ....[9]....
        /*1094*/ 	.word	0x00028050


	//   ....[10]....
        /*1098*/ 	.word	0x00028060


	//   ....[11]....
        /*109c*/ 	.word	0x000280b0


	//   ....[12]....
        /*10a0*/ 	.word	0x000280c0


	//   ....[13]....
        /*10a4*/ 	.word	0x00028110


	//   ....[14]....
        /*10a8*/ 	.word	0x00028120


	//   ....[15]....
        /*10ac*/ 	.word	0x00028130


	//   ....[16]....
        /*10b0*/ 	.word	0x00028180


	//   ....[17]....
        /*10b4*/ 	.word	0x00029830


	//   ....[18]....
        /*10b8*/ 	.word	0x00029880


	//   ....[19]....
        /*10bc*/ 	.word	0x000298b0


	//   ....[20]....
        /*10c0*/ 	.word	0x000298e0


	//   ....[21]....
        /*10c4*/ 	.word	0x000298f0


	//   ....[22]....
        /*10c8*/ 	.word	0x00029920


	//   ....[23]....
        /*10cc*/ 	.word	0x00029950


	//   ....[24]....
        /*10d0*/ 	.word	0x00029980


	//   ....[25]....
        /*10d4*/ 	.word	0x00029b00


	//   ....[26]....
        /*10d8*/ 	.word	0x00029b30


	//   ....[27]....
        /*10dc*/ 	.word	0x00029b60


	//   ....[28]....
        /*10e0*/ 	.word	0x00029b90


	//   ....[29]....
        /*10e4*/ 	.word	0x00029bc0


	//   ....[30]....
        /*10e8*/ 	.word	0x00029bf0


	//   ....[31]....
        /*10ec*/ 	.word	0x00029cb0


	//   ....[32]....
        /*10f0*/ 	.word	0x00029cd0


	//   ....[33]....
        /*10f4*/ 	.word	0x00029d40


	//   ....[34]....
        /*10f8*/ 	.word	0x0002a400


	//   ....[35]....
        /*10fc*/ 	.word	0x0002a7c0


	//   ....[36]....
        /*1100*/ 	.word	0x0002a850


	//   ....[37]....
        /*1104*/ 	.word	0x0002a8f0


	//   ....[38]....
        /*1108*/ 	.word	0x0002a980


	//   ....[39]....
        /*110c*/ 	.word	0x0002aa20


	//   ....[40]....
        /*1110*/ 	.word	0x0002aab0


	//   ....[41]....
        /*1114*/ 	.word	0x0002ab50


	//   ....[42]....
        /*1118*/ 	.word	0x0002abe0


	//   ....[43]....
        /*111c*/ 	.word	0x0002acd0


	//   ....[44]....
        /*1120*/ 	.word	0x0002ad60


	//   ....[45]....
        /*1124*/ 	.word	0x0002ae00


	//   ....[46]....
        /*1128*/ 	.word	0x0002ae90


	//   ....[47]....
        /*112c*/ 	.word	0x0002af30


	//   ....[48]....
        /*1130*/ 	.word	0x0002afc0


	//   ....[49]....
        /*1134*/ 	.word	0x0002b060


	//   ....[50]....
        /*1138*/ 	.word	0x0002b0f0


	//   ....[51]....
        /*113c*/ 	.word	0x0002b1e0


	//   ....[52]....
        /*1140*/ 	.word	0x0002b270


	//   ....[53]....
        /*1144*/ 	.word	0x0002b300


	//   ....[54]....
        /*1148*/ 	.word	0x0002b390


	//   ....[55]....
        /*114c*/ 	.word	0x0002b420


	//   ....[56]....
        /*1150*/ 	.word	0x0002b4b0


	//   ....[57]....
        /*1154*/ 	.word	0x0002b540


	//   ....[58]....
        /*1158*/ 	.word	0x0002b5d0


	//   ....[59]....
        /*115c*/ 	.word	0x0002b6a0


	//   ....[60]....
        /*1160*/ 	.word	0x0002b740


	//   ....[61]....
        /*1164*/ 	.word	0x0002b7d0


	//   ....[62]....
        /*1168*/ 	.word	0x0002b820


	//   ....[63]....
        /*116c*/ 	.word	0x0002b870


	//   ....[64]....
        /*1170*/ 	.word	0x0002b900


	//   ....[65]....
        /*1174*/ 	.word	0x0002b990


	//   ....[66]....
        /*1178*/ 	.word	0x0002b9e0


	//   ....[67]....
        /*117c*/ 	.word	0x0002ba30


	//   ....[68]....
        /*1180*/ 	.word	0x0002bac0


	//   ....[69]....
        /*1184*/ 	.word	0x0002bb50


	//   ....[70]....
        /*1188*/ 	.word	0x0002bba0


	//   ....[71]....
        /*118c*/ 	.word	0x0002bbf0


	//   ....[72]....
        /*1190*/ 	.word	0x0002bc80


	//   ....[73]....
        /*1194*/ 	.word	0x0002bd10


	//   ....[74]....
        /*1198*/ 	.word	0x0002bd60


	//   ....[75]....
        /*119c*/ 	.word	0x0002bdb0


	//   ....[76]....
        /*11a0*/ 	.word	0x0002bea0


	//   ....[77]....
        /*11a4*/ 	.word	0x0002bf50


	//   ....[78]....
        /*11a8*/ 	.word	0x0002bfb0


	//   ....[79]....
        /*11ac*/ 	.word	0x0002c030


	//   ....[80]....
        /*11b0*/ 	.word	0x0002c120


	//   ....[81]....
        /*11b4*/ 	.word	0x0002c170


	//   ....[82]....
        /*11b8*/ 	.word	0x0002c1c0


	//   ....[83]....
        /*11bc*/ 	.word	0x0002c210


	//   ....[84]....
        /*11c0*/ 	.word	0x0002c330


	//   ....[85]....
        /*11c4*/ 	.word	0x0002c3d0


	//   ....[86]....
        /*11c8*/ 	.word	0x0002c430


	//   ....[87]....
        /*11cc*/ 	.word	0x0002c4b0


	//   ....[88]....
        /*11d0*/ 	.word	0x0002c5a0


	//   ....[89]....
        /*11d4*/ 	.word	0x0002c600


	//   ....[90]....
        /*11d8*/ 	.word	0x0002c650


	//   ....[91]....
        /*11dc*/ 	.word	0x0002c6a0


	//   ....[92]....
        /*11e0*/ 	.word	0x0002ca40


	//   ....[93]....
        /*11e4*/ 	.word	0x0002cb70


	//   ....[94]....
        /*11e8*/ 	.word	0x0002cc90


	//   ....[95]....
        /*11ec*/ 	.word	0x0002cdc0


	//   ....[96]....
        /*11f0*/ 	.word	0x0002cee0


	//   ....[97]....
        /*11f4*/ 	.word	0x0002cfd0


	//   ....[98]....
        /*11f8*/ 	.word	0x0002d030


	//   ....[99]....
        /*11fc*/ 	.word	0x0002d0b0


	//   ....[100]....
        /*1200*/ 	.word	0x0002d110


	//   ....[101]....
        /*1204*/ 	.word	0x0002d190


	//   ....[102]....
        /*1208*/ 	.word	0x0002d1f0


	//   ....[103]....
        /*120c*/ 	.word	0x0002d270


	//   ....[104]....
        /*1210*/ 	.word	0x0002d2d0


	//   ....[105]....
        /*1214*/ 	.word	0x0002d350


	//   ....[106]....
        /*1218*/ 	.word	0x0002d3b0


	//   ....[107]....
        /*121c*/ 	.word	0x0002d410


	//   ....[108]....
        /*1220*/ 	.word	0x0002d470


	//   ....[109]....
        /*1224*/ 	.word	0x0002d4d0


	//   ....[110]....
        /*1228*/ 	.word	0x0002d530


	//   ....[111]....
        /*122c*/ 	.word	0x0002d590


	//   ....[112]....
        /*1230*/ 	.word	0x0002d5f0


	//   ....[113]....
        /*1234*/ 	.word	0x0002d650


	//   ....[114]....
        /*1238*/ 	.word	0x0002d6b0


	//   ....[115]....
        /*123c*/ 	.word	0x0002d710


	//   ....[116]....
        /*1240*/ 	.word	0x0002d770


	//   ....[117]....
        /*1244*/ 	.word	0x0002d7d0


	//   ....[118]....
        /*1248*/ 	.word	0x0002d830


	//   ....[119]....
        /*124c*/ 	.word	0x0002d8a0


	//   ....[120]....
        /*1250*/ 	.word	0x0002d900


	//   ....[121]....
        /*1254*/ 	.word	0x0002d990


	//   ....[122]....
        /*1258*/ 	.word	0x0002d9f0


	//   ....[123]....
        /*125c*/ 	.word	0x0002da60


	//   ....[124]....
        /*1260*/ 	.word	0x0002dac0


	//   ....[125]....
        /*1264*/ 	.word	0x0002db50


	//   ....[126]....
        /*1268*/ 	.word	0x0002dbb0


	//   ....[127]....
        /*126c*/ 	.word	0x0002dc20


	//   ....[128]....
        /*1270*/ 	.word	0x0002dc80


	//   ....[129]....
        /*1274*/ 	.word	0x0002dd00


	//   ....[130]....
        /*1278*/ 	.word	0x0002dd60


	//   ....[131]....
        /*127c*/ 	.word	0x0002ddf0


	//   ....[132]....
        /*1280*/ 	.word	0x0002de50


	//   ....[133]....
        /*1284*/ 	.word	0x0002dee0


	//   ....[134]....
        /*1288*/ 	.word	0x0002df40


	//   ....[135]....
        /*128c*/ 	.word	0x0002dfc0


	//   ....[136]....
        /*1290*/ 	.word	0x0002e020


	//   ....[137]....
        /*1294*/ 	.word	0x0002e0c0


	//   ....[138]....
        /*1298*/ 	.word	0x0002e120


	//   ....[139]....
        /*129c*/ 	.word	0x0002e180


	//   ....[140]....
        /*12a0*/ 	.word	0x0002e1e0


	//   ....[141]....
        /*12a4*/ 	.word	0x0002e260


	//   ....[142]....
        /*12a8*/ 	.word	0x0002e2c0


	//   ....[143]....
        /*12ac*/ 	.word	0x0002e330


	//   ....[144]....
        /*12b0*/ 	.word	0x0002e390


	//   ....[145]....
        /*12b4*/ 	.word	0x0002e410


	//   ....[146]....
        /*12b8*/ 	.word	0x0002e470


	//   ....[147]....
        /*12bc*/ 	.word	0x0002e4e0


	//   ....[148]....
        /*12c0*/ 	.word	0x0002e540


	//   ....[149]....
        /*12c4*/ 	.word	0x0002e5c0


	//   ....[150]....
        /*12c8*/ 	.word	0x0002e620


	//   ....[151]....
        /*12cc*/ 	.word	0x0002e690


	//   ....[152]....
        /*12d0*/ 	.word	0x0002e6f0


	//   ....[153]....
        /*12d4*/ 	.word	0x0002e760


	//   ....[154]....
        /*12d8*/ 	.word	0x0002e7e0


	//   ....[155]....
        /*12dc*/ 	.word	0x0002e860


	//   ....[156]....
        /*12e0*/ 	.word	0x0002e9d0


	//   ....[157]....
        /*12e4*/ 	.word	0x0002ea20


	//   ....[158]....
        /*12e8*/ 	.word	0x0002eab0


	//   ....[159]....
        /*12ec*/ 	.word	0x0002eb40


	//   ....[160]....
        /*12f0*/ 	.word	0x0002ebd0


	//   ....[161]....
        /*12f4*/ 	.word	0x0002ec60


	//   ....[162]....
        /*12f8*/ 	.word	0x0002ecf0


	//   ....[163]....
        /*12fc*/ 	.word	0x0002ed80


	//   ....[164]....
        /*1300*/ 	.word	0x0002ee40


	//   ....[165]....
        /*1304*/ 	.word	0x0002f120


	//   ....[166]....
        /*1308*/ 	.word	0x0002f210


	//   ....[167]....
        /*130c*/ 	.word	0x0002f2c0


	//   ....[168]....
        /*1310*/ 	.word	0x0002f350


	//   ....[169]....
        /*1314*/ 	.word	0x0002f470


	//   ....[170]....
        /*1318*/ 	.word	0x0002f4d0


	//   ....[171]....
        /*131c*/ 	.word	0x0002f5b0


	//   ....[172]....
        /*1320*/ 	.word	0x0002f610


	//   ....[173]....
        /*1324*/ 	.word	0x0002f6f0


	//   ....[174]....
        /*1328*/ 	.word	0x0002f750


	//   ....[175]....
        /*132c*/ 	.word	0x0002f830


	//   ....[176]....
        /*1330*/ 	.word	0x0002f890


	//   ....[177]....
        /*1334*/ 	.word	0x0002f9b0


	//   ....[178]....
        /*1338*/ 	.word	0x0002fa10


	//   ....[179]....
        /*133c*/ 	.word	0x0002faf0


	//   ....[180]....
        /*1340*/ 	.word	0x0002fb50


	//   ....[181]....
        /*1344*/ 	.word	0x0002fc20


	//   ....[182]....
        /*1348*/ 	.word	0x0002fdc0


	//   ....[183]....
        /*134c*/ 	.word	0x0002fe50


	//   ....[184]....
        /*1350*/ 	.word	0x0002ff70


	//   ....[185]....
        /*1354*/ 	.word	0x0002ffc0


	//   ....[186]....
        /*1358*/ 	.word	0x000300e0


	//   ....[187]....
        /*135c*/ 	.word	0x00030130


	//   ....[188]....
        /*1360*/ 	.word	0x00030250


	//   ....[189]....
        /*1364*/ 	.word	0x000302a0


	//   ....[190]....
        /*1368*/ 	.word	0x000303a0


	//   ....[191]....
        /*136c*/ 	.word	0x00030440


	//   ....[192]....
        /*1370*/ 	.word	0x000304a0


	//   ....[193]....
        /*1374*/ 	.word	0x00030590


	//   ....[194]....
        /*1378*/ 	.word	0x000305f0


	//   ....[195]....
        /*137c*/ 	.word	0x000306e0


	//   ....[196]....
        /*1380*/ 	.word	0x00030740


	//   ....[197]....
        /*1384*/ 	.word	0x000307e0


	//   ....[198]....
        /*1388*/ 	.word	0x000308e0


	//   ....[199]....
        /*138c*/ 	.word	0x00030940


	//   ....[200]....
        /*1390*/ 	.word	0x000309a0


	//   ....[201]....
        /*1394*/ 	.word	0x00030a90


	//   ....[202]....
        /*1398*/ 	.word	0x00030af0


	//   ....[203]....
        /*139c*/ 	.word	0x00030be0


	//   ....[204]....
        /*13a0*/ 	.word	0x00030c40


	//   ....[205]....
        /*13a4*/ 	.word	0x00030d30


	//   ....[206]....
        /*13a8*/ 	.word	0x00030d90


	//   ....[207]....
        /*13ac*/ 	.word	0x00030e80


	//   ....[208]....
        /*13b0*/ 	.word	0x00030ee0


	//   ....[209]....
        /*13b4*/ 	.word	0x00030fd0


	//   ....[210]....
        /*13b8*/ 	.word	0x00031030


	//   ....[211]....
        /*13bc*/ 	.word	0x00031120


	//   ....[212]....
        /*13c0*/ 	.word	0x00031180


	//   ....[213]....
        /*13c4*/ 	.word	0x00031260


	//   ....[214]....
        /*13c8*/ 	.word	0x00031390


	//   ....[215]....
        /*13cc*/ 	.word	0x00031430


	//   ....[216]....
        /*13d0*/ 	.word	0x00031490


	//   ....[217]....
        /*13d4*/ 	.word	0x00031550


	//   ....[218]....
        /*13d8*/ 	.word	0x000315b0


	//   ....[219]....
        /*13dc*/ 	.word	0x00031670


	//   ....[220]....
        /*13e0*/ 	.word	0x000316d0


	//   ....[221]....
        /*13e4*/ 	.word	0x00031790


	//   ....[222]....
        /*13e8*/ 	.word	0x000317f0


	//   ....[223]....
        /*13ec*/ 	.word	0x000318b0


	//   ....[224]....
        /*13f0*/ 	.word	0x00031910


	//   ....[225]....
        /*13f4*/ 	.word	0x000319d0


	//   ....[226]....
        /*13f8*/ 	.word	0x00031a30


	//   ....[227]....
        /*13fc*/ 	.word	0x00031af0


	//   ....[228]....
        /*1400*/ 	.word	0x00031b50


	//   ....[229]....
        /*1404*/ 	.word	0x00031c10


	//   ....[230]....
        /*1408*/ 	.word	0x00031d00


	//   ....[231]....
        /*140c*/ 	.word	0x00031d90


	//   ....[232]....
        /*1410*/ 	.word	0x00031df0


	//   ....[233]....
        /*1414*/ 	.word	0x00031eb0


	//   ....[234]....
        /*1418*/ 	.word	0x00031f10


	//   ....[235]....
        /*141c*/ 	.word	0x00031fd0


	//   ....[236]....
        /*1420*/ 	.word	0x00032030


	//   ....[237]....
        /*1424*/ 	.word	0x000320f0


	//   ....[238]....
        /*1428*/ 	.word	0x00032150


	//   ....[239]....
        /*142c*/ 	.word	0x00032210


	//   ....[240]....
        /*1430*/ 	.word	0x00032270


	//   ....[241]....
        /*1434*/ 	.word	0x00032330


	//   ....[242]....
        /*1438*/ 	.word	0x00032390


	//   ....[243]....
        /*143c*/ 	.word	0x00032450


	//   ....[244]....
        /*1440*/ 	.word	0x000324b0


	//   ....[245]....
        /*1444*/ 	.word	0x00032570


	//   ....[246]....
        /*1448*/ 	.word	0x00032750


	//   ....[247]....
        /*144c*/ 	.word	0x000327f0


	//   ....[248]....
        /*1450*/ 	.word	0x00032910


	//   ....[249]....
        /*1454*/ 	.word	0x00032980


	//   ....[250]....
        /*1458*/ 	.word	0x000329f0


	//   ....[251]....
        /*145c*/ 	.word	0x00032a60


	//   ....[252]....
        /*1460*/ 	.word	0x00032ad0


	//   ....[253]....
        /*1464*/ 	.word	0x00032b50


	//   ....[254]....
        /*1468*/ 	.word	0x00032be0


	//   ....[255]....
        /*146c*/ 	.word	0x00032c70


	//   ....[0]....
        /*1470*/ 	.word	0x00032ce0


	//   ....[1]....
        /*1474*/ 	.word	0x00032d50


	//   ....[2]....
        /*1478*/ 	.word	0x00032dc0


	//   ....[3]....
        /*147c*/ 	.word	0x00032e40


	//   ....[4]....
        /*1480*/ 	.word	0x00032eb0


	//   ....[5]....
        /*1484*/ 	.word	0x00032f50


	//   ....[6]....
        /*1488*/ 	.word	0x00032fe0


	//   ....[7]....
        /*148c*/ 	.word	0x00033100


	//----- nvinfo : EIATTR_REG_RECONFIG
	.align		4
.L_328:
        /*1490*/ 	.byte	0x01, 0x54
	.zero		2


	//----- nvinfo : EIATTR_SYSCALL_OFFSETS
	.align		4
        /*1494*/ 	.byte	0x04, 0x46
        /*1496*/ 	.short	(.L_330 - .L_329)


	//   ....[0]....
.L_329:
        /*1498*/ 	.word	0x00001aa0


	//   ....[1]....
        /*149c*/ 	.word	0x00001bf0


	//   ....[2]....
        /*14a0*/ 	.word	0x0000c9c0


	//   ....[3]....
        /*14a4*/ 	.word	0x0000ccc0


	//   ....[4]....
        /*14a8*/ 	.word	0x00024f20


	//   ....[5]....
        /*14ac*/ 	.word	0x000250b0


	//   ....[6]....
        /*14b0*/ 	.word	0x00025200


	//   ....[7]....
        /*14b4*/ 	.word	0x00025340


	//   ....[8]....
        /*14b8*/ 	.word	0x00026a00


	//----- nvinfo : EIATTR_MBARRIER_INSTR_OFFSETS
	.align		4
.L_330:
        /*14bc*/ 	.byte	0x04, 0x39
        /*14be*/ 	.short	(.L_332 - .L_331)


	//   ....[0]....
.L_331:
        /*14c0*/ 	.word	0x00000270
        /*14c4*/ 	.word	0x000000ff
        /*14c8*/ 	.word	0x00038800
        /*14cc*/ 	.short	0x0100
        /*14ce*/ 	.byte	0x08
	.zero		1


	//   ....[1]....
        /*14d0*/ 	.word	0x00000280
        /*14d4*/ 	.word	0x000000ff
        /*14d8*/ 	.word	0x00038820
        /*14dc*/ 	.short	0x0100
        /*14de*/ 	.byte	0x08
	.zero		1


	//   ....[2]....
        /*14e0*/ 	.word	0x00000370
        /*14e4*/ 	.word	0x000000ff
        /*14e8*/ 	.word	0x00038830
        /*14ec*/ 	.short	0x0100
        /*14ee*/ 	.byte	0x08
	.zero		1


	//   ....[3]....
        /*14f0*/ 	.word	0x00000380
        /*14f4*/ 	.word	0x000000ff
        /*14f8*/ 	.word	0x00038840
        /*14fc*/ 	.short	0x0100
        /*14fe*/ 	.byte	0x08
	.zero		1


	//   ....[4]....
        /*1500*/ 	.word	0x00000390
        /*1504*/ 	.word	0x000000ff
        /*1508*/ 	.word	0x00038838
        /*150c*/ 	.short	0x0100
        /*150e*/ 	.byte	0x08
	.zero		1


	//   ....[5]....
        /*1510*/ 	.word	0x000003a0
        /*1514*/ 	.word	0x000000ff
        /*1518*/ 	.word	0x00038848
        /*151c*/ 	.short	0x0100
        /*151e*/ 	.byte	0x08
	.zero		1


	//   ....[6]....
        /*1520*/ 	.word	0x000004d0
        /*1524*/ 	.word	0x000000ff
        /*1528*/ 	.word	0x00038850
        /*152c*/ 	.short	0x0100
        /*152e*/ 	.byte	0x08
	.zero		1


	//   ....[7]....
        /*1530*/ 	.word	0x000004e0
        /*1534*/ 	.word	0x000000ff
        /*1538*/ 	.word	0x00038860
        /*153c*/ 	.short	0x0100
        /*153e*/ 	.byte	0x08
	.zero		1


	//   ....[8]....
        /*1540*/ 	.word	0x000004f0
        /*1544*/ 	.word	0x000000ff
        /*1548*/ 	.word	0x00038858
        /*154c*/ 	.short	0x0100
        /*154e*/ 	.byte	0x08
	.zero		1


	//   ....[9]....
        /*1550*/ 	.word	0x00000500
        /*1554*/ 	.word	0x000000ff
        /*1558*/ 	.word	0x00038868
        /*155c*/ 	.short	0x0100
        /*155e*/ 	.byte	0x08
	.zero		1


	//   ....[10]....
        /*1560*/ 	.word	0x000005f0
        /*1564*/ 	.word	0x000000ff
        /*1568*/ 	.word	0x00038870
        /*156c*/ 	.short	0x0100
        /*156e*/ 	.byte	0x06
	.zero		1


	//   ....[11]....
        /*1570*/ 	.word	0x00000600
        /*1574*/ 	.word	0x000000ff
        /*1578*/ 	.word	0x00038880
        /*157c*/ 	.short	0x0100
        /*157e*/ 	.byte	0x06
	.zero		1


	//   ....[12]....
        /*1580*/ 	.word	0x00000610
        /*1584*/ 	.word	0x000000ff
        /*1588*/ 	.word	0x00038878
        /*158c*/ 	.short	0x0100
        /*158e*/ 	.byte	0x06
	.zero		1


	//   ....[13]....
        /*1590*/ 	.word	0x00000620
        /*1594*/ 	.word	0x000000ff
        /*1598*/ 	.word	0x00038888
        /*159c*/ 	.short	0x0100
        /*159e*/ 	.byte	0x06
	.zero		1


	//   ....[14]....
        /*15a0*/ 	.word	0x00000750
        /*15a4*/ 	.word	0x000000ff
        /*15a8*/ 	.word	0x00038890
        /*15ac*/ 	.short	0x0100
        /*15ae*/ 	.byte	0x08
	.zero		1


	//   ....[15]....
        /*15b0*/ 	.word	0x00000760
        /*15b4*/ 	.word	0x000000ff
        /*15b8*/ 	.word	0x000388a0
        /*15bc*/ 	.short	0x0100
        /*15be*/ 	.byte	0x08
	.zero		1


	//   ....[16]....
        /*15c0*/ 	.word	0x00000770
        /*15c4*/ 	.word	0x000000ff
        /*15c8*/ 	.word	0x00038898
        /*15cc*/ 	.short	0x0100
        /*15ce*/ 	.byte	0x08
	.zero		1


	//   ....[17]....
        /*15d0*/ 	.word	0x00000780
        /*15d4*/ 	.word	0x000000ff
        /*15d8*/ 	.word	0x000388a8
        /*15dc*/ 	.short	0x0100
        /*15de*/ 	.byte	0x08
	.zero		1


	//   ....[18]....
        /*15e0*/ 	.word	0x000008c0
        /*15e4*/ 	.word	0x000000ff
        /*15e8*/ 	.word	0x000388b0
        /*15ec*/ 	.short	0x0100
        /*15ee*/ 	.byte	0x08
	.zero		1


	//   ....[19]....
        /*15f0*/ 	.word	0x000008d0
        /*15f4*/ 	.word	0x000000ff
        /*15f8*/ 	.word	0x000388c0
        /*15fc*/ 	.short	0x0100
        /*15fe*/ 	.byte	0x08
	.zero		1


	//   ....[20]....
        /*1600*/ 	.word	0x000008e0
        /*1604*/ 	.word	0x000000ff
        /*1608*/ 	.word	0x000388b8
        /*160c*/ 	.short	0x0100
        /*160e*/ 	.byte	0x08
	.zero		1


	//   ....[21]....
        /*1610*/ 	.word	0x000008f0
        /*1614*/ 	.word	0x000000ff
        /*1618*/ 	.word	0x000388c8
        /*161c*/ 	.short	0x0100
        /*161e*/ 	.byte	0x08
	.zero		1


	//   ....[22]....
        /*1620*/ 	.word	0x000030d0
        /*1624*/ 	.word	0x00000050
        /*1628*/ 	.word	0x00038890
        /*162c*/ 	.short	0x010a
        /*162e*/ 	.byte	0x3f
	.zero		1


	//   ....[23]....
        /*1630*/ 	.word	0x00007250
        /*1634*/ 	.word	0x00000050
        /*1638*/ 	.word	0x00038890
        /*163c*/ 	.short	0x010a
        /*163e*/ 	.byte	0x3f
	.zero		1


	//   ....[24]....
        /*1640*/ 	.word	0x0000b180
        /*1644*/ 	.word	0x00000050
        /*1648*/ 	.word	0x00038890
        /*164c*/ 	.short	0x010a
        /*164e*/ 	.byte	0x3f
	.zero		1


	//   ....[25]....
        /*1650*/ 	.word	0x0000b880
        /*1654*/ 	.word	0x0000000b
        /*1658*/ 	.word	0x00000000
        /*165c*/ 	.short	0x0101
        /*165e*/ 	.byte	0x3f
	.zero		1


	//   ....[26]....
        /*1660*/ 	.word	0x0000b8c0
        /*1664*/ 	.word	0x00000050
        /*1668*/ 	.word	0x000388b0
        /*166c*/ 	.short	0x010a
        /*166e*/ 	.byte	0x3f
	.zero		1


	//   ....[27]....
        /*1670*/ 	.word	0x0000bee0
        /*1674*/ 	.word	0x00000050
        /*1678*/ 	.word	0x00000000
        /*167c*/ 	.short	0x0101
        /*167e*/ 	.byte	0x3f
	.zero		1


	//   ....[28]....
        /*1680*/ 	.word	0x0000ca50
        /*1684*/ 	.word	0x00000016
        /*1688*/ 	.word	0x00038800
        /*168c*/ 	.short	0x010a
        /*168e*/ 	.byte	0x3f
	.zero		1


	//   ....[29]....
        /*1690*/ 	.word	0x0000caa0
        /*1694*/ 	.word	0x00000016
        /*1698*/ 	.word	0x00038800
        /*169c*/ 	.short	0x010a
        /*169e*/ 	.byte	0x3f
	.zero		1


	//   ....[30]....
        /*16a0*/ 	.word	0x0000d840
        /*16a4*/ 	.word	0x00000016
        /*16a8*/ 	.word	0x00038800
        /*16ac*/ 	.short	0x010a
        /*16ae*/ 	.byte	0x3f
	.zero		1


	//   ....[31]....
        /*16b0*/ 	.word	0x00011fe0
        /*16b4*/ 	.word	0x00000016
        /*16b8*/ 	.word	0x00038800
        /*16bc*/ 	.short	0x010a
        /*16be*/ 	.byte	0x3f
	.zero		1


	//   ....[32]....
        /*16c0*/ 	.word	0x00016260
        /*16c4*/ 	.word	0x00000006
        /*16c8*/ 	.word	0x00038830
        /*16cc*/ 	.short	0x010a
        /*16ce*/ 	.byte	0x3f
	.zero		1


	//   ....[33]....
        /*16d0*/ 	.word	0x000162a0
        /*16d4*/ 	.word	0x00000006
        /*16d8*/ 	.word	0x00038830
        /*16dc*/ 	.short	0x010a
        /*16de*/ 	.byte	0x3f
	.zero		1


	//   ....[34]....
        /*16e0*/ 	.word	0x00018160
        /*16e4*/ 	.word	0x0000001e
        /*16e8*/ 	.word	0x00000000
        /*16ec*/ 	.short	0x0101
        /*16ee*/ 	.byte	0x3f
	.zero		1


	//   ....[35]....
        /*16f0*/ 	.word	0x00018510
        /*16f4*/ 	.word	0x00000006
        /*16f8*/ 	.word	0x00038850
        /*16fc*/ 	.short	0x010a
        /*16fe*/ 	.byte	0x3f
	.zero		1


	//   ....[36]....
        /*1700*/ 	.word	0x00018560
        /*1704*/ 	.word	0x00000006
        /*1708*/ 	.word	0x00038850
        /*170c*/ 	.short	0x010a
        /*170e*/ 	.byte	0x3f
	.zero		1


	//   ....[37]....
        /*1710*/ 	.word	0x000188c0
        /*1714*/ 	.word	0x00000006
        /*1718*/ 	.word	0x00000000
        /*171c*/ 	.short	0x0101
        /*171e*/ 	.byte	0x3f
	.zero		1


	//   ....[38]....
        /*1720*/ 	.word	0x00018a00
        /*1724*/ 	.word	0x00000007
        /*1728*/ 	.word	0x00038830
        /*172c*/ 	.short	0x010a
        /*172e*/ 	.byte	0x3f
	.zero		1


	//   ....[39]....
        /*1730*/ 	.word	0x00018a80
        /*1734*/ 	.word	0x00000007
        /*1738*/ 	.word	0x00038830
        /*173c*/ 	.short	0x010a
        /*173e*/ 	.byte	0x3f
	.zero		1


	//   ....[40]....
        /*1740*/ 	.word	0x0001ab40
        /*1744*/ 	.word	0x00000005
        /*1748*/ 	.word	0x00000000
        /*174c*/ 	.short	0x0101
        /*174e*/ 	.byte	0x3f
	.zero		1


	//   ....[41]....
        /*1750*/ 	.word	0x0001b480
        /*1754*/ 	.word	0x00000007
        /*1758*/ 	.word	0x00038850
        /*175c*/ 	.short	0x010a
        /*175e*/ 	.byte	0x3f
	.zero		1


	//   ....[42]....
        /*1760*/ 	.word	0x0001b4f0
        /*1764*/ 	.word	0x00000007
        /*1768*/ 	.word	0x00038850
        /*176c*/ 	.short	0x010a
        /*176e*/ 	.byte	0x3f
	.zero		1


	//   ....[43]....
        /*1770*/ 	.word	0x0001b7d0
        /*1774*/ 	.word	0x00000007
        /*1778*/ 	.word	0x00000000
        /*177c*/ 	.short	0x0101
        /*177e*/ 	.byte	0x3f
	.zero		1


	//   ....[44]....
        /*1780*/ 	.word	0x0001b8e0
        /*1784*/ 	.word	0x00000007
        /*1788*/ 	.word	0x00038830
        /*178c*/ 	.short	0x010a
        /*178e*/ 	.byte	0x3f
	.zero		1


	//   ....[45]....
        /*1790*/ 	.word	0x0001b960
        /*1794*/ 	.word	0x00000007
        /*1798*/ 	.word	0x00038830
        /*179c*/ 	.short	0x010a
        /*179e*/ 	.byte	0x3f
	.zero		1


	//   ....[46]....
        /*17a0*/ 	.word	0x0001ccc0
        /*17a4*/ 	.word	0x0000000e
        /*17a8*/ 	.word	0x00000000
        /*17ac*/ 	.short	0x0101
        /*17ae*/ 	.byte	0x3f
	.zero		1


	//   ....[47]....
        /*17b0*/ 	.word	0x0001d980
        /*17b4*/ 	.word	0x00000007
        /*17b8*/ 	.word	0x00038850
        /*17bc*/ 	.short	0x010a
        /*17be*/ 	.byte	0x3f
	.zero		1


	//   ....[48]....
        /*17c0*/ 	.word	0x0001d9f0
        /*17c4*/ 	.word	0x00000007
        /*17c8*/ 	.word	0x00038850
        /*17cc*/ 	.short	0x010a
        /*17ce*/ 	.byte	0x3f
	.zero		1


	//   ....[49]....
        /*17d0*/ 	.word	0x0001dcd0
        /*17d4*/ 	.word	0x00000007
        /*17d8*/ 	.word	0x00000000
        /*17dc*/ 	.short	0x0101
        /*17de*/ 	.byte	0x3f
	.zero		1


	//   ....[50]....
        /*17e0*/ 	.word	0x000211c0
        /*17e4*/ 	.word	0x00000014
        /*17e8*/ 	.word	0x00000000
        /*17ec*/ 	.short	0x0101
        /*17ee*/ 	.byte	0x3f
	.zero		1


	//   ....[51]....
        /*17f0*/ 	.word	0x00023ce0
        /*17f4*/ 	.word	0x00000016
        /*17f8*/ 	.word	0x00038820
        /*17fc*/ 	.short	0x010a
        /*17fe*/ 	.byte	0x3f
	.zero		1


	//   ....[52]....
        /*1800*/ 	.word	0x00023d70
        /*1804*/ 	.word	0x0000000a
        /*1808*/ 	.word	0x000388a0
        /*180c*/ 	.short	0x010a
        /*180e*/ 	.byte	0x3f
	.zero		1


	//   ....[53]....
        /*1810*/ 	.word	0x000240c0
        /*1814*/ 	.word	0x0000000a
        /*1818*/ 	.word	0x000388c0
        /*181c*/ 	.short	0x010a
        /*181e*/ 	.byte	0x3f
	.zero		1


	//   ....[54]....
        /*1820*/ 	.word	0x000244e0
        /*1824*/ 	.word	0x00000009
        /*1828*/ 	.word	0x000388a0
        /*182c*/ 	.short	0x010a
        /*182e*/ 	.byte	0x3f
	.zero		1


	//   ....[55]....
        /*1830*/ 	.word	0x00024820
        /*1834*/ 	.word	0x00000009
        /*1838*/ 	.word	0x000388c0
        /*183c*/ 	.short	0x010a
        /*183e*/ 	.byte	0x3f
	.zero		1


	//   ....[56]....
        /*1840*/ 	.word	0x00025730
        /*1844*/ 	.word	0x00000006
        /*1848*/ 	.word	0x00038880
        /*184c*/ 	.short	0x010a
        /*184e*/ 	.byte	0x3f
	.zero		1


	//   ....[57]....
        /*1850*/ 	.word	0x00025ed0
        /*1854*/ 	.word	0x00000006
        /*1858*/ 	.word	0x00038870
        /*185c*/ 	.short	0x0107
        /*185e*/ 	.byte	0x3f
	.zero		1


	//   ....[58]....
        /*1860*/ 	.word	0x00025f90
        /*1864*/ 	.word	0x00000006
        /*1868*/ 	.word	0x00038870
        /*186c*/ 	.short	0x0101
        /*186e*/ 	.byte	0x3f
	.zero		1


	//   ....[59]....
        /*1870*/ 	.word	0x00025fc0
        /*1874*/ 	.word	0x00000006
        /*1878*/ 	.word	0x00038840
        /*187c*/ 	.short	0x010a
        /*187e*/ 	.byte	0x3f
	.zero		1


	//   ....[60]....
        /*1880*/ 	.word	0x00026720
        /*1884*/ 	.word	0x00000006
        /*1888*/ 	.word	0x00038830
        /*188c*/ 	.short	0x0107
        /*188e*/ 	.byte	0x3f
	.zero		1


	//   ....[61]....
        /*1890*/ 	.word	0x00026810
        /*1894*/ 	.word	0x00000006
        /*1898*/ 	.word	0x00038830
        /*189c*/ 	.short	0x0101
        /*189e*/ 	.byte	0x3f
	.zero		1


	//   ....[62]....
        /*18a0*/ 	.word	0x000272a0
        /*18a4*/ 	.word	0x00000016
        /*18a8*/ 	.word	0x00038800
        /*18ac*/ 	.short	0x0107
        /*18ae*/ 	.byte	0x3f
	.zero		1


	//   ....[63]....
        /*18b0*/ 	.word	0x000273b0
        /*18b4*/ 	.word	0x00000016
        /*18b8*/ 	.word	0x00038800
        /*18bc*/ 	.short	0x0101
        /*18be*/ 	.byte	0x3f
	.zero		1


	//   ....[64]....
        /*18c0*/ 	.word	0x000273d0
        /*18c4*/ 	.word	0x00000016
        /*18c8*/ 	.word	0x00038820
        /*18cc*/ 	.short	0x010a
        /*18ce*/ 	.byte	0x3f
	.zero		1


	//   ....[65]....
        /*18d0*/ 	.word	0x00027700
        /*18d4*/ 	.word	0x00000000
        /*18d8*/ 	.word	0x00038880
        /*18dc*/ 	.short	0x010a
        /*18de*/ 	.byte	0x3f
	.zero		1


	//   ....[66]....
        /*18e0*/ 	.word	0x00027c20
        /*18e4*/ 	.word	0x00000000
        /*18e8*/ 	.word	0x00038870
        /*18ec*/ 	.short	0x0107
        /*18ee*/ 	.byte	0x3f
	.zero		1


	//   ....[67]....
        /*18f0*/ 	.word	0x00027ce0
        /*18f4*/ 	.word	0x00000000
        /*18f8*/ 	.word	0x00038870
        /*18fc*/ 	.short	0x0101
        /*18fe*/ 	.byte	0x3f
	.zero		1


	//   ....[68]....
        /*1900*/ 	.word	0x00027d10
        /*1904*/ 	.word	0x00000000
        /*1908*/ 	.word	0x00038840
        /*190c*/ 	.short	0x010a
        /*190e*/ 	.byte	0x3f
	.zero		1


	//   ....[69]....
        /*1910*/ 	.word	0x00028210
        /*1914*/ 	.word	0x00000000
        /*1918*/ 	.word	0x00038830
        /*191c*/ 	.short	0x0107
        /*191e*/ 	.byte	0x3f
	.zero		1


	//   ....[70]....
        /*1920*/ 	.word	0x000282d0
        /*1924*/ 	.word	0x00000000
        /*1928*/ 	.word	0x00038830
        /*192c*/ 	.short	0x0101
        /*192e*/ 	.byte	0x3f
	.zero		1


	//   ....[71]....
        /*1930*/ 	.word	0x00028360
        /*1934*/ 	.word	0x00000011
        /*1938*/ 	.word	0x00038870
        /*193c*/ 	.short	0x010a
        /*193e*/ 	.byte	0x3f
	.zero		1


	//   ....[72]....
        /*1940*/ 	.word	0x000283f0
        /*1944*/ 	.word	0x00000011
        /*1948*/ 	.word	0x00038860
        /*194c*/ 	.short	0x010a
        /*194e*/ 	.byte	0x3f
	.zero		1


	//   ....[73]....
        /*1950*/ 	.word	0x00028b60
        /*1954*/ 	.word	0x00000011
        /*1958*/ 	.word	0x00038850
        /*195c*/ 	.short	0x0101
        /*195e*/ 	.byte	0x3f
	.zero		1


	//   ....[74]....
        /*1960*/ 	.word	0x00028bf0
        /*1964*/ 	.word	0x00000011
        /*1968*/ 	.word	0x00000000
        /*196c*/ 	.short	0x0101
        /*196e*/ 	.byte	0x3f
	.zero		1


	//   ....[75]....
        /*1970*/ 	.word	0x00028db0
        /*1974*/ 	.word	0x00000012
        /*1978*/ 	.word	0x00038870
        /*197c*/ 	.short	0x010a
        /*197e*/ 	.byte	0x3f
	.zero		1


	//   ....[76]....
        /*1980*/ 	.word	0x00028e30
        /*1984*/ 	.word	0x00000012
        /*1988*/ 	.word	0x00038860
        /*198c*/ 	.short	0x010a
        /*198e*/ 	.byte	0x3f
	.zero		1


	//   ....[77]....
        /*1990*/ 	.word	0x000295b0
        /*1994*/ 	.word	0x00000012
        /*1998*/ 	.word	0x00038850
        /*199c*/ 	.short	0x0101
        /*199e*/ 	.byte	0x3f
	.zero		1


	//   ....[78]....
        /*19a0*/ 	.word	0x00029660
        /*19a4*/ 	.word	0x00000012
        /*19a8*/ 	.word	0x00000000
        /*19ac*/ 	.short	0x0101
        /*19ae*/ 	.byte	0x3f
	.zero		1


	//   ....[79]....
        /*19b0*/ 	.word	0x0002a380
        /*19b4*/ 	.word	0x00000005
        /*19b8*/ 	.word	0x00038820
        /*19bc*/ 	.short	0x010a
        /*19be*/ 	.byte	0x3f
	.zero		1


	//   ....[80]....
        /*19c0*/ 	.word	0x0002a510
        /*19c4*/ 	.word	0x00000003
        /*19c8*/ 	.word	0x00038840
        /*19cc*/ 	.short	0x010a
        /*19ce*/ 	.byte	0x3f
	.zero		1


	//   ....[81]....
        /*19d0*/ 	.word	0x0002a5b0
        /*19d4*/ 	.word	0x00000017
        /*19d8*/ 	.word	0x00038840
        /*19dc*/ 	.short	0x010a
        /*19de*/ 	.byte	0x3f
	.zero		1


	//   ....[82]....
        /*19e0*/ 	.word	0x0002a5f0
        /*19e4*/ 	.word	0x00000003
        /*19e8*/ 	.word	0x00038860
        /*19ec*/ 	.short	0x010a
        /*19ee*/ 	.byte	0x3f
	.zero		1


	//   ....[83]....
        /*19f0*/ 	.word	0x0002a630
        /*19f4*/ 	.word	0x00000017
        /*19f8*/ 	.word	0x00038860
        /*19fc*/ 	.short	0x010a
        /*19fe*/ 	.byte	0x3f
	.zero		1


	//   ....[84]....
        /*1a00*/ 	.word	0x0002a670
        /*1a04*/ 	.word	0x00000003
        /*1a08*/ 	.word	0x00038880
        /*1a0c*/ 	.short	0x010a
        /*1a0e*/ 	.byte	0x3f
	.zero		1


	//   ....[85]....
        /*1a10*/ 	.word	0x0002a6b0
        /*1a14*/ 	.word	0x00000017
        /*1a18*/ 	.word	0x00038880
        /*1a1c*/ 	.short	0x010a
        /*1a1e*/ 	.byte	0x3f
	.zero		1


	//   ....[86]....
        /*1a20*/ 	.word	0x0002a710
        /*1a24*/ 	.word	0x00000050
        /*1a28*/ 	.word	0x00038890
        /*1a2c*/ 	.short	0x010a
        /*1a2e*/ 	.byte	0x3f
	.zero		1


	//   ....[87]....
        /*1a30*/ 	.word	0x0002ac20
        /*1a34*/ 	.word	0x00000050
        /*1a38*/ 	.word	0x00038890
        /*1a3c*/ 	.short	0x010a
        /*1a3e*/ 	.byte	0x3f
	.zero		1


	//   ....[88]....
        /*1a40*/ 	.word	0x0002b130
        /*1a44*/ 	.word	0x00000050
        /*1a48*/ 	.word	0x00038890
        /*1a4c*/ 	.short	0x010a
        /*1a4e*/ 	.byte	0x3f
	.zero		1


	//   ....[89]....
        /*1a50*/ 	.word	0x0002b600
        /*1a54*/ 	.word	0x00000050
        /*1a58*/ 	.word	0x000388b0
        /*1a5c*/ 	.short	0x010a
        /*1a5e*/ 	.byte	0x3f
	.zero		1


	//   ....[90]....
        /*1a60*/ 	.word	0x0002bde0
        /*1a64*/ 	.word	0x00000016
        /*1a68*/ 	.word	0x00038800
        /*1a6c*/ 	.short	0x010a
        /*1a6e*/ 	.byte	0x3f
	.zero		1


	//   ....[91]....
        /*1a70*/ 	.word	0x0002c750
        /*1a74*/ 	.word	0x00000016
        /*1a78*/ 	.word	0x00038800
        /*1a7c*/ 	.short	0x010a
        /*1a7e*/ 	.byte	0x3f
	.zero		1


	//   ....[92]....
        /*1a80*/ 	.word	0x0002c7a0
        /*1a84*/ 	.word	0x00000006
        /*1a88*/ 	.word	0x00038830
        /*1a8c*/ 	.short	0x010a
        /*1a8e*/ 	.byte	0x3f
	.zero		1


	//   ....[93]....
        /*1a90*/ 	.word	0x0002c7f0
        /*1a94*/ 	.word	0x00000006
        /*1a98*/ 	.word	0x00038850
        /*1a9c*/ 	.short	0x010a
        /*1a9e*/ 	.byte	0x3f
	.zero		1


	//   ....[94]....
        /*1aa0*/ 	.word	0x0002c840
        /*1aa4*/ 	.word	0x00000007
        /*1aa8*/ 	.word	0x00038830
        /*1aac*/ 	.short	0x010a
        /*1aae*/ 	.byte	0x3f
	.zero		1


	//   ....[95]....
        /*1ab0*/ 	.word	0x0002c890
        /*1ab4*/ 	.word	0x00000007
        /*1ab8*/ 	.word	0x00038850
        /*1abc*/ 	.short	0x010a
        /*1abe*/ 	.byte	0x3f
	.zero		1


	//   ....[96]....
        /*1ac0*/ 	.word	0x0002c8e0
        /*1ac4*/ 	.word	0x00000007
        /*1ac8*/ 	.word	0x00038830
        /*1acc*/ 	.short	0x010a
        /*1ace*/ 	.byte	0x3f
	.zero		1


	//   ....[97]....
        /*1ad0*/ 	.word	0x0002c930
        /*1ad4*/ 	.word	0x00000007
        /*1ad8*/ 	.word	0x00038850
        /*1adc*/ 	.short	0x010a
        /*1ade*/ 	.byte	0x3f
	.zero		1


	//   ....[98]....
        /*1ae0*/ 	.word	0x0002ef00
        /*1ae4*/ 	.word	0x00000016
        /*1ae8*/ 	.word	0x00038820
        /*1aec*/ 	.short	0x010a
        /*1aee*/ 	.byte	0x3f
	.zero		1


	//   ....[99]....
        /*1af0*/ 	.word	0x0002ef50
        /*1af4*/ 	.word	0x0000000a
        /*1af8*/ 	.word	0x000388a0
        /*1afc*/ 	.short	0x010a
        /*1afe*/ 	.byte	0x3f
	.zero		1


	//   ....[100]....
        /*1b00*/ 	.word	0x0002efa0
        /*1b04*/ 	.word	0x0000000a
        /*1b08*/ 	.word	0x000388c0
        /*1b0c*/ 	.short	0x010a
        /*1b0e*/ 	.byte	0x3f
	.zero		1


	//   ....[101]....
        /*1b10*/ 	.word	0x0002eff0
        /*1b14*/ 	.word	0x00000009
        /*1b18*/ 	.word	0x000388a0
        /*1b1c*/ 	.short	0x010a
        /*1b1e*/ 	.byte	0x3f
	.zero		1


	//   ....[102]....
        /*1b20*/ 	.word	0x0002f040
        /*1b24*/ 	.word	0x00000009
        /*1b28*/ 	.word	0x000388c0
        /*1b2c*/ 	.short	0x010a
        /*1b2e*/ 	.byte	0x3f
	.zero		1


	//   ....[103]....
        /*1b30*/ 	.word	0x0002f160
        /*1b34*/ 	.word	0x00000006
        /*1b38*/ 	.word	0x00038880
        /*1b3c*/ 	.short	0x010a
        /*1b3e*/ 	.byte	0x3f
	.zero		1


	//   ....[104]....
        /*1b40*/ 	.word	0x0002fd10
        /*1b44*/ 	.word	0x00000006
        /*1b48*/ 	.word	0x00038840
        /*1b4c*/ 	.short	0x010a
        /*1b4e*/ 	.byte	0x3f
	.zero		1


	//   ....[105]....
        /*1b50*/ 	.word	0x00031290
        /*1b54*/ 	.word	0x00000016
        /*1b58*/ 	.word	0x00038820
        /*1b5c*/ 	.short	0x010a
        /*1b5e*/ 	.byte	0x3f
	.zero		1


	//   ....[106]....
        /*1b60*/ 	.word	0x000312e0
        /*1b64*/ 	.word	0x00000000
        /*1b68*/ 	.word	0x00038880
        /*1b6c*/ 	.short	0x010a
        /*1b6e*/ 	.byte	0x3f
	.zero		1


	//   ....[107]....
        /*1b70*/ 	.word	0x00031c50
        /*1b74*/ 	.word	0x00000000
        /*1b78*/ 	.word	0x00038840
        /*1b7c*/ 	.short	0x010a
        /*1b7e*/ 	.byte	0x3f
	.zero		1


	//   ....[108]....
        /*1b80*/ 	.word	0x000325b0
        /*1b84*/ 	.word	0x00000011
        /*1b88*/ 	.word	0x00038870
        /*1b8c*/ 	.short	0x010a
        /*1b8e*/ 	.byte	0x3f
	.zero		1


	//   ....[109]....
        /*1b90*/ 	.word	0x00032600
        /*1b94*/ 	.word	0x00000011
        /*1b98*/ 	.word	0x00038860
        /*1b9c*/ 	.short	0x010a
        /*1b9e*/ 	.byte	0x3f
	.zero		1


	//   ....[110]....
        /*1ba0*/ 	.word	0x00032650
        /*1ba4*/ 	.word	0x00000012
        /*1ba8*/ 	.word	0x00038870
        /*1bac*/ 	.short	0x010a
        /*1bae*/ 	.byte	0x3f
	.zero		1


	//   ....[111]....
        /*1bb0*/ 	.word	0x000326a0
        /*1bb4*/ 	.word	0x00000012
        /*1bb8*/ 	.word	0x00038860
        /*1bbc*/ 	.short	0x010a
        /*1bbe*/ 	.byte	0x3f
	.zero		1


	//   ....[112]....
        /*1bc0*/ 	.word	0x00033020
        /*1bc4*/ 	.word	0x00000005
        /*1bc8*/ 	.word	0x00038820
        /*1bcc*/ 	.short	0x010a
        /*1bce*/ 	.byte	0x3f
	.zero		1


	//   ....[113]....
        /*1bd0*/ 	.word	0x000331c0
        /*1bd4*/ 	.word	0x00000003
        /*1bd8*/ 	.word	0x00038840
        /*1bdc*/ 	.short	0x010a
        /*1bde*/ 	.byte	0x3f
	.zero		1


	//   ....[114]....
        /*1be0*/ 	.word	0x00033210
        /*1be4*/ 	.word	0x00000017
        /*1be8*/ 	.word	0x00038840
        /*1bec*/ 	.short	0x010a
        /*1bee*/ 	.byte	0x3f
	.zero		1


	//   ....[115]....
        /*1bf0*/ 	.word	0x00033260
        /*1bf4*/ 	.word	0x00000003
        /*1bf8*/ 	.word	0x00038860
        /*1bfc*/ 	.short	0x010a
        /*1bfe*/ 	.byte	0x3f
	.zero		1


	//   ....[116]....
        /*1c00*/ 	.word	0x000332b0
        /*1c04*/ 	.word	0x00000017
        /*1c08*/ 	.word	0x00038860
        /*1c0c*/ 	.short	0x010a
        /*1c0e*/ 	.byte	0x3f
	.zero		1


	//   ....[117]....
        /*1c10*/ 	.word	0x00033300
        /*1c14*/ 	.word	0x00000003
        /*1c18*/ 	.word	0x00038880
        /*1c1c*/ 	.short	0x010a
        /*1c1e*/ 	.byte	0x3f
	.zero		1


	//----- nvinfo : EIATTR_NUM_MBARRIERS
	.align		4
.L_332:
        /*1c20*/ 	.byte	0x03, 0x38
        /*1c22*/ 	.short	0x0016


	//----- nvinfo : EIATTR_EXIT_INSTR_OFFSETS
	.align		4
        /*1c24*/ 	.byte	0x04, 0x1c
        /*1c26*/ 	.short	(.L_334 - .L_333)


	//   ....[0]....
.L_333:
        /*1c28*/ 	.word	0x0002a700


	//----- nvinfo : EIATTR_MAX_THREADS
	.align		4
.L_334:
        /*1c2c*/ 	.byte	0x04, 0x05
        /*1c2e*/ 	.short	(.L_336 - .L_335)
.L_335:
        /*1c30*/ 	.word	0x00000180
        /*1c34*/ 	.word	0x00000001
        /*1c38*/ 	.word	0x00000001


	//----- nvinfo : EIATTR_CRS_STACK_SIZE
	.align		4
.L_336:
        /*1c3c*/ 	.byte	0x04, 0x1e
        /*1c3e*/ 	.short	(.L_338 - .L_337)
.L_337:
        /*1c40*/ 	.word	0x00000000


	//----- nvinfo : EIATTR_CBANK_PARAM_SIZE
	.align		4
.L_338:
        /*1c44*/ 	.byte	0x03, 0x19
        /*1c46*/ 	.short	0x0af0


	//----- nvinfo : EIATTR_PARAM_CBANK
	.align		4
        /*1c48*/ 	.byte	0x04, 0x0a
        /*1c4a*/ 	.short	(.L_340 - .L_339)
	.align		4
.L_339:
        /*1c4c*/ 	.word	index@(.nv.constant0._ZN7cutlass13device_kernelIN5flash11enable_sm90INS1_16FlashAttnFwdSm90INS1_25CollectiveMainloopFwdSm90ILi2EN4cute5tupleIJNS5_1CILi1EEES8_S8_EEENS6_IJNS7_ILi128EEESA_NS7_ILi256EEEEEELi256ENS_12float_e4m3_tEfNS_4arch4Sm90ELb1ELb0ELb0ELb1ELb1ELb1ELb0ELb1ELb0ELb1ELb0ELb0EEENS1_21CollectiveEpilogueFwdINS6_IJSA_SB_SA_EEES9_NS_10bfloat16_tESF_Li256ELb1ELb1ELb0ELb1EEENS1_36VarlenDynamicPersistentTileSchedulerILi128ELi128ELi256ELi128ELb0ELb1ELb1ELb1ELb1ELb1EEEEEEEEEvNT_6ParamsE)
        /*1c50*/ 	.short	0x0210
        /*1c52*/ 	.short	0x0af0


	//----- nvinfo : EIATTR_SW_WAR
	.align		4
.L_340:
        /*1c54*/ 	.byte	0x04, 0x36
        /*1c56*/ 	.short	(.L_342 - .L_341)
.L_341:
        /*1c58*/ 	.word	0x00000008
.L_342:


//--------------------- .nv.callgraph             --------------------------
	.section	.nv.callgraph,"",@"SHT_CUDA_CALLGRAPH"
	.align	4
	.sectionentsize	8
	.align		4
        /*0000*/ 	.word	0x00000000
	.align		4
        /*0004*/ 	.word	0xffffffff
	.align		4
        /*0008*/ 	.word	index@(_ZN7cutlass13device_kernelIN5flash11enable_sm90INS1_16FlashAttnFwdSm90INS1_25CollectiveMainloopFwdSm90ILi2EN4cute5tupleIJNS5_1CILi1EEES8_S8_EEENS6_IJNS7_ILi128EEESA_NS7_ILi256EEEEEELi256ENS_12float_e4m3_tEfNS_4arch4Sm90ELb0ELb0ELb0ELb0ELb1ELb0ELb0ELb1ELb0ELb1ELb0ELb0EEENS1_21CollectiveEpilogueFwdINS6_IJSA_SB_SA_EEES9_NS_10bfloat16_tESF_Li256ELb0ELb1ELb0ELb1EEENS1_29StaticPersistentTileSchedulerILb0EEEEEEEEEvNT_6ParamsE)
	.align		4
        /*000c*/ 	.word	index@(__assertfail)
	.align		4
        /*0010*/ 	.word	index@(_ZN7cutlass13device_kernelIN5flash11enable_sm90INS1_16FlashAttnFwdSm90INS1_25CollectiveMainloopFwdSm90ILi2EN4cute5tupleIJNS5_1CILi1EEES8_S8_EEENS6_IJNS7_ILi128EEESA_NS7_ILi256EEEEEELi256ENS_12float_e4m3_tEfNS_4arch4Sm90ELb0ELb0ELb0ELb1ELb1ELb0ELb0ELb1ELb0ELb1ELb0ELb0EEENS1_21CollectiveEpilogueFwdINS6_IJSA_SB_SA_EEES9_NS_10bfloat16_tESF_Li256ELb1ELb1ELb0ELb1EEENS1_36VarlenDynamicPersistentTileSchedulerILi128ELi128ELi256ELi128ELb0ELb1ELb1ELb0ELb1ELb1EEEEEEEEEvNT_6ParamsE)
	.align		4
        /*0014*/ 	.word	index@(__assertfail)
	.align		4
        /*0018*/ 	.word	index@(_ZN7cutlass13device_kernelIN5flash11enable_sm90INS1_16FlashAttnFwdSm90INS1_25CollectiveMainloopFwdSm90ILi2EN4cute5tupleIJNS5_1CILi1EEES8_S8_EEENS6_IJNS7_ILi128EEESA_NS7_ILi256EEEEEELi256ENS_12float_e4m3_tEfNS_4arch4Sm90ELb0ELb0ELb0ELb1ELb1ELb1ELb0ELb1ELb0ELb1ELb0ELb0EEENS1_21CollectiveEpilogueFwdINS6_IJSA_SB_SA_EEES9_NS_10bfloat16_tESF_Li256ELb1ELb1ELb0ELb1EEENS1_36VarlenDynamicPersistentTileSchedulerILi128ELi128ELi256ELi128ELb0ELb1ELb1ELb0ELb1ELb1EEEEEEEEEvNT_6ParamsE)
	.align		4
        /*001c*/ 	.word	index@(__assertfail)
	.align		4
        /*0020*/ 	.word	index@(_ZN7cutlass13device_kernelIN5flash11enable_sm90INS1_16FlashAttnFwdSm90INS1_25CollectiveMainloopFwdSm90ILi2EN4cute5tupleIJNS5_1CILi1EEES8_S8_EEENS6_IJNS7_ILi128EEENS7_ILi64EEENS7_ILi256EEEEEELi256ENS_12float_e4m3_tEfNS_4arch4Sm90ELb0ELb1ELb0ELb0ELb1ELb0ELb0ELb1ELb0ELb1ELb0ELb0EEENS1_21CollectiveEpilogueFwdINS6_IJSA_SC_SB_EEES9_NS_10bfloat16_tESG_Li256ELb0ELb1ELb0ELb1EEENS1_30DynamicPersistentTileSchedulerILi256ELi128ELb0ELb1ELb1EEEEEEEEEvNT_6ParamsE)
	.align		4
        /*0024*/ 	.word	index@(__assertfail)
	.align		4
        /*0028*/ 	.word	index@(_ZN7cutlass13device_kernelIN5flash11enable_sm90INS1_16FlashAttnFwdSm90INS1_25CollectiveMainloopFwdSm90ILi2EN4cute5tupleIJNS5_1CILi1EEES8_S8_EEENS6_IJNS7_ILi128EEENS7_ILi64EEENS7_ILi256EEEEEELi256ENS_12float_e4m3_tEfNS_4arch4Sm90ELb0ELb1ELb0ELb1ELb1ELb0ELb0ELb1ELb0ELb1ELb0ELb0EEENS1_21CollectiveEpilogueFwdINS6_IJSA_SC_SB_EEES9_NS_10bfloat16_tESG_Li256ELb1ELb1ELb0ELb1EEENS1_36VarlenDynamicPersistentTileSchedulerILi128ELi64ELi256ELi128ELb0ELb1ELb1ELb1ELb0ELb1EEEEEEEEEvNT_6ParamsE)
	.align		4
        /*002c*/ 	.word	index@(__assertfail)
	.align		4
        /*0030*/ 	.word	index@(_ZN7cutlass13device_kernelIN5flash11enable_sm90INS1_16FlashAttnFwdSm90INS1_25CollectiveMainloopFwdSm90ILi2EN4cute5tupleIJNS5_1CILi1EEES8_S8_EEENS6_IJNS7_ILi128EEENS7_ILi64EEENS7_ILi256EEEEEELi256ENS_12float_e4m3_tEfNS_4arch4Sm90ELb0ELb1ELb0ELb1ELb1ELb1ELb0ELb1ELb0ELb1ELb0ELb0EEENS1_21CollectiveEpilogueFwdINS6_IJSA_SC_SB_EEES9_NS_10bfloat16_tESG_Li256ELb1ELb1ELb0ELb1EEENS1_36VarlenDynamicPersistentTileSchedulerILi128ELi64ELi256ELi128ELb0ELb1ELb1ELb1ELb0ELb1EEEEEEEEEvNT_6ParamsE)
	.align		4
        /*0034*/ 	.word	index@(__assertfail)
	.align		4
        /*0038*/ 	.word	index@(_ZN7cutlass13device_kernelIN5flash11enable_sm90INS1_16FlashAttnFwdSm90INS1_25CollectiveMainloopFwdSm90ILi2EN4cute5tupleIJNS5_1CILi1EEES8_S8_EEENS6_IJNS7_ILi128EEESA_NS7_ILi256EEEEEELi256ENS_12float_e4m3_tEfNS_4arch4Sm90ELb1ELb0ELb0ELb0ELb1ELb0ELb0ELb1ELb0ELb1ELb0ELb0EEENS1_21CollectiveEpilogueFwdINS6_IJSA_SB_SA_EEES9_NS_10bfloat16_tESF_Li256ELb0ELb1ELb0ELb1EEENS1_30DynamicPersistentTileSchedulerILi256ELi128ELb0ELb1ELb1EEEEEEEEEvNT_6ParamsE)
	.align		4
        /*003c*/ 	.word	index@(__assertfail)
	.align		4
        /*0040*/ 	.word	index@(_ZN7cutlass13device_kernelIN5flash11enable_sm90INS1_16FlashAttnFwdSm90INS1_25CollectiveMainloopFwdSm90ILi2EN4cute5tupleIJNS5_1CILi1EEES8_S8_EEENS6_IJNS7_ILi128EEESA_NS7_ILi256EEEEEELi256ENS_12float_e4m3_tEfNS_4arch4Sm90ELb1ELb0ELb0ELb1ELb1ELb0ELb0ELb1ELb0ELb1ELb0ELb0EEENS1_21CollectiveEpilogueFwdINS6_IJSA_SB_SA_EEES9_NS_10bfloat16_tESF_Li256ELb1ELb1ELb0ELb1EEENS1_36VarlenDynamicPersistentTileSchedulerILi128ELi128ELi256ELi128ELb0ELb1ELb1ELb1ELb1ELb1EEEEEEEEEvNT_6ParamsE)
	.align		4
        /*0044*/ 	.word	index@(__assertfail)
	.align		4
        /*0048*/ 	.word	index@(_ZN7cutlass13device_kernelIN5flash11enable_sm90INS1_16FlashAttnFwdSm90INS1_25CollectiveMainloopFwdSm90ILi2EN4cute5tupleIJNS5_1CILi1EEES8_S8_EEENS6_IJNS7_ILi128EEESA_NS7_ILi256EEEEEELi256ENS_12float_e4m3_tEfNS_4arch4Sm90ELb1ELb0ELb0ELb1ELb1ELb1ELb0ELb1ELb0ELb1ELb0ELb0EEENS1_21CollectiveEpilogueFwdINS6_IJSA_SB_SA_EEES9_NS_10bfloat16_tESF_Li256ELb1ELb1ELb0ELb1EEENS1_36VarlenDynamicPersistentTileSchedulerILi128ELi128ELi256ELi128ELb0ELb1ELb1ELb1ELb1ELb1EEEEEEEEEvNT_6ParamsE)
	.align		4
        /*004c*/ 	.word	index@(__assertfail)
	.align		4
        /*0050*/ 	.word	0x00000000
	.align		4
        /*0054*/ 	.word	0xfffffffe
	.align		4
        /*0058*/ 	.word	0x00000000
	.align		4
        /*005c*/ 	.word	0xfffffffd
	.align		4
        /*0060*/ 	.word	0x00000000
	.align		4
        /*0064*/ 	.word	0xfffffffc


//--------------------- .nv.constant4             --------------------------
	.section	.nv.constant4,"a",@progbits
	.align	8
	.align		8
.nv.constant4:
        /*0000*/ 	.dword	__assertfail
	.align		8
        /*0008*/ 	.dword	__unnamed_1
	.align		8
        /*0010*/ 	.dword	__unnamed_2
	.align		8
        /*0018*/ 	.dword	__unnamed_3
	.align		8
        /*0020*/ 	.dword	__unnamed_4
	.align		8
        /*0028*/ 	.dword	__unnamed_5
	.align		8
        /*0030*/ 	.dword	__unnamed_6
	.align		8
        /*0038*/ 	.dword	_ZZN5flash28permute_output_fp8_VcolmajorIN4cute6TensorINS1_11ArrayEngineIN7cutlass10bfloat16_tELm128EEENS1_6LayoutINS1_5tupleIJNS8_IJNS1_1CILi2EEESA_NS9_ILi32EEEEEENS9_ILi1EEESD_EEENS8_IJNS8_IJSD_SA_NS9_ILi4EEEEEENS9_ILi0EEESH_EEEEEEEEEvRT_E9upper_map
	.align		8
        /*0040*/ 	.dword	__unnamed_7
	.align		8
        /*0048*/ 	.dword	__unnamed_8
	.align		8
        /*0050*/ 	.dword	__unnamed_9
	.align		8
        /*0058*/ 	.dword	__unnamed_10
	.align		8
        /*0060*/ 	.dword	__unnamed_11
	.align		8
        /*0068*/ 	.dword	_ZN72_INTERNAL_e4795dcf_36_flash_fwd_hdim256_e4m3_paged_sm90_cu_9b94ef52_32254cuda3std3__45__cpo5beginE
	.align		8
        /*0070*/ 	.dword	_ZN72_INTERNAL_e4795dcf_36_flash_fwd_hdim256_e4m3_paged_sm90_cu_9b94ef52_32254cuda3std3__45__cpo3endE
	.align		8
        /*0078*/ 	.dword	_ZN72_INTERNAL_e4795dcf_36_flash_fwd_hdim256_e4m3_paged_sm90_cu_9b94ef52_32254cuda3std3__45__cpo6cbeginE
	.align		8
        /*0080*/ 	.dword	_ZN72_INTERNAL_e4795dcf_36_flash_fwd_hdim256_e4m3_paged_sm90_cu_9b94ef52_32254cuda3std3__45__cpo4cendE
	.align		8
        /*0088*/ 	.dword	_ZN72_INTERNAL_e4795dcf_36_flash_fwd_hdim256_e4m3_paged_sm90_cu_9b94ef52_32254cuda3std3__474_GLOBAL__N__e4795dcf_36_flash_fwd_hdim256_e4m3_paged_sm90_cu_9b94ef52_32256ignoreE
	.align		8
        /*0090*/ 	.dword	_ZN72_INTERNAL_e4795dcf_36_flash_fwd_hdim256_e4m3_paged_sm90_cu_9b94ef52_32254cuda3std3__419piecewise_constructE
	.align		8
        /*0098*/ 	.dword	_ZN72_INTERNAL_e4795dcf_36_flash_fwd_hdim256_e4m3_paged_sm90_cu_9b94ef52_32254cuda3std3__48in_placeE
	.align		8
        /*00a0*/ 	.dword	_ZN72_INTERNAL_e4795dcf_36_flash_fwd_hdim256_e4m3_paged_sm90_cu_9b94ef52_32254cuda3std6ranges3__45__cpo4swapE
	.align		8
        /*00a8*/ 	.dword	_ZN72_INTERNAL_e4795dcf_36_flash_fwd_hdim256_e4m3_paged_sm90_cu_9b94ef52_32254cuda3std6ranges3__45__cpo9iter_moveE
	.align		8
        /*00b0*/ 	.dword	_ZN72_INTERNAL_e4795dcf_36_flash_fwd_hdim256_e4m3_paged_sm90_cu_9b94ef52_32254cute7productE
	.align		8
        /*00b8*/ 	.dword	_ZN72_INTERNAL_e4795dcf_36_flash_fwd_hdim256_e4m3_paged_sm90_cu_9b94ef52_32254cute1_E
	.align		8
        /*00c0*/ 	.dword	$str$23
	.align		8
        /*00c8*/ 	.dword	$str$24


//--------------------- .text._ZN7cutlass13device_kernelIN5flash11enable_sm90INS1_16FlashAttnFwdSm90INS1_25CollectiveMainloopFwdSm90ILi2EN4cute5tupleIJNS5_1CILi1EEES8_S8_EEENS6_IJNS7_ILi128EEESA_NS7_ILi256EEEEEELi256ENS_12float_e4m3_tEfNS_4arch4Sm90ELb0ELb0ELb0ELb0ELb1ELb0ELb0ELb1ELb0ELb1ELb0ELb0EEENS1_21CollectiveEpilogueFwdINS6_IJSA_SB_SA_EEES9_NS_10bfloat16_tESF_Li256ELb0ELb1ELb0ELb1EEENS1_29StaticPersistentTileSchedulerILb0EEEEEEEEEvNT_6ParamsE --------------------------
	.section	.text._ZN7cutlass13device_kernelIN5flash11enable_sm90INS1_16FlashAttnFwdSm90INS1_25CollectiveMainloopFwdSm90ILi2EN4cute5tupleIJNS5_1CILi1EEES8_S8_EEENS6_IJNS7_ILi128EEESA_NS7_ILi256EEEEEELi256ENS_12float_e4m3_tEfNS_4arch4Sm90ELb0ELb0ELb0ELb0ELb1ELb0ELb0ELb1ELb0ELb1ELb0ELb0EEENS1_21CollectiveEpilogueFwdINS6_IJSA_SB_SA_EEES9_NS_10bfloat16_tESF_Li256ELb0ELb1ELb0ELb1EEENS1_29StaticPersistentTileSchedulerILb0EEEEEEEEEvNT_6ParamsE,"ax",@progbits
	.align	128
.text._ZN7cutlass13device_kernelIN5flash11enable_sm90INS1_16FlashAttnFwdSm90INS1_25CollectiveMainloopFwdSm90ILi2EN4cute5tupleIJNS5_1CILi1EEES8_S8_EEENS6_IJNS7_ILi128EEESA_NS7_ILi256EEEEEELi256ENS_12float_e4m3_tEfNS_4arch4Sm90ELb0ELb0ELb0ELb0ELb1ELb0ELb0ELb1ELb0ELb1ELb0ELb0EEENS1_21CollectiveEpilogueFwdINS6_IJSA_SB_SA_EEES9_NS_10bfloat16_tESF_Li256ELb0ELb1ELb0ELb1EEENS1_29StaticPersistentTileSchedulerILb0EEEEEEEEEvNT_6ParamsE:
        .type           _ZN7cutlass13device_kernelIN5flash11enable_sm90INS1_16FlashAttnFwdSm90INS1_25CollectiveMainloopFwdSm90ILi2EN4cute5tupleIJNS5_1CILi1EEES8_S8_EEENS6_IJNS7_ILi128EEESA_NS7_ILi256EEEEEELi256ENS_12float_e4m3_tEfNS_4arch4Sm90ELb0ELb0ELb0ELb0ELb1ELb0ELb0ELb1ELb0ELb1ELb0ELb0EEENS1_21CollectiveEpilogueFwdINS6_IJSA_SB_SA_EEES9_NS_10bfloat16_tESF_Li256ELb0ELb1ELb0ELb1EEENS1_29StaticPersistentTileSchedulerILb0EEEEEEEEEvNT_6ParamsE,@function
        .size           _ZN7cutlass13device_kernelIN5flash11enable_sm90INS1_16FlashAttnFwdSm90INS1_25CollectiveMainloopFwdSm90ILi2EN4cute5tupleIJNS5_1CILi1EEES8_S8_EEENS6_IJNS7_ILi128EEESA_NS7_ILi256EEEEEELi256ENS_12float_e4m3_tEfNS_4arch4Sm90ELb0ELb0ELb0ELb0ELb1ELb0ELb0ELb1ELb0ELb1ELb0ELb0EEENS1_21CollectiveEpilogueFwdINS6_IJSA_SB_SA_EEES9_NS_10bfloat16_tESF_Li256ELb0ELb1ELb0ELb1EEENS1_29StaticPersistentTileSchedulerILb0EEEEEEEEEvNT_6ParamsE,(.L_x_3630 - _ZN7cutlass13device_kernelIN5flash11enable_sm90INS1_16FlashAttnFwdSm90INS1_25CollectiveMainloopFwdSm90ILi2EN4cute5tupleIJNS5_1CILi1EEES8_S8_EEENS6_IJNS7_ILi128EEESA_NS7_ILi256EEEEEELi256ENS_12float_e4m3_tEfNS_4arch4Sm90ELb0ELb0ELb0ELb0ELb1ELb0ELb0ELb1ELb0ELb1ELb0ELb0EEENS1_21CollectiveEpilogueFwdINS6_IJSA_SB_SA_EEES9_NS_10bfloat16_tESF_Li256ELb0ELb1ELb0ELb1EEENS1_29StaticPersistentTileSchedulerILb0EEEEEEEEEvNT_6ParamsE)
        .other          _ZN7cutlass13device_kernelIN5flash11enable_sm90INS1_16FlashAttnFwdSm90INS1_25CollectiveMainloopFwdSm90ILi2EN4cute5tupleIJNS5_1CILi1EEES8_S8_EEENS6_IJNS7_ILi128EEESA_NS7_ILi256EEEEEELi256ENS_12float_e4m3_tEfNS_4arch4Sm90ELb0ELb0ELb0ELb0ELb1ELb0ELb0ELb1ELb0ELb1ELb0ELb0EEENS1_21CollectiveEpilogueFwdINS6_IJSA_SB_SA_EEES9_NS_10bfloat16_tESF_Li256ELb0ELb1ELb0ELb1EEENS1_29StaticPersistentTileSchedulerILb0EEEEEEEEEvNT_6ParamsE,@"STO_CUDA_ENTRY STV_DEFAULT"
_ZN7cutlass13device_kernelIN5flash11enable_sm90INS1_16FlashAttnFwdSm90INS1_25CollectiveMainloopFwdSm90ILi2EN4cute5tupleIJNS5_1CILi1EEES8_S8_EEENS6_IJNS7_ILi128EEESA_NS7_ILi256EEEEEELi256ENS_12float_e4m3_tEfNS_4arch4Sm90ELb0ELb0ELb0ELb0ELb1ELb0ELb0ELb1ELb0ELb1ELb0ELb0EEENS1_21CollectiveEpilogueFwdINS6_IJSA_SB_SA_EEES9_NS_10bfloat16_tESF_Li256ELb0ELb1ELb0ELb1EEENS1_29StaticPersistentTileSchedulerILb0EEEEEEEEEvNT_6ParamsE:
[----:B------:R-:W0:Y:S02]  /*0000*/  LDC R1, c[0x0][0x28] ;  /* 0x00000a00ff017b82 */ /* 0x000e240000000800 */
[----:B0-----:R-:W-:Y:S01]  /*0010*/  VIADD R1, R1, 0xffffffe0 ;  /* 0xffffffe001017836 */ /* 0x001fe20000000000 */
[----:B------:R-:W0:Y:S01]  /*0020*/  S2R R3, SR_TID.X ;  /* 0x0000000000037919 */ /* 0x000e220000002100 */
[----:B------:R-:W-:Y:S01]  /*0030*/  ELECT P0, URZ, PT ;  /* 0x00000000003f782f */ /* 0x000fe20003800000 */
[----:B------:R-:W-:Y:S01]  /*0040*/  UMOV UR4, 0x80 ;  /* 0x0000008000047882 */ /* 0x000fe20000000000 */
[----:B------:R-:W-:Y:S01]  /*0050*/  UMOV UR7, 0x100 ;  /* 0x0000010000077882 */ /* 0x000fe20000000000 */
[--C-:B0-----:R-:W-:Y:S02]  /*0060*/  SHF.R.U32.HI R0, RZ, 0x5, R3.reuse ;  /* 0x00000005ff007819 */ /* 0x101fe40000011603 */
[----:B------:R-:W-:-:S03]  /*0070*/  SHF.R.U32.HI R3, RZ, 0x7, R3 ;  /* 0x00000007ff037819 */ /* 0x000fc60000011603 */
[----:B------:R-:W0:Y:S04]  /*0080*/  SHFL.IDX PT, R2, R0, RZ, 0x1f ;  /* 0x00001fff00027589 */ /* 0x000e2800000e0000 */
[----:B------:R-:W1:Y:S01]  /*0090*/  SHFL.IDX PT, R3, R3, RZ, 0x1f ;  /* 0x00001fff03037589 */ /* 0x000e6200000e0000 */
[C---:B0-----:R-:W-:Y:S02]  /*00a0*/  ISETP.NE.OR P0, PT, R2.reuse, RZ, !P0 ;  /* 0x000000ff0200720c */ /* 0x041fe40004705670 */
[----:B------:R-:W-:-:S11]  /*00b0*/  ISETP.NE.AND P1, PT, R2, RZ, PT ;  /* 0x000000ff0200720c */ /* 0x000fd60003f25270 */
[----:B------:R-:W-:Y:S01]  /*00c0*/  VOTEU.ALL UP0, P0 ;  /* 0x00000000003f7886 */ /* 0x000fe20000000000 */
[----:B------:R-:W-:-:S04]  /*00d0*/  VOTEU.ALL UP1, P0 ;  /* 0x00000000003f7886 */ /* 0x000fc80000020000 */
[----:B------:R-:W0:Y:S01]  /*00e0*/  @!UP0 S2UR UR8, SR_CgaCtaId ;  /* 0x00000000000889c3 */ /* 0x000e220000008800 */
[----:B------:R-:W-:Y:S01]  /*00f0*/  @!UP0 UMOV UR6, 0x400 ;  /* 0x0000040000068882 */ /* 0x000fe20000000000 */
[----:B------:R-:W-:-:S04]  /*0100*/  @!UP0 UIADD3 UR4, -UR4, 0x100000, URZ ;  /* 0x0010000004048890 */ /* 0x000fc8000fffe13f */
[----:B------:R-:W-:Y:S02]  /*0110*/  @!UP0 USHF.L.U32 UR5, UR4, 0xb, URZ ;  /* 0x0000000b04058899 */ /* 0x000fe4000800063f */
[----:B------:R-:W-:Y:S02]  /*0120*/  @!UP0 USHF.L.U32 UR4, UR4, 0x1, URZ ;  /* 0x0000000104048899 */ /* 0x000fe4000800063f */
[----:B0-----:R-:W-:Y:S02]  /*0130*/  @!UP0 ULEA UR8, UR8, UR6, 0x18 ;  /* 0x0000000608088291 */ /* 0x001fe4000f8ec03f */
[----:B------:R-:W-:-:S04]  /*0140*/  @!UP0 UIADD3 UR6, -UR7, 0x100000, URZ ;  /* 0x0010000007068890 */ /* 0x000fc8000fffe13f */
[----:B------:R-:W-:Y:S02]  /*0150*/  @!UP0 USHF.L.U32 UR7, UR6, 0xb, URZ ;  /* 0x0000000b06078899 */ /* 0x000fe4000800063f */
[----:B------:R-:W-:Y:S01]  /*0160*/  @!UP0 USHF.L.U32 UR6, UR6, 0x1, URZ ;  /* 0x0000000106068899 */ /* 0x000fe2000800063f */
[----:B------:R-:W-:-:S05]  /*0170*/  VOTEU.ALL UP0, P0 ;  /* 0x00000000003f7886 */ /* 0x000fca0000000000 */
[----:B------:R0:W2:Y:S06]  /*0180*/  @!UP0 SYNCS.EXCH.64 URZ, [UR8+0x38800], UR4 ;  /* 0x03880004083f85b2 */ /* 0x0000ac0008000100 */
[----:B------:R0:W3:Y:S02]  /*0190*/  @!UP1 SYNCS.EXCH.64 URZ, [UR8+0x38820], UR6 ;  /* 0x03882006083f95b2 */ /* 0x0000e40008000100 */
[----:B01----:R-:W-:Y:S05]  /*01a0*/  @P1 BRA `(.L_x_0) ;  /* 0x0000000000481947 */ /* 0x003fea0003800000 */
[----:B------:R-:W0:Y:S01]  /*01b0*/  S2UR UR5, SR_CgaCtaId ;  /* 0x00000000000579c3 */ /* 0x000e220000008800 */
[----:B------:R-:W-:Y:S01]  /*01c0*/  UMOV UR4, 0x400 ;  /* 0x0000040000047882 */ /* 0x000fe20000000000 */
[----:B------:R-:W-:Y:S01]  /*01d0*/  UMOV UR6, 0x80 ;  /* 0x0000008000067882 */ /* 0x000fe20000000000 */
[----:B------:R-:W-:Y:S01]  /*01e0*/  UMOV UR7, 0x100 ;  /* 0x0000010000077882 */ /* 0x000fe20000000000 */
[----:B------:R-:W-:Y:S01]  /*01f0*/  ELECT P0, URZ, PT ;  /* 0x00000000003f782f */ /* 0x000fe20003800000 */
[----:B0-----:R-:W-:Y:S02]  /*0200*/  ULEA UR8, UR5, UR4, 0x18 ;  /* 0x0000000405087291 */ /* 0x001fe4000f8ec03f */
[----:B------:R-:W-:-:S04]  /*0210*/  UIADD3 UR4, -UR6, 0x100000, URZ ;  /* 0x0010000006047890 */ /* 0x000fc8000fffe13f */
[----:B------:R-:W-:Y:S02]  /*0220*/  USHF.L.U32 UR5, UR4, 0xb, URZ ;  /* 0x0000000b04057899 */ /* 0x000fe4000800063f */
[----:B------:R-:W-:Y:S02]  /*0230*/  USHF.L.U32 UR4, UR4, 0x1, URZ ;  /* 0x0000000104047899 */ /* 0x000fe4000800063f */
[----:B------:R-:W-:-:S04]  /*0240*/  UIADD3 UR6, -UR7, 0x100000, URZ ;  /* 0x0010000007067890 */ /* 0x000fc8000fffe13f */
[----:B------:R-:W-:Y:S02]  /*0250*/  USHF.L.U32 UR7, UR6, 0xb, URZ ;  /* 0x0000000b06077899 */ /* 0x000fe4000800063f */
[----:B------:R-:W-:Y:S01]  /*0260*/  USHF.L.U32 UR6, UR6, 0x1, URZ ;  /* 0x0000000106067899 */ /* 0x000fe2000800063f */
[----:B------:R-:W0:Y:S03]  /*0270*/  FENCE.VIEW.ASYNC.S ;  /* 0x00000000000073c6 */ /* 0x000e260000000000 */
[----:B0-----:R0:W1:Y:S08]  /*0280*/  SYNCS.EXCH.64 URZ, [UR8+0x38830], UR4 ;  /* 0x03883004083f75b2 */ /* 0x0010700008000100 */
[----:B------:R0:W4:Y:S01]  /*0290*/  SYNCS.EXCH.64 URZ, [UR8+0x38840], UR6 ;  /* 0x03884006083f75b2 */ /* 0x0001220008000100 */
[----:B------:R0:W0:Y:S01]  /*02a0*/  SYNCS.EXCH.64 URZ, [UR8+0x38838], UR4 ;  /* 0x03883804083f75b2 */ /* 0x0000220008000100 */
[----:B------:R0:W0:Y:S01]  /*02b0*/  SYNCS.EXCH.64 URZ, [UR8+0x38848], UR6 ;  /* 0x03884806083f75b2 */ /* 0x0000220008000100 */
[----:B------:R-:W-:Y:S01]  /*02c0*/  NOP ;  /* 0x0000000000007918 */ /* 0x000fe20000000000 */
.L_x_0:
[----:B------:R-:W5:Y:S01]  /*02d0*/  SHFL.IDX PT, R2, R0, RZ, 0x1f ;  /* 0x00001fff00027589 */ /* 0x000f6200000e0000 */
[----:B------:R-:W-:Y:S01]  /*02e0*/  NOP ;  /* 0x0000000000007918 */ /* 0x000fe20000000000 */
[----:B-----5:R-:W-:-:S13]  /*02f0*/  ISETP.NE.AND P0, PT, R2, RZ, PT ;  /* 0x000000ff0200720c */ /* 0x020fda0003f05270 */
[----:B------:R-:W-:Y:S05]  /*0300*/  @P0 BRA `(.L_x_1) ;  /* 0x0000000000480947 */ /* 0x000fea0003800000 */
[----:B0-----:R-:W0:Y:S01]  /*0310*/  S2UR UR5, SR_CgaCtaId ;  /* 0x00000000000579c3 */ /* 0x001e220000008800 */
        /* <DEDUP_REMOVED lines=12> */
[----:B0-----:R0:W0:Y:S08]  /*03e0*/  SYNCS.EXCH.64 URZ, [UR8+0x38850], UR4 ;  /* 0x03885004083f75b2 */ /* 0x0010300008000100 */
[----:B------:R0:W0:Y:S01]  /*03f0*/  SYNCS.EXCH.64 URZ, [UR8+0x38860], UR6 ;  /* 0x03886006083f75b2 */ /* 0x0000220008000100 */
[----:B------:R0:W0:Y:S01]  /*0400*/  SYNCS.EXCH.64 URZ, [UR8+0x38858], UR4 ;  /* 0x03885804083f75b2 */ /* 0x0000220008000100 */
[----:B------:R0:W0:Y:S01]  /*0410*/  SYNCS.EXCH.64 URZ, [UR8+0x38868], UR6 ;  /* 0x03886806083f75b2 */ /* 0x0000220008000100 */
[----:B------:R-:W-:Y:S01]  /*0420*/  NOP ;  /* 0x0000000000007918 */ /* 0x000fe20000000000 */
.L_x_1:
[----:B------:R-:W5:Y:S01]  /*0430*/  SHFL.IDX PT, R2, R0, RZ, 0x1f ;  /* 0x00001fff00027589 */ /* 0x000f6200000e0000 */
[----:B------:R-:W-:Y:S01]  /*0440*/  NOP ;  /* 0x0000000000007918 */ /* 0x000fe20000000000 */
[----:B-----5:R-:W-:-:S13]  /*0450*/  ISETP.NE.AND P0, PT, R2, RZ, PT ;  /* 0x000000ff0200720c */ /* 0x020fda0003f05270 */
[----:B------:R-:W-:Y:S05]  /*0460*/  @P0 BRA `(.L_x_2) ;  /* 0x0000000000380947 */ /* 0x000fea0003800000 */
[----:B0-----:R-:W0:Y:S01]  /*0470*/  S2UR UR5, SR_CgaCtaId ;  /* 0x00000000000579c3 */ /* 0x001e220000008800 */
[----:B------:R-:W-:Y:S01]  /*0480*/  UMOV UR4, 0x400 ;  /* 0x0000040000047882 */ /* 0x000fe20000000000 */
[----:B------:R-:W-:Y:S01]  /*0490*/  UMOV UR7, 0x80 ;  /* 0x0000008000077882 */ /* 0x000fe20000000000 */
[----:B------:R-:W-:Y:S01]  /*04a0*/  ELECT P0, URZ, PT ;  /* 0x00000000003f782f */ /* 0x000fe20003800000 */
[----:B0-----:R-:W-:Y:S02]  /*04b0*/  ULEA UR6, UR5, UR4, 0x18 ;  /* 0x0000000405067291 */ /* 0x001fe4000f8ec03f */
[----:B------:R-:W-:-:S04]  /*04c0*/  UIADD3 UR4, -UR7, 0x100000, URZ ;  /* 0x0010000007047890 */ /* 0x000fc8000fffe13f */
[----:B------:R-:W-:Y:S02]  /*04d0*/  USHF.L.U32 UR5, UR4, 0xb, URZ ;  /* 0x0000000b04057899 */ /* 0x000fe4000800063f */
[----:B------:R-:W-:Y:S01]  /*04e0*/  USHF.L.U32 UR4, UR4, 0x1, URZ ;  /* 0x0000000104047899 */ /* 0x000fe2000800063f */
[----:B------:R-:W0:Y:S11]  /*04f0*/  FENCE.VIEW.ASYNC.S ;  /* 0x00000000000073c6 */ /* 0x000e360000000000 */
[----:B0-----:R0:W0:Y:S01]  /*0500*/  SYNCS.EXCH.64 URZ, [UR6+0x38870], UR4 ;  /* 0x03887004063f75b2 */ /* 0x0010220008000100 */
[----:B------:R0:W0:Y:S01]  /*0510*/  SYNCS.EXCH.64 URZ, [UR6+0x38880], UR4 ;  /* 0x03888004063f75b2 */ /* 0x0000220008000100 */
[----:B------:R0:W0:Y:S01]  /*0520*/  SYNCS.EXCH.64 URZ, [UR6+0x38878], UR4 ;  /* 0x03887804063f75b2 */ /* 0x0000220008000100 */
[----:B------:R0:W0:Y:S01]  /*0530*/  SYNCS.EXCH.64 URZ, [UR6+0x38888], UR4 ;  /* 0x03888804063f75b2 */ /* 0x0000220008000100 */
[----:B------:R-:W-:Y:S01]  /*0540*/  NOP ;  /* 0x0000000000007918 */ /* 0x000fe20000000000 */
.L_x_2:
        /* <DEDUP_REMOVED lines=22> */
.L_x_3:
[----:B------:R-:W5:Y:S01]  /*06b0*/  SHFL.IDX PT, R2, R0, RZ, 0x1f ;  /* 0x00001fff00027589 */ /* 0x000f6200000e0000 */
[----:B------:R-:W0:Y:S01]  /*06c0*/  S2UR UR45, SR_CgaCtaId ;  /* 0x00000000002d79c3 */ /* 0x000e220000008800 */
[----:B------:R-:W-:Y:S01]  /*06d0*/  R2UR UR9, R3 ;  /* 0x00000000030972ca */ /* 0x000fe200000e0000 */
[----:B------:R-:W-:Y:S01]  /*06e0*/  NOP ;  /* 0x0000000000007918 */ /* 0x000fe20000000000 */
[----:B-----5:R-:W-:-:S13]  /*06f0*/  ISETP.NE.AND P0, PT, R2, RZ, PT ;  /* 0x000000ff0200720c */ /* 0x020fda0003f05270 */
[----:B0-----:R-:W-:Y:S05]  /*0700*/  @P0 BRA `(.L_x_4) ;  /* 0x0000000000480947 */ /* 0x001fea0003800000 */
        /* <DEDUP_REMOVED lines=18> */
.L_x_4:
[----:B------:R-:W-:Y:S01]  /*0830*/  UISETP.NE.AND UP0, UPT, UR9, URZ, UPT ;  /* 0x0000003f0900728c */ /* 0x000fe2000bf05270 */
[----:B------:R-:W-:Y:S01]  /*0840*/  NOP ;  /* 0x0000000000007918 */ /* 0x000fe20000000000 */
[----:B------:R-:W-:Y:S01]  /*0850*/  UMOV UR37, 0x1 ;  /* 0x0000000100257882 */ /* 0x000fe20000000000 */
[----:B------:R-:W-:Y:S01]  /*0860*/  ULDC.64 UR50, c[0x0][0x208] ;  /* 0x0000820000327ab9 */ /* 0x000fe20000000a00 */
[----:B------:R-:W-:Y:S01]  /*0870*/  USEL UR37, UR37, 0x2, !UP0 ;  /* 0x0000000225257887 */ /* 0x000fe2000c000000 */
[----:B01234-:R-:W-:Y:S01]  /*0880*/  BAR.SYNC.DEFER_BLOCKING 0x0 ;  /* 0x0000000000007b1d */ /* 0x01ffe20000010000 */
[----:B------:R-:W-:-:S13]  /*0890*/  PLOP3.LUT P0, PT, PT, PT, UP0, 0x80, 0x0 ;  /* 0x000000000000781c */ /* 0x000fda0003f0f008 */
[----:B------:R-:W-:Y:S05]  /*08a0*/  @!P0 BRA `(.L_x_5) ;  /* 0x0000008400a48947 */ /* 0x000fea0003800000 */
.L_x_6:
[----:B------:R-:W-:-:S08]  /*08b0*/  NOP ;  /* 0x0000000000007918 */ /* 0x000fd00000000000 */
[----:B------:R-:W0:Y:S02]  /*08c0*/  USETMAXREG.TRY_ALLOC.CTAPOOL UP0, 0xe8 ;  /* 0x000000e8000079c8 */ /* 0x000e240008000600 */
[----:B0-----:R-:W-:-:S13]  /*08d0*/  PLOP3.LUT P0, PT, PT, PT, UP0, 0x80, 0x0 ;  /* 0x000000000000781c */ /* 0x001fda0003f0f008 */
[----:B------:R-:W-:Y:S05]  /*08e0*/  @!P0 BRA `(.L_x_6) ;  /* 0xfffffffc00f08947 */ /* 0x000fea000383ffff */
[----:B------:R-:W0:Y:S01]  /*08f0*/  S2R R0, SR_TID.X ;  /* 0x0000000000007919 */ /* 0x000e220000002100 */
[----:B------:R-:W1:Y:S08]  /*0900*/  S2UR UR41, SR_CTAID.X ;  /* 0x00000000002979c3 */ /* 0x000e700000002500 */
[----:B------:R-:W-:Y:S06]  /*0910*/  BAR.ARV 0x8, 0x180 ;  /* 0x0206000000007b1d */ /* 0x000fec0000002000 */
[----:B0-----:R-:W-:-:S04]  /*0920*/  SHF.R.U32.HI R0, RZ, 0x7, R0 ;  /* 0x00000007ff007819 */ /* 0x001fc80000011600 */
[----:B------:R-:W-:Y:S02]  /*0930*/  ISETP.NE.AND P0, PT, R0, 0x1, PT ;  /* 0x000000010000780c */ /* 0x000fe40003f05270 */
[----:B------:R-:W1:Y:S11]  /*0940*/  LDC R0, c[0x0][0xc34] ;  /* 0x00030d00ff007b82 */ /* 0x000e760000000800 */
[----:B------:R-:W-:Y:S06]  /*0950*/  @!P0 BAR.ARV 0x9, 0x100 ;  /* 0x0244000000008b1d */ /* 0x000fec0000002000 */
[----:B-1----:R-:W-:-:S13]  /*0960*/  ISETP.LE.AND P0, PT, R0, UR41, PT ;  /* 0x0000002900007c0c */ /* 0x002fda000bf03270 */
[----:B------:R-:W-:Y:S05]  /*0970*/  @P0 EXIT ;  /* 0x000000000000094d */ /* 0x000fea0003800000 */
[----:B------:R-:W0:Y:S01]  /*0980*/  S2R R2, SR_TID.X ;  /* 0x0000000000027919 */ /* 0x000e220000002100 */
[----:B------:R-:W-:Y:S01]  /*0990*/  ULOP3.LUT UR44, UR37, 0x1, URZ, 0xfc, !UPT ;  /* 0x00000001252c7892 */ /* 0x000fe2000f8efc3f */
[----:B------:R-:W-:Y:S01]  /*09a0*/  UMOV UR43, URZ ;  /* 0x0000003f002b7c82 */ /* 0x000fe20008000000 */
[----:B------:R-:W-:Y:S01]  /*09b0*/  UMOV UR42, URZ ;  /* 0x0000003f002a7c82 */ /* 0x000fe20008000000 */
[----:B------:R-:W-:Y:S01]  /*09c0*/  UMOV UR36, URZ ;  /* 0x0000003f00247c82 */ /* 0x000fe20008000000 */
[----:B0-----:R-:W-:-:S05]  /*09d0*/  VIADD R19, R2, 0xffffff80 ;  /* 0xffffff8002137836 */ /* 0x001fca0000000000 */
[----:B------:R-:W-:-:S04]  /*09e0*/  SHF.R.S32.HI R0, RZ, 0x1f, R19 ;  /* 0x0000001fff007819 */ /* 0x000fc80000011413 */
[CC--:B------:R-:W-:Y:S02]  /*09f0*/  LEA.HI R3, R0.reuse, R19.reuse, RZ, 0x7 ;  /* 0x0000001300037211 */ /* 0x0c0fe400078f38ff */
[CC--:B------:R-:W-:Y:S02]  /*0a00*/  LEA.HI R4, R0.reuse, R19.reuse, RZ, 0x5 ;  /* 0x0000001300047211 */ /* 0x0c0fe400078f28ff */
[----:B------:R-:W-:Y:S02]  /*0a10*/  LOP3.LUT R2, R3, 0xffffff80, RZ, 0xc0, !PT ;  /* 0xffffff8003027812 */ /* 0x000fe400078ec0ff */
[-C--:B------:R-:W-:Y:S01]  /*0a20*/  LEA.HI R22, R0, R19.reuse, RZ, 0x3 ;  /* 0x0000001300167211 */ /* 0x080fe200078f18ff */
[----:B------:R-:W-:Y:S01]  /*0a30*/  IMAD.SHL.U32 R6, R4, 0x20, RZ ;  /* 0x0000002004067824 */ /* 0x000fe200078e00ff */
[----:B------:R-:W-:Y:S01]  /*0a40*/  SHF.R.S32.HI R216, RZ, 0x7, R3 ;  /* 0x00000007ffd87819 */ /* 0x000fe20000011403 */
[----:B------:R-:W-:Y:S01]  /*0a50*/  IMAD.IADD R23, R19, 0x1, -R2 ;  /* 0x0000000113177824 */ /* 0x000fe200078e0a02 */
[----:B------:R-:W-:-:S02]  /*0a60*/  LEA.HI R2, R0, R19, RZ, 0x4 ;  /* 0x0000001300027211 */ /* 0x000fc400078f20ff */
[----:B------:R-:W-:Y:S02]  /*0a70*/  LOP3.LUT R7, R6, 0xfffffc00, RZ, 0xc0, !PT ;  /* 0xfffffc0006077812 */ /* 0x000fe400078ec0ff */
[----:B------:R-:W-:Y:S02]  /*0a80*/  SHF.R.S32.HI R8, RZ, 0x1f, R23 ;  /* 0x0000001fff087819 */ /* 0x000fe40000011417 */
[----:B------:R-:W-:Y:S02]  /*0a90*/  LOP3.LUT R4, R2, 0x3fffff0, RZ, 0xc0, !PT ;  /* 0x03fffff002047812 */ /* 0x000fe400078ec0ff */
[----:B------:R-:W-:Y:S02]  /*0aa0*/  LEA.HI R9, R8, R23, RZ, 0x2 ;  /* 0x0000001708097211 */ /* 0x000fe400078f10ff */
[----:B------:R-:W-:Y:S01]  /*0ab0*/  SHF.R.S32.HI R5, RZ, 0x4, R2 ;  /* 0x00000004ff057819 */ /* 0x000fe20000011402 */
[----:B------:R-:W-:Y:S01]  /*0ac0*/  IMAD.IADD R4, R19, 0x1, -R4 ;  /* 0x0000000113047824 */ /* 0x000fe200078e0a04 */
[----:B------:R-:W-:-:S02]  /*0ad0*/  LEA.HI R6, R0, R19, RZ, 0x2 ;  /* 0x0000001300067211 */ /* 0x000fc400078f10ff */
[----:B------:R-:W-:Y:S01]  /*0ae0*/  SHF.R.S32.HI R10, RZ, 0x2, R9 ;  /* 0x00000002ff0a7819 */ /* 0x000fe20000011409 */
[----:B------:R-:W-:Y:S01]  /*0af0*/  IMAD R7, R4, 0x40, R7 ;  /* 0x0000004004077824 */ /* 0x000fe200078e0207 */
[----:B------:R-:W-:Y:S02]  /*0b00*/  SHF.R.S32.HI R11, RZ, 0x1f, R9 ;  /* 0x0000001fff0b7819 */ /* 0x000fe40000011409 */
[----:B------:R-:W-:Y:S02]  /*0b10*/  LEA.HI R2, R2, R5, RZ, 0x1 ;  /* 0x0000000502027211 */ /* 0x000fe400078f08ff */
[----:B------:R-:W-:Y:S02]  /*0b20*/  LOP3.LUT R6, R6, 0xfffffffc, RZ, 0xc0, !PT ;  /* 0xfffffffc06067812 */ /* 0x000fe400078ec0ff */
[----:B------:R-:W-:Y:S02]  /*0b30*/  LEA.HI R11, R11, R10, RZ, 0x3 ;  /* 0x0000000a0b0b7211 */ /* 0x000fe400078f18ff */
[----:B------:R-:W-:Y:S01]  /*0b40*/  LOP3.LUT R2, R2, 0x1ffffffe, RZ, 0xc0, !PT ;  /* 0x1ffffffe02027812 */ /* 0x000fe200078ec0ff */
[----:B------:R-:W-:Y:S01]  /*0b50*/  IMAD.IADD R6, R19, 0x1, -R6 ;  /* 0x0000000113067824 */ /* 0x000fe200078e0a06 */
[----:B------:R-:W-:-:S02]  /*0b60*/  LOP3.LUT R4, R22, 0xfffffff8, RZ, 0xc0, !PT ;  /* 0xfffffff816047812 */ /* 0x000fc400078ec0ff */
[----:B------:R-:W-:Y:S01]  /*0b70*/  LOP3.LUT R11, R11, 0xfffffff8, RZ, 0xc0, !PT ;  /* 0xfffffff80b0b7812 */ /* 0x000fe200078ec0ff */
[----:B------:R-:W-:Y:S01]  /*0b80*/  IMAD.IADD R2, R5, 0x1, -R2 ;  /* 0x0000000105027824 */ /* 0x000fe200078e0a02 */
[----:B------:R-:W-:Y:S01]  /*0b90*/  LEA.HI R8, R8, R23, RZ, 0x5 ;  /* 0x0000001708087211 */ /* 0x000fe200078f28ff */
[----:B------:R-:W-:Y:S01]  /*0ba0*/  IMAD.IADD R19, R19, 0x1, -R4 ;  /* 0x0000000113137824 */ /* 0x000fe200078e0a04 */
[----:B------:R-:W-:Y:S01]  /*0bb0*/  LEA.HI R3, R3, R216, RZ, 0x1 ;  /* 0x000000d803037211 */ /* 0x000fe200078f08ff */
[----:B------:R-:W-:Y:S01]  /*0bc0*/  IMAD.IADD R11, R10, 0x1, -R11 ;  /* 0x000000010a0b7824 */ /* 0x000fe200078e0a0b */
[----:B------:R-:W-:Y:S01]  /*0bd0*/  SHF.R.S32.HI R8, RZ, 0x5, R8 ;  /* 0x00000005ff087819 */ /* 0x000fe20000011408 */
[----:B------:R-:W-:Y:S01]  /*0be0*/  IMAD R220, R2, 0x8, R7 ;  /* 0x0000000802dc7824 */ /* 0x000fe200078e0207 */
[----:B------:R-:W-:Y:S01]  /*0bf0*/  LEA.HI R0, R6, R6, RZ, 0x1 ;  /* 0x0000000606007211 */ /* 0x000fe200078f08ff */
[----:B------:R-:W-:Y:S01]  /*0c00*/  IMAD.SHL.U32 R2, R19, 0x8, RZ ;  /* 0x0000000813027824 */ /* 0x000fe200078e00ff */
[----:B------:R-:W-:Y:S01]  /*0c10*/  LOP3.LUT R3, R3, 0x3fffffe, RZ, 0xc0, !PT ;  /* 0x03fffffe03037812 */ /* 0x000fe200078ec0ff */
[----:B------:R-:W-:Y:S01]  /*0c20*/  IMAD R8, R8, 0x10, R11 ;  /* 0x0000001008087824 */ /* 0x000fe200078e020b */
[----:B------:R-:W-:Y:S01]  /*0c30*/  LOP3.LUT R5, R0, 0x1ffffffe, RZ, 0xc0, !PT ;  /* 0x1ffffffe00057812 */ /* 0x000fe200078ec0ff */
[----:B------:R-:W-:Y:S01]  /*0c40*/  VIADD R18, R2, 0x40 ;  /* 0x0000004002127836 */ /* 0x000fe20000000000 */
[----:B------:R-:W-:Y:S01]  /*0c50*/  LOP3.LUT R218, R9, 0x7ffffffc, RZ, 0xc0, !PT ;  /* 0x7ffffffc09da7812 */ /* 0x000fe200078ec0ff */
[----:B------:R-:W-:Y:S01]  /*0c60*/  IMAD.IADD R3, R216, 0x1, -R3 ;  /* 0x00000001d8037824 */ /* 0x000fe200078e0a03 */
[----:B------:R-:W-:Y:S01]  /*0c70*/  SHF.R.S32.HI R22, RZ, 0x3, R22 ;  /* 0x00000003ff167819 */ /* 0x000fe20000011416 */
[C---:B------:R-:W-:Y:S01]  /*0c80*/  VIADD R17, R2.reuse, 0x80 ;  /* 0x0000008002117836 */ /* 0x040fe20000000000 */
[----:B------:R-:W-:Y:S01]  /*0c90*/  SHF.R.S32.HI R223, RZ, 0x1f, R18 ;  /* 0x0000001fffdf7819 */ /* 0x000fe20000011412 */
[----:B------:R-:W-:-:S02]  /*0ca0*/  VIADD R16, R2, 0xc0 ;  /* 0x000000c002107836 */ /* 0x000fc40000000000 */
[----:B------:R-:W-:Y:S01]  /*0cb0*/  IMAD.IADD R6, R6, 0x1, -R5 ;  /* 0x0000000106067824 */ /* 0x000fe200078e0a05 */
[----:B------:R-:W-:Y:S01]  /*0cc0*/  SHF.R.S32.HI R222, RZ, 0x1f, R17 ;  /* 0x0000001fffde7819 */ /* 0x000fe20000011411 */
[----:B------:R-:W-:Y:S01]  /*0cd0*/  IMAD R217, R3, 0x40, R8 ;  /* 0x0000004003d97824 */ /* 0x000fe200078e0208 */
[----:B------:R-:W-:Y:S01]  /*0ce0*/  SHF.R.S32.HI R221, RZ, 0x1f, R16 ;  /* 0x0000001fffdd7819 */ /* 0x000fe20000011410 */
[----:B------:R-:W-:Y:S02]  /*0cf0*/  IMAD.IADD R218, R23, 0x1, -R218 ;  /* 0x0000000117da7824 */ /* 0x000fe400078e0ada */
[----:B------:R-:W-:-:S07]  /*0d00*/  IMAD R219, R6, 0x8, R217 ;  /* 0x0000000806db7824 */ /* 0x000fce00078e02d9 */
.L_x_39:
[----:B------:R-:W-:Y:S01]  /*0d10*/  ULDC UR4, c[0x0][0xc38] ;  /* 0x00030e0000047ab9 */ /* 0x000fe20000000800 */
[----:B------:R-:W-:Y:S01]  /*0d20*/  ULDC UR15, c[0x0][0xc44] ;  /* 0x00031100000f7ab9 */ /* 0x000fe20000000800 */
[----:B------:R-:W-:Y:S01]  /*0d30*/  UISETP.NE.AND UP3, UPT, UR4, 0x1, UPT ;  /* 0x000000010400788c */ /* 0x000fe2000bf65270 */
[----:B0--3--:R-:W-:Y:S01]  /*0d40*/  IMAD.MOV.U32 R3, RZ, RZ, 0x3f800000 ;  /* 0x3f800000ff037424 */ /* 0x009fe200078e00ff */
[----:B------:R-:W-:Y:S01]  /*0d50*/  UISETP.NE.AND UP2, UPT, UR15, 0x1, UPT ;  /* 0x000000010f00788c */ /* 0x000fe2000bf45270 */
[----:B------:R-:W-:Y:S01]  /*0d60*/  IMAD.MOV.U32 R0, RZ, RZ, 0x3f800000 ;  /* 0x3f800000ff007424 */ /* 0x000fe200078e00ff */
[----:B------:R-:W-:Y:S01]  /*0d70*/  ULDC.64 UR6, c[0x0][0x990] ;  /* 0x0002640000067ab9 */ /* 0x000fe20000000a00 */
[----:B------:R-:W-:Y:S01]  /*0d80*/  ULDC.64 UR4, c[0x0][0x998] ;  /* 0x0002660000047ab9 */ /* 0x000fe20000000a00 */
[----:B------:R-:W-:Y:S02]  /*0d90*/  UISETP.NE.U32.AND UP0, UPT, UR6, URZ, UPT ;  /* 0x0000003f0600728c */ /* 0x000fe4000bf05070 */
[----:B------:R-:W-:Y:S01]  /*0da0*/  UISETP.NE.U32.AND UP1, UPT, UR4, URZ, UPT ;  /* 0x0000003f0400728c */ /* 0x000fe2000bf25070 */
[----:B------:R-:W-:-:S02]  /*0db0*/  UMOV UR38, UR41 ;  /* 0x0000002900267c82 */ /* 0x000fc40008000000 */
[----:B------:R-:W-:Y:S01]  /*0dc0*/  @UP3 ULDC UR8, c[0x0][0xc3c] ;  /* 0x00030f0000083ab9 */ /* 0x000fe20000000800 */
[----:B------:R-:W-:Y:S01]  /*0dd0*/  @UP3 ULDC UR10, c[0x0][0xc40] ;  /* 0x00031000000a3ab9 */ /* 0x000fe20000000800 */
[----:B------:R-:W-:Y:S02]  /*0de0*/  UIMAD.WIDE.U32 UR8, UR41, UR8, URZ ;  /* 0x00000008290872a5 */ /* 0x000fe4000f8e003f */
[----:B------:R-:W-:Y:S02]  /*0df0*/  UISETP.NE.AND.EX UP0, UPT, UR7, URZ, UPT, UP0 ;  /* 0x0000003f0700728c */ /* 0x000fe4000bf05300 */
[----:B------:R-:W-:Y:S02]  /*0e00*/  @UP3 USHF.R.U32.HI UR38, URZ, UR10, UR9 ;  /* 0x0000000a3f263299 */ /* 0x000fe40008011609 */
[----:B------:R-:W-:Y:S01]  /*0e10*/  UISETP.NE.AND.EX UP1, UPT, UR5, URZ, UPT, UP1 ;  /* 0x0000003f0500728c */ /* 0x000fe2000bf25310 */
[----:B------:R-:W-:Y:S01]  /*0e20*/  @UP2 ULDC.64 UR10, c[0x0][0xc48] ;  /* 0x00031200000a2ab9 */ /* 0x000fe20000000a00 */
[----:B------:R-:W-:Y:S01]  /*0e30*/  PLOP3.LUT P0, PT, PT, PT, UP0, 0x80, 0x0 ;  /* 0x000000000000781c */ /* 0x000fe20003f0f008 */
[----:B------:R-:W-:-:S02]  /*0e40*/  UIMAD.WIDE.U32 UR8, UR38, UR10, URZ ;  /* 0x0000000a260872a5 */ /* 0x000fc4000f8e003f */
[----:B------:R-:W-:Y:S02]  /*0e50*/  UMOV UR39, UR38 ;  /* 0x0000002600277c82 */ /* 0x000fe40008000000 */
[----:B------:R-:W-:Y:S01]  /*0e60*/  @UP0 ULDC.64 UR12, c[0x0][0x9a8] ;  /* 0x00026a00000c0ab9 */ /* 0x000fe20000000a00 */
[----:B------:R-:W-:Y:S01]  /*0e70*/  @UP2 USHF.R.U32.HI UR39, URZ, UR11, UR9 ;  /* 0x0000000b3f272299 */ /* 0x000fe20008011609 */
[----:B------:R-:W-:Y:S01]  /*0e80*/  PLOP3.LUT P1, PT, PT, PT, UP1, 0x80, 0x0 ;  /* 0x000000000000781c */ /* 0x000fe20003f2f018 */
[----:B------:R-:W0:Y:S01]  /*0e90*/  SHFL.IDX PT, R8, R216, RZ, 0x1f ;  /* 0x00001fffd8087589 */ /* 0x000e2200000e0000 */
[----:B------:R-:W-:Y:S01]  /*0ea0*/  @UP1 ULDC.64 UR18, c[0x0][0x9b8] ;  /* 0x00026e0000121ab9 */ /* 0x000fe20000000a00 */
[----:B------:R-:W-:Y:S02]  /*0eb0*/  @UP0 USHF.R.S32.HI UR10, URZ, 0x1f, UR39 ;  /* 0x0000001f3f0a0899 */ /* 0x000fe40008011427 */
[----:B------:R-:W-:Y:S02]  /*0ec0*/  @UP1 USHF.R.S32.HI UR11, URZ, 0x1f, UR39 ;  /* 0x0000001f3f0b1899 */ /* 0x000fe40008011427 */
[----:B------:R-:W-:-:S02]  /*0ed0*/  @UP0 UIADD3 UR14, -UR39, URZ, URZ ;  /* 0x0000003f270e0290 */ /* 0x000fc4000fffe13f */
[----:B------:R-:W-:Y:S02]  /*0ee0*/  @UP1 UIADD3 UR20, -UR39, URZ, URZ ;  /* 0x0000003f27141290 */ /* 0x000fe4000fffe13f */
[----:B------:R-:W-:Y:S02]  /*0ef0*/  @UP0 UIMAD.WIDE.U32 UR8, UR39, UR12, URZ ;  /* 0x0000000c270802a5 */ /* 0x000fe4000f8e003f */
[----:B------:R-:W-:Y:S02]  /*0f00*/  @UP0 UIMAD UR10, UR10, UR12, URZ ;  /* 0x0000000c0a0a02a4 */ /* 0x000fe4000f8e023f */
[----:B------:R-:W-:Y:S02]  /*0f10*/  @UP1 UIMAD UR12, UR11, UR18, URZ ;  /* 0x000000120b0c12a4 */ /* 0x000fe4000f8e023f */
[----:B------:R-:W-:Y:S02]  /*0f20*/  @UP0 UIMAD UR14, UR15, UR14, UR38 ;  /* 0x0000000e0f0e02a4 */ /* 0x000fe4000f8e0226 */
[----:B------:R-:W-:-:S02]  /*0f30*/  @UP1 UIMAD UR20, UR15, UR20, UR38 ;  /* 0x000000140f1412a4 */ /* 0x000fc4000f8e0226 */
[----:B------:R-:W-:Y:S02]  /*0f40*/  @UP0 UIMAD UR16, UR39, UR13, UR10 ;  /* 0x0000000d271002a4 */ /* 0x000fe4000f8e020a */
[----:B------:R-:W-:Y:S02]  /*0f50*/  @UP0 USHF.R.S32.HI UR15, URZ, 0x1f, UR14 ;  /* 0x0000001f3f0f0899 */ /* 0x000fe4000801140e */
[----:B------:R-:W-:Y:S02]  /*0f60*/  @UP1 USHF.R.S32.HI UR21, URZ, 0x1f, UR20 ;  /* 0x0000001f3f151899 */ /* 0x000fe40008011414 */
[----:B------:R-:W-:Y:S02]  /*0f70*/  @UP1 UIMAD.WIDE.U32 UR10, UR39, UR18, URZ ;  /* 0x00000012270a12a5 */ /* 0x000fe4000f8e003f */
[----:B------:R-:W-:Y:S02]  /*0f80*/  @UP1 UIMAD UR17, UR39, UR19, UR12 ;  /* 0x00000013271112a4 */ /* 0x000fe4000f8e020c */
[----:B------:R-:W-:Y:S01]  /*0f90*/  @UP0 UIADD3 UR9, UR9, UR16, URZ ;  /* 0x0000001009090290 */ /* 0x000fe2000fffe03f */
[----:B------:R-:W-:Y:S01]  /*0fa0*/  @UP0 ULDC.64 UR18, c[0x0][0x9b0] ;  /* 0x00026c0000120ab9 */ /* 0x000fe20000000a00 */
[----:B------:R-:W-:Y:S01]  /*0fb0*/  @UP1 ULDC.64 UR12, c[0x0][0x9c0] ;  /* 0x00027000000c1ab9 */ /* 0x000fe20000000a00 */
[----:B------:R-:W-:-:S02]  /*0fc0*/  @UP0 UIMAD UR15, UR15, UR18, URZ ;  /* 0x000000120f0f02a4 */ /* 0x000fc4000f8e023f */
[----:B------:R-:W-:Y:S02]  /*0fd0*/  @UP1 UIMAD UR16, UR21, UR12, URZ ;  /* 0x0000000c151012a4 */ /* 0x000fe4000f8e023f */
[----:B------:R-:W-:Y:S02]  /*0fe0*/  @UP1 UIADD3 UR11, UR11, UR17, URZ ;  /* 0x000000110b0b1290 */ /* 0x000fe4000fffe03f */
[----:B------:R-:W-:Y:S02]  /*0ff0*/  @UP0 UIMAD UR15, UR14, UR19, UR15 ;  /* 0x000000130e0f02a4 */ /* 0x000fe4000f8e020f */
[----:B------:R-:W-:Y:S02]  /*1000*/  @UP0 UIMAD.WIDE.U32 UR8, UR14, UR18, UR8 ;  /* 0x000000120e0802a5 */ /* 0x000fe4000f8e0008 */
[----:B------:R-:W-:Y:S02]  /*1010*/  @UP1 UIMAD UR16, UR20, UR13, UR16 ;  /* 0x0000000d141012a4 */ /* 0x000fe4000f8e0210 */
[----:B------:R-:W-:-:S02]  /*1020*/  @UP1 UIMAD.WIDE.U32 UR12, UR20, UR12, UR10 ;  /* 0x0000000c140c12a5 */ /* 0x000fc4000f8e000a */
[----:B------:R-:W-:Y:S02]  /*1030*/  @UP0 UIADD3 UR10, UR9, UR15, URZ ;  /* 0x0000000f090a0290 */ /* 0x000fe4000fffe03f */
[----:B------:R-:W-:Y:S02]  /*1040*/  @UP0 ULEA UR6, UP2, UR8, UR6, 0x2 ;  /* 0x0000000608060291 */ /* 0x000fe4000f84103f */
[----:B------:R-:W-:Y:S02]  /*1050*/  @UP1 UIADD3 UR9, UR13, UR16, URZ ;  /* 0x000000100d091290 */ /* 0x000fe4000fffe03f */
[----:B------:R-:W-:Y:S02]  /*1060*/  @UP1 ULEA UR4, UP3, UR12, UR4, 0x2 ;  /* 0x000000040c041291 */ /* 0x000fe4000f86103f */
[----:B------:R-:W-:Y:S01]  /*1070*/  @UP0 ULEA.HI.X UR7, UR8, UR7, UR10, 0x2, UP2 ;  /* 0x0000000708070291 */ /* 0x000fe200090f140a */
[----:B------:R-:W-:Y:S01]  /*1080*/  IMAD.U32 R4, RZ, RZ, UR6 ;  /* 0x00000006ff047e24 */ /* 0x000fe2000f8e00ff */
[----:B------:R-:W-:-:S02]  /*1090*/  @UP1 ULEA.HI.X UR5, UR12, UR5, UR9, 0x2, UP3 ;  /* 0x000000050c051291 */ /* 0x000fc400098f1409 */
[----:B------:R-:W-:Y:S01]  /*10a0*/  IMAD.U32 R6, RZ, RZ, UR4 ;  /* 0x00000004ff067e24 */ /* 0x000fe2000f8e00ff */
[----:B-1----:R-:W1:Y:S01]  /*10b0*/  S2UR UR45, SR_CgaCtaId ;  /* 0x00000000002d79c3 */ /* 0x002e620000008800 */
[----:B------:R-:W-:Y:S01]  /*10c0*/  IMAD.U32 R5, RZ, RZ, UR7 ;  /* 0x00000007ff057e24 */ /* 0x000fe2000f8e00ff */
[----:B------:R-:W-:Y:S01]  /*10d0*/  ULDC.64 UR6, c[0x0][0x418] ;  /* 0x0001060000067ab9 */ /* 0x000fe20000000a00 */
[----:B------:R-:W-:Y:S01]  /*10e0*/  IMAD.U32 R7, RZ, RZ, UR5 ;  /* 0x00000005ff077e24 */ /* 0x000fe2000f8e00ff */
[----:B------:R-:W-:Y:S02]  /*10f0*/  ULDC UR48, c[0x0][0x424] ;  /* 0x0001090000307ab9 */ /* 0x000fe40000000800 */
[----:B--2---:R-:W2:Y:S04]  /*1100*/  @P0 LDG.E R3, desc[UR50][R4.64] ;  /* 0x0000003204030981 */ /* 0x004ea8000c1e1900 */
[----:B------:R-:W2:Y:S01]  /*1110*/  @P1 LDG.E R0, desc[UR50][R6.64] ;  /* 0x0000003206001981 */ /* 0x000ea2000c1e1900 */
[----:B------:R-:W-:Y:S01]  /*1120*/  UISETP.NE.U32.AND UP0, UPT, UR6, URZ, UPT ;  /* 0x0000003f0600728c */ /* 0x000fe2000bf05070 */
[----:B0-----:R-:W-:Y:S01]  /*1130*/  R2UR UR4, R8 ;  /* 0x00000000080472ca */ /* 0x001fe200000e0000 */
[----:B------:R-:W-:Y:S01]  /*1140*/  UMOV UR49, 0x400 ;  /* 0x0000040000317882 */ /* 0x000fe20000000000 */
[----:B------:R-:W-:Y:S01]  /*1150*/  ULDC UR6, c[0x0][0x2f0] ;  /* 0x0000bc0000067ab9 */ /* 0x000fe20000000800 */
[----:B------:R-:W-:-:S03]  /*1160*/  UISETP.NE.AND.EX UP0, UPT, UR7, URZ, UPT, UP0 ;  /* 0x0000003f0700728c */ /* 0x000fc6000bf05300 */
[----:B------:R-:W-:Y:S01]  /*1170*/  ULDC UR7, c[0x0][0x988] ;  /* 0x0002620000077ab9 */ /* 0x000fe20000000800 */
[----:B------:R-:W-:-:S04]  /*1180*/  USEL UR48, UR48, 0x1, UP0 ;  /* 0x0000000130307887 */ /* 0x000fc80008000000 */
[----:B------:R-:W-:Y:S02]  /*1190*/  UIMAD UR48, UR48, UR6, URZ ;  /* 0x00000006303072a4 */ /* 0x000fe4000f8e023f */
[----:B-1----:R-:W-:Y:S02]  /*11a0*/  ULEA UR49, UR45, UR49, 0x18 ;  /* 0x000000312d317291 */ /* 0x002fe4000f8ec03f */
[----:B------:R-:W-:Y:S02]  /*11b0*/  ULEA.HI UR5, UR4, UR4, URZ, 0x1 ;  /* 0x0000000404057291 */ /* 0x000fe4000f8f083f */
[----:B------:R-:W-:Y:S02]  /*11c0*/  UIADD3 UR6, UR49, 0x20400, URZ ;  /* 0x0002040031067890 */ /* 0x000fe4000fffe03f */
[----:B------:R-:W-:Y:S02]  /*11d0*/  ULOP3.LUT UR5, UR5, 0x1e, URZ, 0xc0, !UPT ;  /* 0x0000001e05057892 */ /* 0x000fe4000f8ec03f */
[----:B------:R-:W-:-:S02]  /*11e0*/  ULOP3.LUT UP0, URZ, UR6, 0x3ff, URZ, 0xc0, !UPT ;  /* 0x000003ff063f7892 */ /* 0x000fc4000f80c03f */
[----:B------:R-:W-:Y:S02]  /*11f0*/  UIADD3 UR5, UR4, -UR5, URZ ;  /* 0x8000000504057290 */ /* 0x000fe4000fffe03f */
[----:B------:R-:W-:Y:S02]  /*1200*/  UIADD3 UR4, UR48, 0x7f, URZ ;  /* 0x0000007f30047890 */ /* 0x000fe4000fffe03f */
[----:B------:R-:W-:Y:S01]  /*1210*/  PLOP3.LUT P0, PT, PT, PT, UP0, 0x80, 0x0 ;  /* 0x000000000000781c */ /* 0x000fe20003f0f008 */
[----:B------:R-:W-:Y:S02]  /*1220*/  ULEA UR5, UR5, UR6, 0xd ;  /* 0x0000000605057291 */ /* 0x000fe4000f8e683f */
[----:B------:R-:W-:Y:S02]  /*1230*/  USHF.R.S32.HI UR6, URZ, 0x1f, UR4 ;  /* 0x0000001f3f067899 */ /* 0x000fe40008011404 */
[----:B------:R-:W-:Y:S02]  /*1240*/  USHF.R.U32.HI UR5, URZ, 0x4, UR5 ;  /* 0x000000043f057899 */ /* 0x000fe40008011605 */
[----:B------:R-:W-:-:S02]  /*1250*/  ULEA.HI UR6, UR6, UR4, URZ, 0x7 ;  /* 0x0000000406067291 */ /* 0x000fc4000f8f383f */
[----:B------:R-:W-:Y:S02]  /*1260*/  ULOP3.LUT UR53, UR5, 0x3fff, URZ, 0xc0, !UPT ;  /* 0x00003fff05357892 */ /* 0x000fe4000f8ec03f */
[----:B------:R-:W-:Y:S01]  /*1270*/  USHF.R.S32.HI UR47, URZ, 0x7, UR6 ;  /* 0x000000073f2f7899 */ /* 0x000fe20008011406 */
[----:B--2---:R-:W-:-:S04]  /*1280*/  FMUL.FTZ R0, R3, R0 ;  /* 0x0000000003007220 */ /* 0x004fc80000410000 */
[----:B------:R-:W-:-:S05]  /*1290*/  FMUL.FTZ R0, R0, UR7 ;  /* 0x0000000700007c20 */ /* 0x000fca0008410000 */
[----:B------:R-:W-:Y:S01]  /*12a0*/  R2UR UR40, R0 ;  /* 0x00000000002872ca */ /* 0x000fe200000e0000 */
[----:B----4-:R-:W-:-:S14]  /*12b0*/  @!P0 BRA `(.L_x_7) ;  /* 0x0000000000408947 */ /* 0x010fdc0003800000 */
[----:B------:R-:W-:Y:S01]  /*12c0*/  MOV R0, 0x0 ;  /* 0x0000000000007802 */ /* 0x000fe20000000f00 */
[----:B------:R-:W-:Y:S01]  /*12d0*/  ULDC.64 UR4, c[0x4][0xc0] ;  /* 0x0100300000047ab9 */ /* 0x000fe20000000a00 */
[----:B------:R-:W-:Y:S01]  /*12e0*/  ULDC.64 UR6, c[0x4][0x30] ;  /* 0x01000c0000067ab9 */ /* 0x000fe20000000a00 */
[----:B------:R-:W-:Y:S01]  /*12f0*/  IMAD.U32 R4, RZ, RZ, UR4 ;  /* 0x00000004ff047e24 */ /* 0x000fe2000f8e00ff */
[----:B------:R0:W1:Y:S01]  /*1300*/  LDC.64 R14, c[0x4][R0] ;  /* 0x01000000000e7b82 */ /* 0x0000620000000a00 */
[----:B------:R-:W-:Y:S01]  /*1310*/  IMAD.U32 R5, RZ, RZ, UR5 ;  /* 0x00000005ff057e24 */ /* 0x000fe2000f8e00ff */
[----:B------:R-:W-:Y:S01]  /*1320*/  ULDC.64 UR4, c[0x4][0xc8] ;  /* 0x0100320000047ab9 */ /* 0x000fe20000000a00 */
[----:B------:R-:W-:Y:S02]  /*1330*/  IMAD.U32 R10, RZ, RZ, UR6 ;  /* 0x00000006ff0a7e24 */ /* 0x000fe4000f8e00ff */
[----:B------:R-:W-:Y:S02]  /*1340*/  IMAD.U32 R6, RZ, RZ, UR4 ;  /* 0x00000004ff067e24 */ /* 0x000fe4000f8e00ff */
[----:B------:R-:W-:-:S02]  /*1350*/  IMAD.U32 R7, RZ, RZ, UR5 ;  /* 0x00000005ff077e24 */ /* 0x000fc4000f8e00ff */
[----:B------:R-:W-:Y:S02]  /*1360*/  IMAD.U32 R11, RZ, RZ, UR7 ;  /* 0x00000007ff0b7e24 */ /* 0x000fe4000f8e00ff */
[----:B------:R-:W-:Y:S02]  /*1370*/  IMAD.MOV.U32 R8, RZ, RZ, 0x70 ;  /* 0x00000070ff087424 */ /* 0x000fe400078e00ff */
[----:B------:R-:W-:Y:S02]  /*1380*/  IMAD.MOV.U32 R12, RZ, RZ, 0x1 ;  /* 0x00000001ff0c7424 */ /* 0x000fe400078e00ff */
[----:B0-----:R-:W-:-:S07]  /*1390*/  IMAD.MOV.U32 R13, RZ, RZ, RZ ;  /* 0x000000ffff0d7224 */ /* 0x001fce00078e00ff */
[----:B------:R-:W-:-:S07]  /*13a0*/  LEPC R20, `(.L_x_7) ;  /* 0x000000001014794e */ /* 0x000fce0000000000 */
[----:B-1----:R-:W-:Y:S05]  /*13b0*/  CALL.ABS.NOINC R14 ;  /* 0x000000000e007343 */ /* 0x002fea0003c00000 */
.L_x_7:
[----:B------:R-:W-:Y:S01]  /*13c0*/  ULOP3.LUT UR4, UR43, 0x1, URZ, 0xc0, !UPT ;  /* 0x000000012b047892 */ /* 0x000fe2000f8ec03f */
[----:B------:R-:W0:Y:S05]  /*13d0*/  S2R R20, SR_TID.X ;  /* 0x0000000000147919 */ /* 0x000e2a0000002100 */
[----:B------:R-:W-:-:S05]  /*13e0*/  IMAD.U32 R0, RZ, RZ, UR4 ;  /* 0x00000004ff007e24 */ /* 0x000fca000f8e00ff */
[----:B------:R-:W-:-:S04]  /*13f0*/  SHF.L.U32 R0, R0, 0x1f, RZ ;  /* 0x0000001f00007819 */ /* 0x000fc800000006ff */
[----:B------:R-:W1:Y:S01]  /*1400*/  SYNCS.PHASECHK.TRANS64.TRYWAIT P0, [UR49+0x38800], R0 ;  /* 0x03880000ff0075a7 */ /* 0x000e620008000171 */
[----:B0-----:R-:W-:-:S05]  /*1410*/  SHF.R.U32.HI R20, RZ, 0x7, R20 ;  /* 0x00000007ff147819 */ /* 0x001fca0000011614 */
[----:B------:R-:W-:Y:S01]  /*1420*/  VIADD R6, R20, 0x8 ;  /* 0x0000000814067836 */ /* 0x000fe20000000000 */
[----:B-1----:R-:W-:Y:S06]  /*1430*/  @!P0 BRA `(.L_x_8) ;  /* 0x000000cc00448947 */ /* 0x002fec0003800000 */
.L_x_105:
[----:B0-----:R-:W-:Y:S01]  /*1440*/  IMAD.U32 R0, RZ, RZ, UR44 ;  /* 0x0000002cff007e24 */ /* 0x001fe2000f8e00ff */
[----:B------:R-:W-:Y:S05]  /*1450*/  WARPSYNC.ALL ;  /* 0x0000000000007948 */ /* 0x000fea0003800000 */
[----:B------:R0:W-:Y:S01]  /*1460*/  BAR.SYNC.DEFER_BLOCKING R6, 0x100 ;  /* 0x000400060000751d */ /* 0x0001e20000010000 */
[----:B------:R-:W-:-:S13]  /*1470*/  ISETP.NE.AND P0, PT, R0, 0x3, PT ;  /* 0x000000030000780c */ /* 0x000fda0003f05270 */
[----:B0-----:R-:W-:Y:S05]  /*1480*/  @!P0 BRA `(.L_x_9) ;  /* 0x0000000000048947 */ /* 0x001fea0003800000 */
[----:B------:R-:W-:Y:S01]  /*1490*/  BPT.TRAP 0x1 ;  /* 0x000000040000795c */ /* 0x000fe20000300000 */
.L_x_9:
[----:B------:R-:W-:Y:S01]  /*14a0*/  ULEA UR52, UR36, UR49, 0x3 ;  /* 0x0000003124347291 */ /* 0x000fe2000f8e183f */
[----:B------:R-:W-:-:S05]  /*14b0*/  IMAD.U32 R7, RZ, RZ, UR42 ;  /* 0x0000002aff077e24 */ /* 0x000fca000f8e00ff */
[----:B------:R-:W-:-:S04]  /*14c0*/  SHF.L.U32 R7, R7, 0x1f, RZ ;  /* 0x0000001f07077819 */ /* 0x000fc800000006ff */
[----:B------:R0:W1:Y:S01]  /*14d0*/  SYNCS.PHASECHK.TRANS64.TRYWAIT P1, [UR52+0x38830], R7 ;  /* 0x03883007ff0075a7 */ /* 0x0000620008020174 */
[----:B------:R-:W-:Y:S05]  /*14e0*/  @!P0 BRA `(.L_x_10) ;  /* 0x0000000000048947 */ /* 0x000fea0003800000 */
[----:B------:R-:W-:Y:S01]  /*14f0*/  BPT.TRAP 0x1 ;  /* 0x000000040000795c */ /* 0x000fe20000300000 */
.L_x_10:
[----:B-1----:R-:W-:Y:S05]  /*1500*/  @P1 BRA `(.L_x_11) ;  /* 0x0000000000081947 */ /* 0x002fea0003800000 */
[----:B------:R-:W1:Y:S02]  /*1510*/  SYNCS.PHASECHK.TRANS64.TRYWAIT P1, [UR52+0x38830], R7 ;  /* 0x03883007ff0075a7 */ /* 0x000e640008020174 */
[----:B-1----:R-:W-:Y:S05]  /*1520*/  @!P1 BRA `(.L_x_12) ;  /* 0x000000cc00209947 */ /* 0x002fea0003800000 */
.L_x_11:
[----:B------:R-:W-:Y:S01]  /*1530*/  UIADD3 UR4, UR49, 0x28400, URZ ;  /* 0x0002840031047890 */ /* 0x000fe2000fffe03f */
[----:B------:R-:W-:Y:S01]  /*1540*/  WARPGROUP.ARRIVE ;  /* 0x00000000000079c5 */ /* 0x000fe20000000000 */
[----:B------:R-:W-:-:S05]  /*1550*/  ULOP3.LUT UR32, UR53, 0x10000, URZ, 0xfc, !UPT ;  /* 0x0001000035207892 */ /* 0x000fca000f8efc3f */
[----:B-1----:R-:W1:Y:S01]  /*1560*/  S2R R0, SR_TID.X ;  /* 0x0000000000007919 */ /* 0x002e620000002100 */
[----:B------:R-:W-:Y:S01]  /*1570*/  USHF.R.U32.HI UR4, URZ, 0x4, UR4 ;  /* 0x000000043f047899 */ /* 0x000fe20008011604 */
[----:B------:R-:W-:Y:S01]  /*1580*/  UMOV UR33, 0x40000040 ;  /* 0x4000004000217882 */ /* 0x000fe20000000000 */
[----:B------:R-:W-:Y:S02]  /*1590*/  UMOV UR35, 0x40000040 ;  /* 0x4000004000237882 */ /* 0x000fe40000000000 */
[----:B------:R-:W-:Y:S01]  /*15a0*/  ULOP3.LUT UR4, UR4, 0x3fff, URZ, 0xc0, !UPT ;  /* 0x00003fff04047892 */ /* 0x000fe2000f8ec03f */
[----:B------:R-:W-:Y:S01]  /*15b0*/  UMOV UR5, 0x40000040 ;  /* 0x4000004000057882 */ /* 0x000fe20000000000 */
[----:B------:R-:W-:Y:S02]  /*15c0*/  UMOV UR7, 0x40000040 ;  /* 0x4000004000077882 */ /* 0x000fe40000000000 */
[----:B------:R-:W-:Y:S02]  /*15d0*/  ULOP3.LUT UR46, UR4, 0x10000, URZ, 0xfc, !UPT ;  /* 0x00010000042e7892 */ /* 0x000fe4000f8efc3f */
[----:B------:R-:W-:-:S02]  /*15e0*/  UIADD3 UR4, UR32, 0x2, URZ ;  /* 0x0000000220047890 */ /* 0x000fc4000fffe03f */
[----:B------:R-:W-:Y:S02]  /*15f0*/  ULEA UR34, UR36, UR46, 0xb ;  /* 0x0000002e24227291 */ /* 0x000fe4000f8e583f */
[----:B------:R-:W-:Y:S02]  /*1600*/  UIADD3 UR8, UR32, 0x4, URZ ;  /* 0x0000000420087890 */ /* 0x000fe4000fffe03f */
[----:B------:R-:W-:Y:S02]  /*1610*/  UIADD3 UR6, UR34, 0x2, URZ ;  /* 0x0000000222067890 */ /* 0x000fe4000fffe03f */
[----:B------:R-:W-:Y:S01]  /*1620*/  UIADD3 UR10, UR34, 0x4, URZ ;  /* 0x00000004220a7890 */ /* 0x000fe2000fffe03f */
[----:B------:R-:W-:Y:S02]  /*1630*/  UMOV UR9, 0x40000040 ;  /* 0x4000004000097882 */ /* 0x000fe40000000000 */
[----:B------:R-:W-:Y:S01]  /*1640*/  QGMMA.64x128x32.F32.E4M3.E4M3 R24, gdesc[UR32], RZ, !UPT, gsb0 ;  /* 0x01e00000201879f3 */ /* 0x000fe2000c0008ff */
[----:B------:R-:W-:Y:S01]  /*1650*/  UMOV UR11, 0x40000040 ;  /* 0x40000040000b7882 */ /* 0x000fe20000000000 */
[----:B------:R-:W-:-:S02]  /*1660*/  UIADD3 UR12, UR32, 0x6, URZ ;  /* 0x00000006200c7890 */ /* 0x000fc4000fffe03f */
[----:B------:R-:W-:Y:S01]  /*1670*/  UIADD3 UR14, UR34, 0x6, URZ ;  /* 0x00000006220e7890 */ /* 0x000fe2000fffe03f */
[----:B------:R-:W-:Y:S01]  /*1680*/  UMOV UR13, 0x40000040 ;  /* 0x40000040000d7882 */ /* 0x000fe20000000000 */
[----:B------:R-:W-:Y:S01]  /*1690*/  UMOV UR15, 0x40000040 ;  /* 0x40000040000f7882 */ /* 0x000fe20000000000 */
[----:B------:R-:W-:Y:S02]  /*16a0*/  UIADD3 UR16, UR32, 0x400, URZ ;  /* 0x0000040020107890 */ /* 0x000fe4000fffe03f */
[----:B------:R-:W-:Y:S01]  /*16b0*/  UIADD3 UR18, UR34, 0x400, URZ ;  /* 0x0000040022127890 */ /* 0x000fe2000fffe03f */
[----:B-1----:R-:W-:Y:S01]  /*16c0*/  SHF.R.U32.HI R0, RZ, 0x7, R0 ;  /* 0x00000007ff007819 */ /* 0x002fe20000011600 */
[----:B------:R-:W-:Y:S01]  /*16d0*/  UMOV UR17, 0x40000040 ;  /* 0x4000004000117882 */ /* 0x000fe20000000000 */
[----:B------:R-:W-:Y:S01]  /*16e0*/  UMOV UR19, 0x40000040 ;  /* 0x4000004000137882 */ /* 0x000fe20000000000 */
[----:B------:R-:W-:Y:S01]  /*16f0*/  UIADD3 UR20, UR32, 0x402, URZ ;  /* 0x0000040220147890 */ /* 0x000fe2000fffe03f */
[----:B------:R-:W-:Y:S01]  /*1700*/  IADD3 R0, -R0, 0xb, RZ ;  /* 0x0000000b00007810 */ /* 0x000fe20007ffe1ff */
[----:B------:R-:W-:Y:S01]  /*1710*/  UIADD3 UR22, UR34, 0x402, URZ ;  /* 0x0000040222167890 */ /* 0x000fe2000fffe03f */
[----:B------:R-:W-:Y:S01]  /*1720*/  UMOV UR21, 0x40000040 ;  /* 0x4000004000157882 */ /* 0x000fe20000000000 */
[----:B------:R-:W-:Y:S01]  /*1730*/  UMOV UR23, 0x40000040 ;  /* 0x4000004000177882 */ /* 0x000fe20000000000 */
[----:B------:R-:W-:-:S02]  /*1740*/  UIADD3 UR24, UR32, 0x404, URZ ;  /* 0x0000040420187890 */ /* 0x000fc4000fffe03f */
[----:B------:R-:W-:Y:S01]  /*1750*/  UIADD3 UR26, UR34, 0x404, URZ ;  /* 0x00000404221a7890 */ /* 0x000fe2000fffe03f */
[----:B------:R-:W-:Y:S01]  /*1760*/  UMOV UR25, 0x40000040 ;  /* 0x4000004000197882 */ /* 0x000fe20000000000 */
[----:B------:R-:W-:Y:S01]  /*1770*/  UMOV UR27, 0x40000040 ;  /* 0x40000040001b7882 */ /* 0x000fe20000000000 */
[----:B------:R-:W-:Y:S02]  /*1780*/  UIADD3 UR28, UR32, 0x406, URZ ;  /* 0x00000406201c7890 */ /* 0x000fe4000fffe03f */
[----:B------:R-:W-:Y:S01]  /*1790*/  UIADD3 UR30, UR34, 0x406, URZ ;  /* 0x00000406221e7890 */ /* 0x000fe2000fffe03f */
[----:B------:R-:W-:Y:S01]  /*17a0*/  UMOV UR29, 0x40000040 ;  /* 0x40000040001d7882 */ /* 0x000fe20000000000 */
[----:B------:R-:W-:Y:S01]  /*17b0*/  UMOV UR31, 0x40000040 ;  /* 0x40000040001f7882 */ /* 0x000fe20000000000 */
[----:B------:R-:W-:Y:S02]  /*17c0*/  WARPGROUP.DEPBAR.LE gsb0, 0x0 ;  /* 0x00008000000079c5 */ /* 0x000fe40000010000 */
[----:B------:R-:W-:-:S06]  /*17d0*/  WARPGROUP.ARRIVE ;  /* 0x00000000000079c5 */ /* 0x000fcc0000000000 */
[----:B------:R-:W-:Y:S03]  /*17e0*/  QGMMA.64x128x32.F32.E4M3.E4M3 R24, gdesc[UR4], R24, gsb0 ;  /* 0x01e00000041879f3 */ /* 0x000fe60008000818 */
[----:B------:R-:W-:Y:S02]  /*17f0*/  WARPGROUP.DEPBAR.LE gsb0, 0x0 ;  /* 0x00008000000079c5 */ /* 0x000fe40000010000 */
[----:B------:R-:W-:-:S07]  /*1800*/  WARPGROUP.ARRIVE ;  /* 0x00000000000079c5 */ /* 0x000fce0000000000 */
        /* <DEDUP_REMOVED lines=17> */
[----:B------:R1:W-:Y:S06]  /*1920*/  BAR.ARV R0, 0x100 ;  /* 0x000400000000751d */ /* 0x0003ec0000002000 */
[----:B------:R-:W-:Y:S05]  /*1930*/  @!P0 BRA `(.L_x_13) ;  /* 0x0000000000048947 */ /* 0x000fea0003800000 */
[----:B------:R-:W-:Y:S01]  /*1940*/  BPT.TRAP 0x1 ;  /* 0x000000040000795c */ /* 0x000fe20000300000 */
.L_x_13:
[----:B------:R-:W-:Y:S01]  /*1950*/  UIMAD UR6, UR47, -0x80, UR48 ;  /* 0xffffff802f0678a4 */ /* 0x000fe2000f8e0230 */
[----:B------:R-:W-:-:S03]  /*1960*/  P2R R15, PR, RZ, 0x1 ;  /* 0x00000001ff0f7803 */ /* 0x000fc60000000000 */
[----:B------:R-:W-:-:S06]  /*1970*/  UIADD3 UR6, UR6, 0x80, URZ ;  /* 0x0000008006067890 */ /* 0x000fcc000fffe03f */
[----:B------:R-:W-:Y:S01]  /*1980*/  IMAD.U32 R3, RZ, RZ, UR6 ;  /* 0x00000006ff037e24 */ /* 0x000fe2000f8e00ff */
[----:B------:R-:W-:-:S03]  /*1990*/  UIADD3 UR6, UR52, 0x38840, URZ ;  /* 0x0003884034067890 */ /* 0x000fc6000fffe03f */
[----:B------:R-:W-:Y:S01]  /*19a0*/  IMAD R4, R218, -0x2, R3 ;  /* 0xfffffffeda047824 */ /* 0x000fe200078e0203 */
[----:B------:R-:W-:-:S04]  /*19b0*/  UPRMT UR6, UR45, 0x654, UR6 ;  /* 0x000006542d067896 */ /* 0x000fc80008000006 */
[C---:B------:R-:W-:Y:S02]  /*19c0*/  ISETP.GT.AND P4, PT, R4.reuse, RZ, PT ;  /* 0x000000ff0400720c */ /* 0x040fe40003f84270 */
[C---:B------:R-:W-:Y:S02]  /*19d0*/  ISETP.GT.AND P3, PT, R4.reuse, 0x1, PT ;  /* 0x000000010400780c */ /* 0x040fe40003f64270 */
[----:B------:R-:W-:Y:S01]  /*19e0*/  ISETP.GT.AND P1, PT, R4, 0x8, PT ;  /* 0x000000080400780c */ /* 0x000fe20003f24270 */
[----:B------:R-:W-:Y:S01]  /*19f0*/  SYNCS.ARRIVE.TRANS64.RED.A1T0 RZ, [UR6], RZ ;  /* 0x000000ffffff79a7 */ /* 0x000fe20008100406 */
[----:B------:R-:W-:Y:S02]  /*1a00*/  FSEL R24, R24, -INF , P4 ;  /* 0xff80000018187808 */ /* 0x000fe40002000000 */
[----:B------:R-:W-:Y:S02]  /*1a10*/  FSEL R25, R25, -INF , P3 ;  /* 0xff80000019197808 */ /* 0x000fe40001800000 */
[----:B------:R-:W-:-:S02]  /*1a20*/  ISETP.GT.AND P2, PT, R4, 0x9, PT ;  /* 0x000000090400780c */ /* 0x000fc40003f44270 */
[----:B------:R-:W-:Y:S02]  /*1a30*/  FSEL R28, R28, -INF , P1 ;  /* 0xff8000001c1c7808 */ /* 0x000fe40000800000 */
[----:B------:R-:W-:Y:S02]  /*1a40*/  FMNMX.FTZ R3, R24, R25, !PT ;  /* 0x0000001918037209 */ /* 0x000fe40007810000 */
[----:B------:R-:W-:Y:S02]  /*1a50*/  ISETP.GT.AND P6, PT, R4, 0x10, PT ;  /* 0x000000100400780c */ /* 0x000fe40003fc4270 */
[----:B------:R-:W-:Y:S02]  /*1a60*/  FSEL R29, R29, -INF , P2 ;  /* 0xff8000001d1d7808 */ /* 0x000fe40001000000 */
[----:B------:R-:W-:Y:S02]  /*1a70*/  FMNMX.FTZ R8, R28, R3, !PT ;  /* 0x000000031c087209 */ /* 0x000fe40007810000 */
[----:B------:R-:W-:-:S02]  /*1a80*/  ISETP.GT.AND P5, PT, R4, 0x11, PT ;  /* 0x000000110400780c */ /* 0x000fc40003fa4270 */
[----:B------:R-:W-:Y:S02]  /*1a90*/  FSEL R32, R32, -INF , P6 ;  /* 0xff80000020207808 */ /* 0x000fe40003000000 */
[----:B------:R-:W-:Y:S02]  /*1aa0*/  FMNMX.FTZ R3, R29, R8, !PT ;  /* 0x000000081d037209 */ /* 0x000fe40007810000 */
[----:B------:R-:W-:Y:S02]  /*1ab0*/  FSEL R26, R26, -INF , P4 ;  /* 0xff8000001a1a7808 */ /* 0x000fe40002000000 */
[----:B------:R-:W-:Y:S02]  /*1ac0*/  ISETP.GT.AND P4, PT, R4, 0x18, PT ;  /* 0x000000180400780c */ /* 0x000fe40003f84270 */
[----:B------:R-:W-:Y:S02]  /*1ad0*/  FSEL R33, R33, -INF , P5 ;  /* 0xff80000021217808 */ /* 0x000fe40002800000 */
[----:B------:R-:W-:-:S02]  /*1ae0*/  FMNMX.FTZ R8, R32, R3, !PT ;  /* 0x0000000320087209 */ /* 0x000fc40007810000 */
[----:B------:R-:W-:Y:S02]  /*1af0*/  FSEL R27, R27, -INF , P3 ;  /* 0xff8000001b1b7808 */ /* 0x000fe40001800000 */
[----:B------:R-:W-:Y:S02]  /*1b00*/  ISETP.GT.AND P3, PT, R4, 0x19, PT ;  /* 0x000000190400780c */ /* 0x000fe40003f64270 */
[----:B------:R-:W-:Y:S02]  /*1b10*/  FSEL R36, R36, -INF , P4 ;  /* 0xff80000024247808 */ /* 0x000fe40002000000 */
[----:B------:R-:W-:Y:S02]  /*1b20*/  FMNMX.FTZ R3, R33, R8, !PT ;  /* 0x0000000821037209 */ /* 0x000fe40007810000 */
[----:B------:R-:W-:Y:S02]  /*1b30*/  FSEL R30, R30, -INF , P1 ;  /* 0xff8000001e1e7808 */ /* 0x000fe40000800000 */
        /* <DEDUP_REMOVED lines=59> */
[----:B------:R-:W-:Y:S02]  /*1ef0*/  ISETP.GT.AND P0, PT, R4, 0x59, PT ;  /* 0x000000590400780c */ /* 0x000fe40003f04270 */
[----:B------:R-:W-:-:S02]  /*1f00*/  FSEL R68, R68, -INF , P6 ;  /* 0xff80000044447808 */ /* 0x000fc40003000000 */
[----:B------:R-:W-:Y:S02]  /*1f10*/  FMNMX.FTZ R3, R65, R8, !PT ;  /* 0x0000000841037209 */ /* 0x000fe40007810000 */
[----:B------:R-:W-:Y:S02]  /*1f20*/  FSEL R59, R59, -INF , P5 ;  /* 0xff8000003b3b7808 */ /* 0x000fe40002800000 */
        /* <DEDUP_REMOVED lines=15> */
[----:B------:R-:W-:-:S02]  /*2020*/  FSEL R77, R77, -INF , P2 ;  /* 0xff8000004d4d7808 */ /* 0x000fc40001000000 */
[----:B------:R-:W-:Y:S02]  /*2030*/  FMNMX.FTZ R8, R76, R3, !PT ;  /* 0x000000034c087209 */ /* 0x000fe40007810000 */
[----:B------:R-:W-:Y:S02]  /*2040*/  ISETP.GT.AND P3, PT, R4, 0x70, PT ;  /* 0x000000700400780c */ /* 0x000fe40003f64270 */
[----:B------:R-:W-:Y:S02]  /*2050*/  FSEL R62, R62, -INF , P4 ;  /* 0xff8000003e3e7808 */ /* 0x000fe40002000000 */
[----:B------:R-:W-:Y:S02]  /*2060*/  FSEL R80, R80, -INF , P3 ;  /* 0xff80000050507808 */ /* 0x000fe40001800000 */
[----:B------:R-:W-:Y:S02]  /*2070*/  FMNMX.FTZ R3, R77, R8, !PT ;  /* 0x000000084d037209 */ /* 0x000fe40007810000 */
[----:B------:R-:W-:-:S02]  /*2080*/  ISETP.GT.AND P4, PT, R4, 0x71, PT ;  /* 0x000000710400780c */ /* 0x000fc40003f84270 */
[----:B------:R-:W-:Y:S02]  /*2090*/  FMNMX.FTZ R8, R80, R3, !PT ;  /* 0x0000000350087209 */ /* 0x000fe40007810000 */
[----:B------:R-:W-:Y:S02]  /*20a0*/  FSEL R81, R81, -INF , P4 ;  /* 0xff80000051517808 */ /* 0x000fe40002000000 */
[----:B------:R-:W-:Y:S02]  /*20b0*/  ISETP.GT.AND P5, PT, R4, 0x78, PT ;  /* 0x000000780400780c */ /* 0x000fe40003fa4270 */
[----:B------:R-:W-:Y:S02]  /*20c0*/  FMNMX.FTZ R3, R81, R8, !PT ;  /* 0x0000000851037209 */ /* 0x000fe40007810000 */
[----:B------:R-:W-:Y:S02]  /*20d0*/  FSEL R84, R84, -INF , P5 ;  /* 0xff80000054547808 */ /* 0x000fe40002800000 */
[----:B------:R-:W-:-:S02]  /*20e0*/  ISETP.GT.AND P6, PT, R4, 0x79, PT ;  /* 0x000000790400780c */ /* 0x000fc40003fc4270 */
[----:B------:R-:W-:Y:S02]  /*20f0*/  FMNMX.FTZ R8, R84, R3, !PT ;  /* 0x0000000354087209 */ /* 0x000fe40007810000 */
[----:B------:R-:W-:Y:S02]  /*2100*/  FSEL R85, R85, -INF , P6 ;  /* 0xff80000055557808 */ /* 0x000fe40003000000 */
[----:B------:R-:W-:Y:S02]  /*2110*/  P2R R11, PR, RZ, 0x8 ;  /* 0x00000008ff0b7803 */ /* 0x000fe40000000000 */
[----:B------:R-:W-:Y:S02]  /*2120*/  FMNMX.FTZ R8, R85, R8, !PT ;  /* 0x0000000855087209 */ /* 0x000fe40007810000 */
[----:B------:R-:W-:Y:S02]  /*2130*/  P2R R13, PR, RZ, 0x2 ;  /* 0x00000002ff0d7803 */ /* 0x000fe40000000000 */
[----:B------:R-:W-:Y:S01]  /*2140*/  ISETP.GT.AND P1, PT, R4, 0x59, PT ;  /* 0x000000590400780c */ /* 0x000fe20003f24270 */
[----:B------:R-:W2:Y:S01]  /*2150*/  SHFL.BFLY PT, R3, R8, 0x2, 0x1f ;  /* 0x0c401f0008037f89 */ /* 0x000ea200000e0000 */
[----:B------:R-:W-:-:S02]  /*2160*/  P2R R14, PR, RZ, 0x1 ;  /* 0x00000001ff0e7803 */ /* 0x000fc40000000000 */
[----:B------:R-:W-:Y:S02]  /*2170*/  FSEL R71, R71, -INF , P1 ;  /* 0xff80000047477808 */ /* 0x000fe40000800000 */
[----:B------:R-:W-:Y:S02]  /*2180*/  ISETP.NE.AND P1, PT, R13, RZ, PT ;  /* 0x000000ff0d00720c */ /* 0x000fe40003f25270 */
[----:B------:R-:W-:Y:S02]  /*2190*/  ISETP.GT.AND P0, PT, R4, 0x60, PT ;  /* 0x000000600400780c */ /* 0x000fe40003f04270 */
[----:B------:R-:W-:Y:S02]  /*21a0*/  P2R R12, PR, RZ, 0x4 ;  /* 0x00000004ff0c7803 */ /* 0x000fe40000000000 */
[----:B------:R-:W-:Y:S02]  /*21b0*/  FSEL R74, R74, -INF , P0 ;  /* 0xff8000004a4a7808 */ /* 0x000fe40000000000 */
[----:B------:R-:W-:-:S02]  /*21c0*/  ISETP.NE.AND P0, PT, R14, RZ, PT ;  /* 0x000000ff0e00720c */ /* 0x000fc40003f05270 */
[----:B------:R-:W-:Y:S02]  /*21d0*/  ISETP.GT.AND P2, PT, R4, 0x58, PT ;  /* 0x000000580400780c */ /* 0x000fe40003f44270 */
[----:B------:R-:W-:Y:S02]  /*21e0*/  FSEL R75, R75, -INF , P0 ;  /* 0xff8000004b4b7808 */ /* 0x000fe40000000000 */
[----:B------:R-:W-:Y:S02]  /*21f0*/  ISETP.NE.AND P0, PT, R15, RZ, PT ;  /* 0x000000ff0f00720c */ /* 0x000fe40003f05270 */
[----:B------:R-:W-:Y:S02]  /*2200*/  FSEL R70, R70, -INF , P2 ;  /* 0xff80000046467808 */ /* 0x000fe40001000000 */
[----:B------:R-:W-:Y:S02]  /*2210*/  ISETP.NE.AND P2, PT, R12, RZ, PT ;  /* 0x000000ff0c00720c */ /* 0x000fe40003f45270 */
[----:B--2---:R-:W-:-:S02]  /*2220*/  FMNMX.FTZ R5, R8, R3, !PT ;  /* 0x0000000308057209 */ /* 0x004fc40007810000 */
[----:B------:R-:W-:Y:S02]  /*2230*/  FSEL R78, R78, -INF , P1 ;  /* 0xff8000004e4e7808 */ /* 0x000fe40000800000 */
[----:B------:R-:W-:Y:S01]  /*2240*/  FSEL R79, R79, -INF , P2 ;  /* 0xff8000004f4f7808 */ /* 0x000fe20001000000 */
[----:B------:R-:W2:Y:S01]  /*2250*/  SHFL.BFLY PT, R10, R5, 0x1, 0x1f ;  /* 0x0c201f00050a7f89 */ /* 0x000ea200000e0000 */
[----:B------:R-:W-:Y:S02]  /*2260*/  FSEL R83, R83, -INF , P4 ;  /* 0xff80000053537808 */ /* 0x000fe40002000000 */
[----:B------:R-:W-:Y:S02]  /*2270*/  FSEL R86, R86, -INF , P5 ;  /* 0xff80000056567808 */ /* 0x000fe40002800000 */
[----:B------:R-:W-:Y:S02]  /*2280*/  FSEL R87, R87, -INF , P6 ;  /* 0xff80000057577808 */ /* 0x000fe40003000000 */
[----:B--2---:R-:W-:Y:S01]  /*2290*/  FMNMX.FTZ R3, R5, R10, !PT ;  /* 0x0000000a05037209 */ /* 0x004fe20007810000 */
[----:B------:R-:W-:Y:S01]  /*22a0*/  IMAD.U32 R10, RZ, RZ, UR40 ;  /* 0x00000028ff0a7e24 */ /* 0x000fe2000f8e00ff */
[----:B------:R-:W-:-:S02]  /*22b0*/  FMNMX.FTZ R5, R26, R27, !PT ;  /* 0x0000001b1a057209 */ /* 0x000fc40007810000 */
[C---:B------:R-:W-:Y:S01]  /*22c0*/  FSETP.NEU.FTZ.AND P3, PT, R3.reuse, -INF , PT ;  /* 0xff8000000300780b */ /* 0x040fe20003f7d000 */
[----:B------:R-:W-:-:S01]  /*22d0*/  FFMA.FTZ R9, R3, R10, -8 ;  /* 0xc100000003097423 */ /* 0x000fc2000001000a */
[----:B------:R-:W-:-:S04]  /*22e0*/  FMNMX.FTZ R8, R30, R5, !PT ;  /* 0x000000051e087209 */ /* 0x000fc80007810000 */
[----:B------:R-:W-:Y:S02]  /*22f0*/  FSEL R88, R9, RZ, P3 ;  /* 0x000000ff09587208 */ /* 0x000fe40001800000 */
[----:B------:R-:W-:Y:S02]  /*2300*/  ISETP.NE.AND P3, PT, R11, RZ, PT ;  /* 0x000000ff0b00720c */ /* 0x000fe40003f65270 */
[----:B------:R-:W-:Y:S01]  /*2310*/  FMNMX.FTZ R11, R31, R8, !PT ;  /* 0x000000081f0b7209 */ /* 0x000fe20007810000 */
[----:B------:R-:W-:-:S01]  /*2320*/  FFMA.FTZ R29, R29, UR40, -R88 ;  /* 0x000000281d1d7c23 */ /* 0x000fc20008010858 */
[--C-:B------:R-:W-:Y:S01]  /*2330*/  FFMA.FTZ R33, R33, UR40, -R88.reuse ;  /* 0x0000002821217c23 */ /* 0x100fe20008010858 */
[----:B------:R-:W-:Y:S01]  /*2340*/  FSEL R82, R82, -INF , P3 ;  /* 0xff80000052527808 */ /* 0x000fe20001800000 */
[--C-:B------:R-:W-:Y:S01]  /*2350*/  FFMA.FTZ R41, R41, UR40, -R88.reuse ;  /* 0x0000002829297c23 */ /* 0x100fe20008010858 */
[----:B------:R-:W-:Y:S01]  /*2360*/  FMNMX.FTZ R8, R34, R11, !PT ;  /* 0x0000000b22087209 */ /* 0x000fe20007810000 */
[----:B------:R-:W-:Y:S01]  /*2370*/  MUFU.EX2 R5, R29 ;  /* 0x0000001d00057308 */ /* 0x000fe20000000800 */
[----:B------:R-:W-:-:S01]  /*2380*/  FFMA.FTZ R152, R24, UR40, -R88 ;  /* 0x0000002818987c23 */ /* 0x000fc20008010858 */
[--C-:B------:R-:W-:Y:S01]  /*2390*/  FFMA.FTZ R9, R25, UR40, -R88.reuse ;  /* 0x0000002819097c23 */ /* 0x100fe20008010858 */
[----:B------:R-:W-:Y:S01]  /*23a0*/  FMNMX.FTZ R11, R35, R8, !PT ;  /* 0x00000008230b7209 */ /* 0x000fe20007810000 */
[--C-:B------:R-:W-:Y:S01]  /*23b0*/  FFMA.FTZ R25, R45, UR40, -R88.reuse ;  /* 0x000000282d197c23 */ /* 0x100fe20008010858 */
[----:B------:R-:W-:-:S01]  /*23c0*/  FFMA.FTZ R49, R49, UR40, -R88 ;  /* 0x0000002831317c23 */ /* 0x000fc20008010858 */
        /* <DEDUP_REMOVED lines=18> */
[----:B------:R-:W2:Y:S01]  /*24f0*/  MUFU.EX2 R9, R9 ;  /* 0x0000000900097308 */ /* 0x000ea20000000800 */
[----:B------:R-:W-:-:S01]  /*2500*/  FFMA.FTZ R162, R64, UR40, -R88 ;  /* 0x0000002840a27c23 */ /* 0x000fc20008010858 */
[--C-:B------:R-:W-:Y:S01]  /*2510*/  FFMA.FTZ R68, R68, UR40, -R88.reuse ;  /* 0x0000002844447c23 */ /* 0x100fe20008010858 */
[----:B------:R-:W-:Y:S01]  /*2520*/  FMNMX.FTZ R15, R47, R10, !PT ;  /* 0x0000000a2f0f7209 */ /* 0x000fe20007810000 */
[--C-:B------:R-:W-:Y:S01]  /*2530*/  FFMA.FTZ R69, R69, UR40, -R88.reuse ;  /* 0x0000002845457c23 */ /* 0x100fe20008010858 */
[----:B------:R-:W-:-:S01]  /*2540*/  FFMA.FTZ R164, R72, UR40, -R88 ;  /* 0x0000002848a47c23 */ /* 0x000fc20008010858 */
[--C-:B------:R-:W-:Y:S01]  /*2550*/  FFMA.FTZ R76, R76, UR40, -R88.reuse ;  /* 0x000000284c4c7c23 */ /* 0x100fe20008010858 */
[----:B------:R-:W-:Y:S01]  /*2560*/  FMNMX.FTZ R10, R50, R15, !PT ;  /* 0x0000000f320a7209 */ /* 0x000fe20007810000 */
[----:B------:R-:W3:Y:S01]  /*2570*/  MUFU.EX2 R4, R4 ;  /* 0x0000000400047308 */ /* 0x000ee20000000800 */
[----:B------:R-:W-:-:S01]  /*2580*/  FFMA.FTZ R77, R77, UR40, -R88 ;  /* 0x000000284d4d7c23 */ /* 0x000fc20008010858 */
[--C-:B------:R-:W-:Y:S01]  /*2590*/  FFMA.FTZ R166, R80, UR40, -R88.reuse ;  /* 0x0000002850a67c23 */ /* 0x100fe20008010858 */
[----:B------:R-:W-:Y:S01]  /*25a0*/  FMNMX.FTZ R15, R51, R10, !PT ;  /* 0x0000000a330f7209 */ /* 0x000fe20007810000 */
[--C-:B------:R-:W-:Y:S01]  /*25b0*/  FFMA.FTZ R84, R84, UR40, -R88.reuse ;  /* 0x0000002854547c23 */ /* 0x100fe20008010858 */
[----:B------:R-:W-:-:S02]  /*25c0*/  FFMA.FTZ R85, R85, UR40, -R88 ;  /* 0x0000002855557c23 */ /* 0x000fc40008010858 */
[----:B------:R-:W-:Y:S01]  /*25d0*/  FMNMX.FTZ R10, R54, R15, !PT ;  /* 0x0000000f360a7209 */ /* 0x000fe20007810000 */
[----:B------:R-:W4:Y:S03]  /*25e0*/  MUFU.EX2 R154, R154 ;  /* 0x0000009a009a7308 */ /* 0x000f260000000800 */
[----:B------:R-:W-:Y:S01]  /*25f0*/  FMNMX.FTZ R21, R55, R10, !PT ;  /* 0x0000000a37157209 */ /* 0x000fe20007810000 */
[----:B------:R-:W-:-:S03]  /*2600*/  FFMA.FTZ R10, R44, UR40, -R88 ;  /* 0x000000282c0a7c23 */ /* 0x000fc60008010858 */
[----:B------:R-:W-:Y:S01]  /*2610*/  FMNMX.FTZ R12, R58, R21, !PT ;  /* 0x000000153a0c7209 */ /* 0x000fe20007810000 */
[----:B------:R-:W-:Y:S03]  /*2620*/  MUFU.EX2 R15, R41 ;  /* 0x00000029000f7308 */ /* 0x000fe60000000800 */
[----:B------:R-:W-:-:S04]  /*2630*/  FMNMX.FTZ R21, R59, R12, !PT ;  /* 0x0000000c3b157209 */ /* 0x000fc80007810000 */
[----:B------:R-:W-:Y:S01]  /*2640*/  FMNMX.FTZ R12, R62, R21, !PT ;  /* 0x000000153e0c7209 */ /* 0x000fe20007810000 */
[----:B------:R-:W5:Y:S03]  /*2650*/  MUFU.EX2 R8, R8 ;  /* 0x0000000800087308 */ /* 0x000f660000000800 */
[----:B------:R-:W-:-:S04]  /*2660*/  FMNMX.FTZ R21, R63, R12, !PT ;  /* 0x0000000c3f157209 */ /* 0x000fc80007810000 */
[----:B------:R-:W-:Y:S01]  /*2670*/  FMNMX.FTZ R12, R66, R21, !PT ;  /* 0x00000015420c7209 */ /* 0x000fe20007810000 */
[----:B------:R0:W-:Y:S03]  /*2680*/  MUFU.EX2 R13, R37 ;  /* 0x00000025000d7308 */ /* 0x0001e60000000800 */
[----:B------:R-:W-:-:S04]  /*2690*/  FMNMX.FTZ R21, R67, R12, !PT ;  /* 0x0000000c43157209 */ /* 0x000fc80007810000 */
[----:B------:R-:W-:Y:S01]  /*26a0*/  FMNMX.FTZ R12, R70, R21, !PT ;  /* 0x00000015460c7209 */ /* 0x000fe20007810000 */
[----:B------:R-:W-:Y:S01]  /*26b0*/  MUFU.EX2 R156, R156 ;  /* 0x0000009c009c7308 */ /* 0x000fe20000000800 */
[----:B0-----:R-:W-:-:S02]  /*26c0*/  FFMA.FTZ R37, R65, UR40, -R88 ;  /* 0x0000002841257c23 */ /* 0x001fc40008010858 */
[----:B------:R-:W-:Y:S01]  /*26d0*/  FMNMX.FTZ R29, R71, R12, !PT ;  /* 0x0000000c471d7209 */ /* 0x000fe20007810000 */
[----:B------:R-:W-:-:S03]  /*26e0*/  FFMA.FTZ R12, R52, UR40, -R88 ;  /* 0x00000028340c7c23 */ /* 0x000fc60008010858 */
[----:B------:R-:W-:Y:S01]  /*26f0*/  FMNMX.FTZ R14, R74, R29, !PT ;  /* 0x0000001d4a0e7209 */ /* 0x000fe20007810000 */
[----:B------:R0:W-:Y:S03]  /*2700*/  MUFU.EX2 R21, R49 ;  /* 0x0000003100157308 */ /* 0x0001e60000000800 */
[----:B------:R-:W-:-:S04]  /*2710*/  FMNMX.FTZ R29, R75, R14, !PT ;  /* 0x0000000e4b1d7209 */ /* 0x000fc80007810000 */
[----:B------:R-:W-:Y:S01]  /*2720*/  FMNMX.FTZ R14, R78, R29, !PT ;  /* 0x0000001d4e0e7209 */ /* 0x000fe20007810000 */
[----:B------:R-:W-:Y:S01]  /*2730*/  MUFU.EX2 R10, R10 ;  /* 0x0000000a000a7308 */ /* 0x000fe20000000800 */
[----:B0-----:R-:W-:Y:S02]  /*2740*/  IMAD.U32 R49, RZ, RZ, UR40 ;  /* 0x00000028ff317e24 */ /* 0x001fe4000f8e00ff */
[----:B------:R-:W-:-:S04]  /*2750*/  FMNMX.FTZ R33, R79, R14, !PT ;  /* 0x0000000e4f217209 */ /* 0x000fc80007810000 */
[----:B------:R-:W-:Y:S01]  /*2760*/  FMNMX.FTZ R14, R82, R33, !PT ;  /* 0x00000021520e7209 */ /* 0x000fe20007810000 */
[----:B------:R-:W-:Y:S03]  /*2770*/  MUFU.EX2 R25, R25 ;  /* 0x0000001900197308 */ /* 0x000fe60000000800 */
[----:B------:R-:W-:-:S04]  /*2780*/  FMNMX.FTZ R33, R83, R14, !PT ;  /* 0x0000000e53217209 */ /* 0x000fc80007810000 */
[----:B------:R-:W-:Y:S01]  /*2790*/  FMNMX.FTZ R14, R86, R33, !PT ;  /* 0x00000021560e7209 */ /* 0x000fe20007810000 */
[----:B------:R-:W-:Y:S03]  /*27a0*/  MUFU.EX2 R158, R158 ;  /* 0x0000009e009e7308 */ /* 0x000fe60000000800 */
[----:B------:R-:W-:-:S05]  /*27b0*/  FMNMX.FTZ R14, R87, R14, !PT ;  /* 0x0000000e570e7209 */ /* 0x000fca0007810000 */
[----:B------:R-:W0:Y:S01]  /*27c0*/  SHFL.BFLY PT, R41, R14, 0x2, 0x1f ;  /* 0x0c401f000e297f89 */ /* 0x000e2200000e0000 */
[----:B------:R-:W-:Y:S08]  /*27d0*/  MUFU.EX2 R12, R12 ;  /* 0x0000000c000c7308 */ /* 0x000ff00000000800 */
[----:B------:R-:W-:Y:S08]  /*27e0*/  MUFU.EX2 R29, R53 ;  /* 0x00000035001d7308 */ /* 0x000ff00000000800 */
[----:B------:R-:W-:Y:S01]  /*27f0*/  MUFU.EX2 R160, R160 ;  /* 0x000000a000a07308 */ /* 0x000fe20000000800 */
[----:B0-----:R-:W-:-:S07]  /*2800*/  FMNMX.FTZ R24, R14, R41, !PT ;  /* 0x000000290e187209 */ /* 0x001fce0007810000 */
[----:B------:R-:W-:Y:S01]  /*2810*/  MUFU.EX2 R33, R57 ;  /* 0x0000003900217308 */ /* 0x000fe20000000800 */
[----:B------:R-:W-:-:S01]  /*2820*/  FFMA.FTZ R41, R73, UR40, -R88 ;  /* 0x0000002849297c23 */ /* 0x000fc20008010858 */
[----:B------:R-:W0:Y:S06]  /*2830*/  SHFL.BFLY PT, R45, R24, 0x1, 0x1f ;  /* 0x0c201f00182d7f89 */ /* 0x000e2c00000e0000 */
[----:B------:R-:W-:Y:S08]  /*2840*/  MUFU.EX2 R20, R20 ;  /* 0x0000001400147308 */ /* 0x000ff00000000800 */
[----:B------:R-:W-:Y:S08]  /*2850*/  MUFU.EX2 R61, R61 ;  /* 0x0000003d003d7308 */ /* 0x000ff00000000800 */
[----:B------:R-:W-:Y:S01]  /*2860*/  MUFU.EX2 R162, R162 ;  /* 0x000000a200a27308 */ /* 0x000fe20000000800 */
[----:B0-----:R-:W-:Y:S01]  /*2870*/  FMNMX.FTZ R14, R24, R45, !PT ;  /* 0x0000002d180e7209 */ /* 0x001fe20007810000 */
[----:B------:R-:W-:-:S03]  /*2880*/  FFMA.FTZ R45, R81, UR40, -R88 ;  /* 0x00000028512d7c23 */ /* 0x000fc60008010858 */
[C---:B------:R-:W-:Y:S01]  /*2890*/  FSETP.NEU.FTZ.AND P1, PT, R14.reuse, -INF , PT ;  /* 0xff8000000e00780b */ /* 0x040fe20003f3d000 */
[----:B------:R-:W-:-:S02]  /*28a0*/  FFMA.FTZ R24, R14, R49, -8 ;  /* 0xc10000000e187423 */ /* 0x000fc40000010031 */
[----:B------:R-:W-:Y:S03]  /*28b0*/  MUFU.EX2 R37, R37 ;  /* 0x0000002500257308 */ /* 0x000fe60000000800 */
[----:B------:R-:W-:-:S05]  /*28c0*/  FSEL R28, R24, RZ, P1 ;  /* 0x000000ff181c7208 */ /* 0x000fca0000800000 */
[----:B------:R-:W-:Y:S01]  /*28d0*/  MUFU.EX2 R68, R68 ;  /* 0x0000004400447308 */ /* 0x000fe20000000800 */
[----:B------:R-:W-:-:S01]  /*28e0*/  FFMA.FTZ R153, R26, UR40, -R28 ;  /* 0x000000281a997c23 */ /* 0x000fc2000801081c */
[--C-:B------:R-:W-:Y:S01]  /*28f0*/  FFMA.FTZ R24, R27, UR40, -R28.reuse ;  /* 0x000000281b187c23 */ /* 0x100fe2000801081c */
[----:B------:R-:W-:-:S01]  /*2900*/  FFMA.FTZ R30, R30, UR40, -R28 ;  /* 0x000000281e1e7c23 */ /* 0x000fc2000801081c */
[--C-:B------:R-:W-:Y:S01]  /*2910*/  FFMA.FTZ R31, R31, UR40, -R28.reuse ;  /* 0x000000281f1f7c23 */ /* 0x100fe2000801081c */
[----:B------:R-:W-:-:S01]  /*2920*/  FFMA.FTZ R34, R34, UR40, -R28 ;  /* 0x0000002822227c23 */ /* 0x000fc2000801081c */
[--C-:B------:R-:W-:Y:S01]  /*2930*/  FFMA.FTZ R35, R35, UR40, -R28.reuse ;  /* 0x0000002823237c23 */ /* 0x100fe2000801081c */
[----:B------:R-:W-:-:S01]  /*2940*/  FFMA.FTZ R38, R38, UR40, -R28 ;  /* 0x0000002826267c23 */ /* 0x000fc2000801081c */
[----:B------:R-:W-:Y:S01]  /*2950*/  MUFU.EX2 R153, R153 ;  /* 0x0000009900997308 */ /* 0x000fe20000000800 */
[----:B--2---:R-:W-:-:S01]  /*2960*/  FADD.FTZ R27, R152, R9 ;  /* 0x00000009981b7221 */ /* 0x004fc20000010000 */
[--C-:B------:R-:W-:Y:S01]  /*2970*/  FFMA.FTZ R39, R39, UR40, -R28.reuse ;  /* 0x0000002827277c23 */ /* 0x100fe2000801081c */
[----:B------:R-:W-:-:S01]  /*2980*/  FFMA.FTZ R42, R42, UR40, -R28 ;  /* 0x000000282a2a7c23 */ /* 0x000fc2000801081c */
[----:B------:R-:W-:Y:S01]  /*2990*/  FFMA.FTZ R43, R43, UR40, -R28 ;  /* 0x000000282b2b7c23 */ /* 0x000fe2000801081c */
[----:B---3--:R-:W-:-:S01]  /*29a0*/  FADD.FTZ R26, R4, R27 ;  /* 0x0000001b041a7221 */ /* 0x008fc20000010000 */
[--C-:B------:R-:W-:Y:S01]  /*29b0*/  FFMA.FTZ R46, R46, UR40, -R28.reuse ;  /* 0x000000282e2e7c23 */ /* 0x100fe2000801081c */
[----:B------:R-:W-:-:S01]  /*29c0*/  FFMA.FTZ R47, R47, UR40, -R28 ;  /* 0x000000282f2f7c23 */ /* 0x000fc2000801081c */
[----:B------:R-:W0:Y:S01]  /*29d0*/  MUFU.EX2 R24, R24 ;  /* 0x0000001800187308 */ /* 0x000e220000000800 */
[----:B------:R-:W-:-:S01]  /*29e0*/  FADD.FTZ R27, R5, R26 ;  /* 0x0000001a051b7221 */ /* 0x000fc20000010000 */
[--C-:B------:R-:W-:Y:S01]  /*29f0*/  FFMA.FTZ R50, R50, UR40, -R28.reuse ;  /* 0x0000002832327c23 */ /* 0x100fe2000801081c */
[----:B------:R-:W-:-:S01]  /*2a00*/  FFMA.FTZ R51, R51, UR40, -R28 ;  /* 0x0000002833337c23 */ /* 0x000fc2000801081c */
[----:B------:R-:W-:Y:S01]  /*2a10*/  FFMA.FTZ R54, R54, UR40, -R28 ;  /* 0x0000002836367c23 */ /* 0x000fe2000801081c */
[----:B----4-:R-:W-:-:S01]  /*2a20*/  FADD.FTZ R26, R154, R27 ;  /* 0x0000001b9a1a7221 */ /* 0x010fc20000010000 */
[--C-:B------:R-:W-:Y:S01]  /*2a30*/  FFMA.FTZ R55, R55, UR40, -R28.reuse ;  /* 0x0000002837377c23 */ /* 0x100fe2000801081c */
[----:B------:R-:W-:-:S01]  /*2a40*/  FFMA.FTZ R58, R58, UR40, -R28 ;  /* 0x000000283a3a7c23 */ /* 0x000fc2000801081c */
[----:B------:R-:W2:Y:S01]  /*2a50*/  MUFU.EX2 R30, R30 ;  /* 0x0000001e001e7308 */ /* 0x000ea20000000800 */
[----:B------:R-:W-:-:S01]  /*2a60*/  FADD.FTZ R27, R11, R26 ;  /* 0x0000001a0b1b7221 */ /* 0x000fc20000010000 */
[--C-:B------:R-:W-:Y:S01]  /*2a70*/  FFMA.FTZ R59, R59, UR40, -R28.reuse ;  /* 0x000000283b3b7c23 */ /* 0x100fe2000801081c */
[----:B------:R-:W-:-:S01]  /*2a80*/  FFMA.FTZ R62, R62, UR40, -R28 ;  /* 0x000000283e3e7c23 */ /* 0x000fc2000801081c */
[----:B------:R-:W-:Y:S01]  /*2a90*/  FFMA.FTZ R63, R63, UR40, -R28 ;  /* 0x000000283f3f7c23 */ /* 0x000fe2000801081c */
[----:B-----5:R-:W-:-:S01]  /*2aa0*/  FADD.FTZ R26, R8, R27 ;  /* 0x0000001b081a7221 */ /* 0x020fc20000010000 */
[--C-:B------:R-:W-:Y:S01]  /*2ab0*/  FFMA.FTZ R66, R66, UR40, -R28.reuse ;  /* 0x0000002842427c23 */ /* 0x100fe2000801081c */
[----:B------:R-:W-:-:S01]  /*2ac0*/  FFMA.FTZ R67, R67, UR40, -R28 ;  /* 0x0000002843437c23 */ /* 0x000fc2000801081c */
[----:B------:R-:W3:Y:S01]  /*2ad0*/  MUFU.EX2 R31, R31 ;  /* 0x0000001f001f7308 */ /* 0x000ee20000000800 */
[----:B0-----:R-:W-:-:S01]  /*2ae0*/  FADD.FTZ R49, R153, R24 ;  /* 0x0000001899317221 */ /* 0x001fc20000010000 */
[----:B------:R-:W-:Y:S01]  /*2af0*/  FADD.FTZ R27, R13, R26 ;  /* 0x0000001a0d1b7221 */ /* 0x000fe20000010000 */
[----:B------:R-:W-:-:S01]  /*2b00*/  FFMA.FTZ R70, R70, UR40, -R28 ;  /* 0x0000002846467c23 */ /* 0x000fc2000801081c */
[--C-:B------:R-:W-:Y:S01]  /*2b10*/  FFMA.FTZ R71, R71, UR40, -R28.reuse ;  /* 0x0000002847477c23 */ /* 0x100fe2000801081c */
[----:B------:R-:W-:-:S01]  /*2b20*/  FFMA.FTZ R74, R74, UR40, -R28 ;  /* 0x000000284a4a7c23 */ /* 0x000fc2000801081c */
[----:B------:R-:W-:Y:S01]  /*2b30*/  FADD.FTZ R26, R156, R27 ;  /* 0x0000001b9c1a7221 */ /* 0x000fe20000010000 */
[----:B------:R-:W-:-:S01]  /*2b40*/  FFMA.FTZ R75, R75, UR40, -R28 ;  /* 0x000000284b4b7c23 */ /* 0x000fc2000801081c */
[----:B------:R-:W0:Y:S01]  /*2b50*/  MUFU.EX2 R34, R34 ;  /* 0x0000002200227308 */ /* 0x000e220000000800 */
[----:B--2---:R-:W-:-:S01]  /*2b60*/  FADD.FTZ R32, R30, R49 ;  /* 0x000000311e207221 */ /* 0x004fc20000010000 */
[----:B------:R-:W-:Y:S01]  /*2b70*/  FADD.FTZ R27, R15, R26 ;  /* 0x0000001a0f1b7221 */ /* 0x000fe20000010000 */
[----:B------:R-:W-:-:S01]  /*2b80*/  FFMA.FTZ R78, R78, UR40, -R28 ;  /* 0x000000284e4e7c23 */ /* 0x000fc2000801081c */
[--C-:B------:R-:W-:Y:S01]  /*2b90*/  FFMA.FTZ R79, R79, UR40, -R28.reuse ;  /* 0x000000284f4f7c23 */ /* 0x100fe2000801081c */
[----:B------:R-:W-:-:S01]  /*2ba0*/  FFMA.FTZ R82, R82, UR40, -R28 ;  /* 0x0000002852527c23 */ /* 0x000fc2000801081c */
[----:B------:R-:W-:Y:S01]  /*2bb0*/  FADD.FTZ R26, R10, R27 ;  /* 0x0000001b0a1a7221 */ /* 0x000fe20000010000 */
[----:B------:R-:W-:-:S01]  /*2bc0*/  FFMA.FTZ R83, R83, UR40, -R28 ;  /* 0x0000002853537c23 */ /* 0x000fc2000801081c */
[----:B------:R-:W2:Y:S01]  /*2bd0*/  MUFU.EX2 R35, R35 ;  /* 0x0000002300237308 */ /* 0x000ea20000000800 */
[----:B---3--:R-:W-:-:S01]  /*2be0*/  FADD.FTZ R49, R31, R32 ;  /* 0x000000201f317221 */ /* 0x008fc20000010000 */
[----:B------:R-:W-:Y:S01]  /*2bf0*/  FADD.FTZ R27, R25, R26 ;  /* 0x0000001a191b7221 */ /* 0x000fe20000010000 */
[----:B------:R-:W-:-:S01]  /*2c00*/  FFMA.FTZ R86, R86, UR40, -R28 ;  /* 0x0000002856567c23 */ /* 0x000fc2000801081c */
[----:B------:R-:W-:Y:S01]  /*2c10*/  FFMA.FTZ R28, R87, UR40, -R28 ;  /* 0x00000028571c7c23 */ /* 0x000fe2000801081c */
[----:B------:R-:W-:Y:S01]  /*2c20*/  F2FP.SATFINITE.E4M3.F32.PACK_AB_MERGE_C R10, R25, R10, RZ ;  /* 0x0000000a190a723e */ /* 0x000fe200048070ff */
[----:B------:R-:W-:Y:S01]  /*2c30*/  FADD.FTZ R26, R158, R27 ;  /* 0x0000001b9e1a7221 */ /* 0x000fe20000010000 */
[----:B------:R-:W-:Y:S01]  /*2c40*/  F2FP.SATFINITE.E4M3.F32.PACK_AB_MERGE_C R30, R31, R30, RZ ;  /* 0x0000001e1f1e723e */ /* 0x000fe200048070ff */
[----:B------:R-:W3:Y:S01]  /*2c50*/  MUFU.EX2 R38, R38 ;  /* 0x0000002600267308 */ /* 0x000ee20000000800 */
[----:B0-----:R-:W-:-:S01]  /*2c60*/  FADD.FTZ R32, R34, R49 ;  /* 0x0000003122207221 */ /* 0x001fc20000010000 */
[----:B------:R-:W-:Y:S01]  /*2c70*/  FADD.FTZ R27, R21, R26 ;  /* 0x0000001a151b7221 */ /* 0x000fe20000010000 */
[----:B------:R-:W-:-:S02]  /*2c80*/  F2FP.SATFINITE.E4M3.F32.PACK_AB_MERGE_C R156, R15, R156, R10 ;  /* 0x0000009c0f9c723e */ /* 0x000fc4000480700a */
[----:B------:R-:W-:Y:S01]  /*2c90*/  F2FP.SATFINITE.E4M3.F32.PACK_AB_MERGE_C R153, R24, R153, R30 ;  /* 0x000000991899723e */ /* 0x000fe2000480701e */
[----:B------:R-:W-:-:S01]  /*2ca0*/  FADD.FTZ R26, R12, R27 ;  /* 0x0000001b0c1a7221 */ /* 0x000fc20000010000 */
[----:B------:R-:W-:Y:S01]  /*2cb0*/  F2FP.SATFINITE.E4M3.F32.PACK_AB_MERGE_C R12, R29, R12, RZ ;  /* 0x0000000c1d0c723e */ /* 0x000fe200048070ff */
[----:B------:R-:W0:Y:S01]  /*2cc0*/  MUFU.EX2 R39, R39 ;  /* 0x0000002700277308 */ /* 0x000e220000000800 */
[----:B--2---:R-:W-:-:S01]  /*2cd0*/  FADD.FTZ R49, R35, R32 ;  /* 0x0000002023317221 */ /* 0x004fc20000010000 */
[----:B------:R-:W-:Y:S01]  /*2ce0*/  FADD.FTZ R27, R29, R26 ;  /* 0x0000001a1d1b7221 */ /* 0x000fe20000010000 */
[----:B------:R-:W-:-:S03]  /*2cf0*/  F2FP.SATFINITE.E4M3.F32.PACK_AB_MERGE_C R158, R21, R158, R12 ;  /* 0x0000009e159e723e */ /* 0x000fc6000480700c */
[----:B------:R-:W-:Y:S02]  /*2d00*/  FADD.FTZ R26, R160, R27 ;  /* 0x0000001ba01a7221 */ /* 0x000fe40000010000 */
[----:B------:R-:W2:Y:S01]  /*2d10*/  MUFU.EX2 R42, R42 ;  /* 0x0000002a002a7308 */ /* 0x000ea20000000800 */
[----:B---3--:R-:W-:-:S01]  /*2d20*/  FADD.FTZ R32, R38, R49 ;  /* 0x0000003126207221 */ /* 0x008fc20000010000 */
[----:B------:R-:W-:-:S04]  /*2d30*/  FADD.FTZ R27, R33, R26 ;  /* 0x0000001a211b7221 */ /* 0x000fc80000010000 */
[----:B------:R-:W-:Y:S01]  /*2d40*/  FADD.FTZ R26, R20, R27 ;  /* 0x0000001b141a7221 */ /* 0x000fe20000010000 */
[----:B------:R-:W-:Y:S01]  /*2d50*/  F2FP.SATFINITE.E4M3.F32.PACK_AB_MERGE_C R20, R61, R20, RZ ;  /* 0x000000143d14723e */ /* 0x000fe200048070ff */
[----:B------:R-:W3:Y:S01]  /*2d60*/  MUFU.EX2 R43, R43 ;  /* 0x0000002b002b7308 */ /* 0x000ee20000000800 */
[----:B0-----:R-:W-:-:S01]  /*2d70*/  FADD.FTZ R49, R39, R32 ;  /* 0x0000002027317221 */ /* 0x001fc20000010000 */
[----:B------:R-:W-:Y:S01]  /*2d80*/  FADD.FTZ R27, R61, R26 ;  /* 0x0000001a3d1b7221 */ /* 0x000fe20000010000 */
[----:B------:R-:W-:Y:S02]  /*2d90*/  F2FP.SATFINITE.E4M3.F32.PACK_AB_MERGE_C R38, R39, R38, RZ ;  /* 0x000000262726723e */ /* 0x000fe400048070ff */
[----:B------:R-:W-:Y:S01]  /*2da0*/  F2FP.SATFINITE.E4M3.F32.PACK_AB_MERGE_C R160, R33, R160, R20 ;  /* 0x000000a021a0723e */ /* 0x000fe20004807014 */
[----:B------:R-:W-:-:S01]  /*2db0*/  FADD.FTZ R26, R162, R27 ;  /* 0x0000001ba21a7221 */ /* 0x000fc20000010000 */
[----:B------:R-:W-:Y:S01]  /*2dc0*/  F2FP.SATFINITE.E4M3.F32.PACK_AB_MERGE_C R27, R5, R4, RZ ;  /* 0x00000004051b723e */ /* 0x000fe200048070ff */
[----:B------:R-:W0:Y:S01]  /*2dd0*/  MUFU.EX2 R46, R46 ;  /* 0x0000002e002e7308 */ /* 0x000e220000000800 */
[----:B--2---:R-:W-:-:S01]  /*2de0*/  FADD.FTZ R32, R42, R49 ;  /* 0x000000312a207221 */ /* 0x004fc20000010000 */
[----:B------:R-:W-:Y:S01]  /*2df0*/  FADD.FTZ R5, R37, R26 ;  /* 0x0000001a25057221 */ /* 0x000fe20000010000 */
[----:B------:R-:W-:-:S02]  /*2e00*/  F2FP.SATFINITE.E4M3.F32.PACK_AB_MERGE_C R26, R13, R8, RZ ;  /* 0x000000080d1a723e */ /* 0x000fc400048070ff */
[----:B------:R-:W-:Y:S02]  /*2e10*/  F2FP.SATFINITE.E4M3.F32.PACK_AB_MERGE_C R152, R9, R152, R27 ;  /* 0x000000980998723e */ /* 0x000fe4000480701b */
[----:B------:R-:W-:Y:S01]  /*2e20*/  F2FP.SATFINITE.E4M3.F32.PACK_AB_MERGE_C R154, R11, R154, R26 ;  /* 0x0000009a0b9a723e */ /* 0x000fe2000480701a */
[----:B------:R-:W2:Y:S01]  /*2e30*/  MUFU.EX2 R47, R47 ;  /* 0x0000002f002f7308 */ /* 0x000ea20000000800 */
[----:B---3--:R-:W-:-:S01]  /*2e40*/  FADD.FTZ R49, R43, R32 ;  /* 0x000000202b317221 */ /* 0x008fc20000010000 */
[----:B------:R-:W-:-:S06]  /*2e50*/  F2FP.SATFINITE.E4M3.F32.PACK_AB_MERGE_C R155, R35, R34, R38 ;  /* 0x00000022239b723e */ /* 0x000fcc0004807026 */
[----:B------:R-:W3:Y:S01]  /*2e60*/  MUFU.EX2 R50, R50 ;  /* 0x0000003200327308 */ /* 0x000ee20000000800 */
[----:B0-----:R-:W-:-:S07]  /*2e70*/  FADD.FTZ R32, R46, R49 ;  /* 0x000000312e207221 */ /* 0x001fce0000010000 */
[----:B------:R-:W0:Y:S01]  /*2e80*/  MUFU.EX2 R51, R51 ;  /* 0x0000003300337308 */ /* 0x000e220000000800 */
[----:B--2---:R-:W-:-:S01]  /*2e90*/  FADD.FTZ R49, R47, R32 ;  /* 0x000000202f317221 */ /* 0x004fc20000010000 */
[----:B------:R-:W-:-:S04]  /*2ea0*/  F2FP.SATFINITE.E4M3.F32.PACK_AB_MERGE_C R46, R47, R46, RZ ;  /* 0x0000002e2f2e723e */ /* 0x000fc800048070ff */
[----:B------:R-:W-:Y:S02]  /*2eb0*/  F2FP.SATFINITE.E4M3.F32.PACK_AB_MERGE_C R157, R43, R42, R46 ;  /* 0x0000002a2b9d723e */ /* 0x000fe4000480702e */
[----:B------:R-:W2:Y:S01]  /*2ec0*/  MUFU.EX2 R54, R54 ;  /* 0x0000003600367308 */ /* 0x000ea20000000800 */
[----:B---3--:R-:W-:-:S07]  /*2ed0*/  FADD.FTZ R32, R50, R49 ;  /* 0x0000003132207221 */ /* 0x008fce0000010000 */
[----:B------:R-:W3:Y:S01]  /*2ee0*/  MUFU.EX2 R55, R55 ;  /* 0x0000003700377308 */ /* 0x000ee20000000800 */
[----:B0-----:R-:W-:-:S07]  /*2ef0*/  FADD.FTZ R49, R51, R32 ;  /* 0x0000002033317221 */ /* 0x001fce0000010000 */
[----:B------:R-:W0:Y:S01]  /*2f00*/  MUFU.EX2 R58, R58 ;  /* 0x0000003a003a7308 */ /* 0x000e220000000800 */
[----:B--2---:R-:W-:-:S07]  /*2f10*/  FADD.FTZ R32, R54, R49 ;  /* 0x0000003136207221 */ /* 0x004fce0000010000 */
[----:B------:R-:W2:Y:S01]  /*2f20*/  MUFU.EX2 R59, R59 ;  /* 0x0000003b003b7308 */ /* 0x000ea20000000800 */
[----:B---3--:R-:W-:-:S01]  /*2f30*/  FADD.FTZ R49, R55, R32 ;  /* 0x0000002037317221 */ /* 0x008fc20000010000 */
[----:B------:R-:W-:-:S04]  /*2f40*/  F2FP.SATFINITE.E4M3.F32.PACK_AB_MERGE_C R54, R55, R54, RZ ;  /* 0x000000363736723e */ /* 0x000fc800048070ff */
[----:B------:R-:W-:Y:S02]  /*2f50*/  F2FP.SATFINITE.E4M3.F32.PACK_AB_MERGE_C R159, R51, R50, R54 ;  /* 0x00000032339f723e */ /* 0x000fe40004807036 */
[----:B------:R-:W3:Y:S01]  /*2f60*/  MUFU.EX2 R62, R62 ;  /* 0x0000003e003e7308 */ /* 0x000ee20000000800 */
[----:B0-----:R-:W-:-:S07]  /*2f70*/  FADD.FTZ R32, R58, R49 ;  /* 0x000000313a207221 */ /* 0x001fce0000010000 */
[----:B------:R-:W0:Y:S01]  /*2f80*/  MUFU.EX2 R63, R63 ;  /* 0x0000003f003f7308 */ /* 0x000e220000000800 */
[----:B--2---:R-:W-:-:S07]  /*2f90*/  FADD.FTZ R49, R59, R32 ;  /* 0x000000203b317221 */ /* 0x004fce0000010000 */
[----:B------:R-:W2:Y:S01]  /*2fa0*/  MUFU.EX2 R66, R66 ;  /* 0x0000004200427308 */ /* 0x000ea20000000800 */
[----:B---3--:R-:W-:-:S07]  /*2fb0*/  FADD.FTZ R32, R62, R49 ;  /* 0x000000313e207221 */ /* 0x008fce0000010000 */
[----:B------:R-:W3:Y:S01]  /*2fc0*/  MUFU.EX2 R67, R67 ;  /* 0x0000004300437308 */ /* 0x000ee20000000800 */
[----:B0-----:R-:W-:-:S01]  /*2fd0*/  FADD.FTZ R49, R63, R32 ;  /* 0x000000203f317221 */ /* 0x001fc20000010000 */
[----:B------:R-:W-:-:S04]  /*2fe0*/  F2FP.SATFINITE.E4M3.F32.PACK_AB_MERGE_C R62, R63, R62, RZ ;  /* 0x0000003e3f3e723e */ /* 0x000fc800048070ff */
[----:B------:R-:W-:Y:S02]  /*2ff0*/  F2FP.SATFINITE.E4M3.F32.PACK_AB_MERGE_C R161, R59, R58, R62 ;  /* 0x0000003a3ba1723e */ /* 0x000fe4000480703e */
[----:B------:R-:W0:Y:S01]  /*3000*/  MUFU.EX2 R70, R70 ;  /* 0x0000004600467308 */ /* 0x000e220000000800 */
[----:B--2---:R-:W-:-:S07]  /*3010*/  FADD.FTZ R4, R66, R49 ;  /* 0x0000003142047221 */ /* 0x004fce0000010000 */
[----:B------:R-:W2:Y:S01]  /*3020*/  MUFU.EX2 R71, R71 ;  /* 0x0000004700477308 */ /* 0x000ea20000000800 */
[----:B---3--:R-:W-:-:S01]  /*3030*/  FADD.FTZ R13, R67, R4 ;  /* 0x00000004430d7221 */ /* 0x008fc20000010000 */
[----:B------:R-:W-:-:S06]  /*3040*/  FADD.FTZ R4, R68, R5 ;  /* 0x0000000544047221 */ /* 0x000fcc0000010000 */
[----:B------:R-:W3:Y:S01]  /*3050*/  MUFU.EX2 R69, R69 ;  /* 0x0000004500457308 */ /* 0x000ee20000000800 */
[----:B0-----:R-:W-:-:S07]  /*3060*/  FADD.FTZ R8, R70, R13 ;  /* 0x0000000d46087221 */ /* 0x001fce0000010000 */
[----:B------:R-:W0:Y:S01]  /*3070*/  MUFU.EX2 R74, R74 ;  /* 0x0000004a004a7308 */ /* 0x000e220000000800 */
[----:B--2---:R-:W-:-:S01]  /*3080*/  FADD.FTZ R13, R71, R8 ;  /* 0x00000008470d7221 */ /* 0x004fc20000010000 */
[----:B------:R-:W-:-:S04]  /*3090*/  F2FP.SATFINITE.E4M3.F32.PACK_AB_MERGE_C R70, R71, R70, RZ ;  /* 0x000000464746723e */ /* 0x000fc800048070ff */
[----:B------:R-:W-:Y:S02]  /*30a0*/  F2FP.SATFINITE.E4M3.F32.PACK_AB_MERGE_C R163, R67, R66, R70 ;  /* 0x0000004243a3723e */ /* 0x000fe40004807046 */
        /* <DEDUP_REMOVED lines=11> */
[----:B0-----:R-:W-:-:S07]  /*3160*/  FADD.FTZ R5, R41, R4 ;  /* 0x0000000429057221 */ /* 0x001fce0000010000 */
[----:B------:R-:W0:Y:S01]  /*3170*/  MUFU.EX2 R77, R77 ;  /* 0x0000004d004d7308 */ /* 0x000e220000000800 */
[----:B--2---:R-:W-:-:S07]  /*3180*/  FADD.FTZ R8, R78, R13 ;  /* 0x0000000d4e087221 */ /* 0x004fce0000010000 */
[----:B------:R-:W2:Y:S01]  /*3190*/  MUFU.EX2 R79, R79 ;  /* 0x0000004f004f7308 */ /* 0x000ea20000000800 */
[----:B---3--:R-:W-:-:S07]  /*31a0*/  FADD.FTZ R4, R76, R5 ;  /* 0x000000054c047221 */ /* 0x008fce0000010000 */
[----:B------:R-:W3:Y:S01]  /*31b0*/  MUFU.EX2 R166, R166 ;  /* 0x000000a600a67308 */ /* 0x000ee20000000800 */
[C---:B0-----:R-:W-:Y:S01]  /*31c0*/  F2FP.SATFINITE.E4M3.F32.PACK_AB_MERGE_C R76, R77.reuse, R76, RZ ;  /* 0x0000004c4d4c723e */ /* 0x041fe200048070ff */
[----:B------:R-:W-:-:S03]  /*31d0*/  FADD.FTZ R77, R77, R4 ;  /* 0x000000044d4d7221 */ /* 0x000fc60000010000 */
[----:B------:R-:W-:-:S03]  /*31e0*/  F2FP.SATFINITE.E4M3.F32.PACK_AB_MERGE_C R164, R41, R164, R76 ;  /* 0x000000a429a4723e */ /* 0x000fc6000480704c */
        /* <DEDUP_REMOVED lines=15> */
[----:B--2---:R-:W-:-:S01]  /*32e0*/  FADD.FTZ R8, R86, R25 ;  /* 0x0000001956087221 */ /* 0x004fc20000010000 */
[C---:B---3--:R-:W-:Y:S01]  /*32f0*/  F2FP.SATFINITE.E4M3.F32.PACK_AB_MERGE_C R84, R85.reuse, R84, RZ ;  /* 0x000000545554723e */ /* 0x048fe200048070ff */
[----:B------:R-:W-:-:S03]  /*3300*/  FADD.FTZ R5, R85, R4 ;  /* 0x0000000455057221 */ /* 0x000fc60000010000 */
[----:B------:R-:W-:Y:S02]  /*3310*/  F2FP.SATFINITE.E4M3.F32.PACK_AB_MERGE_C R166, R45, R166, R84 ;  /* 0x000000a62da6723e */ /* 0x000fe40004807054 */
[C---:B0-----:R-:W-:Y:S01]  /*3320*/  F2FP.SATFINITE.E4M3.F32.PACK_AB_MERGE_C R86, R13.reuse, R86, RZ ;  /* 0x000000560d56723e */ /* 0x041fe200048070ff */
[----:B------:R-:W-:-:S03]  /*3330*/  FADD.FTZ R4, R13, R8 ;  /* 0x000000080d047221 */ /* 0x000fc60000010000 */
[----:B------:R-:W-:Y:S01]  /*3340*/  F2FP.SATFINITE.E4M3.F32.PACK_AB_MERGE_C R167, R83, R82, R86 ;  /* 0x0000005253a7723e */ /* 0x000fe20004807056 */
[----:B------:R-:W-:Y:S06]  /*3350*/  @!P0 BRA `(.L_x_14) ;  /* 0x0000000000048947 */ /* 0x000fec0003800000 */
[----:B------:R-:W-:Y:S01]  /*3360*/  BPT.TRAP 0x1 ;  /* 0x000000040000795c */ /* 0x000fe20000300000 */
.L_x_14:
[----:B------:R0:W2:Y:S01]  /*3370*/  SYNCS.PHASECHK.TRANS64.TRYWAIT P1, [UR52+0x38850], R7 ;  /* 0x03885007ff0075a7 */ /* 0x0000a20008020174 */
[----:B------:R-:W-:Y:S05]  /*3380*/  @!P0 BRA `(.L_x_15) ;  /* 0x0000000000048947 */ /* 0x000fea0003800000 */
[----:B------:R-:W-:Y:S01]  /*3390*/  BPT.TRAP 0x1 ;  /* 0x000000040000795c */ /* 0x000fe20000300000 */
.L_x_15:
[----:B--2---:R-:W-:Y:S05]  /*33a0*/  @P1 BRA `(.L_x_16) ;  /* 0x0000000000081947 */ /* 0x004fea0003800000 */
[----:B------:R-:W2:Y:S02]  /*33b0*/  SYNCS.PHASECHK.TRANS64.TRYWAIT P1, [UR52+0x38850], R7 ;  /* 0x03885007ff0075a7 */ /* 0x000ea40008020174 */
[----:B--2---:R-:W-:Y:S05]  /*33c0*/  @!P1 BRA `(.L_x_17) ;  /* 0x000000ac00909947 */ /* 0x004fea0003800000 */
.L_x_16:
[----:B------:R3:W-:Y:S01]  /*33d0*/  BAR.SYNC.DEFER_BLOCKING R6, 0x100 ;  /* 0x000400060000751d */ /* 0x0007e20000010000 */
[----:B------:R-:W-:-:S04]  /*33e0*/  UIADD3 UR49, UR49, 0x400, URZ ;  /* 0x0000040031317890 */ /* 0x000fc8000fffe03f */
[----:B------:R-:W-:Y:S01]  /*33f0*/  USHF.R.U32.HI UR49, URZ, 0x4, UR49 ;  /* 0x000000043f317899 */ /* 0x000fe20008011631 */
[----:B------:R-:W-:-:S03]  /*3400*/  UMOV UR7, 0x40000040 ;  /* 0x4000004000077882 */ /* 0x000fc60000000000 */
[----:B------:R-:W-:-:S04]  /*3410*/  ULOP3.LUT UR49, UR49, 0x3fff, URZ, 0xc0, !UPT ;  /* 0x00003fff31317892 */ /* 0x000fc8000f8ec03f */
[----:B------:R-:W-:-:S04]  /*3420*/  ULOP3.LUT UR49, UR49, 0x10000, URZ, 0xfc, !UPT ;  /* 0x0001000031317892 */ /* 0x000fc8000f8efc3f */
[----:B------:R-:W-:Y:S01]  /*3430*/  ULEA UR10, UR36, UR49, 0xb ;  /* 0x00000031240a7291 */ /* 0x000fe2000f8e583f */
[----:B------:R-:W-:-:S06]  /*3440*/  WARPGROUP.ARRIVE ;  /* 0x00000000000079c5 */ /* 0x000fcc0000000000 */
[----:B------:R-:W-:Y:S02]  /*3450*/  UMOV UR6, UR10 ;  /* 0x0000000a00067c82 */ /* 0x000fe40008000000 */
[----:B------:R-:W-:Y:S01]  /*3460*/  QGMMA.64x256x32.F32.E4M3.E4M3 R24, R152, gdesc[UR4], RZ, !UPT, gsb0 ;  /* 0x03e0000498187df3 */ /* 0x000fe2000c0008ff */
[----:B------:R-:W-:Y:S01]  /*3470*/  UIADD3 UR6, UR10, 0x2, URZ ;  /* 0x000000020a067890 */ /* 0x000fe2000fffe03f */
[----:B------:R-:W-:Y:S01]  /*3480*/  UMOV UR7, 0x40000040 ;  /* 0x4000004000077882 */ /* 0x000fe20000000000 */
[----:B------:R-:W-:Y:S02]  /*3490*/  WARPGROUP.DEPBAR.LE gsb0, 0x0 ;  /* 0x00008000000079c5 */ /* 0x000fe40000010000 */
[----:B------:R-:W-:-:S15]  /*34a0*/  WARPGROUP.ARRIVE ;  /* 0x00000000000079c5 */ /* 0x000fde0000000000 */
[----:B------:R-:W-:-:S08]  /*34b0*/  NOP ;  /* 0x0000000000007918 */ /* 0x000fd00000000000 */
[----:B------:R-:W-:Y:S01]  /*34c0*/  QGMMA.64x256x32.F32.E4M3.E4M3 R24, R156, gdesc[UR4], R24, gsb0 ;  /* 0x03e000049c187df3 */ /* 0x000fe20008000818 */
        /* <DEDUP_REMOVED lines=11> */
[----:B------:R-:W-:Y:S03]  /*3580*/  QGMMA.64x256x32.F32.E4M3.E4M3 R24, R164, gdesc[UR4], R24, gsb0 ;  /* 0x03e00004a4187df3 */ /* 0x000fe60008000818 */
[----:B------:R-:W-:Y:S02]  /*3590*/  WARPGROUP.DEPBAR.LE gsb0, 0x0 ;  /* 0x00008000000079c5 */ /* 0x000fe40000010000 */
[----:B---3--:R-:W-:Y:S05]  /*35a0*/  @!P0 BRA `(.L_x_18) ;  /* 0x0000000000048947 */ /* 0x008fea0003800000 */
[----:B------:R-:W-:Y:S01]  /*35b0*/  BPT.TRAP 0x1 ;  /* 0x000000040000795c */ /* 0x000fe20000300000 */
.L_x_18:
[----:B------:R-:W-:Y:S02]  /*35c0*/  UISETP.GE.AND UP0, UPT, UR48, 0x81, UPT ;  /* 0x000000813000788c */ /* 0x000fe4000bf06270 */
[----:B------:R-:W-:-:S04]  /*35d0*/  UIADD3 UR52, UR52, 0x38860, URZ ;  /* 0x0003886034347890 */ /* 0x000fc8000fffe03f */
[----:B------:R-:W-:Y:S01]  /*35e0*/  PLOP3.LUT P1, PT, PT, PT, UP0, 0x80, 0x0 ;  /* 0x000000000000781c */ /* 0x000fe20003f2f008 */
[----:B------:R-:W-:-:S09]  /*35f0*/  UPRMT UR52, UR45, 0x654, UR52 ;  /* 0x000006542d347896 */ /* 0x000fd20008000034 */
[----:B------:R-:W-:Y:S03]  /*3600*/  SYNCS.ARRIVE.TRANS64.RED.A1T0 RZ, [UR52], RZ ;  /* 0x000000ffffff79a7 */ /* 0x000fe60008100434 */
[----:B------:R-:W-:Y:S05]  /*3610*/  @!P1 BRA `(.L_x_19) ;  /* 0x0000002000ac9947 */ /* 0x000fea0003800000 */
[----:B0-2---:R-:W-:Y:S01]  /*3620*/  IMAD.MOV.U32 R7, RZ, RZ, R14 ;  /* 0x000000ffff077224 */ /* 0x005fe200078e000e */
[----:B------:R-:W-:Y:S01]  /*3630*/  UIADD3 UR48, UR47, -0x2, URZ ;  /* 0xfffffffe2f307890 */ /* 0x000fe2000fffe03f */
[----:B------:R-:W-:-:S11]  /*3640*/  IMAD.MOV.U32 R6, RZ, RZ, R3 ;  /* 0x000000ffff067224 */ /* 0x000fd600078e0003 */
.L_x_30:
[----:B------:R-:W-:Y:S01]  /*3650*/  UIADD3 UR36, UR36, 0x1, URZ ;  /* 0x0000000124247890 */ /* 0x000fe2000fffe03f */
[----:B01----:R-:W-:Y:S01]  /*3660*/  IMAD.U32 R0, RZ, RZ, UR48 ;  /* 0x00000030ff007e24 */ /* 0x003fe2000f8e00ff */
[----:B------:R-:W-:Y:S02]  /*3670*/  UIADD3 UR48, UR48, -0x1, URZ ;  /* 0xffffffff30307890 */ /* 0x000fe4000fffe03f */
[----:B------:R-:W-:Y:S02]  /*3680*/  UISETP.NE.AND UP0, UPT, UR36, 0x2, UPT ;  /* 0x000000022400788c */ /* 0x000fe4000bf05270 */
[----:B------:R-:W-:Y:S02]  /*3690*/  ISETP.GT.AND P1, PT, R0, RZ, PT ;  /* 0x000000ff0000720c */ /* 0x000fe40003f24270 */
[----:B------:R-:W-:Y:S02]  /*36a0*/  USEL UR6, URZ, 0x1, UP0 ;  /* 0x000000013f067887 */ /* 0x000fe40008000000 */
[----:B------:R-:W-:-:S02]  /*36b0*/  USEL UR36, UR36, URZ, UP0 ;  /* 0x0000003f24247287 */ /* 0x000fc40008000000 */
[----:B------:R-:W-:Y:S01]  /*36c0*/  ULOP3.LUT UR42, UR42, UR6, URZ, 0x3c, !UPT ;  /* 0x000000062a2a7292 */ /* 0x000fe2000f8e3c3f */
[----:B------:R-:W-:Y:S11]  /*36d0*/  @!P0 BRA `(.L_x_20) ;  /* 0x0000000000048947 */ /* 0x000ff60003800000 */
[----:B------:R-:W-:Y:S01]  /*36e0*/  BPT.TRAP 0x1 ;  /* 0x000000040000795c */ /* 0x000fe20000300000 */
.L_x_20:
[----:B------:R-:W0:Y:S01]  /*36f0*/  S2UR UR47, SR_CgaCtaId ;  /* 0x00000000002f79c3 */ /* 0x000e220000008800 */
[----:B------:R-:W-:Y:S01]  /*3700*/  IMAD.U32 R0, RZ, RZ, UR42 ;  /* 0x0000002aff007e24 */ /* 0x000fe2000f8e00ff */
[----:B------:R-:W-:-:S04]  /*3710*/  UMOV UR6, 0x400 ;  /* 0x0000040000067882 */ /* 0x000fc80000000000 */
[----:B------:R-:W-:-:S04]  /*3720*/  SHF.L.U32 R0, R0, 0x1f, RZ ;  /* 0x0000001f00007819 */ /* 0x000fc800000006ff */
[----:B------:R-:W-:-:S13]  /*3730*/  R2UR UR52, R0 ;  /* 0x00000000003472ca */ /* 0x000fda00000e0000 */
[----:B------:R-:W-:Y:S01]  /*3740*/  IMAD.U32 R0, RZ, RZ, UR52 ;  /* 0x00000034ff007e24 */ /* 0x000fe2000f8e00ff */
[----:B0-----:R-:W-:-:S04]  /*3750*/  ULEA UR6, UR47, UR6, 0x18 ;  /* 0x000000062f067291 */ /* 0x001fc8000f8ec03f */
[----:B------:R-:W-:-:S09]  /*3760*/  ULEA UR45, UR36, UR6, 0x3 ;  /* 0x00000006242d7291 */ /* 0x000fd2000f8e183f */
[----:B------:R0:W1:Y:S01]  /*3770*/  SYNCS.PHASECHK.TRANS64.TRYWAIT P2, [UR45+0x38830], R0 ;  /* 0x03883000ff0075a7 */ /* 0x000062000804016d */
[----:B------:R-:W-:Y:S05]  /*3780*/  @!P0 BRA `(.L_x_21) ;  /* 0x0000000000048947 */ /* 0x000fea0003800000 */
[----:B------:R-:W-:Y:S01]  /*3790*/  BPT.TRAP 0x1 ;  /* 0x000000040000795c */ /* 0x000fe20000300000 */
.L_x_21:
[----:B-1----:R-:W-:Y:S05]  /*37a0*/  @P2 BRA `(.L_x_22) ;  /* 0x00000000000c2947 */ /* 0x002fea0003800000 */
[----:B0-----:R-:W-:-:S04]  /*37b0*/  IMAD.U32 R0, RZ, RZ, UR52 ;  /* 0x00000034ff007e24 */ /* 0x001fc8000f8e00ff */
[----:B------:R-:W0:Y:S02]  /*37c0*/  SYNCS.PHASECHK.TRANS64.TRYWAIT P2, [UR45+0x38830], R0 ;  /* 0x03883000ff0075a7 */ /* 0x000e24000804016d */
[----:B0-----:R-:W-:Y:S05]  /*37d0*/  @!P2 BRA `(.L_x_23) ;  /* 0x000000a800a4a947 */ /* 0x001fea0003800000 */
.L_x_22:
[----:B------:R-:W-:Y:S01]  /*37e0*/  ULEA UR34, UR36, UR46, 0xb ;  /* 0x0000002e24227291 */ /* 0x000fe2000f8e583f */
[----:B------:R-:W-:Y:S01]  /*37f0*/  WARPGROUP.ARRIVE ;  /* 0x00000000000079c5 */ /* 0x000fe20000000000 */
[----:B------:R-:W-:Y:S01]  /*3800*/  UMOV UR35, 0x40000040 ;  /* 0x4000004000237882 */ /* 0x000fe20000000000 */
[----:B------:R-:W-:Y:S01]  /*3810*/  UMOV UR7, 0x40000040 ;  /* 0x4000004000077882 */ /* 0x000fe20000000000 */
[----:B------:R-:W-:-:S03]  /*3820*/  UIADD3 UR6, UR34, 0x2, URZ ;  /* 0x0000000222067890 */ /* 0x000fc6000fffe03f */
[----:B0-----:R-:W0:Y:S01]  /*3830*/  S2R R0, SR_TID.X ;  /* 0x0000000000007919 */ /* 0x001e220000002100 */
[----:B------:R-:W-:Y:S01]  /*3840*/  UIADD3 UR10, UR34, 0x4, URZ ;  /* 0x00000004220a7890 */ /* 0x000fe2000fffe03f */
[----:B------:R-:W-:Y:S01]  /*3850*/  UMOV UR11, 0x40000040 ;  /* 0x40000040000b7882 */ /* 0x000fe20000000000 */
[----:B------:R-:W-:Y:S01]  /*3860*/  QGMMA.64x128x32.F32.E4M3.E4M3 R152, gdesc[UR32], RZ, !UPT, gsb0 ;  /* 0x01e00000209879f3 */ /* 0x000fe2000c0008ff */
[----:B------:R-:W-:Y:S01]  /*3870*/  UIADD3 UR14, UR34, 0x6, URZ ;  /* 0x00000006220e7890 */ /* 0x000fe2000fffe03f */
[----:B------:R-:W-:Y:S01]  /*3880*/  UMOV UR15, 0x40000040 ;  /* 0x40000040000f7882 */ /* 0x000fe20000000000 */
        /* <DEDUP_REMOVED lines=8> */
[----:B0-----:R-:W-:-:S04]  /*3910*/  SHF.R.U32.HI R224, RZ, 0x7, R0 ;  /* 0x00000007ffe07819 */ /* 0x001fc80000011600 */
[----:B------:R-:W-:Y:S01]  /*3920*/  IADD3 R0, -R224, 0xb, RZ ;  /* 0x0000000be0007810 */ /* 0x000fe20007ffe1ff */
        /* <DEDUP_REMOVED lines=25> */
.L_x_24:
[----:B------:R-:W-:Y:S01]  /*3ac0*/  FMNMX.FTZ R8, R152, R6, !PT ;  /* 0x0000000698087209 */ /* 0x000fe20007810000 */
[----:B------:R-:W-:Y:S01]  /*3ad0*/  IMAD.U32 R12, RZ, RZ, UR40 ;  /* 0x00000028ff0c7e24 */ /* 0x000fe2000f8e00ff */
[----:B------:R-:W-:Y:S01]  /*3ae0*/  FMNMX.FTZ R14, R154, R7, !PT ;  /* 0x000000079a0e7209 */ /* 0x000fe20007810000 */
[----:B------:R-:W-:Y:S01]  /*3af0*/  UIADD3 UR6, UR45, 0x38840, URZ ;  /* 0x000388402d067890 */ /* 0x000fe2000fffe03f */
[----:B------:R-:W-:Y:S02]  /*3b00*/  FMNMX.FTZ R3, R153, R8, !PT ;  /* 0x0000000899037209 */ /* 0x000fe40007810000 */
[----:B------:R-:W-:Y:S01]  /*3b10*/  FMNMX.FTZ R15, R155, R14, !PT ;  /* 0x0000000e9b0f7209 */ /* 0x000fe20007810000 */
[----:B------:R-:W-:Y:S01]  /*3b20*/  UPRMT UR6, UR47, 0x654, UR6 ;  /* 0x000006542f067896 */ /* 0x000fe20008000006 */
[----:B------:R-:W-:Y:S02]  /*3b30*/  FMNMX.FTZ R8, R156, R3, !PT ;  /* 0x000000039c087209 */ /* 0x000fe40007810000 */
[----:B------:R-:W-:-:S02]  /*3b40*/  FMNMX.FTZ R14, R158, R15, !PT ;  /* 0x0000000f9e0e7209 */ /* 0x000fc40007810000 */
[----:B------:R-:W-:Y:S02]  /*3b50*/  FMNMX.FTZ R3, R157, R8, !PT ;  /* 0x000000089d037209 */ /* 0x000fe40007810000 */
[----:B------:R-:W-:Y:S02]  /*3b60*/  FMNMX.FTZ R15, R159, R14, !PT ;  /* 0x0000000e9f0f7209 */ /* 0x000fe40007810000 */
[----:B------:R-:W-:Y:S01]  /*3b70*/  FMNMX.FTZ R8, R160, R3, !PT ;  /* 0x00000003a0087209 */ /* 0x000fe20007810000 */
[----:B------:R-:W-:Y:S01]  /*3b80*/  SYNCS.ARRIVE.TRANS64.RED.A1T0 RZ, [UR6], RZ ;  /* 0x000000ffffff79a7 */ /* 0x000fe20008100406 */
[----:B------:R-:W-:Y:S02]  /*3b90*/  FMNMX.FTZ R14, R162, R15, !PT ;  /* 0x0000000fa20e7209 */ /* 0x000fe40007810000 */
[----:B------:R-:W-:Y:S02]  /*3ba0*/  FMNMX.FTZ R3, R161, R8, !PT ;  /* 0x00000008a1037209 */ /* 0x000fe40007810000 */
[----:B------:R-:W-:-:S02]  /*3bb0*/  FMNMX.FTZ R15, R163, R14, !PT ;  /* 0x0000000ea30f7209 */ /* 0x000fc40007810000 */
[----:B------:R-:W-:Y:S02]  /*3bc0*/  FMNMX.FTZ R8, R164, R3, !PT ;  /* 0x00000003a4087209 */ /* 0x000fe40007810000 */
[----:B------:R-:W-:Y:S02]  /*3bd0*/  FMNMX.FTZ R14, R166, R15, !PT ;  /* 0x0000000fa60e7209 */ /* 0x000fe40007810000 */
[----:B------:R-:W-:Y:S02]  /*3be0*/  FMNMX.FTZ R3, R165, R8, !PT ;  /* 0x00000008a5037209 */ /* 0x000fe40007810000 */
        /* <DEDUP_REMOVED lines=15> */
[----:B------:R-:W-:-:S04]  /*3ce0*/  FMNMX.FTZ R3, R181, R8, !PT ;  /* 0x00000008b5037209 */ /* 0x000fc80007810000 */
        /* <DEDUP_REMOVED lines=15> */
[----:B------:R-:W-:-:S05]  /*3de0*/  FMNMX.FTZ R10, R213, R8, !PT ;  /* 0x00000008d50a7209 */ /* 0x000fca0007810000 */
[----:B------:R-:W1:Y:S02]  /*3df0*/  SHFL.BFLY PT, R3, R10, 0x2, 0x1f ;  /* 0x0c401f000a037f89 */ /* 0x000e6400000e0000 */
[----:B-1----:R-:W-:-:S05]  /*3e00*/  FMNMX.FTZ R11, R10, R3, !PT ;  /* 0x000000030a0b7209 */ /* 0x002fca0007810000 */
[----:B------:R-:W1:Y:S02]  /*3e10*/  SHFL.BFLY PT, R8, R11, 0x1, 0x1f ;  /* 0x0c201f000b087f89 */ /* 0x000e6400000e0000 */
[----:B-1----:R-:W-:-:S05]  /*3e20*/  FMNMX.FTZ R3, R11, R8, !PT ;  /* 0x000000080b037209 */ /* 0x002fca0007810000 */
[----:B------:R-:W-:-:S04]  /*3e30*/  FADD.FTZ R6, -R3, R6 ;  /* 0x0000000603067221 */ /* 0x000fc80000010100 */
[----:B------:R-:W-:Y:S01]  /*3e40*/  FMUL.FTZ R8, R6, UR40 ;  /* 0x0000002806087c20 */ /* 0x000fe20008410000 */
[----:B------:R-:W-:-:S04]  /*3e50*/  FFMA.FTZ R6, R3, R12, -8 ;  /* 0xc100000003067423 */ /* 0x000fc8000001000c */
[--C-:B------:R-:W-:Y:S01]  /*3e60*/  FFMA.FTZ R13, R161, UR40, -R6.reuse ;  /* 0x00000028a10d7c23 */ /* 0x100fe20008010806 */
[----:B------:R-:W-:Y:S01]  /*3e70*/  FMNMX.FTZ R161, R183, R14, !PT ;  /* 0x0000000eb7a17209 */ /* 0x000fe20007810000 */
[--C-:B------:R-:W-:Y:S01]  /*3e80*/  FFMA.FTZ R9, R152, UR40, -R6.reuse ;  /* 0x0000002898097c23 */ /* 0x100fe20008010806 */
[----:B------:R-:W-:-:S01]  /*3e90*/  FFMA.FTZ R152, R153, UR40, -R6 ;  /* 0x0000002899987c23 */ /* 0x000fc20008010806 */
        /* <DEDUP_REMOVED lines=8> */
[----:B------:R1:W-:Y:S01]  /*3f20*/  MUFU.EX2 R21, R176 ;  /* 0x000000b000157308 */ /* 0x0003e20000000800 */
        /* <DEDUP_REMOVED lines=9> */
[--C-:B-1----:R-:W-:Y:S01]  /*3fc0*/  FFMA.FTZ R176, R192, UR40, -R6.reuse ;  /* 0x00000028c0b07c23 */ /* 0x102fe20008010806 */
[----:B------:R-:W-:-:S01]  /*3fd0*/  FFMA.FTZ R192, R197, UR40, -R6 ;  /* 0x00000028c5c07c23 */ /* 0x000fc20008010806 */
[--C-:B------:R-:W-:Y:S01]  /*3fe0*/  FFMA.FTZ R180, R181, UR40, -R6.reuse ;  /* 0x00000028b5b47c23 */ /* 0x100fe20008010806 */
[----:B------:R-:W-:Y:S01]  /*3ff0*/  FMNMX.FTZ R161, R195, R14, !PT ;  /* 0x0000000ec3a17209 */ /* 0x000fe20007810000 */
[----:B------:R1:W-:Y:S01]  /*4000*/  MUFU.EX2 R15, R169 ;  /* 0x000000a9000f7308 */ /* 0x0003e20000000800 */
[----:B------:R-:W-:-:S01]  /*4010*/  FFMA.FTZ R157, R172, UR40, -R6 ;  /* 0x00000028ac9d7c23 */ /* 0x000fc20008010806 */
[--C-:B------:R-:W-:Y:S01]  /*4020*/  FFMA.FTZ R164, R185, UR40, -R6.reuse ;  /* 0x00000028b9a47c23 */ /* 0x100fe20008010806 */
[----:B------:R-:W-:Y:S01]  /*4030*/  FMNMX.FTZ R14, R198, R161, !PT ;  /* 0x000000a1c60e7209 */ /* 0x000fe20007810000 */
[--C-:B------:R-:W-:Y:S01]  /*4040*/  FFMA.FTZ R181, R188, UR40, -R6.reuse ;  /* 0x00000028bcb57c23 */ /* 0x100fe20008010806 */
[----:B------:R-:W-:-:S01]  /*4050*/  FFMA.FTZ R188, R189, UR40, -R6 ;  /* 0x00000028bdbc7c23 */ /* 0x000fc20008010806 */
[--C-:B------:R-:W-:Y:S01]  /*4060*/  FFMA.FTZ R172, R193, UR40, -R6.reuse ;  /* 0x00000028c1ac7c23 */ /* 0x100fe20008010806 */
[----:B------:R-:W-:Y:S01]  /*4070*/  FMNMX.FTZ R165, R199, R14, !PT ;  /* 0x0000000ec7a57209 */ /* 0x000fe20007810000 */
[----:B------:R2:W-:Y:S01]  /*4080*/  MUFU.EX2 R161, R184 ;  /* 0x000000b800a17308 */ /* 0x0005e20000000800 */
[----:B------:R-:W-:-:S01]  /*4090*/  FFMA.FTZ R185, R196, UR40, -R6 ;  /* 0x00000028c4b97c23 */ /* 0x000fc20008010806 */
[--C-:B-1----:R-:W-:Y:S01]  /*40a0*/  FFMA.FTZ R169, R200, UR40, -R6.reuse ;  /* 0x00000028c8a97c23 */ /* 0x102fe20008010806 */
[----:B------:R-:W-:Y:S01]  /*40b0*/  FMNMX.FTZ R14, R202, R165, !PT ;  /* 0x000000a5ca0e7209 */ /* 0x000fe20007810000 */
[--C-:B------:R-:W-:Y:S01]  /*40c0*/  FFMA.FTZ R189, R204, UR40, -R6.reuse ;  /* 0x00000028ccbd7c23 */ /* 0x100fe20008010806 */
[----:B------:R-:W-:-:S01]  /*40d0*/  FFMA.FTZ R196, R205, UR40, -R6 ;  /* 0x00000028cdc47c23 */ /* 0x000fc20008010806 */
[--C-:B------:R-:W-:Y:S01]  /*40e0*/  FFMA.FTZ R193, R212, UR40, -R6.reuse ;  /* 0x00000028d4c17c23 */ /* 0x100fe20008010806 */
[----:B------:R-:W-:Y:S01]  /*40f0*/  FMNMX.FTZ R165, R203, R14, !PT ;  /* 0x0000000ecba57209 */ /* 0x000fe20007810000 */
[--C-:B------:R-:W-:Y:S01]  /*4100*/  FFMA.FTZ R200, R213, UR40, -R6.reuse ;  /* 0x00000028d5c87c23 */ /* 0x100fe20008010806 */
[----:B--2---:R-:W-:-:S01]  /*4110*/  FFMA.FTZ R184, R209, UR40, -R6 ;  /* 0x00000028d1b87c23 */ /* 0x004fc20008010806 */
[----:B------:R-:W1:Y:S01]  /*4120*/  MUFU.EX2 R8, R8 ;  /* 0x0000000800087308 */ /* 0x000e620000000800 */
[----:B------:R-:W-:-:S04]  /*4130*/  FMNMX.FTZ R14, R206, R165, !PT ;  /* 0x000000a5ce0e7209 */ /* 0x000fc80007810000 */
[----:B------:R-:W-:-:S03]  /*4140*/  FMNMX.FTZ R165, R207, R14, !PT ;  /* 0x0000000ecfa57209 */ /* 0x000fc60007810000 */
[----:B------:R-:W2:Y:S01]  /*4150*/  MUFU.EX2 R9, R9 ;  /* 0x0000000900097308 */ /* 0x000ea20000000800 */
[----:B------:R-:W-:-:S04]  /*4160*/  FMNMX.FTZ R14, R210, R165, !PT ;  /* 0x000000a5d20e7209 */ /* 0x000fc80007810000 */
[----:B------:R-:W-:-:S03]  /*4170*/  FMNMX.FTZ R165, R211, R14, !PT ;  /* 0x0000000ed3a57209 */ /* 0x000fc60007810000 */
[----:B------:R-:W3:Y:S01]  /*4180*/  MUFU.EX2 R152, R152 ;  /* 0x0000009800987308 */ /* 0x000ee20000000800 */
[----:B------:R-:W-:Y:S01]  /*4190*/  FMNMX.FTZ R14, R214, R165, !PT ;  /* 0x000000a5d60e7209 */ /* 0x000fe20007810000 */
[-C--:B-1----:R-:W-:Y:S01]  /*41a0*/  FMUL.FTZ R24, R24, R8.reuse ;  /* 0x0000000818187220 */ /* 0x082fe20000410000 */
[-C--:B------:R-:W-:Y:S01]  /*41b0*/  FMUL.FTZ R25, R25, R8.reuse ;  /* 0x0000000819197220 */ /* 0x080fe20000410000 */
[----:B------:R-:W-:Y:S01]  /*41c0*/  FMUL.FTZ R28, R28, R8 ;  /* 0x000000081c1c7220 */ /* 0x000fe20000410000 */
[----:B------:R-:W-:Y:S01]  /*41d0*/  FMNMX.FTZ R14, R215, R14, !PT ;  /* 0x0000000ed70e7209 */ /* 0x000fe20007810000 */
[-C--:B------:R-:W-:Y:S01]  /*41e0*/  FMUL.FTZ R29, R29, R8.reuse ;  /* 0x000000081d1d7220 */ /* 0x080fe20000410000 */
[----:B------:R-:W-:Y:S01]  /*41f0*/  FMUL.FTZ R32, R32, R8 ;  /* 0x0000000820207220 */ /* 0x000fe20000410000 */
[----:B------:R1:W-:Y:S01]  /*4200*/  MUFU.EX2 R165, R176 ;  /* 0x000000b000a57308 */ /* 0x0003e20000000800 */
[----:B--2---:R-:W-:-:S01]  /*4210*/  FFMA.FTZ R5, R8, R5, R9 ;  /* 0x0000000508057223 */ /* 0x004fc20000010009 */
[----:B------:R-:W2:Y:S01]  /*4220*/  SHFL.BFLY PT, R177, R14, 0x2, 0x1f ;  /* 0x0c401f000eb17f89 */ /* 0x000ea200000e0000 */
[-C--:B------:R-:W-:Y:S01]  /*4230*/  FMUL.FTZ R33, R33, R8.reuse ;  /* 0x0000000821217220 */ /* 0x080fe20000410000 */
[-C--:B------:R-:W-:Y:S01]  /*4240*/  FMUL.FTZ R36, R36, R8.reuse ;  /* 0x0000000824247220 */ /* 0x080fe20000410000 */
[-C--:B------:R-:W-:Y:S01]  /*4250*/  FMUL.FTZ R37, R37, R8.reuse ;  /* 0x0000000825257220 */ /* 0x080fe20000410000 */
[-C--:B------:R-:W-:Y:S01]  /*4260*/  FMUL.FTZ R40, R40, R8.reuse ;  /* 0x0000000828287220 */ /* 0x080fe20000410000 */
[----:B------:R-:W-:Y:S01]  /*4270*/  FMUL.FTZ R41, R41, R8 ;  /* 0x0000000829297220 */ /* 0x000fe20000410000 */
[----:B------:R-:W4:Y:S01]  /*4280*/  MUFU.EX2 R11, R11 ;  /* 0x0000000b000b7308 */ /* 0x000f220000000800 */
[----:B-1----:R-:W-:-:S01]  /*4290*/  FFMA.FTZ R176, R201, UR40, -R6 ;  /* 0x00000028c9b07c23 */ /* 0x002fc20008010806 */
[-C--:B------:R-:W-:Y:S01]  /*42a0*/  FMUL.FTZ R44, R44, R8.reuse ;  /* 0x000000082c2c7220 */ /* 0x080fe20000410000 */
[-C--:B------:R-:W-:Y:S01]  /*42b0*/  FMUL.FTZ R45, R45, R8.reuse ;  /* 0x000000082d2d7220 */ /* 0x080fe20000410000 */
[-C--:B------:R-:W-:Y:S01]  /*42c0*/  FMUL.FTZ R48, R48, R8.reuse ;  /* 0x0000000830307220 */ /* 0x080fe20000410000 */
[-C--:B------:R-:W-:Y:S01]  /*42d0*/  FMUL.FTZ R49, R49, R8.reuse ;  /* 0x0000000831317220 */ /* 0x080fe20000410000 */
[-C--:B------:R-:W-:Y:S01]  /*42e0*/  FMUL.FTZ R52, R52, R8.reuse ;  /* 0x0000000834347220 */ /* 0x080fe20000410000 */
[-C--:B------:R-:W-:Y:S01]  /*42f0*/  FMUL.FTZ R53, R53, R8.reuse ;  /* 0x0000000835357220 */ /* 0x080fe20000410000 */
[----:B------:R-:W1:Y:S01]  /*4300*/  MUFU.EX2 R12, R12 ;  /* 0x0000000c000c7308 */ /* 0x000e620000000800 */
[-C--:B------:R-:W-:Y:S01]  /*4310*/  FMUL.FTZ R56, R56, R8.reuse ;  /* 0x0000000838387220 */ /* 0x080fe20000410000 */
[-C--:B------:R-:W-:Y:S01]  /*4320*/  FMUL.FTZ R57, R57, R8.reuse ;  /* 0x0000000839397220 */ /* 0x080fe20000410000 */
[-C--:B------:R-:W-:Y:S01]  /*4330*/  FMUL.FTZ R60, R60, R8.reuse ;  /* 0x000000083c3c7220 */ /* 0x080fe20000410000 */
[-C--:B------:R-:W-:Y:S01]  /*4340*/  FMUL.FTZ R61, R61, R8.reuse ;  /* 0x000000083d3d7220 */ /* 0x080fe20000410000 */
[-C--:B------:R-:W-:Y:S01]  /*4350*/  FMUL.FTZ R64, R64, R8.reuse ;  /* 0x0000000840407220 */ /* 0x080fe20000410000 */
[-C--:B------:R-:W-:Y:S01]  /*4360*/  FMUL.FTZ R65, R65, R8.reuse ;  /* 0x0000000841417220 */ /* 0x080fe20000410000 */
[-C--:B------:R-:W-:Y:S01]  /*4370*/  FMUL.FTZ R68, R68, R8.reuse ;  /* 0x0000000844447220 */ /* 0x080fe20000410000 */
[----:B------:R-:W-:Y:S01]  /*4380*/  MUFU.EX2 R10, R10 ;  /* 0x0000000a000a7308 */ /* 0x000fe20000000800 */
[----:B------:R-:W-:Y:S01]  /*4390*/  FMUL.FTZ R69, R69, R8 ;  /* 0x0000000845457220 */ /* 0x000fe20000410000 */
[----:B--2---:R-:W-:Y:S01]  /*43a0*/  FMNMX.FTZ R197, R14, R177, !PT ;  /* 0x000000b10ec57209 */ /* 0x004fe20007810000 */
[----:B------:R-:W-:-:S01]  /*43b0*/  FFMA.FTZ R177, R208, UR40, -R6 ;  /* 0x00000028d0b17c23 */ /* 0x000fc20008010806 */
[-C--:B------:R-:W-:Y:S01]  /*43c0*/  FMUL.FTZ R72, R72, R8.reuse ;  /* 0x0000000848487220 */ /* 0x080fe20000410000 */
[-C--:B------:R-:W-:Y:S01]  /*43d0*/  FMUL.FTZ R73, R73, R8.reuse ;  /* 0x0000000849497220 */ /* 0x080fe20000410000 */
[-C--:B------:R-:W-:Y:S01]  /*43e0*/  FMUL.FTZ R76, R76, R8.reuse ;  /* 0x000000084c4c7220 */ /* 0x080fe20000410000 */
[----:B------:R-:W2:Y:S01]  /*43f0*/  SHFL.BFLY PT, R14, R197, 0x1, 0x1f ;  /* 0x0c201f00c50e7f89 */ /* 0x000ea200000e0000 */
[----:B------:R-:W-:Y:S01]  /*4400*/  MUFU.EX2 R13, R13 ;  /* 0x0000000d000d7308 */ /* 0x000fe20000000800 */
        /* <DEDUP_REMOVED lines=21> */
[----:B------:R-:W-:Y:S01]  /*4560*/  FMUL.FTZ R116, R116, R8 ;  /* 0x0000000874747220 */ /* 0x000fe20000410000 */
[----:B--2---:R-:W-:Y:S01]  /*4570*/  FMNMX.FTZ R14, R197, R14, !PT ;  /* 0x0000000ec50e7209 */ /* 0x004fe20007810000 */
[----:B------:R-:W-:Y:S01]  /*4580*/  IMAD.U32 R197, RZ, RZ, UR40 ;  /* 0x00000028ffc57e24 */ /* 0x000fe2000f8e00ff */
[----:B------:R-:W-:Y:S01]  /*4590*/  MUFU.EX2 R156, R156 ;  /* 0x0000009c009c7308 */ /* 0x000fe20000000800 */
[-C--:B------:R-:W-:Y:S01]  /*45a0*/  FMUL.FTZ R117, R117, R8.reuse ;  /* 0x0000000875757220 */ /* 0x080fe20000410000 */
[----:B------:R-:W-:Y:S01]  /*45b0*/  FMUL.FTZ R120, R120, R8 ;  /* 0x0000000878787220 */ /* 0x000fe20000410000 */
[----:B------:R-:W-:-:S01]  /*45c0*/  FADD.FTZ R6, -R14, R7 ;  /* 0x000000070e067221 */ /* 0x000fc20000010100 */
[-C--:B------:R-:W-:Y:S01]  /*45d0*/  FMUL.FTZ R121, R121, R8.reuse ;  /* 0x0000000879797220 */ /* 0x080fe20000410000 */
[-C--:B------:R-:W-:Y:S01]  /*45e0*/  FMUL.FTZ R124, R124, R8.reuse ;  /* 0x000000087c7c7220 */ /* 0x080fe20000410000 */
[-C--:B------:R-:W-:Y:S01]  /*45f0*/  FMUL.FTZ R125, R125, R8.reuse ;  /* 0x000000087d7d7220 */ /* 0x080fe20000410000 */
[----:B------:R-:W-:Y:S01]  /*4600*/  FMUL.FTZ R7, R6, UR40 ;  /* 0x0000002806077c20 */ /* 0x000fe20008410000 */
[----:B------:R-:W-:Y:S01]  /*4610*/  FFMA.FTZ R6, R14, R197, -8 ;  /* 0xc10000000e067423 */ /* 0x000fe200000100c5 */
[----:B------:R-:W-:Y:S01]  /*4620*/  MUFU.EX2 R157, R157 ;  /* 0x0000009d009d7308 */ /* 0x000fe20000000800 */
[-C--:B------:R-:W-:Y:S01]  /*4630*/  FMUL.FTZ R128, R128, R8.reuse ;  /* 0x0000000880807220 */ /* 0x080fe20000410000 */
[----:B------:R-:W-:Y:S01]  /*4640*/  FMUL.FTZ R129, R129, R8 ;  /* 0x0000000881817220 */ /* 0x000fe20000410000 */
[----:B------:R-:W-:-:S01]  /*4650*/  FFMA.FTZ R154, R154, UR40, -R6 ;  /* 0x000000289a9a7c23 */ /* 0x000fc20008010806 */
[--C-:B------:R-:W-:Y:S01]  /*4660*/  FFMA.FTZ R155, R155, UR40, -R6.reuse ;  /* 0x000000289b9b7c23 */ /* 0x100fe20008010806 */
[----:B------:R-:W-:-:S01]  /*4670*/  FFMA.FTZ R197, R158, UR40, -R6 ;  /* 0x000000289ec57c23 */ /* 0x000fc20008010806 */
[--C-:B------:R-:W-:Y:S01]  /*4680*/  FFMA.FTZ R204, R159, UR40, -R6.reuse ;  /* 0x000000289fcc7c23 */ /* 0x100fe20008010806 */
[----:B------:R-:W-:-:S01]  /*4690*/  FFMA.FTZ R158, R162, UR40, -R6 ;  /* 0x00000028a29e7c23 */ /* 0x000fc20008010806 */
[----:B------:R-:W-:Y:S01]  /*46a0*/  MUFU.EX2 R7, R7 ;  /* 0x0000000700077308 */ /* 0x000fe20000000800 */
[----:B------:R-:W-:-:S01]  /*46b0*/  FFMA.FTZ R159, R163, UR40, -R6 ;  /* 0x00000028a39f7c23 */ /* 0x000fc20008010806 */
[--C-:B------:R-:W-:Y:S01]  /*46c0*/  FFMA.FTZ R163, R171, UR40, -R6.reuse ;  /* 0x00000028aba37c23 */ /* 0x100fe20008010806 */
[----:B------:R-:W-:-:S01]  /*46d0*/  FFMA.FTZ R171, R175, UR40, -R6 ;  /* 0x00000028afab7c23 */ /* 0x000fc20008010806 */
[----:B------:R-:W-:Y:S01]  /*46e0*/  FFMA.FTZ R175, R182, UR40, -R6 ;  /* 0x00000028b6af7c23 */ /* 0x000fe20008010806 */
[----:B---3--:R-:W-:-:S01]  /*46f0*/  FADD.FTZ R182, R152, R5 ;  /* 0x0000000598b67221 */ /* 0x008fc20000010000 */
[--C-:B------:R-:W-:Y:S01]  /*4700*/  FFMA.FTZ R201, R166, UR40, -R6.reuse ;  /* 0x00000028a6c97c23 */ /* 0x100fe20008010806 */
[----:B------:R-:W-:-:S01]  /*4710*/  FFMA.FTZ R208, R167, UR40, -R6 ;  /* 0x00000028a7d07c23 */ /* 0x000fc20008010806 */
[----:B------:R-:W2:Y:S01]  /*4720*/  MUFU.EX2 R154, R154 ;  /* 0x0000009a009a7308 */ /* 0x000ea20000000800 */
[----:B----4-:R-:W-:-:S01]  /*4730*/  FADD.FTZ R5, R11, R182 ;  /* 0x000000b60b057221 */ /* 0x010fc20000010000 */
[--C-:B------:R-:W-:Y:S01]  /*4740*/  FFMA.FTZ R166, R178, UR40, -R6.reuse ;  /* 0x00000028b2a67c23 */ /* 0x100fe20008010806 */
[----:B------:R-:W-:-:S01]  /*4750*/  FFMA.FTZ R178, R183, UR40, -R6 ;  /* 0x00000028b7b27c23 */ /* 0x000fc20008010806 */
[----:B------:R-:W-:Y:S01]  /*4760*/  FFMA.FTZ R162, R170, UR40, -R6 ;  /* 0x00000028aaa27c23 */ /* 0x000fe20008010806 */
[----:B-1----:R-:W-:-:S01]  /*4770*/  FADD.FTZ R183, R12, R5 ;  /* 0x000000050cb77221 */ /* 0x002fc20000010000 */
[--C-:B------:R-:W-:Y:S01]  /*4780*/  FFMA.FTZ R170, R174, UR40, -R6.reuse ;  /* 0x00000028aeaa7c23 */ /* 0x100fe20008010806 */
[----:B------:R-:W-:Y:S01]  /*4790*/  F2FP.SATFINITE.E4M3.F32.PACK_AB_MERGE_C R11, R12, R11, RZ ;  /* 0x0000000b0c0b723e */ /* 0x000fe200048070ff */
[----:B------:R-:W1:Y:S01]  /*47a0*/  MUFU.EX2 R155, R155 ;  /* 0x0000009b009b7308 */ /* 0x000e620000000800 */
[----:B------:R-:W-:-:S01]  /*47b0*/  FFMA.FTZ R167, R179, UR40, -R6 ;  /* 0x00000028b3a77c23 */ /* 0x000fc20008010806 */
[--C-:B------:R-:W-:Y:S01]  /*47c0*/  FFMA.FTZ R174, R186, UR40, -R6.reuse ;  /* 0x00000028baae7c23 */ /* 0x100fe20008010806 */
[----:B------:R-:W-:-:S01]  /*47d0*/  FFMA.FTZ R179, R187, UR40, -R6 ;  /* 0x00000028bbb37c23 */ /* 0x000fc20008010806 */
[--C-:B------:R-:W-:Y:S01]  /*47e0*/  FFMA.FTZ R190, R190, UR40, -R6.reuse ;  /* 0x00000028bebe7c23 */ /* 0x100fe20008010806 */
[----:B------:R-:W-:-:S01]  /*47f0*/  FFMA.FTZ R191, R191, UR40, -R6 ;  /* 0x00000028bfbf7c23 */ /* 0x000fc20008010806 */
[--C-:B------:R-:W-:Y:S01]  /*4800*/  FFMA.FTZ R194, R194, UR40, -R6.reuse ;  /* 0x00000028c2c27c23 */ /* 0x100fe20008010806 */
[----:B------:R-:W-:-:S01]  /*4810*/  FFMA.FTZ R195, R195, UR40, -R6 ;  /* 0x00000028c3c37c23 */ /* 0x000fc20008010806 */
[----:B------:R-:W3:Y:S01]  /*4820*/  MUFU.EX2 R197, R197 ;  /* 0x000000c500c57308 */ /* 0x000ee20000000800 */
[----:B--2---:R-:W-:-:S01]  /*4830*/  FFMA.FTZ R4, R7, R4, R154 ;  /* 0x0000000407047223 */ /* 0x004fc2000001009a */
[--C-:B------:R-:W-:Y:S01]  /*4840*/  FFMA.FTZ R198, R198, UR40, -R6.reuse ;  /* 0x00000028c6c67c23 */ /* 0x100fe20008010806 */
[----:B------:R-:W-:-:S01]  /*4850*/  FFMA.FTZ R199, R199, UR40, -R6 ;  /* 0x00000028c7c77c23 */ /* 0x000fc20008010806 */
[--C-:B------:R-:W-:Y:S01]  /*4860*/  FFMA.FTZ R202, R202, UR40, -R6.reuse ;  /* 0x00000028caca7c23 */ /* 0x100fe20008010806 */
[----:B------:R-:W-:-:S01]  /*4870*/  FFMA.FTZ R203, R203, UR40, -R6 ;  /* 0x00000028cbcb7c23 */ /* 0x000fc20008010806 */
[--C-:B------:R-:W-:Y:S01]  /*4880*/  FFMA.FTZ R206, R206, UR40, -R6.reuse ;  /* 0x00000028cece7c23 */ /* 0x100fe20008010806 */
[----:B------:R-:W-:-:S01]  /*4890*/  FFMA.FTZ R207, R207, UR40, -R6 ;  /* 0x00000028cfcf7c23 */ /* 0x000fc20008010806 */
[----:B------:R-:W2:Y:S01]  /*48a0*/  MUFU.EX2 R204, R204 ;  /* 0x000000cc00cc7308 */ /* 0x000ea20000000800 */
[----:B-1----:R-:W-:-:S01]  /*48b0*/  FADD.FTZ R4, R155, R4 ;  /* 0x000000049b047221 */ /* 0x002fc20000010000 */
[--C-:B------:R-:W-:Y:S01]  /*48c0*/  FFMA.FTZ R210, R210, UR40, -R6.reuse ;  /* 0x00000028d2d27c23 */ /* 0x100fe20008010806 */
[----:B------:R-:W-:-:S01]  /*48d0*/  FFMA.FTZ R211, R211, UR40, -R6 ;  /* 0x00000028d3d37c23 */ /* 0x000fc20008010806 */
[--C-:B------:R-:W-:Y:S01]  /*48e0*/  FFMA.FTZ R214, R214, UR40, -R6.reuse ;  /* 0x00000028d6d67c23 */ /* 0x100fe20008010806 */
[----:B------:R-:W-:-:S01]  /*48f0*/  FFMA.FTZ R6, R215, UR40, -R6 ;  /* 0x00000028d7067c23 */ /* 0x000fc20008010806 */
[-C--:B------:R-:W-:Y:S01]  /*4900*/  FMUL.FTZ R132, R132, R8.reuse ;  /* 0x0000000884847220 */ /* 0x080fe20000410000 */
[----:B------:R-:W-:Y:S01]  /*4910*/  FMUL.FTZ R133, R133, R8 ;  /* 0x0000000885857220 */ /* 0x000fe20000410000 */
[----:B------:R-:W1:Y:S01]  /*4920*/  MUFU.EX2 R158, R158 ;  /* 0x0000009e009e7308 */ /* 0x000e620000000800 */
[----:B---3--:R-:W-:-:S01]  /*4930*/  FADD.FTZ R5, R197, R4 ;  /* 0x00000004c5057221 */ /* 0x008fc20000010000 */
[----:B------:R-:W-:Y:S01]  /*4940*/  FADD.FTZ R4, R10, R183 ;  /* 0x000000b70a047221 */ /* 0x000fe20000010000 */
[-C--:B------:R-:W-:Y:S01]  /*4950*/  FMUL.FTZ R136, R136, R8.reuse ;  /* 0x0000000888887220 */ /* 0x080fe20000410000 */
[-C--:B------:R-:W-:Y:S01]  /*4960*/  FMUL.FTZ R137, R137, R8.reuse ;  /* 0x0000000889897220 */ /* 0x080fe20000410000 */
[-C--:B------:R-:W-:Y:S01]  /*4970*/  FMUL.FTZ R140, R140, R8.reuse ;  /* 0x000000088c8c7220 */ /* 0x080fe20000410000 */
[----:B------:R-:W-:Y:S01]  /*4980*/  FADD.FTZ R183, R13, R4 ;  /* 0x000000040db77221 */ /* 0x000fe20000010000 */
[----:B------:R-:W-:Y:S01]  /*4990*/  FMUL.FTZ R141, R141, R8 ;  /* 0x000000088d8d7220 */ /* 0x000fe20000410000 */
[----:B------:R-:W3:Y:S01]  /*49a0*/  MUFU.EX2 R159, R159 ;  /* 0x0000009f009f7308 */ /* 0x000ee20000000800 */
[----:B--2---:R-:W-:-:S01]  /*49b0*/  FADD.FTZ R5, R204, R5 ;  /* 0x00000005cc057221 */ /* 0x004fc20000010000 */
[----:B------:R-:W-:Y:S01]  /*49c0*/  FADD.FTZ R12, R20, R183 ;  /* 0x000000b7140c7221 */ /* 0x000fe20000010000 */
[C---:B------:R-:W-:Y:S01]  /*49d0*/  F2FP.SATFINITE.E4M3.F32.PACK_AB_MERGE_C R20, R153.reuse, R20, RZ ;  /* 0x000000149914723e */ /* 0x040fe200048070ff */
[-C--:B------:R-:W-:Y:S01]  /*49e0*/  FMUL.FTZ R144, R144, R8.reuse ;  /* 0x0000000890907220 */ /* 0x080fe20000410000 */
[----:B------:R-:W-:Y:S01]  /*49f0*/  F2FP.SATFINITE.E4M3.F32.PACK_AB_MERGE_C R197, R204, R197, RZ ;  /* 0x000000c5ccc5723e */ /* 0x000fe200048070ff */
[----:B------:R-:W-:Y:S01]  /*4a00*/  FADD.FTZ R153, R153, R12 ;  /* 0x0000000c99997221 */ /* 0x000fe20000010000 */
[----:B------:R-:W-:Y:S01]  /*4a10*/  FMUL.FTZ R145, R145, R8 ;  /* 0x0000000891917220 */ /* 0x000fe20000410000 */
[----:B------:R-:W2:Y:S01]  /*4a20*/  MUFU.EX2 R201, R201 ;  /* 0x000000c900c97308 */ /* 0x000ea20000000800 */
[----:B-1----:R-:W-:-:S01]  /*4a30*/  FADD.FTZ R4, R158, R5 ;  /* 0x000000059e047221 */ /* 0x002fc20000010000 */
[-C--:B------:R-:W-:Y:S01]  /*4a40*/  FMUL.FTZ R148, R148, R8.reuse ;  /* 0x0000000894947220 */ /* 0x080fe20000410000 */
[----:B------:R-:W-:Y:S01]  /*4a50*/  FMUL.FTZ R149, R149, R8 ;  /* 0x0000000895957220 */ /* 0x000fe20000410000 */
[-C--:B------:R-:W-:Y:S01]  /*4a60*/  FMUL.FTZ R26, R26, R7.reuse ;  /* 0x000000071a1a7220 */ /* 0x080fe20000410000 */
[-C--:B------:R-:W-:Y:S01]  /*4a70*/  FMUL.FTZ R27, R27, R7.reuse ;  /* 0x000000071b1b7220 */ /* 0x080fe20000410000 */
[-C--:B------:R-:W-:Y:S01]  /*4a80*/  FMUL.FTZ R30, R30, R7.reuse ;  /* 0x000000071e1e7220 */ /* 0x080fe20000410000 */
[----:B------:R-:W-:Y:S01]  /*4a90*/  FMUL.FTZ R31, R31, R7 ;  /* 0x000000071f1f7220 */ /* 0x000fe20000410000 */
[----:B------:R-:W1:Y:S01]  /*4aa0*/  MUFU.EX2 R208, R208 ;  /* 0x000000d000d07308 */ /* 0x000e620000000800 */
[----:B---3--:R-:W-:-:S01]  /*4ab0*/  FADD.FTZ R4, R159, R4 ;  /* 0x000000049f047221 */ /* 0x008fc20000010000 */
[-C--:B------:R-:W-:Y:S01]  /*4ac0*/  FMUL.FTZ R34, R34, R7.reuse ;  /* 0x0000000722227220 */ /* 0x080fe20000410000 */
[-C--:B------:R-:W-:Y:S01]  /*4ad0*/  FMUL.FTZ R35, R35, R7.reuse ;  /* 0x0000000723237220 */ /* 0x080fe20000410000 */
[-C--:B------:R-:W-:Y:S01]  /*4ae0*/  FMUL.FTZ R38, R38, R7.reuse ;  /* 0x0000000726267220 */ /* 0x080fe20000410000 */
[-C--:B------:R-:W-:Y:S01]  /*4af0*/  FMUL.FTZ R39, R39, R7.reuse ;  /* 0x0000000727277220 */ /* 0x080fe20000410000 */
[-C--:B------:R-:W-:Y:S01]  /*4b00*/  FMUL.FTZ R42, R42, R7.reuse ;  /* 0x000000072a2a7220 */ /* 0x080fe20000410000 */
[----:B------:R-:W-:Y:S01]  /*4b10*/  FMUL.FTZ R43, R43, R7 ;  /* 0x000000072b2b7220 */ /* 0x000fe20000410000 */
[----:B------:R-:W3:Y:S01]  /*4b20*/  MUFU.EX2 R162, R162 ;  /* 0x000000a200a27308 */ /* 0x000ee20000000800 */
[----:B--2---:R-:W-:-:S01]  /*4b30*/  FADD.FTZ R5, R201, R4 ;  /* 0x00000004c9057221 */ /* 0x004fc20000010000 */
[----:B------:R-:W-:Y:S01]  /*4b40*/  FADD.FTZ R4, R156, R153 ;  /* 0x000000999c047221 */ /* 0x000fe20000010000 */
[-C--:B------:R-:W-:Y:S01]  /*4b50*/  FMUL.FTZ R46, R46, R7.reuse ;  /* 0x000000072e2e7220 */ /* 0x080fe20000410000 */
[-C--:B------:R-:W-:Y:S01]  /*4b60*/  FMUL.FTZ R47, R47, R7.reuse ;  /* 0x000000072f2f7220 */ /* 0x080fe20000410000 */
[-C--:B------:R-:W-:Y:S01]  /*4b70*/  FMUL.FTZ R50, R50, R7.reuse ;  /* 0x0000000732327220 */ /* 0x080fe20000410000 */
[----:B------:R-:W-:Y:S01]  /*4b80*/  FADD.FTZ R4, R15, R4 ;  /* 0x000000040f047221 */ /* 0x000fe20000010000 */
[----:B------:R-:W-:Y:S01]  /*4b90*/  FMUL.FTZ R51, R51, R7 ;  /* 0x0000000733337220 */ /* 0x000fe20000410000 */
[----:B------:R-:W2:Y:S01]  /*4ba0*/  MUFU.EX2 R163, R163 ;  /* 0x000000a300a37308 */ /* 0x000ea20000000800 */
[----:B-1----:R-:W-:-:S01]  /*4bb0*/  FADD.FTZ R5, R208, R5 ;  /* 0x00000005d0057221 */ /* 0x002fc20000010000 */
[----:B------:R-:W-:Y:S01]  /*4bc0*/  FADD.FTZ R153, R157, R4 ;  /* 0x000000049d997221 */ /* 0x000fe20000010000 */
[----:B------:R-:W-:Y:S01]  /*4bd0*/  F2FP.SATFINITE.E4M3.F32.PACK_AB_MERGE_C R201, R208, R201, RZ ;  /* 0x000000c9d0c9723e */ /* 0x000fe200048070ff */
        /* <DEDUP_REMOVED lines=14> */
[-C--:B------:R-:W-:Y:S01]  /*4cc0*/  FMUL.FTZ R74, R74, R7.reuse ;  /* 0x000000074a4a7220 */ /* 0x080fe20000410000 */
[-C--:B------:R-:W-:Y:S01]  /*4cd0*/  FMUL.FTZ R75, R75, R7.reuse ;  /* 0x000000074b4b7220 */ /* 0x080fe20000410000 */
[-C--:B------:R-:W-:Y:S01]  /*4ce0*/  FMUL.FTZ R78, R78, R7.reuse ;  /* 0x000000074e4e7220 */ /* 0x080fe20000410000 */
[-C--:B------:R-:W-:Y:S01]  /*4cf0*/  FMUL.FTZ R79, R79, R7.reuse ;  /* 0x000000074f4f7220 */ /* 0x080fe20000410000 */
[-C--:B------:R-:W-:Y:S01]  /*4d00*/  FMUL.FTZ R82, R82, R7.reuse ;  /* 0x0000000752527220 */ /* 0x080fe20000410000 */
[----:B------:R-:W-:Y:S01]  /*4d10*/  FMUL.FTZ R83, R83, R7 ;  /* 0x0000000753537220 */ /* 0x000fe20000410000 */
[----:B------:R-:W2:Y:S01]  /*4d20*/  MUFU.EX2 R171, R171 ;  /* 0x000000ab00ab7308 */ /* 0x000ea20000000800 */
[----:B-1----:R-:W-:-:S01]  /*4d30*/  FADD.FTZ R4, R170, R5 ;  /* 0x00000005aa047221 */ /* 0x002fc20000010000 */
[-C--:B------:R-:W-:Y:S01]  /*4d40*/  FMUL.FTZ R86, R86, R7.reuse ;  /* 0x0000000756567220 */ /* 0x080fe20000410000 */
[-C--:B------:R-:W-:Y:S01]  /*4d50*/  FMUL.FTZ R87, R87, R7.reuse ;  /* 0x0000000757577220 */ /* 0x080fe20000410000 */
[-C--:B------:R-:W-:Y:S01]  /*4d60*/  FMUL.FTZ R90, R90, R7.reuse ;  /* 0x000000075a5a7220 */ /* 0x080fe20000410000 */
[-C--:B------:R-:W-:Y:S01]  /*4d70*/  FMUL.FTZ R91, R91, R7.reuse ;  /* 0x000000075b5b7220 */ /* 0x080fe20000410000 */
[-C--:B------:R-:W-:Y:S01]  /*4d80*/  FMUL.FTZ R94, R94, R7.reuse ;  /* 0x000000075e5e7220 */ /* 0x080fe20000410000 */
[----:B------:R-:W-:Y:S01]  /*4d90*/  FMUL.FTZ R95, R95, R7 ;  /* 0x000000075f5f7220 */ /* 0x000fe20000410000 */
[----:B------:R-:W1:Y:S01]  /*4da0*/  MUFU.EX2 R166, R166 ;  /* 0x000000a600a67308 */ /* 0x000e620000000800 */
[----:B---3--:R-:W-:-:S01]  /*4db0*/  FADD.FTZ R12, R168, R153 ;  /* 0x00000099a80c7221 */ /* 0x008fc20000010000 */
[----:B------:R-:W-:Y:S01]  /*4dc0*/  F2FP.SATFINITE.E4M3.F32.PACK_AB_MERGE_C R157, R168, R157, RZ ;  /* 0x0000009da89d723e */ /* 0x000fe200048070ff */
[-C--:B------:R-:W-:Y:S01]  /*4dd0*/  FMUL.FTZ R98, R98, R7.reuse ;  /* 0x0000000762627220 */ /* 0x080fe20000410000 */
[----:B------:R-:W-:Y:S01]  /*4de0*/  FMUL.FTZ R99, R99, R7 ;  /* 0x0000000763637220 */ /* 0x000fe20000410000 */
[----:B------:R-:W-:-:S01]  /*4df0*/  FADD.FTZ R153, R21, R12 ;  /* 0x0000000c15997221 */ /* 0x000fc20000010000 */
[----:B------:R-:W-:Y:S01]  /*4e00*/  F2FP.SATFINITE.E4M3.F32.PACK_AB_MERGE_C R156, R15, R156, R157 ;  /* 0x0000009c0f9c723e */ /* 0x000fe2000480709d */
[----:B------:R-:W-:Y:S01]  /*4e10*/  FMUL.FTZ R102, R102, R7 ;  /* 0x0000000766667220 */ /* 0x000fe20000410000 */
[----:B------:R-:W3:Y:S01]  /*4e20*/  MUFU.EX2 R160, R160 ;  /* 0x000000a000a07308 */ /* 0x000ee20000000800 */
[----:B--2---:R-:W-:-:S01]  /*4e30*/  FADD.FTZ R5, R171, R4 ;  /* 0x00000004ab057221 */ /* 0x004fc20000010000 */
[----:B------:R-:W-:Y:S01]  /*4e40*/  F2FP.SATFINITE.E4M3.F32.PACK_AB_MERGE_C R170, R171, R170, RZ ;  /* 0x000000aaabaa723e */ /* 0x000fe200048070ff */
[-C--:B------:R-:W-:Y:S01]  /*4e50*/  FMUL.FTZ R103, R103, R7.reuse ;  /* 0x0000000767677220 */ /* 0x080fe20000410000 */
[-C--:B------:R-:W-:Y:S01]  /*4e60*/  FMUL.FTZ R106, R106, R7.reuse ;  /* 0x000000076a6a7220 */ /* 0x080fe20000410000 */
[-C--:B------:R-:W-:Y:S01]  /*4e70*/  FMUL.FTZ R107, R107, R7.reuse ;  /* 0x000000076b6b7220 */ /* 0x080fe20000410000 */
[----:B------:R-:W-:Y:S01]  /*4e80*/  F2FP.SATFINITE.E4M3.F32.PACK_AB_MERGE_C R157, R163, R162, R170 ;  /* 0x000000a2a39d723e */ /* 0x000fe200048070aa */
        /* <DEDUP_REMOVED lines=29> */
[----:B------:R-:W-:Y:S01]  /*5060*/  FMUL.FTZ R151, R151, R7 ;  /* 0x0000000797977220 */ /* 0x000fe20000410000 */
[----:B------:R-:W-:-:S03]  /*5070*/  F2FP.SATFINITE.E4M3.F32.PACK_AB_MERGE_C R152, R152, R9, R11 ;  /* 0x000000099898723e */ /* 0x000fc6000480700b */
[----:B------:R-:W1:Y:S01]  /*5080*/  MUFU.EX2 R178, R178 ;  /* 0x000000b200b27308 */ /* 0x000e620000000800 */
[----:B---3--:R-:W-:-:S07]  /*5090*/  FADD.FTZ R153, R175, R4 ;  /* 0x00000004af997221 */ /* 0x008fce0000010000 */
[----:B------:R-:W3:Y:S01]  /*50a0*/  MUFU.EX2 R174, R174 ;  /* 0x000000ae00ae7308 */ /* 0x000ee20000000800 */
[----:B--2---:R-:W-:-:S01]  /*50b0*/  FADD.FTZ R4, R180, R5 ;  /* 0x00000005b4047221 */ /* 0x004fc20000010000 */
[----:B------:R-:W-:-:S03]  /*50c0*/  F2FP.SATFINITE.E4M3.F32.PACK_AB_MERGE_C R173, R180, R173, RZ ;  /* 0x000000adb4ad723e */ /* 0x000fc600048070ff */
[----:B------:R-:W-:-:S03]  /*50d0*/  FADD.FTZ R5, R161, R4 ;  /* 0x00000004a1057221 */ /* 0x000fc60000010000 */
[----:B------:R-:W2:Y:S01]  /*50e0*/  MUFU.EX2 R164, R164 ;  /* 0x000000a400a47308 */ /* 0x000ea20000000800 */
[----:B-1----:R-:W-:-:S01]  /*50f0*/  FADD.FTZ R153, R178, R153 ;  /* 0x00000099b2997221 */ /* 0x002fc20000010000 */
[----:B------:R-:W-:-:S06]  /*5100*/  F2FP.SATFINITE.E4M3.F32.PACK_AB_MERGE_C R175, R178, R175, RZ ;  /* 0x000000afb2af723e */ /* 0x000fcc00048070ff */
[----:B------:R-:W1:Y:S01]  /*5110*/  MUFU.EX2 R179, R179 ;  /* 0x000000b300b37308 */ /* 0x000e620000000800 */
[----:B---3--:R-:W-:-:S07]  /*5120*/  FADD.FTZ R4, R174, R153 ;  /* 0x00000099ae047221 */ /* 0x008fce0000010000 */
[----:B------:R-:W3:Y:S01]  /*5130*/  MUFU.EX2 R190, R190 ;  /* 0x000000be00be7308 */ /* 0x000ee20000000800 */
[----:B--2---:R-:W-:-:S07]  /*5140*/  FADD.FTZ R12, R164, R5 ;  /* 0x00000005a40c7221 */ /* 0x004fce0000010000 */
[----:B------:R-:W2:Y:S01]  /*5150*/  MUFU.EX2 R181, R181 ;  /* 0x000000b500b57308 */ /* 0x000ea20000000800 */
[----:B-1----:R-:W-:-:S07]  /*5160*/  FADD.FTZ R5, R179, R4 ;  /* 0x00000004b3057221 */ /* 0x002fce0000010000 */
[----:B------:R-:W1:Y:S01]  /*5170*/  MUFU.EX2 R191, R191 ;  /* 0x000000bf00bf7308 */ /* 0x000e620000000800 */
[----:B---3--:R-:W-:-:S07]  /*5180*/  FADD.FTZ R4, R190, R5 ;  /* 0x00000005be047221 */ /* 0x008fce0000010000 */
[----:B------:R-:W3:Y:S01]  /*5190*/  MUFU.EX2 R188, R188 ;  /* 0x000000bc00bc7308 */ /* 0x000ee20000000800 */
[----:B--2---:R-:W-:-:S07]  /*51a0*/  FADD.FTZ R153, R181, R12 ;  /* 0x0000000cb5997221 */ /* 0x004fce0000010000 */
[----:B------:R-:W2:Y:S01]  /*51b0*/  MUFU.EX2 R194, R194 ;  /* 0x000000c200c27308 */ /* 0x000ea20000000800 */
[----:B-1----:R-:W-:-:S01]  /*51c0*/  FADD.FTZ R5, R191, R4 ;  /* 0x00000004bf057221 */ /* 0x002fc20000010000 */
[----:B------:R-:W-:-:S06]  /*51d0*/  F2FP.SATFINITE.E4M3.F32.PACK_AB_MERGE_C R190, R191, R190, RZ ;  /* 0x000000bebfbe723e */ /* 0x000fcc00048070ff */
[----:B------:R-:W1:Y:S01]  /*51e0*/  MUFU.EX2 R195, R195 ;  /* 0x000000c300c37308 */ /* 0x000e620000000800 */
[----:B---3--:R-:W-:-:S01]  /*51f0*/  FADD.FTZ R12, R188, R153 ;  /* 0x00000099bc0c7221 */ /* 0x008fc20000010000 */
[----:B------:R-:W-:-:S03]  /*5200*/  F2FP.SATFINITE.E4M3.F32.PACK_AB_MERGE_C R181, R188, R181, RZ ;  /* 0x000000b5bcb5723e */ /* 0x000fc600048070ff */
[----:B------:R-:W-:-:S03]  /*5210*/  FADD.FTZ R153, R165, R12 ;  /* 0x0000000ca5997221 */ /* 0x000fc60000010000 */
        /* <DEDUP_REMOVED lines=9> */
[----:B-1----:R-:W-:-:S07]  /*52b0*/  FADD.FTZ R153, R185, R12 ;  /* 0x0000000cb9997221 */ /* 0x002fce0000010000 */
[----:B------:R-:W1:Y:S01]  /*52c0*/  MUFU.EX2 R202, R202 ;  /* 0x000000ca00ca7308 */ /* 0x000e620000000800 */
[----:B---3--:R-:W-:-:S01]  /*52d0*/  FADD.FTZ R5, R199, R4 ;  /* 0x00000004c7057221 */ /* 0x008fc20000010000 */
[----:B------:R-:W-:-:S04]  /*52e0*/  F2FP.SATFINITE.E4M3.F32.PACK_AB_MERGE_C R198, R199, R198, RZ ;  /* 0x000000c6c7c6723e */ /* 0x000fc800048070ff */
[----:B------:R-:W-:Y:S02]  /*52f0*/  F2FP.SATFINITE.E4M3.F32.PACK_AB_MERGE_C R163, R195, R194, R198 ;  /* 0x000000c2c3a3723e */ /* 0x000fe400048070c6 */
[----:B------:R-:W3:Y:S01]  /*5300*/  MUFU.EX2 R169, R169 ;  /* 0x000000a900a97308 */ /* 0x000ee20000000800 */
[----:B--2---:R-:W-:-:S01]  /*5310*/  FADD.FTZ R12, R192, R153 ;  /* 0x00000099c00c7221 */ /* 0x004fc20000010000 */
[----:B------:R-:W-:-:S04]  /*5320*/  F2FP.SATFINITE.E4M3.F32.PACK_AB_MERGE_C R185, R192, R185, RZ ;  /* 0x000000b9c0b9723e */ /* 0x000fc800048070ff */
[----:B------:R-:W-:Y:S02]  /*5330*/  F2FP.SATFINITE.E4M3.F32.PACK_AB_MERGE_C R162, R172, R165, R185 ;  /* 0x000000a5aca2723e */ /* 0x000fe400048070b9 */
        /* <DEDUP_REMOVED lines=14> */
[----:B------:R-:W-:-:S04]  /*5420*/  F2FP.SATFINITE.E4M3.F32.PACK_AB_MERGE_C R206, R207, R206, RZ ;  /* 0x000000cecfce723e */ /* 0x000fc800048070ff */
[----:B------:R-:W-:Y:S02]  /*5430*/  F2FP.SATFINITE.E4M3.F32.PACK_AB_MERGE_C R165, R203, R202, R206 ;  /* 0x000000cacba5723e */ /* 0x000fe400048070ce */
[----:B------:R-:W1:Y:S01]  /*5440*/  MUFU.EX2 R177, R177 ;  /* 0x000000b100b17308 */ /* 0x000e620000000800 */
[----:B---3--:R-:W-:-:S01]  /*5450*/  FADD.FTZ R12, R196, R171 ;  /* 0x000000abc40c7221 */ /* 0x008fc20000010000 */
[----:B------:R-:W-:-:S06]  /*5460*/  F2FP.SATFINITE.E4M3.F32.PACK_AB_MERGE_C R189, R196, R189, RZ ;  /* 0x000000bdc4bd723e */ /* 0x000fcc00048070ff */
        /* <DEDUP_REMOVED lines=12> */
[C---:B--2---:R-:W-:Y:S01]  /*5530*/  F2FP.SATFINITE.E4M3.F32.PACK_AB_MERGE_C R214, R153.reuse, R214, RZ ;  /* 0x000000d699d6723e */ /* 0x044fe200048070ff */
[----:B------:R-:W-:-:S01]  /*5540*/  FADD.FTZ R4, R153, R4 ;  /* 0x0000000499047221 */ /* 0x000fc20000010000 */
[----:B------:R-:W-:Y:S02]  /*5550*/  F2FP.SATFINITE.E4M3.F32.PACK_AB_MERGE_C R153, R155, R154, R197 ;  /* 0x0000009a9b99723e */ /* 0x000fe400048070c5 */
[----:B------:R-:W-:Y:S02]  /*5560*/  F2FP.SATFINITE.E4M3.F32.PACK_AB_MERGE_C R155, R159, R158, R201 ;  /* 0x0000009e9f9b723e */ /* 0x000fe400048070c9 */
[----:B------:R-:W-:Y:S02]  /*5570*/  F2FP.SATFINITE.E4M3.F32.PACK_AB_MERGE_C R158, R160, R21, R173 ;  /* 0x00000015a09e723e */ /* 0x000fe400048070ad */
[C---:B-1----:R-:W-:Y:S01]  /*5580*/  F2FP.SATFINITE.E4M3.F32.PACK_AB_MERGE_C R193, R200.reuse, R193, RZ ;  /* 0x000000c1c8c1723e */ /* 0x042fe200048070ff */
[----:B------:R-:W-:Y:S01]  /*5590*/  FADD.FTZ R5, R200, R171 ;  /* 0x000000abc8057221 */ /* 0x000fe20000010000 */
[----:B------:R-:W-:-:S02]  /*55a0*/  F2FP.SATFINITE.E4M3.F32.PACK_AB_MERGE_C R159, R167, R166, R175 ;  /* 0x000000a6a79f723e */ /* 0x000fc400048070af */
[----:B------:R-:W-:Y:S02]  /*55b0*/  F2FP.SATFINITE.E4M3.F32.PACK_AB_MERGE_C R160, R164, R161, R181 ;  /* 0x000000a1a4a0723e */ /* 0x000fe400048070b5 */
[----:B------:R-:W-:Y:S02]  /*55c0*/  F2FP.SATFINITE.E4M3.F32.PACK_AB_MERGE_C R154, R13, R10, R20 ;  /* 0x0000000a0d9a723e */ /* 0x000fe40004807014 */
[----:B------:R-:W-:Y:S02]  /*55d0*/  F2FP.SATFINITE.E4M3.F32.PACK_AB_MERGE_C R161, R179, R174, R190 ;  /* 0x000000aeb3a1723e */ /* 0x000fe400048070be */
[----:B------:R-:W-:Y:S02]  /*55e0*/  F2FP.SATFINITE.E4M3.F32.PACK_AB_MERGE_C R164, R176, R169, R189 ;  /* 0x000000a9b0a4723e */ /* 0x000fe400048070bd */
[----:B------:R-:W-:Y:S02]  /*55f0*/  F2FP.SATFINITE.E4M3.F32.PACK_AB_MERGE_C R166, R184, R177, R193 ;  /* 0x000000b1b8a6723e */ /* 0x000fe400048070c1 */
[----:B------:R-:W-:Y:S01]  /*5600*/  F2FP.SATFINITE.E4M3.F32.PACK_AB_MERGE_C R167, R211, R210, R214 ;  /* 0x000000d2d3a7723e */ /* 0x000fe200048070d6 */
[----:B------:R-:W-:Y:S06]  /*5610*/  @!P0 BRA `(.L_x_25) ;  /* 0x0000000000048947 */ /* 0x000fec0003800000 */
[----:B------:R-:W-:Y:S01]  /*5620*/  BPT.TRAP 0x1 ;  /* 0x000000040000795c */ /* 0x000fe20000300000 */
.L_x_25:
[----:B------:R-:W-:-:S04]  /*5630*/  IMAD.U32 R6, RZ, RZ, UR52 ;  /* 0x00000034ff067e24 */ /* 0x000fc8000f8e00ff */
[----:B------:R1:W2:Y:S01]  /*5640*/  SYNCS.PHASECHK.TRANS64.TRYWAIT P2, [UR45+0x38850], R6 ;  /* 0x03885006ff0075a7 */ /* 0x0002a2000804016d */
[----:B------:R-:W-:Y:S05]  /*5650*/  @!P0 BRA `(.L_x_26) ;  /* 0x0000000000048947 */ /* 0x000fea0003800000 */
[----:B------:R-:W-:Y:S01]  /*5660*/  BPT.TRAP 0x1 ;  /* 0x000000040000795c */ /* 0x000fe20000300000 */
.L_x_26:
[----:B-1----:R-:W-:Y:S01]  /*5670*/  VIADD R6, R224, 0x8 ;  /* 0x00000008e0067836 */ /* 0x002fe20000000000 */
[----:B--2---:R-:W-:Y:S06]  /*5680*/  @P2 BRA `(.L_x_27) ;  /* 0x00000000000c2947 */ /* 0x004fec0003800000 */
[----:B------:R-:W-:-:S04]  /*5690*/  IMAD.U32 R7, RZ, RZ, UR52 ;  /* 0x00000034ff077e24 */ /* 0x000fc8000f8e00ff */
[----:B------:R-:W1:Y:S02]  /*56a0*/  SYNCS.PHASECHK.TRANS64.TRYWAIT P2, [UR45+0x38850], R7 ;  /* 0x03885007ff0075a7 */ /* 0x000e64000804016d */
[----:B-1----:R-:W-:Y:S05]  /*56b0*/  @!P2 BRA `(.L_x_28) ;  /* 0x0000008c0008a947 */ /* 0x002fea0003800000 */
.L_x_27:
[----:B------:R2:W-:Y:S01]  /*56c0*/  BAR.SYNC.DEFER_BLOCKING R6, 0x100 ;  /* 0x000400060000751d */ /* 0x0005e20000010000 */
[----:B------:R-:W-:-:S05]  /*56d0*/  ULEA UR10, UR36, UR49, 0xb ;  /* 0x00000031240a7291 */ /* 0x000fca000f8e583f */
[----:B------:R-:W-:Y:S02]  /*56e0*/  UMOV UR7, 0x40000040 ;  /* 0x4000004000077882 */ /* 0x000fe40000000000 */
[----:B------:R-:W-:Y:S01]  /*56f0*/  UMOV UR6, UR10 ;  /* 0x0000000a00067c82 */ /* 0x000fe20008000000 */
[----:B------:R-:W-:-:S06]  /*5700*/  WARPGROUP.ARRIVE ;  /* 0x00000000000079c5 */ /* 0x000fcc0000000000 */
        /* <DEDUP_REMOVED lines=20> */
[----:B--2---:R-:W-:Y:S05]  /*5850*/  @!P0 BRA `(.L_x_29) ;  /* 0x0000000000048947 */ /* 0x004fea0003800000 */
[----:B------:R-:W-:Y:S01]  /*5860*/  BPT.TRAP 0x1 ;  /* 0x000000040000795c */ /* 0x000fe20000300000 */
.L_x_29:
[----:B------:R-:W-:Y:S01]  /*5870*/  UIADD3 UR45, UR45, 0x38860, URZ ;  /* 0x000388602d2d7890 */ /* 0x000fe2000fffe03f */
[----:B-1----:R-:W-:Y:S02]  /*5880*/  IMAD.MOV.U32 R7, RZ, RZ, R14 ;  /* 0x000000ffff077224 */ /* 0x002fe400078e000e */
[----:B------:R-:W-:Y:S01]  /*5890*/  IMAD.MOV.U32 R6, RZ, RZ, R3 ;  /* 0x000000ffff067224 */ /* 0x000fe200078e0003 */
[----:B------:R-:W-:-:S09]  /*58a0*/  UPRMT UR45, UR47, 0x654, UR45 ;  /* 0x000006542f2d7896 */ /* 0x000fd2000800002d */
[----:B------:R-:W-:Y:S01]  /*58b0*/  SYNCS.ARRIVE.TRANS64.RED.A1T0 RZ, [UR45], RZ ;  /* 0x000000ffffff79a7 */ /* 0x000fe2000810042d */
[----:B------:R-:W-:Y:S05]  /*58c0*/  @P1 BRA `(.L_x_30) ;  /* 0xffffffdc00601947 */ /* 0x000fea000383ffff */
.L_x_19:
[----:B------:R-:W-:Y:S01]  /*58d0*/  ULDC.64 UR10, c[0x0][0x9a0] ;  /* 0x00026800000a7ab9 */ /* 0x000fe20000000a00 */
[----:B------:R-:W-:Y:S01]  /*58e0*/  USHF.R.S32.HI UR4, URZ, 0x1f, UR39 ;  /* 0x0000001f3f047899 */ /* 0x000fe20008011427 */
[----:B------:R-:W-:Y:S01]  /*58f0*/  IMAD.MOV.U32 R202, RZ, RZ, 0x3f800000 ;  /* 0x3f800000ffca7424 */ /* 0x000fe200078e00ff */
[----:B------:R-:W-:Y:S02]  /*5900*/  UISETP.NE.U32.AND UP0, UPT, UR10, URZ, UPT ;  /* 0x0000003f0a00728c */ /* 0x000fe4000bf05070 */
[----:B------:R-:W-:Y:S02]  /*5910*/  UIADD3 UR5, -UR39, URZ, URZ ;  /* 0x0000003f27057290 */ /* 0x000fe4000fffe13f */
[----:B------:R-:W-:Y:S01]  /*5920*/  UISETP.NE.AND.EX UP0, UPT, UR11, URZ, UPT, UP0 ;  /* 0x0000003f0b00728c */ /* 0x000fe2000bf05300 */
[----:B--2---:R-:W2:Y:S01]  /*5930*/  SHFL.BFLY PT, R8, R5, 0x2, 0x1f ;  /* 0x0c401f0005087f89 */ /* 0x004ea200000e0000 */
[----:B------:R-:W-:Y:S02]  /*5940*/  ULDC UR6, c[0x0][0xc44] ;  /* 0x0003110000067ab9 */ /* 0x000fe40000000800 */
[----:B------:R-:W-:-:S02]  /*5950*/  UIMAD UR5, UR6, UR5, UR38 ;  /* 0x00000005060572a4 */ /* 0x000fc4000f8e0226 */
[----:B------:R-:W-:-:S05]  /*5960*/  PLOP3.LUT P0, PT, PT, PT, UP0, 0x80, 0x0 ;  /* 0x000000000000781c */ /* 0x000fca0003f0f008 */
[----:B------:R-:W-:Y:S01]  /*5970*/  @UP0 ULDC.64 UR12, c[0x0][0x9c8] ;  /* 0x00027200000c0ab9 */ /* 0x000fe20000000a00 */
[----:B------:R-:W-:Y:S02]  /*5980*/  @UP0 USHF.R.S32.HI UR9, URZ, 0x1f, UR5 ;  /* 0x0000001f3f090899 */ /* 0x000fe40008011405 */
[----:B------:R-:W-:Y:S02]  /*5990*/  @UP0 UIMAD UR8, UR4, UR12, URZ ;  /* 0x0000000c040802a4 */ /* 0x000fe4000f8e023f */
[----:B------:R-:W-:Y:S02]  /*59a0*/  @UP0 UIMAD.WIDE.U32 UR6, UR39, UR12, URZ ;  /* 0x0000000c270602a5 */ /* 0x000fe4000f8e003f */
[----:B------:R-:W-:-:S03]  /*59b0*/  @UP0 UIMAD UR8, UR39, UR13, UR8 ;  /* 0x0000000d270802a4 */ /* 0x000fc6000f8e0208 */
[----:B------:R-:W-:Y:S01]  /*59c0*/  @UP0 ULDC.64 UR12, c[0x0][0x9d0] ;  /* 0x00027400000c0ab9 */ /* 0x000fe20000000a00 */
[----:B------:R-:W-:Y:S02]  /*59d0*/  @UP0 UIADD3 UR7, UR7, UR8, URZ ;  /* 0x0000000807070290 */ /* 0x000fe4000fffe03f */
[----:B------:R-:W-:Y:S02]  /*59e0*/  @UP0 UIMAD UR8, UR9, UR12, URZ ;  /* 0x0000000c090802a4 */ /* 0x000fe4000f8e023f */
[----:B------:R-:W-:Y:S02]  /*59f0*/  @UP0 UIMAD.WIDE.U32 UR6, UR5, UR12, UR6 ;  /* 0x0000000c050602a5 */ /* 0x000fe4000f8e0006 */
[----:B------:R-:W-:-:S04]  /*5a00*/  @UP0 UIMAD UR8, UR5, UR13, UR8 ;  /* 0x0000000d050802a4 */ /* 0x000fc8000f8e0208 */
[----:B------:R-:W-:Y:S02]  /*5a10*/  @UP0 UIADD3 UR7, UR7, UR8, URZ ;  /* 0x0000000807070290 */ /* 0x000fe4000fffe03f */
[----:B------:R-:W-:Y:S01]  /*5a20*/  @UP0 ULEA UR8, UP1, UR6, UR10, 0x2 ;  /* 0x0000000a06080291 */ /* 0x000fe2000f82103f */
[----:B--2---:R-:W-:-:S03]  /*5a30*/  FADD.FTZ R8, R8, R5 ;  /* 0x0000000508087221 */ /* 0x004fc60000010000 */
[----:B------:R-:W-:Y:S01]  /*5a40*/  @UP0 ULEA.HI.X UR9, UR6, UR11, UR7, 0x2, UP1 ;  /* 0x0000000b06090291 */ /* 0x000fe200088f1407 */
[----:B------:R-:W1:Y:S01]  /*5a50*/  S2R R13, SR_TID.X ;  /* 0x00000000000d7919 */ /* 0x000e620000002100 */
[----:B------:R-:W-:Y:S01]  /*5a60*/  IMAD.U32 R6, RZ, RZ, UR8 ;  /* 0x00000008ff067e24 */ /* 0x000fe2000f8e00ff */
[----:B------:R-:W-:Y:S01]  /*5a70*/  ULDC.64 UR10, c[0x4][0x38] ;  /* 0x01000e00000a7ab9 */ /* 0x000fe20000000a00 */
[----:B------:R-:W2:Y:S02]  /*5a80*/  SHFL.BFLY PT, R9, R8, 0x1, 0x1f ;  /* 0x0c201f0008097f89 */ /* 0x000ea400000e0000 */
[----:B0-----:R-:W-:Y:S01]  /*5a90*/  IMAD.U32 R7, RZ, RZ, UR9 ;  /* 0x00000009ff077e24 */ /* 0x001fe2000f8e00ff */
[----:B------:R1:W-:Y:S08]  /*5aa0*/  BAR.ARV R0, 0x100 ;  /* 0x000400000000751d */ /* 0x0003f00000002000 */
[----:B------:R-:W-:Y:S06]  /*5ab0*/  BAR.ARV 0x8, 0x180 ;  /* 0x0206000000007b1d */ /* 0x000fec0000002000 */
[----:B------:R0:W3:Y:S02]  /*5ac0*/  @P0 LDG.E R202, desc[UR50][R6.64] ;  /* 0x0000003206ca0981 */ /* 0x0000e4000c1e1900 */
[----:B------:R-:W4:Y:S01]  /*5ad0*/  S2UR UR8, SR_CgaCtaId ;  /* 0x00000000000879c3 */ /* 0x000f220000008800 */
[----:B------:R-:W-:Y:S01]  /*5ae0*/  UMOV UR6, 0x400 ;  /* 0x0000040000067882 */ /* 0x000fe20000000000 */
[----:B------:R-:W-:Y:S01]  /*5af0*/  IMAD.MOV.U32 R205, RZ, RZ, RZ ;  /* 0x000000ffffcd7224 */ /* 0x000fe200078e00ff */
[----:B------:R-:W4:Y:S01]  /*5b00*/  SHFL.BFLY PT, R11, R4, 0x2, 0x1f ;  /* 0x0c401f00040b7f89 */ /* 0x000f2200000e0000 */
[----:B--2---:R-:W-:Y:S01]  /*5b10*/  FADD.FTZ R9, R8, R9 ;  /* 0x0000000908097221 */ /* 0x004fe20000010000 */
[----:B------:R-:W-:-:S02]  /*5b20*/  IMAD.MOV.U32 R197, RZ, RZ, 0x2 ;  /* 0x00000002ffc57424 */ /* 0x000fc400078e00ff */
[----:B-1----:R-:W-:Y:S01]  /*5b30*/  IMAD.SHL.U32 R0, R13, 0x4, RZ ;  /* 0x000000040d007824 */ /* 0x002fe200078e00ff */
[----:B------:R-:W1:Y:S01]  /*5b40*/  S2UR UR7, SR_SWINHI ;  /* 0x00000000000779c3 */ /* 0x000e620000002f00 */
[C---:B0-----:R-:W-:Y:S01]  /*5b50*/  FMUL.FTZ R7, R9.reuse, 0.00390625 ;  /* 0x3b80000009077820 */ /* 0x041fe20000410000 */
[----:B------:R-:W-:Y:S01]  /*5b60*/  FSETP.NE.FTZ.AND P0, PT, R9, RZ, PT ;  /* 0x000000ff0900720b */ /* 0x000fe20003f15000 */
[----:B------:R-:W-:Y:S01]  /*5b70*/  IMAD.MOV.U32 R207, RZ, RZ, RZ ;  /* 0x000000ffffcf7224 */ /* 0x000fe200078e00ff */
[----:B------:R-:W-:Y:S01]  /*5b80*/  LOP3.LUT R6, R0, 0xc, RZ, 0xc0, !PT ;  /* 0x0000000c00067812 */ /* 0x000fe200078ec0ff */
[----:B------:R-:W-:Y:S01]  /*5b90*/  IMAD.U32 R8, RZ, RZ, UR40 ;  /* 0x00000028ff087e24 */ /* 0x000fe2000f8e00ff */
[----:B------:R-:W-:Y:S02]  /*5ba0*/  FSETP.NE.FTZ.AND P3, PT, R7, RZ, PT ;  /* 0x000000ff0700720b */ /* 0x000fe40003f75000 */
[----:B------:R-:W-:-:S07]  /*5bb0*/  IADD3 R6, P4, R6, UR10, RZ ;  /* 0x0000000a06067c10 */ /* 0x000fce000ff9e0ff */
[----:B------:R-:W-:Y:S01]  /*5bc0*/  @P0 MUFU.RCP R205, R9 ;  /* 0x0000000900cd0308 */ /* 0x000fe20000001000 */
[----:B----4-:R-:W-:Y:S01]  /*5bd0*/  ULEA UR6, UR8, UR6, 0x18 ;  /* 0x0000000608067291 */ /* 0x010fe2000f8ec03f */
[----:B------:R-:W-:Y:S02]  /*5be0*/  FADD.FTZ R11, R11, R4 ;  /* 0x000000040b0b7221 */ /* 0x000fe40000010000 */
[----:B------:R-:W-:-:S04]  /*5bf0*/  @P3 FMUL.FTZ R8, R8, 0.69314718246459960938 ;  /* 0x3f31721808083820 */ /* 0x000fc80000410000 */
[----:B------:R0:W2:Y:S01]  /*5c00*/  @P3 MUFU.LG2 R4, R7 ;  /* 0x0000000700043308 */ /* 0x0000a20000000c00 */
[----:B------:R-:W4:Y:S01]  /*5c10*/  SHFL.BFLY PT, R10, R11, 0x1, 0x1f ;  /* 0x0c201f000b0a7f89 */ /* 0x000f2200000e0000 */
[----:B------:R-:W-:Y:S01]  /*5c20*/  UMOV UR8, UR6 ;  /* 0x0000000600087c82 */ /* 0x000fe20008000000 */
[----:B-1----:R-:W-:Y:S02]  /*5c30*/  UMOV UR9, UR7 ;  /* 0x0000000700097c82 */ /* 0x002fe40008000000 */
[----:B------:R-:W-:-:S04]  /*5c40*/  IMAD.WIDE R196, R220, R197, UR8 ;  /* 0x00000008dcc47e25 */ /* 0x000fc8000f8e02c5 */
[----:B0-----:R-:W-:Y:S02]  /*5c50*/  IMAD.X R7, RZ, RZ, UR11, P4 ;  /* 0x0000000bff077e24 */ /* 0x001fe4000a0e06ff */
[----:B----4-:R-:W-:-:S03]  /*5c60*/  FADD.FTZ R5, R11, R10 ;  /* 0x0000000a0b057221 */ /* 0x010fc60000010000 */
[----:B------:R0:W4:Y:S01]  /*5c70*/  LDG.E.CONSTANT R203, desc[UR50][R6.64] ;  /* 0x0000003206cb7981 */ /* 0x000122000c1e9900 */
[----:B------:R-:W-:Y:S01]  /*5c80*/  IADD3 R11, P1, R196, 0xc060, RZ ;  /* 0x0000c060c40b7810 */ /* 0x000fe20007f3e0ff */
[----:B------:R-:W-:Y:S02]  /*5c90*/  IMAD.U32 R20, RZ, RZ, UR40 ;  /* 0x00000028ff147e24 */ /* 0x000fe4000f8e00ff */
[C---:B------:R-:W-:Y:S01]  /*5ca0*/  FMUL.FTZ R12, R5.reuse, 0.00390625 ;  /* 0x3b800000050c7820 */ /* 0x040fe20000410000 */
[----:B------:R-:W-:Y:S01]  /*5cb0*/  FSETP.NE.FTZ.AND P0, PT, R5, RZ, PT ;  /* 0x000000ff0500720b */ /* 0x000fe20003f15000 */
[----:B------:R-:W-:Y:S01]  /*5cc0*/  IMAD R194, R22, 0x40, R2 ;  /* 0x0000004016c27824 */ /* 0x000fe200078e0202 */
[----:B------:R-:W-:Y:S01]  /*5cd0*/  LOP3.LUT R10, R11, 0x380, RZ, 0xc0, !PT ;  /* 0x000003800b0a7812 */ /* 0x000fe200078ec0ff */
[----:B------:R-:W-:Y:S01]  /*5ce0*/  IMAD.MOV.U32 R195, RZ, RZ, 0x2 ;  /* 0x00000002ffc37424 */ /* 0x000fe200078e00ff */
[----:B------:R-:W-:Y:S01]  /*5cf0*/  FSETP.NE.FTZ.AND P2, PT, R12, RZ, PT ;  /* 0x000000ff0c00720b */ /* 0x000fe20003f55000 */
[----:B------:R-:W-:Y:S01]  /*5d00*/  USHF.R.S32.HI UR12, URZ, 0x1f, UR5 ;  /* 0x0000001f3f0c7899 */ /* 0x000fe20008011405 */
[----:B------:R-:W-:Y:S01]  /*5d10*/  SHF.R.U64 R10, R10, 0x3, RZ ;  /* 0x000000030a0a7819 */ /* 0x000fe200000012ff */
[----:B------:R-:W-:-:S06]  /*5d20*/  ULDC.64 UR10, c[0x0][0xb90] ;  /* 0x0002e400000a7ab9 */ /* 0x000fcc0000000a00 */
[----:B------:R2:W-:Y:S01]  /*5d30*/  @P0 MUFU.RCP R207, R5 ;  /* 0x0000000500cf0308 */ /* 0x0005e20000001000 */
[----:B------:R-:W-:-:S04]  /*5d40*/  LOP3.LUT P0, R0, R13, 0x3, RZ, 0xc0, !PT ;  /* 0x000000030d007812 */ /* 0x000fc8000780c0ff */
[----:B------:R-:W-:Y:S01]  /*5d50*/  ISETP.EQ.OR P0, PT, R0, 0x3, !P0 ;  /* 0x000000030000780c */ /* 0x000fe20004702670 */
[----:B------:R-:W-:Y:S02]  /*5d60*/  IMAD.MOV.U32 R0, RZ, RZ, -0x800000 ;  /* 0xff800000ff007424 */ /* 0x000fe400078e00ff */
[----:B------:R1:W0:Y:S01]  /*5d70*/  @P2 MUFU.LG2 R9, R12 ;  /* 0x0000000c00092308 */ /* 0x0002220000000c00 */
[----:B--2---:R-:W-:Y:S01]  /*5d80*/  @P3 FMUL.FTZ R5, R4, 0.69314718246459960938 ;  /* 0x3f31721804053820 */ /* 0x004fe20000410000 */
[----:B------:R-:W-:Y:S02]  /*5d90*/  LOP3.LUT R4, R10, R11, RZ, 0x3c, !PT ;  /* 0x0000000b0a047212 */ /* 0x000fe400078e3cff */
[----:B------:R-:W-:Y:S01]  /*5da0*/  IADD3 R15, P6, R196, 0xc040, RZ ;  /* 0x0000c040c40f7810 */ /* 0x000fe20007fde0ff */
[----:B------:R-:W-:Y:S01]  /*5db0*/  @P3 FFMA.FTZ R0, R8, R3, R5 ;  /* 0x0000000308003223 */ /* 0x000fe20000010005 */
[----:B------:R-:W-:Y:S01]  /*5dc0*/  IADD3 R11, P3, R196, 0xc000, RZ ;  /* 0x0000c000c40b7810 */ /* 0x000fe20007f7e0ff */
[----:B-1----:R-:W-:Y:S01]  /*5dd0*/  @P2 FMUL.FTZ R12, R20, 0.69314718246459960938 ;  /* 0x3f317218140c2820 */ /* 0x002fe20000410000 */
[----:B------:R-:W-:-:S02]  /*5de0*/  IMAD.MOV.U32 R3, RZ, RZ, -0x800000 ;  /* 0xff800000ff037424 */ /* 0x000fc400078e00ff */
[----:B------:R-:W-:Y:S01]  /*5df0*/  LOP3.LUT R5, R11, 0x380, RZ, 0xc0, !PT ;  /* 0x000003800b057812 */ /* 0x000fe200078ec0ff */
[----:B0-----:R-:W-:-:S04]  /*5e00*/  @P2 FMUL.FTZ R9, R9, 0.69314718246459960938 ;  /* 0x3f31721809092820 */ /* 0x001fc80000410000 */
[----:B------:R-:W-:Y:S01]  /*5e10*/  @P2 FFMA.FTZ R3, R12, R14, R9 ;  /* 0x0000000e0c032223 */ /* 0x000fe20000010009 */
[C---:B------:R-:W-:Y:S01]  /*5e20*/  IADD3 R181, P2, R196.reuse, 0x8060, RZ ;  /* 0x00008060c4b57810 */ /* 0x040fe20007f5e0ff */
[--C-:B------:R-:W-:Y:S01]  /*5e30*/  IMAD.X R9, RZ, RZ, R197.reuse, P6 ;  /* 0x000000ffff097224 */ /* 0x100fe200030e06c5 */
[C---:B------:R-:W-:Y:S02]  /*5e40*/  IADD3 R163, P6, R196.reuse, 0x8020, RZ ;  /* 0x00008020c4a37810 */ /* 0x040fe40007fde0ff */
[----:B------:R-:W-:Y:S01]  /*5e50*/  SHF.R.U64 R6, R5, 0x3, RZ ;  /* 0x0000000305067819 */ /* 0x000fe200000012ff */
[----:B------:R-:W-:Y:S01]  /*5e60*/  IMAD.X R5, RZ, RZ, R197, P1 ;  /* 0x000000ffff057224 */ /* 0x000fe200008e06c5 */
[----:B------:R-:W-:Y:S02]  /*5e70*/  LOP3.LUT R180, R181, 0x380, RZ, 0xc0, !PT ;  /* 0x00000380b5b47812 */ /* 0x000fe400078ec0ff */
[----:B------:R-:W-:Y:S02]  /*5e80*/  IADD3 R177, P1, R196, 0x20, RZ ;  /* 0x00000020c4b17810 */ /* 0x000fe40007f3e0ff */
[----:B------:R-:W-:-:S02]  /*5e90*/  LOP3.LUT R162, R163, 0x380, RZ, 0xc0, !PT ;  /* 0x00000380a3a27812 */ /* 0x000fc400078ec0ff */
[----:B------:R-:W-:Y:S02]  /*5ea0*/  SHF.R.U64 R180, R180, 0x3, RZ ;  /* 0x00000003b4b47819 */ /* 0x000fe400000012ff */
[----:B------:R-:W-:Y:S02]  /*5eb0*/  LOP3.LUT R176, R177, 0x380, RZ, 0xc0, !PT ;  /* 0x00000380b1b07812 */ /* 0x000fe400078ec0ff */
[----:B------:R-:W-:Y:S02]  /*5ec0*/  SHF.R.U64 R162, R162, 0x3, RZ ;  /* 0x00000003a2a27819 */ /* 0x000fe400000012ff */
[----:B------:R-:W-:Y:S02]  /*5ed0*/  IADD3 R13, P4, R196, 0xc020, RZ ;  /* 0x0000c020c40d7810 */ /* 0x000fe40007f9e0ff */
[----:B------:R-:W-:Y:S01]  /*5ee0*/  LOP3.LUT R180, R180, R181, RZ, 0x3c, !PT ;  /* 0x000000b5b4b47212 */ /* 0x000fe200078e3cff */
[----:B------:R-:W-:Y:S01]  /*5ef0*/  IMAD.X R181, RZ, RZ, R197, P2 ;  /* 0x000000ffffb57224 */ /* 0x000fe200010e06c5 */
[----:B------:R-:W-:-:S02]  /*5f00*/  SHF.R.U64 R176, R176, 0x3, RZ ;  /* 0x00000003b0b07819 */ /* 0x000fc400000012ff */
[----:B------:R-:W-:Y:S01]  /*5f10*/  LOP3.LUT R162, R162, R163, RZ, 0x3c, !PT ;  /* 0x000000a3a2a27212 */ /* 0x000fe200078e3cff */
[--C-:B------:R-:W-:Y:S01]  /*5f20*/  IMAD.X R163, RZ, RZ, R197.reuse, P6 ;  /* 0x000000ffffa37224 */ /* 0x100fe200030e06c5 */
[----:B------:R-:W-:Y:S01]  /*5f30*/  LOP3.LUT R6, R6, R11, RZ, 0x3c, !PT ;  /* 0x0000000b06067212 */ /* 0x000fe200078e3cff */
[----:B------:R-:W-:Y:S01]  /*5f40*/  IMAD.X R11, RZ, RZ, R197, P4 ;  /* 0x000000ffff0b7224 */ /* 0x000fe200020e06c5 */
[C---:B------:R-:W-:Y:S02]  /*5f50*/  IADD3 R183, P2, R196.reuse, 0x4040, RZ ;  /* 0x00004040c4b77810 */ /* 0x040fe40007f5e0ff */
[C---:B------:R-:W-:Y:S02]  /*5f60*/  IADD3 R191, P6, R196.reuse, 0x4000, RZ ;  /* 0x00004000c4bf7810 */ /* 0x040fe40007fde0ff */
[C---:B------:R-:W-:Y:S02]  /*5f70*/  IADD3 R179, P5, R196.reuse, 0x8040, RZ ;  /* 0x00008040c4b37810 */ /* 0x040fe40007fbe0ff */
[----:B------:R-:W-:-:S02]  /*5f80*/  IADD3 R185, P4, R196, 0x8000, RZ ;  /* 0x00008000c4b97810 */ /* 0x000fc40007f9e0ff */
[----:B------:R-:W-:Y:S01]  /*5f90*/  LOP3.LUT R176, R176, R177, RZ, 0x3c, !PT ;  /* 0x000000b1b0b07212 */ /* 0x000fe200078e3cff */
[----:B------:R-:W-:Y:S01]  /*5fa0*/  IMAD.X R177, RZ, RZ, R197, P1 ;  /* 0x000000ffffb17224 */ /* 0x000fe200008e06c5 */
[----:B------:R-:W-:Y:S02]  /*5fb0*/  LOP3.LUT R182, R183, 0x380, RZ, 0xc0, !PT ;  /* 0x00000380b7b67812 */ /* 0x000fe400078ec0ff */
[----:B------:R-:W-:Y:S02]  /*5fc0*/  IADD3 R193, P1, R196, 0x4020, RZ ;  /* 0x00004020c4c17810 */ /* 0x000fe40007f3e0ff */
[----:B------:R-:W-:Y:S02]  /*5fd0*/  LOP3.LUT R190, R191, 0x380, RZ, 0xc0, !PT ;  /* 0x00000380bfbe7812 */ /* 0x000fe400078ec0ff */
[----:B------:R-:W-:Y:S02]  /*5fe0*/  LOP3.LUT R178, R179, 0x380, RZ, 0xc0, !PT ;  /* 0x00000380b3b27812 */ /* 0x000fe400078ec0ff */
[----:B------:R-:W-:-:S02]  /*5ff0*/  LOP3.LUT R184, R185, 0x380, RZ, 0xc0, !PT ;  /* 0x00000380b9b87812 */ /* 0x000fc400078ec0ff */
[----:B------:R-:W-:Y:S01]  /*6000*/  LOP3.LUT R8, R15, 0x380, RZ, 0xc0, !PT ;  /* 0x000003800f087812 */ /* 0x000fe200078ec0ff */
[----:B------:R-:W-:Y:S01]  /*6010*/  IMAD.WIDE R194, R194, R195, UR8 ;  /* 0x00000008c2c27e25 */ /* 0x000fe2000f8e02c3 */
[----:B------:R-:W-:Y:S02]  /*6020*/  SHF.R.U64 R182, R182, 0x3, RZ ;  /* 0x00000003b6b67819 */ /* 0x000fe400000012ff */
[----:B------:R-:W-:Y:S02]  /*6030*/  LOP3.LUT R192, R193, 0x380, RZ, 0xc0, !PT ;  /* 0x00000380c1c07812 */ /* 0x000fe400078ec0ff */
[----:B------:R-:W-:Y:S02]  /*6040*/  SHF.R.U64 R190, R190, 0x3, RZ ;  /* 0x00000003bebe7819 */ /* 0x000fe400000012ff */
[----:B------:R-:W-:Y:S02]  /*6050*/  SHF.R.U64 R178, R178, 0x3, RZ ;  /* 0x00000003b2b27819 */ /* 0x000fe400000012ff */
[----:B------:R-:W-:-:S02]  /*6060*/  SHF.R.U64 R184, R184, 0x3, RZ ;  /* 0x00000003b8b87819 */ /* 0x000fc400000012ff */
[----:B------:R-:W-:Y:S02]  /*6070*/  SHF.R.U64 R8, R8, 0x3, RZ ;  /* 0x0000000308087819 */ /* 0x000fe400000012ff */
[----:B------:R-:W-:Y:S01]  /*6080*/  LOP3.LUT R182, R182, R183, RZ, 0x3c, !PT ;  /* 0x000000b7b6b67212 */ /* 0x000fe200078e3cff */
[--C-:B------:R-:W-:Y:S01]  /*6090*/  IMAD.X R183, RZ, RZ, R197.reuse, P2 ;  /* 0x000000ffffb77224 */ /* 0x100fe200010e06c5 */
[----:B------:R-:W-:Y:S01]  /*60a0*/  SHF.R.U64 R192, R192, 0x3, RZ ;  /* 0x00000003c0c07819 */ /* 0x000fe200000012ff */
[--C-:B------:R-:W-:Y:S01]  /*60b0*/  IMAD.X R7, RZ, RZ, R197.reuse, P3 ;  /* 0x000000ffff077224 */ /* 0x100fe200018e06c5 */
[----:B------:R-:W-:Y:S01]  /*60c0*/  LOP3.LUT R190, R190, R191, RZ, 0x3c, !PT ;  /* 0x000000bfbebe7212 */ /* 0x000fe200078e3cff */
[--C-:B------:R-:W-:Y:S01]  /*60d0*/  IMAD.X R191, RZ, RZ, R197.reuse, P6 ;  /* 0x000000ffffbf7224 */ /* 0x100fe200030e06c5 */
[----:B------:R-:W-:Y:S01]  /*60e0*/  LOP3.LUT R178, R178, R179, RZ, 0x3c, !PT ;  /* 0x000000b3b2b27212 */ /* 0x000fe200078e3cff */
[--C-:B------:R-:W-:Y:S01]  /*60f0*/  IMAD.X R179, RZ, RZ, R197.reuse, P5 ;  /* 0x000000ffffb37224 */ /* 0x100fe200028e06c5 */
[----:B------:R-:W-:Y:S01]  /*6100*/  LOP3.LUT R184, R184, R185, RZ, 0x3c, !PT ;  /* 0x000000b9b8b87212 */ /* 0x000fe200078e3cff */
[----:B------:R-:W-:Y:S01]  /*6110*/  IMAD.X R185, RZ, RZ, R197, P4 ;  /* 0x000000ffffb97224 */ /* 0x000fe200020e06c5 */
[----:B------:R-:W-:-:S02]  /*6120*/  IADD3 R21, P2, R194, 0x2000, RZ ;  /* 0x00002000c2157810 */ /* 0x000fc40007f5e0ff */
[----:B------:R-:W-:Y:S02]  /*6130*/  LOP3.LUT R8, R8, R15, RZ, 0x3c, !PT ;  /* 0x0000000f08087212 */ /* 0x000fe400078e3cff */
[----:B------:R-:W-:Y:S02]  /*6140*/  IADD3 R187, P3, R196, 0x4060, RZ ;  /* 0x00004060c4bb7810 */ /* 0x000fe40007f7e0ff */
[----:B------:R-:W-:Y:S02]  /*6150*/  IADD3 R161, P6, R194, 0x5000, RZ ;  /* 0x00005000c2a17810 */ /* 0x000fe40007fde0ff */
[C---:B------:R-:W-:Y:S02]  /*6160*/  IADD3 R189, P5, R196.reuse, 0x40, RZ ;  /* 0x00000040c4bd7810 */ /* 0x040fe40007fbe0ff */
[----:B------:R-:W-:Y:S02]  /*6170*/  IADD3 R15, P4, R196, 0x60, RZ ;  /* 0x00000060c40f7810 */ /* 0x000fe40007f9e0ff */
[----:B------:R-:W-:Y:S01]  /*6180*/  LOP3.LUT R192, R192, R193, RZ, 0x3c, !PT ;  /* 0x000000c1c0c07212 */ /* 0x000fe200078e3cff */
[----:B------:R-:W-:Y:S01]  /*6190*/  IMAD.X R193, RZ, RZ, R197, P1 ;  /* 0x000000ffffc17224 */ /* 0x000fe200008e06c5 */
[----:B------:R-:W-:-:S02]  /*61a0*/  LOP3.LUT R20, R21, 0x380, RZ, 0xc0, !PT ;  /* 0x0000038015147812 */ /* 0x000fc400078ec0ff */
[----:B------:R-:W-:Y:S02]  /*61b0*/  LOP3.LUT R186, R187, 0x380, RZ, 0xc0, !PT ;  /* 0x00000380bbba7812 */ /* 0x000fe400078ec0ff */
[----:B------:R-:W-:Y:S02]  /*61c0*/  IADD3 R157, P1, R194, 0x4000, RZ ;  /* 0x00004000c29d7810 */ /* 0x000fe40007f3e0ff */
[----:B------:R-:W-:Y:S02]  /*61d0*/  LOP3.LUT R160, R161, 0x380, RZ, 0xc0, !PT ;  /* 0x00000380a1a07812 */ /* 0x000fe400078ec0ff */
[----:B------:R-:W-:Y:S02]  /*61e0*/  LOP3.LUT R10, R13, 0x380, RZ, 0xc0, !PT ;  /* 0x000003800d0a7812 */ /* 0x000fe400078ec0ff */
[----:B------:R-:W-:Y:S02]  /*61f0*/  LOP3.LUT R188, R189, 0x380, RZ, 0xc0, !PT ;  /* 0x00000380bdbc7812 */ /* 0x000fe400078ec0ff */
[----:B------:R-:W-:-:S02]  /*6200*/  LOP3.LUT R14, R15, 0x380, RZ, 0xc0, !PT ;  /* 0x000003800f0e7812 */ /* 0x000fc400078ec0ff */
[----:B------:R-:W-:Y:S02]  /*6210*/  SHF.R.U64 R20, R20, 0x3, RZ ;  /* 0x0000000314147819 */ /* 0x000fe400000012ff */
[----:B------:R-:W-:Y:S02]  /*6220*/  SHF.R.U64 R186, R186, 0x3, RZ ;  /* 0x00000003baba7819 */ /* 0x000fe400000012ff */
[----:B------:R-:W-:Y:S02]  /*6230*/  LOP3.LUT R156, R157, 0x380, RZ, 0xc0, !PT ;  /* 0x000003809d9c7812 */ /* 0x000fe400078ec0ff */
[----:B------:R-:W-:Y:S02]  /*6240*/  SHF.R.U64 R160, R160, 0x3, RZ ;  /* 0x00000003a0a07819 */ /* 0x000fe400000012ff */
[----:B------:R-:W-:Y:S02]  /*6250*/  SHF.R.U64 R10, R10, 0x3, RZ ;  /* 0x000000030a0a7819 */ /* 0x000fe400000012ff */
[----:B------:R-:W-:-:S02]  /*6260*/  SHF.R.U64 R188, R188, 0x3, RZ ;  /* 0x00000003bcbc7819 */ /* 0x000fc400000012ff */
[----:B------:R-:W-:Y:S02]  /*6270*/  SHF.R.U64 R14, R14, 0x3, RZ ;  /* 0x000000030e0e7819 */ /* 0x000fe400000012ff */
[----:B------:R-:W-:Y:S01]  /*6280*/  LOP3.LUT R20, R20, R21, RZ, 0x3c, !PT ;  /* 0x0000001514147212 */ /* 0x000fe200078e3cff */
[----:B------:R-:W-:Y:S01]  /*6290*/  IMAD.X R21, RZ, RZ, R195, P2 ;  /* 0x000000ffff157224 */ /* 0x000fe200010e06c3 */
[----:B------:R-:W-:Y:S01]  /*62a0*/  LOP3.LUT R186, R186, R187, RZ, 0x3c, !PT ;  /* 0x000000bbbaba7212 */ /* 0x000fe200078e3cff */
[----:B------:R-:W-:Y:S01]  /*62b0*/  IMAD.X R187, RZ, RZ, R197, P3 ;  /* 0x000000ffffbb7224 */ /* 0x000fe200018e06c5 */
[----:B------:R-:W-:Y:S02]  /*62c0*/  SHF.R.U64 R156, R156, 0x3, RZ ;  /* 0x000000039c9c7819 */ /* 0x000fe400000012ff */
[----:B------:R-:W-:Y:S01]  /*62d0*/  LOP3.LUT R160, R160, R161, RZ, 0x3c, !PT ;  /* 0x000000a1a0a07212 */ /* 0x000fe200078e3cff */
[----:B------:R-:W-:Y:S01]  /*62e0*/  IMAD.X R161, RZ, RZ, R195, P6 ;  /* 0x000000ffffa17224 */ /* 0x000fe200030e06c3 */
[----:B------:R-:W-:-:S02]  /*62f0*/  LOP3.LUT R10, R10, R13, RZ, 0x3c, !PT ;  /* 0x0000000d0a0a7212 */ /* 0x000fc400078e3cff */
[----:B------:R-:W-:Y:S01]  /*6300*/  LOP3.LUT R188, R188, R189, RZ, 0x3c, !PT ;  /* 0x000000bdbcbc7212 */ /* 0x000fe200078e3cff */
[--C-:B------:R-:W-:Y:S01]  /*6310*/  IMAD.X R189, RZ, RZ, R197.reuse, P5 ;  /* 0x000000ffffbd7224 */ /* 0x100fe200028e06c5 */
[----:B------:R-:W-:Y:S01]  /*6320*/  LOP3.LUT R14, R14, R15, RZ, 0x3c, !PT ;  /* 0x0000000f0e0e7212 */ /* 0x000fe200078e3cff */
[----:B------:R-:W-:Y:S01]  /*6330*/  IMAD.X R15, RZ, RZ, R197, P4 ;  /* 0x000000ffff0f7224 */ /* 0x000fe200020e06c5 */
[C---:B------:R-:W-:Y:S02]  /*6340*/  IADD3 R171, P2, R194.reuse, 0x8000, RZ ;  /* 0x00008000c2ab7810 */ /* 0x040fe40007f5e0ff */
[C---:B------:R-:W-:Y:S02]  /*6350*/  IADD3 R13, P3, R194.reuse, 0x1000, RZ ;  /* 0x00001000c20d7810 */ /* 0x040fe40007f7e0ff */
[----:B------:R-:W-:Y:S02]  /*6360*/  IADD3 R159, P6, R194, 0xb000, RZ ;  /* 0x0000b000c29f7810 */ /* 0x000fe40007fde0ff */
[----:B------:R-:W-:-:S02]  /*6370*/  MOV R6, R6 ;  /* 0x0000000600067202 */ /* 0x000fc40000000f00 */
[----:B------:R-:W-:Y:S02]  /*6380*/  IADD3 R155, P5, R194, 0x3000, RZ ;  /* 0x00003000c29b7810 */ /* 0x000fe40007fbe0ff */
[----:B------:R-:W-:Y:S01]  /*6390*/  LOP3.LUT R156, R156, R157, RZ, 0x3c, !PT ;  /* 0x0000009d9c9c7212 */ /* 0x000fe200078e3cff */
[----:B------:R-:W-:Y:S01]  /*63a0*/  IMAD.X R157, RZ, RZ, R195, P1 ;  /* 0x000000ffff9d7224 */ /* 0x000fe200008e06c3 */
[----:B------:R-:W-:Y:S02]  /*63b0*/  LOP3.LUT R170, R171, 0x380, RZ, 0xc0, !PT ;  /* 0x00000380abaa7812 */ /* 0x000fe400078ec0ff */
[----:B------:R-:W-:Y:S02]  /*63c0*/  LOP3.LUT R12, R13, 0x380, RZ, 0xc0, !PT ;  /* 0x000003800d0c7812 */ /* 0x000fe400078ec0ff */
[----:B------:R-:W-:Y:S02]  /*63d0*/  IADD3 R153, P1, R194, 0xa000, RZ ;  /* 0x0000a000c2997810 */ /* 0x000fe40007f3e0ff */
[----:B------:R-:W-:-:S02]  /*63e0*/  LOP3.LUT R158, R159, 0x380, RZ, 0xc0, !PT ;  /* 0x000003809f9e7812 */ /* 0x000fc400078ec0ff */
[----:B------:R-:W-:Y:S02]  /*63f0*/  LOP3.LUT R154, R155, 0x380, RZ, 0xc0, !PT ;  /* 0x000003809b9a7812 */ /* 0x000fe400078ec0ff */
[----:B------:R-:W-:Y:S02]  /*6400*/  MOV R14, R14 ;  /* 0x0000000e000e7202 */ /* 0x000fe40000000f00 */
[----:B------:R-:W-:Y:S02]  /*6410*/  SHF.R.U64 R170, R170, 0x3, RZ ;  /* 0x00000003aaaa7819 */ /* 0x000fe400000012ff */
[----:B------:R-:W-:Y:S02]  /*6420*/  SHF.R.U64 R12, R12, 0x3, RZ ;  /* 0x000000030c0c7819 */ /* 0x000fe400000012ff */
[----:B------:R-:W-:Y:S02]  /*6430*/  LOP3.LUT R152, R153, 0x380, RZ, 0xc0, !PT ;  /* 0x0000038099987812 */ /* 0x000fe400078ec0ff */
[----:B------:R-:W-:-:S02]  /*6440*/  SHF.R.U64 R158, R158, 0x3, RZ ;  /* 0x000000039e9e7819 */ /* 0x000fc400000012ff */
[----:B------:R-:W-:Y:S02]  /*6450*/  SHF.R.U64 R154, R154, 0x3, RZ ;  /* 0x000000039a9a7819 */ /* 0x000fe400000012ff */
[----:B------:R-:W-:Y:S01]  /*6460*/  LOP3.LUT R170, R170, R171, RZ, 0x3c, !PT ;  /* 0x000000abaaaa7212 */ /* 0x000fe200078e3cff */
[--C-:B------:R-:W-:Y:S01]  /*6470*/  IMAD.X R171, RZ, RZ, R195.reuse, P2 ;  /* 0x000000ffffab7224 */ /* 0x100fe200010e06c3 */
[----:B------:R-:W-:Y:S01]  /*6480*/  LOP3.LUT R12, R12, R13, RZ, 0x3c, !PT ;  /* 0x0000000d0c0c7212 */ /* 0x000fe200078e3cff */
[----:B------:R-:W-:Y:S01]  /*6490*/  IMAD.X R13, RZ, RZ, R195, P3 ;  /* 0x000000ffff0d7224 */ /* 0x000fe200018e06c3 */
[----:B------:R-:W-:Y:S02]  /*64a0*/  SHF.R.U64 R152, R152, 0x3, RZ ;  /* 0x0000000398987819 */ /* 0x000fe400000012ff */
[----:B------:R-:W-:Y:S02]  /*64b0*/  LOP3.LUT R158, R158, R159, RZ, 0x3c, !PT ;  /* 0x0000009f9e9e7212 */ /* 0x000fe400078e3cff */
[----:B------:R-:W-:-:S02]  /*64c0*/  LOP3.LUT R201, R196, 0x380, RZ, 0xc0, !PT ;  /* 0x00000380c4c97812 */ /* 0x000fc400078ec0ff */
[----:B------:R-:W-:Y:S01]  /*64d0*/  LOP3.LUT R154, R154, R155, RZ, 0x3c, !PT ;  /* 0x0000009b9a9a7212 */ /* 0x000fe200078e3cff */
[----:B------:R-:W-:Y:S01]  /*64e0*/  IMAD.X R155, RZ, RZ, R195, P5 ;  /* 0x000000ffff9b7224 */ /* 0x000fe200028e06c3 */
[C---:B------:R-:W-:Y:S02]  /*64f0*/  IADD3 R159, P2, R194.reuse, 0xe000, RZ ;  /* 0x0000e000c29f7810 */ /* 0x040fe40007f5e0ff */
[----:B------:R-:W-:Y:S01]  /*6500*/  IADD3 R169, P3, R194, 0x7000, RZ ;  /* 0x00007000c2a97810 */ /* 0x000fe20007f7e0ff */
[-C--:B---3--:R-:W-:Y:S01]  /*6510*/  FMUL.FTZ R205, R205, R202.reuse ;  /* 0x000000cacdcd7220 */ /* 0x088fe20000410000 */
[----:B------:R-:W-:-:S03]  /*6520*/  FMUL.FTZ R207, R207, R202 ;  /* 0x000000cacfcf7220 */ /* 0x000fc60000410000 */
[-C--:B------:R-:W-:Y:S01]  /*6530*/  FMUL.FTZ R7, R32, R205.reuse ;  /* 0x000000cd20077220 */ /* 0x080fe20000410000 */
[-C--:B------:R-:W-:Y:S01]  /*6540*/  FMUL.FTZ R32, R33, R205.reuse ;  /* 0x000000cd21207220 */ /* 0x080fe20000410000 */
[-C--:B------:R-:W-:Y:S01]  /*6550*/  FMUL.FTZ R33, R72, R205.reuse ;  /* 0x000000cd48217220 */ /* 0x080fe20000410000 */
[-C--:B------:R-:W-:Y:S01]  /*6560*/  FMUL.FTZ R72, R73, R205.reuse ;  /* 0x000000cd49487220 */ /* 0x080fe20000410000 */
[-C--:B------:R-:W-:Y:S01]  /*6570*/  FMUL.FTZ R73, R112, R205.reuse ;  /* 0x000000cd70497220 */ /* 0x080fe20000410000 */
[-C--:B------:R-:W-:Y:S01]  /*6580*/  FMUL.FTZ R15, R56, R205.reuse ;  /* 0x000000cd380f7220 */ /* 0x080fe20000410000 */
[-C--:B------:R-:W-:Y:S01]  /*6590*/  FMUL.FTZ R112, R113, R205.reuse ;  /* 0x000000cd71707220 */ /* 0x080fe20000410000 */
[-C--:B------:R-:W-:Y:S01]  /*65a0*/  FMUL.FTZ R61, R61, R205.reuse ;  /* 0x000000cd3d3d7220 */ /* 0x080fe20000410000 */
[----:B------:R-:W-:Y:S01]  /*65b0*/  FMUL.FTZ R56, R57, R205 ;  /* 0x000000cd39387220 */ /* 0x000fe20000410000 */
[----:B------:R-:W-:Y:S01]  /*65c0*/  FMUL.FTZ R113, R26, R207 ;  /* 0x000000cf1a717220 */ /* 0x000fe20000410000 */
[----:B------:R-:W-:Y:S01]  /*65d0*/  FMUL.FTZ R60, R60, R205 ;  /* 0x000000cd3c3c7220 */ /* 0x000fe20000410000 */
[-C--:B------:R-:W-:Y:S01]  /*65e0*/  FMUL.FTZ R26, R27, R207.reuse ;  /* 0x000000cf1b1a7220 */ /* 0x080fe20000410000 */
[-C--:B------:R-:W-:Y:S01]  /*65f0*/  FMUL.FTZ R27, R34, R207.reuse ;  /* 0x000000cf221b7220 */ /* 0x080fe20000410000 */
[-C--:B------:R-:W-:Y:S01]  /*6600*/  FMUL.FTZ R34, R35, R207.reuse ;  /* 0x000000cf23227220 */ /* 0x080fe20000410000 */
[-C--:B------:R-:W-:Y:S01]  /*6610*/  FMUL.FTZ R46, R46, R207.reuse ;  /* 0x000000cf2e2e7220 */ /* 0x080fe20000410000 */
[----:B------:R-:W-:Y:S01]  /*6620*/  FMUL.FTZ R35, R42, R207 ;  /* 0x000000cf2a237220 */ /* 0x000fe20000410000 */
[----:B------:R-:W-:-:S02]  /*6630*/  F2FP.BF16.F32.PACK_AB R56, R61, R56 ;  /* 0x000000383d38723e */ /* 0x000fc400000010ff */
[----:B------:R-:W-:Y:S02]  /*6640*/  F2FP.BF16.F32.PACK_AB R15, R60, R15 ;  /* 0x0000000f3c0f723e */ /* 0x000fe400000010ff */
[C---:B------:R-:W-:Y:S02]  /*6650*/  IADD3 R165, P4, R194.reuse, 0x6000, RZ ;  /* 0x00006000c2a57810 */ /* 0x040fe40007f9e0ff */
[----:B------:R-:W-:Y:S02]  /*6660*/  IADD3 R175, P5, R194, 0x9000, RZ ;  /* 0x00009000c2af7810 */ /* 0x000fe40007fbe0ff */
[----:B------:R-:W-:Y:S02]  /*6670*/  LOP3.LUT R152, R152, R153, RZ, 0x3c, !PT ;  /* 0x0000009998987212 */ /* 0x000fe400078e3cff */
[----:B------:R-:W-:Y:S02]  /*6680*/  SHF.R.U64 R201, R201, 0x3, RZ ;  /* 0x00000003c9c97819 */ /* 0x000fe400000012ff */
[----:B------:R-:W-:-:S02]  /*6690*/  F2FP.BF16.F32.PACK_AB R35, R46, R35 ;  /* 0x000000232e23723e */ /* 0x000fc400000010ff */
[----:B------:R-:W-:Y:S02]  /*66a0*/  LOP3.LUT R153, R159, 0x380, RZ, 0xc0, !PT ;  /* 0x000003809f997812 */ /* 0x000fe400078ec0ff */
[----:B------:R-:W-:Y:S02]  /*66b0*/  SEL R46, R15, R56, P0 ;  /* 0x000000380f2e7207 */ /* 0x000fe40000000000 */
[----:B------:R-:W-:Y:S02]  /*66c0*/  SEL R60, R56, R15, P0 ;  /* 0x0000000f383c7207 */ /* 0x000fe40000000000 */
[----:B------:R-:W-:Y:S01]  /*66d0*/  LOP3.LUT R168, R169, 0x380, RZ, 0xc0, !PT ;  /* 0x00000380a9a87812 */ /* 0x000fe200078ec0ff */
[----:B------:R-:W0:Y:S01]  /*66e0*/  LDC R56, c[0x0][0xbe8] ;  /* 0x0002fa00ff387b82 */ /* 0x000e220000000800 */
[----:B------:R-:W-:Y:S02]  /*66f0*/  LOP3.LUT R164, R165, 0x380, RZ, 0xc0, !PT ;  /* 0x00000380a5a47812 */ /* 0x000fe400078ec0ff */
[----:B------:R-:W-:-:S02]  /*6700*/  LOP3.LUT R174, R175, 0x380, RZ, 0xc0, !PT ;  /* 0x00000380afae7812 */ /* 0x000fc400078ec0ff */
[----:B------:R-:W-:Y:S02]  /*6710*/  LOP3.LUT R200, R201, R196, RZ, 0x3c, !PT ;  /* 0x000000c4c9c87212 */ /* 0x000fe400078e3cff */
[----:B------:R-:W-:Y:S02]  /*6720*/  SHF.R.U64 R196, R153, 0x3, RZ ;  /* 0x0000000399c47819 */ /* 0x000fe400000012ff */
[----:B------:R-:W-:Y:S02]  /*6730*/  SHF.R.U64 R168, R168, 0x3, RZ ;  /* 0x00000003a8a87819 */ /* 0x000fe400000012ff */
[----:B------:R-:W-:Y:S02]  /*6740*/  LOP3.LUT R153, R194, 0x380, RZ, 0xc0, !PT ;  /* 0x00000380c2997812 */ /* 0x000fe400078ec0ff */
[----:B------:R-:W-:Y:S02]  /*6750*/  SHF.R.U64 R164, R164, 0x3, RZ ;  /* 0x00000003a4a47819 */ /* 0x000fe400000012ff */
[----:B------:R-:W-:Y:S01]  /*6760*/  SHF.R.U64 R174, R174, 0x3, RZ ;  /* 0x00000003aeae7819 */ /* 0x000fe200000012ff */
[----:B------:R-:W-:Y:S01]  /*6770*/  FMUL.FTZ R42, R43, R207 ;  /* 0x000000cf2b2a7220 */ /* 0x000fe20000410000 */
[----:B------:R-:W-:Y:S01]  /*6780*/  MOV R4, R4 ;  /* 0x0000000400047202 */ /* 0x000fe20000000f00 */
[----:B------:R-:W-:Y:S01]  /*6790*/  FMUL.FTZ R43, R50, R207 ;  /* 0x000000cf322b7220 */ /* 0x000fe20000410000 */
[----:B------:R-:W-:Y:S01]  /*67a0*/  LOP3.LUT R168, R168, R169, RZ, 0x3c, !PT ;  /* 0x000000a9a8a87212 */ /* 0x000fe200078e3cff */
[--C-:B------:R-:W-:Y:S01]  /*67b0*/  IMAD.X R169, RZ, RZ, R195.reuse, P3 ;  /* 0x000000ffffa97224 */ /* 0x100fe200018e06c3 */
[----:B------:R-:W-:Y:S01]  /*67c0*/  SHF.R.U64 R5, R153, 0x3, RZ ;  /* 0x0000000399057819 */ /* 0x000fe200000012ff */
[----:B------:R-:W-:Y:S01]  /*67d0*/  FMUL.FTZ R50, R51, R207 ;  /* 0x000000cf33327220 */ /* 0x000fe20000410000 */
[----:B------:R-:W-:Y:S01]  /*67e0*/  LOP3.LUT R164, R164, R165, RZ, 0x3c, !PT ;  /* 0x000000a5a4a47212 */ /* 0x000fe200078e3cff */
[--C-:B------:R-:W-:Y:S01]  /*67f0*/  IMAD.X R165, RZ, RZ, R195.reuse, P4 ;  /* 0x000000ffffa57224 */ /* 0x100fe200020e06c3 */
[----:B------:R-:W-:Y:S01]  /*6800*/  LOP3.LUT R174, R174, R175, RZ, 0x3c, !PT ;  /* 0x000000afaeae7212 */ /* 0x000fe200078e3cff */
[--C-:B------:R-:W-:Y:S01]  /*6810*/  IMAD.X R175, RZ, RZ, R195.reuse, P5 ;  /* 0x000000ffffaf7224 */ /* 0x100fe200028e06c3 */
[----:B------:R-:W-:Y:S01]  /*6820*/  IADD3 R173, P3, R194, 0xd000, RZ ;  /* 0x0000d000c2ad7810 */ /* 0x000fe20007f7e0ff */
[-C--:B------:R-:W-:Y:S01]  /*6830*/  FMUL.FTZ R51, R58, R207.reuse ;  /* 0x000000cf3a337220 */ /* 0x080fe20000410000 */
[C---:B------:R-:W-:Y:S01]  /*6840*/  IADD3 R167, P4, R194.reuse, 0xc000, RZ ;  /* 0x0000c000c2a77810 */ /* 0x040fe20007f9e0ff */
[-C--:B------:R-:W-:Y:S01]  /*6850*/  FMUL.FTZ R58, R59, R207.reuse ;  /* 0x000000cf3b3a7220 */ /* 0x080fe20000410000 */
[----:B------:R-:W-:Y:S01]  /*6860*/  IADD3 R199, P5, R194, 0xf000, RZ ;  /* 0x0000f000c2c77810 */ /* 0x000fe20007fbe0ff */
[----:B------:R-:W-:Y:S01]  /*6870*/  FMUL.FTZ R59, R66, R207 ;  /* 0x000000cf423b7220 */ /* 0x000fe20000410000 */
[----:B------:R-:W-:Y:S01]  /*6880*/  LOP3.LUT R194, R5, R194, RZ, 0x3c, !PT ;  /* 0x000000c205c27212 */ /* 0x000fe200078e3cff */
[----:B------:R-:W-:Y:S01]  /*6890*/  FMUL.FTZ R5, R24, R205 ;  /* 0x000000cd18057220 */ /* 0x000fe20000410000 */
[----:B------:R-:W-:Y:S01]  /*68a0*/  FMUL.FTZ R66, R67, R207 ;  /* 0x000000cf43427220 */ /* 0x000fe20000410000 */
[----:B------:R-:W-:Y:S01]  /*68b0*/  LOP3.LUT R172, R173, 0x380, RZ, 0xc0, !PT ;  /* 0x00000380adac7812 */ /* 0x000fe200078ec0ff */
[----:B------:R-:W-:Y:S01]  /*68c0*/  FMUL.FTZ R28, R28, R205 ;  /* 0x000000cd1c1c7220 */ /* 0x000fe20000410000 */
[----:B------:R-:W-:Y:S01]  /*68d0*/  MOV R8, R8 ;  /* 0x0000000800087202 */ /* 0x000fe20000000f00 */
[-C--:B------:R-:W-:Y:S01]  /*68e0*/  FMUL.FTZ R29, R29, R205.reuse ;  /* 0x000000cd1d1d7220 */ /* 0x080fe20000410000 */
[----:B------:R-:W-:Y:S01]  /*68f0*/  FMUL.FTZ R24, R25, R205 ;  /* 0x000000cd19187220 */ /* 0x000fe20000410000 */
[----:B------:R-:W-:Y:S01]  /*6900*/  FMUL.FTZ R67, R74, R207 ;  /* 0x000000cf4a437220 */ /* 0x000fe20000410000 */
[-C--:B------:R-:W-:Y:S01]  /*6910*/  FMUL.FTZ R36, R36, R205.reuse ;  /* 0x000000cd24247220 */ /* 0x080fe20000410000 */
[-C--:B------:R-:W-:Y:S01]  /*6920*/  FMUL.FTZ R37, R37, R205.reuse ;  /* 0x000000cd25257220 */ /* 0x080fe20000410000 */
[----:B------:R-:W-:Y:S01]  /*6930*/  FMUL.FTZ R9, R40, R205 ;  /* 0x000000cd28097220 */ /* 0x000fe20000410000 */
[-C--:B------:R-:W-:Y:S01]  /*6940*/  FMUL.FTZ R30, R30, R207.reuse ;  /* 0x000000cf1e1e7220 */ /* 0x080fe20000410000 */
[-C--:B------:R-:W-:Y:S01]  /*6950*/  FMUL.FTZ R31, R31, R207.reuse ;  /* 0x000000cf1f1f7220 */ /* 0x080fe20000410000 */
[----:B------:R-:W-:Y:S01]  /*6960*/  FMUL.FTZ R74, R75, R207 ;  /* 0x000000cf4b4a7220 */ /* 0x000fe20000410000 */
[-C--:B------:R-:W-:Y:S01]  /*6970*/  FMUL.FTZ R44, R44, R205.reuse ;  /* 0x000000cd2c2c7220 */ /* 0x080fe20000410000 */
[-C--:B------:R-:W-:Y:S01]  /*6980*/  FMUL.FTZ R45, R45, R205.reuse ;  /* 0x000000cd2d2d7220 */ /* 0x080fe20000410000 */
[----:B------:R-:W-:Y:S01]  /*6990*/  FMUL.FTZ R40, R41, R205 ;  /* 0x000000cd29287220 */ /* 0x000fe20000410000 */
[----:B------:R-:W-:Y:S01]  /*69a0*/  FMUL.FTZ R75, R82, R207 ;  /* 0x000000cf524b7220 */ /* 0x000fe20000410000 */
[----:B------:R-:W-:Y:S01]  /*69b0*/  FMUL.FTZ R25, R64, R205 ;  /* 0x000000cd40197220 */ /* 0x000fe20000410000 */
[-C--:B------:R-:W-:Y:S01]  /*69c0*/  FMUL.FTZ R47, R47, R207.reuse ;  /* 0x000000cf2f2f7220 */ /* 0x080fe20000410000 */
[----:B------:R-:W-:Y:S01]  /*69d0*/  FMUL.FTZ R82, R83, R207 ;  /* 0x000000cf53527220 */ /* 0x000fe20000410000 */
[----:B------:R-:W-:Y:S01]  /*69e0*/  SHF.R.U64 R172, R172, 0x3, RZ ;  /* 0x00000003acac7819 */ /* 0x000fe200000012ff */
[----:B------:R-:W-:Y:S01]  /*69f0*/  FMUL.FTZ R68, R68, R205 ;  /* 0x000000cd44447220 */ /* 0x000fe20000410000 */
[----:B------:R-:W-:Y:S01]  /*6a00*/  MOV R10, R10 ;  /* 0x0000000a000a7202 */ /* 0x000fe20000000f00 */
[-C--:B------:R-:W-:Y:S01]  /*6a10*/  FMUL.FTZ R69, R69, R205.reuse ;  /* 0x000000cd45457220 */ /* 0x080fe20000410000 */
[----:B------:R-:W-:Y:S01]  /*6a20*/  FMUL.FTZ R64, R65, R205 ;  /* 0x000000cd41407220 */ /* 0x000fe20000410000 */
[-C--:B------:R-:W-:Y:S01]  /*6a30*/  FMUL.FTZ R94, R94, R207.reuse ;  /* 0x000000cf5e5e7220 */ /* 0x080fe20000410000 */
[----:B------:R-:W-:Y:S01]  /*6a40*/  FMUL.FTZ R83, R90, R207 ;  /* 0x000000cf5a537220 */ /* 0x000fe20000410000 */
[----:B------:R-:W-:Y:S01]  /*6a50*/  FMUL.FTZ R11, R48, R205 ;  /* 0x000000cd300b7220 */ /* 0x000fe20000410000 */
[-C--:B------:R-:W-:Y:S01]  /*6a60*/  FMUL.FTZ R38, R38, R207.reuse ;  /* 0x000000cf26267220 */ /* 0x080fe20000410000 */
[-C--:B------:R-:W-:Y:S01]  /*6a70*/  FMUL.FTZ R39, R39, R207.reuse ;  /* 0x000000cf27277220 */ /* 0x080fe20000410000 */
[----:B------:R-:W-:Y:S01]  /*6a80*/  FMUL.FTZ R90, R91, R207 ;  /* 0x000000cf5b5a7220 */ /* 0x000fe20000410000 */
[----:B------:R-:W-:Y:S01]  /*6a90*/  F2FP.BF16.F32.PACK_AB R5, R28, R5 ;  /* 0x000000051c05723e */ /* 0x000fe200000010ff */
[----:B------:R-:W-:Y:S01]  /*6aa0*/  FMUL.FTZ R48, R49, R205 ;  /* 0x000000cd31307220 */ /* 0x000fe20000410000 */
[----:B------:R-:W-:Y:S01]  /*6ab0*/  F2FP.BF16.F32.PACK_AB R24, R29, R24 ;  /* 0x000000181d18723e */ /* 0x000fe200000010ff */
[-C--:B------:R-:W-:Y:S01]  /*6ac0*/  FMUL.FTZ R102, R102, R207.reuse ;  /* 0x000000cf66667220 */ /* 0x080fe20000410000 */
[----:B------:R-:W-:Y:S01]  /*6ad0*/  FMUL.FTZ R91, R98, R207 ;  /* 0x000000cf625b7220 */ /* 0x000fe20000410000 */
[----:B------:R-:W-:Y:S01]  /*6ae0*/  F2FP.BF16.F32.PACK_AB R30, R30, R113 ;  /* 0x000000711e1e723e */ /* 0x000fe200000010ff */
[-C--:B------:R-:W-:Y:S01]  /*6af0*/  FMUL.FTZ R52, R52, R205.reuse ;  /* 0x000000cd34347220 */ /* 0x080fe20000410000 */
[----:B------:R-:W-:Y:S01]  /*6b00*/  F2FP.BF16.F32.PACK_AB R31, R31, R26 ;  /* 0x0000001a1f1f723e */ /* 0x000fe200000010ff */
        /* <DEDUP_REMOVED lines=9> */
[----:B------:R-:W-:Y:S01]  /*6ba0*/  LOP3.LUT R172, R172, R173, RZ, 0x3c, !PT ;  /* 0x000000adacac7212 */ /* 0x000fe200078e3cff */
[-C--:B------:R-:W-:Y:S01]  /*6bb0*/  FMUL.FTZ R93, R93, R205.reuse ;  /* 0x000000cd5d5d7220 */ /* 0x080fe20000410000 */
[-C--:B------:R-:W-:Y:S01]  /*6bc0*/  FMUL.FTZ R88, R89, R205.reuse ;  /* 0x000000cd59587220 */ /* 0x080fe20000410000 */
[-C--:B------:R-:W-:Y:S01]  /*6bd0*/  FMUL.FTZ R100, R100, R205.reuse ;  /* 0x000000cd64647220 */ /* 0x080fe20000410000 */
[----:B------:R-:W-:Y:S01]  /*6be0*/  FMUL.FTZ R57, R96, R205 ;  /* 0x000000cd60397220 */ /* 0x000fe20000410000 */
[----:B------:R-:W-:Y:S01]  /*6bf0*/  F2FP.BF16.F32.PACK_AB R42, R47, R42 ;  /* 0x0000002a2f2a723e */ /* 0x000fe200000010ff */
[----:B------:R-:W-:-:S02]  /*6c00*/  IMAD.X R173, RZ, RZ, R195, P3 ;  /* 0x000000ffffad7224 */ /* 0x000fc400018e06c3 */
[-C--:B------:R-:W-:Y:S01]  /*6c10*/  FMUL.FTZ R85, R85, R205.reuse ;  /* 0x000000cd55557220 */ /* 0x080fe20000410000 */
[----:B------:R-:W-:Y:S01]  /*6c20*/  FMUL.FTZ R80, R81, R205 ;  /* 0x000000cd51507220 */ /* 0x000fe20000410000 */
[----:B------:R-:W-:Y:S02]  /*6c30*/  F2FP.BF16.F32.PACK_AB R25, R68, R25 ;  /* 0x000000194419723e */ /* 0x000fe400000010ff */
[----:B------:R-:W-:Y:S02]  /*6c40*/  F2FP.BF16.F32.PACK_AB R64, R69, R64 ;  /* 0x000000404540723e */ /* 0x000fe400000010ff */
[----:B------:R-:W-:Y:S02]  /*6c50*/  F2FP.BF16.F32.PACK_AB R83, R94, R83 ;  /* 0x000000535e53723e */ /* 0x000fe400000010ff */
[----:B------:R-:W-:Y:S01]  /*6c60*/  SEL R26, R5, R24, P0 ;  /* 0x00000018051a7207 */ /* 0x000fe20000000000 */
[----:B------:R-:W-:Y:S01]  /*6c70*/  FMUL.FTZ R53, R53, R205 ;  /* 0x000000cd35357220 */ /* 0x000fe20000410000 */
[----:B------:R-:W-:Y:S01]  /*6c80*/  F2FP.BF16.F32.PACK_AB R27, R38, R27 ;  /* 0x0000001b261b723e */ /* 0x000fe200000010ff */
[-C--:B------:R-:W-:Y:S01]  /*6c90*/  FMUL.FTZ R76, R76, R205.reuse ;  /* 0x000000cd4c4c7220 */ /* 0x080fe20000410000 */
[----:B------:R-:W-:Y:S01]  /*6ca0*/  F2FP.BF16.F32.PACK_AB R34, R39, R34 ;  /* 0x000000222722723e */ /* 0x000fe200000010ff */
[----:B------:R-:W-:Y:S01]  /*6cb0*/  FMUL.FTZ R77, R77, R205 ;  /* 0x000000cd4d4d7220 */ /* 0x000fe20000410000 */
[----:B------:R-:W-:-:S02]  /*6cc0*/  SEL R24, R24, R5, P0 ;  /* 0x0000000518187207 */ /* 0x000fc40000000000 */
[----:B------:R-:W-:Y:S02]  /*6cd0*/  SEL R28, R7, R32, P0 ;  /* 0x00000020071c7207 */ /* 0x000fe40000000000 */
[----:B------:R-:W-:Y:S02]  /*6ce0*/  SEL R94, R30, R31, P0 ;  /* 0x0000001f1e5e7207 */ /* 0x000fe40000000000 */
[----:B----4-:R-:W-:Y:S02]  /*6cf0*/  LOP3.LUT R29, R203, 0x2, RZ, 0x3c, !PT ;  /* 0x00000002cb1d7812 */ /* 0x010fe400078e3cff */
[----:B0-----:R-:W-:Y:S01]  /*6d00*/  ISETP.NE.AND P3, PT, R56, 0x1, PT ;  /* 0x000000013800780c */ /* 0x001fe20003f65270 */
[----:B------:R-:W-:Y:S01]  /*6d10*/  FMUL.FTZ R63, R63, R207 ;  /* 0x000000cf3f3f7220 */ /* 0x000fe20000410000 */
[----:B------:R-:W-:Y:S02]  /*6d20*/  F2FP.BF16.F32.PACK_AB R91, R102, R91 ;  /* 0x0000005b665b723e */ /* 0x000fe400000010ff */
[----:B------:R-:W-:-:S02]  /*6d30*/  SEL R32, R32, R7, P0 ;  /* 0x0000000720207207 */ /* 0x000fc40000000000 */
[----:B------:R-:W-:Y:S02]  /*6d40*/  SEL R36, R9, R40, P0 ;  /* 0x0000002809247207 */ /* 0x000fe40000000000 */
[----:B------:R-:W-:Y:S02]  /*6d50*/  SEL R30, R31, R30, P0 ;  /* 0x0000001e1f1e7207 */ /* 0x000fe40000000000 */
[----:B------:R-:W-:Y:S02]  /*6d60*/  F2FP.BF16.F32.PACK_AB R11, R52, R11 ;  /* 0x0000000b340b723e */ /* 0x000fe400000010ff */
[----:B------:R-:W-:Y:S02]  /*6d70*/  F2FP.BF16.F32.PACK_AB R65, R108, R65 ;  /* 0x000000416c41723e */ /* 0x000fe400000010ff */
[----:B------:R-:W-:Y:S02]  /*6d80*/  SEL R38, R40, R9, P0 ;  /* 0x0000000928267207 */ /* 0x000fe40000000000 */
[----:B------:R-:W-:Y:S01]  /*6d90*/  SEL R102, R35, R42, P0 ;  /* 0x0000002a23667207 */ /* 0x000fe20000000000 */
[----:B------:R-:W-:Y:S01]  /*6da0*/  FMUL.FTZ R101, R101, R205 ;  /* 0x000000cd65657220 */ /* 0x000fe20000410000 */
[----:B------:R-:W-:Y:S01]  /*6db0*/  F2FP.BF16.F32.PACK_AB R49, R92, R49 ;  /* 0x000000315c31723e */ /* 0x000fe200000010ff */
[----:B------:R-:W-:Y:S01]  /*6dc0*/  FMUL.FTZ R96, R97, R205 ;  /* 0x000000cd61607220 */ /* 0x000fe20000410000 */
[----:B------:R-:W-:Y:S01]  /*6dd0*/  F2FP.BF16.F32.PACK_AB R88, R93, R88 ;  /* 0x000000585d58723e */ /* 0x000fe200000010ff */
[----:B------:R-:W-:Y:S01]  /*6de0*/  FMUL.FTZ R54, R54, R207 ;  /* 0x000000cf36367220 */ /* 0x000fe20000410000 */
[----:B------:R-:W-:-:S02]  /*6df0*/  F2FP.BF16.F32.PACK_AB R57, R100, R57 ;  /* 0x000000396439723e */ /* 0x000fc400000010ff */
[----:B------:R-:W-:Y:S02]  /*6e00*/  SEL R52, R25, R64, P0 ;  /* 0x0000004019347207 */ /* 0x000fe40000000000 */
[----:B------:R-:W-:Y:S01]  /*6e10*/  SEL R108, R42, R35, P0 ;  /* 0x000000232a6c7207 */ /* 0x000fe20000000000 */
[----:B------:R-:W-:Y:S01]  /*6e20*/  SHFL.IDX PT, R26, R26, R203, 0x1c1f ;  /* 0x001c1fcb1a1a7589 */ /* 0x000fe200000e0000 */
[----:B------:R-:W-:Y:S02]  /*6e30*/  F2FP.BF16.F32.PACK_AB R80, R85, R80 ;  /* 0x000000505550723e */ /* 0x000fe400000010ff */
[----:B------:R-:W-:Y:S01]  /*6e40*/  SEL R64, R64, R25, P0 ;  /* 0x0000001940407207 */ /* 0x000fe20000000000 */
[----:B------:R-:W0:Y:S01]  /*6e50*/  LDC R85, c[0x0][0xc38] ;  /* 0x00030e00ff557b82 */ /* 0x000e220000000800 */
[----:B------:R-:W-:Y:S01]  /*6e60*/  SEL R100, R27, R34, P0 ;  /* 0x000000221b647207 */ /* 0x000fe20000000000 */
[----:B------:R-:W1:Y:S01]  /*6e70*/  SHFL.IDX PT, R25, R24, R29, 0x1c1f ;  /* 0x001c1f1d18197589 */ /* 0x000e6200000e0000 */
[----:B------:R-:W-:Y:S01]  /*6e80*/  SEL R34, R34, R27, P0 ;  /* 0x0000001b22227207 */ /* 0x000fe20000000000 */
[----:B------:R-:W-:Y:S01]  /*6e90*/  FMUL.FTZ R55, R55, R207 ;  /* 0x000000cf37377220 */ /* 0x000fe20000410000 */
[----:B------:R-:W-:Y:S01]  /*6ea0*/  F2FP.BF16.F32.PACK_AB R48, R53, R48 ;  /* 0x000000303530723e */ /* 0x000fe200000010ff */
[----:B------:R-:W-:Y:S01]  /*6eb0*/  SHFL.IDX PT, R28, R28, R203, 0x1c1f ;  /* 0x001c1fcb1c1c7589 */ /* 0x000fe200000e0000 */
[----:B------:R-:W-:Y:S01]  /*6ec0*/  F2FP.BF16.F32.PACK_AB R33, R76, R33 ;  /* 0x000000214c21723e */ /* 0x000fe200000010ff */
[-C--:B------:R-:W-:Y:S01]  /*6ed0*/  FMUL.FTZ R70, R70, R207.reuse ;  /* 0x000000cf46467220 */ /* 0x080fe20000410000 */
[----:B------:R-:W-:Y:S01]  /*6ee0*/  F2FP.BF16.F32.PACK_AB R72, R77, R72 ;  /* 0x000000484d48723e */ /* 0x000fe200000010ff */
[----:B------:R-:W-:Y:S01]  /*6ef0*/  SHFL.IDX PT, R94, R94, R203, 0x1c1f ;  /* 0x001c1fcb5e5e7589 */ /* 0x000fe200000e0000 */
[-C--:B------:R-:W-:Y:S01]  /*6f00*/  FMUL.FTZ R95, R95, R207.reuse ;  /* 0x000000cf5f5f7220 */ /* 0x080fe20000410000 */
[----:B------:R-:W-:Y:S01]  /*6f10*/  FMUL.FTZ R98, R99, R207 ;  /* 0x000000cf63627220 */ /* 0x000fe20000410000 */
[----:B------:R-:W-:Y:S01]  /*6f20*/  F2FP.BF16.F32.PACK_AB R58, R63, R58 ;  /* 0x0000003a3f3a723e */ /* 0x000fe200000010ff */
[----:B------:R-:W-:Y:S01]  /*6f30*/  SHFL.IDX PT, R27, R32, R29, 0x1c1f ;  /* 0x001c1f1d201b7589 */ /* 0x000fe200000e0000 */
[----:B------:R-:W-:Y:S01]  /*6f40*/  SEL R68, R49, R88, P0 ;  /* 0x0000005831447207 */ /* 0x000fe20000000000 */
[----:B------:R-:W-:-:S02]  /*6f50*/  FMUL.FTZ R81, R120, R205 ;  /* 0x000000cd78517220 */ /* 0x000fc40000410000 */
[----:B------:R-:W2:Y:S01]  /*6f60*/  SHFL.IDX PT, R35, R30, R29, 0x1c1f ;  /* 0x001c1f1d1e237589 */ /* 0x000ea200000e0000 */
[-C--:B------:R-:W-:Y:S01]  /*6f70*/  FMUL.FTZ R62, R62, R207.reuse ;  /* 0x000000cf3e3e7220 */ /* 0x080fe20000410000 */
[----:B------:R-:W-:Y:S02]  /*6f80*/  FMUL.FTZ R99, R106, R207 ;  /* 0x000000cf6a637220 */ /* 0x000fe40000410000 */
[----:B------:R-:W-:Y:S01]  /*6f90*/  SHFL.IDX PT, R36, R36, R203, 0x1c1f ;  /* 0x001c1fcb24247589 */ /* 0x000fe200000e0000 */
[----:B------:R-:W-:Y:S01]  /*6fa0*/  FMUL.FTZ R120, R121, R205 ;  /* 0x000000cd79787220 */ /* 0x000fe20000410000 */
[-C--:B------:R-:W-:Y:S02]  /*6fb0*/  FMUL.FTZ R71, R71, R207.reuse ;  /* 0x000000cf47477220 */ /* 0x080fe40000410000 */
[----:B------:R-:W3:Y:S01]  /*6fc0*/  SHFL.IDX PT, R31, R38, R29, 0x1c1f ;  /* 0x001c1f1d261f7589 */ /* 0x000ee200000e0000 */
[----:B------:R-:W-:Y:S01]  /*6fd0*/  FMUL.FTZ R106, R107, R207 ;  /* 0x000000cf6b6a7220 */ /* 0x000fe20000410000 */
[----:B------:R-:W-:-:S02]  /*6fe0*/  F2FP.BF16.F32.PACK_AB R43, R54, R43 ;  /* 0x0000002b362b723e */ /* 0x000fc400000010ff */
[----:B------:R-:W-:Y:S01]  /*6ff0*/  SHFL.IDX PT, R102, R102, R203, 0x1c1f ;  /* 0x001c1fcb66667589 */ /* 0x000fe200000e0000 */
[----:B------:R-:W-:Y:S01]  /*7000*/  F2FP.BF16.F32.PACK_AB R96, R101, R96 ;  /* 0x000000606560723e */ /* 0x000fe200000010ff */
[----:B------:R-:W-:Y:S02]  /*7010*/  FMUL.FTZ R116, R116, R205 ;  /* 0x000000cd74747220 */ /* 0x000fe40000410000 */
[----:B------:R-:W4:Y:S01]  /*7020*/  SHFL.IDX PT, R63, R108, R29, 0x1c1f ;  /* 0x001c1f1d6c3f7589 */ /* 0x000f2200000e0000 */
[-C--:B------:R-:W-:Y:S01]  /*7030*/  FMUL.FTZ R78, R78, R207.reuse ;  /* 0x000000cf4e4e7220 */ /* 0x080fe20000410000 */
[-C--:B------:R-:W-:Y:S01]  /*7040*/  FMUL.FTZ R79, R79, R207.reuse ;  /* 0x000000cf4f4f7220 */ /* 0x080fe20000410000 */
[-C--:B------:R-:W-:Y:S01]  /*7050*/  FMUL.FTZ R110, R110, R207.reuse ;  /* 0x000000cf6e6e7220 */ /* 0x080fe20000410000 */
[-C--:B------:R-:W-:Y:S01]  /*7060*/  FMUL.FTZ R107, R114, R207.reuse ;  /* 0x000000cf726b7220 */ /* 0x080fe20000410000 */
[-C--:B------:R-:W-:Y:S01]  /*7070*/  FMUL.FTZ R134, R134, R207.reuse ;  /* 0x000000cf86867220 */ /* 0x080fe20000410000 */
[----:B------:R-:W-:Y:S01]  /*7080*/  FMUL.FTZ R121, R130, R207 ;  /* 0x000000cf82797220 */ /* 0x000fe20000410000 */
[----:B------:R-:W-:Y:S01]  /*7090*/  SEL R44, R11, R48, P0 ;  /* 0x000000300b2c7207 */ /* 0x000fe20000000000 */
[-C--:B------:R-:W-:Y:S01]  /*70a0*/  FMUL.FTZ R109, R109, R205.reuse ;  /* 0x000000cd6d6d7220 */ /* 0x080fe20000410000 */
[----:B------:R-:W-:Y:S01]  /*70b0*/  SEL R54, R33, R72, P0 ;  /* 0x0000004821367207 */ /* 0x000fe20000000000 */
[----:B------:R-:W-:Y:S01]  /*70c0*/  FMUL.FTZ R104, R105, R205 ;  /* 0x000000cd69687220 */ /* 0x000fe20000410000 */
[----:B------:R-:W-:Y:S01]  /*70d0*/  FMUL.FTZ R114, R115, R207 ;  /* 0x000000cf73727220 */ /* 0x000fe20000410000 */
[----:B------:R-:W-:Y:S01]  /*70e0*/  SEL R48, R48, R11, P0 ;  /* 0x0000000b30307207 */ /* 0x000fe20000000000 */
[----:B------:R-:W-:Y:S01]  /*70f0*/  FMUL.FTZ R118, R118, R207 ;  /* 0x000000cf76767220 */ /* 0x000fe20000410000 */
[----:B------:R-:W-:Y:S01]  /*7100*/  SEL R88, R88, R49, P0 ;  /* 0x0000003158587207 */ /* 0x000fe20000000000 */
[----:B------:R-:W-:Y:S01]  /*7110*/  FMUL.FTZ R115, R122, R207 ;  /* 0x000000cf7a737220 */ /* 0x000fe20000410000 */
[----:B------:R-:W-:Y:S01]  /*7120*/  F2FP.BF16.F32.PACK_AB R50, R55, R50 ;  /* 0x000000323732723e */ /* 0x000fe200000010ff */
[----:B------:R1:W-:Y:S01]  /*7130*/  SHFL.IDX PT, R49, R68, R203, 0x1c1f ;  /* 0x001c1fcb44317589 */ /* 0x0003e200000e0000 */
[----:B------:R-:W-:Y:S01]  /*7140*/  F2FP.BF16.F32.PACK_AB R59, R70, R59 ;  /* 0x0000003b463b723e */ /* 0x000fe200000010ff */
[-C--:B------:R-:W-:Y:S01]  /*7150*/  FMUL.FTZ R124, R124, R205.reuse ;  /* 0x000000cd7c7c7220 */ /* 0x080fe20000410000 */
[----:B------:R-:W-:Y:S01]  /*7160*/  F2FP.BF16.F32.PACK_AB R90, R95, R90 ;  /* 0x0000005a5f5a723e */ /* 0x000fe200000010ff */
[----:B------:R-:W-:Y:S01]  /*7170*/  FMUL.FTZ R89, R128, R205 ;  /* 0x000000cd80597220 */ /* 0x000fe20000410000 */
[-C--:B------:R-:W-:Y:S01]  /*7180*/  FMUL.FTZ R126, R126, R207.reuse ;  /* 0x000000cf7e7e7220 */ /* 0x080fe20000410000 */
[----:B------:R-:W-:Y:S01]  /*7190*/  FMUL.FTZ R122, R123, R207 ;  /* 0x000000cf7b7a7220 */ /* 0x000fe20000410000 */
[----:B------:R-:W-:Y:S01]  /*71a0*/  F2FP.BF16.F32.PACK_AB R51, R62, R51 ;  /* 0x000000333e33723e */ /* 0x000fe200000010ff */
[----:B------:R-:W-:Y:S01]  /*71b0*/  FMUL.FTZ R128, R129, R205 ;  /* 0x000000cd81807220 */ /* 0x000fe20000410000 */
[----:B------:R-:W-:Y:S01]  /*71c0*/  SEL R70, R57, R96, P0 ;  /* 0x0000006039467207 */ /* 0x000fe20000000000 */
[----:B-1----:R-:W1:Y:S01]  /*71d0*/  @P3 LDC R68, c[0x0][0xbec] ;  /* 0x0002fb00ff443b82 */ /* 0x002e620000000800 */
[----:B------:R-:W-:Y:S01]  /*71e0*/  FMUL.FTZ R123, R138, R207 ;  /* 0x000000cf8a7b7220 */ /* 0x000fe20000410000 */
[----:B------:R-:W-:Y:S01]  /*71f0*/  F2FP.BF16.F32.PACK_AB R66, R71, R66 ;  /* 0x000000424742723e */ /* 0x000fe200000010ff */
[----:B------:R-:W-:Y:S01]  /*7200*/  FMUL.FTZ R117, R117, R205 ;  /* 0x000000cd75757220 */ /* 0x000fe20000410000 */
[----:B------:R-:W-:Y:S01]  /*7210*/  SEL R96, R96, R57, P0 ;  /* 0x0000003960607207 */ /* 0x000fe20000000000 */
[-C--:B------:R-:W-:Y:S01]  /*7220*/  FMUL.FTZ R97, R136, R205.reuse ;  /* 0x000000cd88617220 */ /* 0x080fe20000410000 */
[----:B------:R-:W-:Y:S01]  /*7230*/  FMUL.FTZ R105, R144, R205 ;  /* 0x000000cd90697220 */ /* 0x000fe20000410000 */
        /* <DEDUP_REMOVED lines=8> */
[----:B------:R-:W-:Y:S01]  /*72c0*/  F2FP.BF16.F32.PACK_AB R67, R78, R67 ;  /* 0x000000434e43723e */ /* 0x000fe200000010ff */
[----:B------:R-:W-:Y:S01]  /*72d0*/  SHFL.IDX PT, R57, R54, R203, 0x1c1f ;  /* 0x001c1fcb36397589 */ /* 0x000fe200000e0000 */
[----:B------:R-:W-:Y:S01]  /*72e0*/  F2FP.BF16.F32.PACK_AB R74, R79, R74 ;  /* 0x0000004a4f4a723e */ /* 0x000fe200000010ff */
[----:B------:R-:W-:Y:S01]  /*72f0*/  FMUL.FTZ R84, R84, R205 ;  /* 0x000000cd54547220 */ /* 0x000fe20000410000 */
[----:B------:R-:W-:Y:S01]  /*7300*/  F2FP.BF16.F32.PACK_AB R99, R110, R99 ;  /* 0x000000636e63723e */ /* 0x000fe200000010ff */
[----:B------:R-:W-:Y:S01]  /*7310*/  FMUL.FTZ R125, R125, R205 ;  /* 0x000000cd7d7d7220 */ /* 0x000fe20000410000 */
[----:B------:R-:W-:Y:S01]  /*7320*/  F2FP.BF16.F32.PACK_AB R73, R116, R73 ;  /* 0x000000497449723e */ /* 0x000fe200000010ff */
[----:B------:R-:W-:Y:S01]  /*7330*/  FMUL.FTZ R132, R132, R205 ;  /* 0x000000cd84847220 */ /* 0x000fe20000410000 */
[----:B------:R-:W-:Y:S01]  /*7340*/  F2FP.BF16.F32.PACK_AB R121, R134, R121 ;  /* 0x000000798679723e */ /* 0x000fe200000010ff */
[-C--:B------:R-:W-:Y:S01]  /*7350*/  FMUL.FTZ R133, R133, R205.reuse ;  /* 0x000000cd85857220 */ /* 0x080fe20000410000 */
[-C--:B------:R-:W-:Y:S01]  /*7360*/  FMUL.FTZ R140, R140, R205.reuse ;  /* 0x000000cd8c8c7220 */ /* 0x080fe20000410000 */
[-C--:B------:R-:W-:Y:S01]  /*7370*/  FMUL.FTZ R141, R141, R205.reuse ;  /* 0x000000cd8d8d7220 */ /* 0x080fe20000410000 */
[-C--:B------:R-:W-:Y:S01]  /*7380*/  FMUL.FTZ R136, R137, R205.reuse ;  /* 0x000000cd89887220 */ /* 0x080fe20000410000 */
[-C--:B------:R-:W-:Y:S01]  /*7390*/  FMUL.FTZ R148, R148, R205.reuse ;  /* 0x000000cd94947220 */ /* 0x080fe20000410000 */
        /* <DEDUP_REMOVED lines=11> */
[----:B------:R-:W-:-:S02]  /*7450*/  SEL R110, R43, R50, P0 ;  /* 0x000000322b6e7207 */ /* 0x000fc40000000000 */
[----:B------:R-:W-:Y:S01]  /*7460*/  SEL R116, R50, R43, P0 ;  /* 0x0000002b32747207 */ /* 0x000fe20000000000 */
[----:B------:R-:W-:Y:S01]  /*7470*/  SHFL.IDX PT, R100, R100, R203, 0x1c1f ;  /* 0x001c1fcb64647589 */ /* 0x000fe200000e0000 */
[----:B------:R-:W-:Y:S02]  /*7480*/  SEL R134, R83, R90, P0 ;  /* 0x0000005a53867207 */ /* 0x000fe40000000000 */
[----:B------:R-:W-:Y:S01]  /*7490*/  F2FP.BF16.F32.PACK_AB R107, R118, R107 ;  /* 0x0000006b766b723e */ /* 0x000fe200000010ff */
[----:B------:R-:W-:Y:S01]  /*74a0*/  SHFL.IDX PT, R54, R48, R29, 0x1c1f ;  /* 0x001c1f1d30367589 */ /* 0x000fe200000e0000 */
[----:B------:R-:W-:Y:S02]  /*74b0*/  SEL R50, R51, R58, P0 ;  /* 0x0000003a33327207 */ /* 0x000fe40000000000 */
[----:B------:R-:W-:Y:S01]  /*74c0*/  SEL R90, R90, R83, P0 ;  /* 0x000000535a5a7207 */ /* 0x000fe20000000000 */
[----:B------:R-:W1:Y:S01]  /*74d0*/  SHFL.IDX PT, R39, R34, R29, 0x1c1f ;  /* 0x001c1f1d22277589 */ /* 0x000e6200000e0000 */
[----:B------:R-:W-:Y:S01]  /*74e0*/  F2FP.BF16.F32.PACK_AB R81, R124, R81 ;  /* 0x000000517c51723e */ /* 0x000fe200000010ff */
[----:B------:R-:W1:Y:S01]  /*74f0*/  @P3 LDC R83, c[0x0][0xbf0] ;  /* 0x0002fc00ff533b82 */ /* 0x000e620000000800 */
[----:B------:R-:W-:-:S02]  /*7500*/  F2FP.BF16.F32.PACK_AB R115, R126, R115 ;  /* 0x000000737e73723e */ /* 0x000fc400000010ff */
[----:B------:R-:W-:Y:S02]  /*7510*/  SEL R58, R58, R51, P0 ;  /* 0x000000333a3a7207 */ /* 0x000fe40000000000 */
[----:B------:R-:W-:Y:S02]  /*7520*/  SEL R118, R59, R66, P0 ;  /* 0x000000423b767207 */ /* 0x000fe40000000000 */
[----:B------:R-:W-:Y:S02]  /*7530*/  SEL R72, R72, R33, P0 ;  /* 0x0000002148487207 */ /* 0x000fe40000000000 */
[----:B------:R-:W-:Y:S02]  /*7540*/  SEL R124, R66, R59, P0 ;  /* 0x0000003b427c7207 */ /* 0x000fe40000000000 */
[----:B------:R-:W-:Y:S02]  /*7550*/  SEL R126, R67, R74, P0 ;  /* 0x0000004a437e7207 */ /* 0x000fe40000000000 */
[----:B------:R-:W-:-:S02]  /*7560*/  F2FP.BF16.F32.PACK_AB R106, R111, R106 ;  /* 0x0000006a6f6a723e */ /* 0x000fc400000010ff */
[----:B------:R-:W-:Y:S02]  /*7570*/  F2FP.BF16.F32.PACK_AB R112, R117, R112 ;  /* 0x000000707570723e */ /* 0x000fe400000010ff */
[----:B------:R-:W-:Y:S02]  /*7580*/  F2FP.BF16.F32.PACK_AB R122, R127, R122 ;  /* 0x0000007a7f7a723e */ /* 0x000fe400000010ff */
[----:B------:R-:W-:Y:S02]  /*7590*/  F2FP.BF16.F32.PACK_AB R130, R135, R130 ;  /* 0x000000828782723e */ /* 0x000fe400000010ff */
[----:B------:R-:W-:Y:S02]  /*75a0*/  F2FP.BF16.F32.PACK_AB R123, R142, R123 ;  /* 0x0000007b8e7b723e */ /* 0x000fe400000010ff */
[----:B------:R-:W-:Y:S02]  /*75b0*/  F2FP.BF16.F32.PACK_AB R138, R143, R138 ;  /* 0x0000008a8f8a723e */ /* 0x000fe400000010ff */
[----:B------:R-:W-:-:S02]  /*75c0*/  SEL R40, R65, R104, P0 ;  /* 0x0000006841287207 */ /* 0x000fc40000000000 */
[----:B------:R-:W-:Y:S01]  /*75d0*/  SEL R74, R74, R67, P0 ;  /* 0x000000434a4a7207 */ /* 0x000fe20000000000 */
[----:B------:R-:W-:Y:S01]  /*75e0*/  SHFL.IDX PT, R53, R46, R203, 0x1c1f ;  /* 0x001c1fcb2e357589 */ /* 0x000fe200000e0000 */
[----:B------:R-:W-:Y:S02]  /*75f0*/  F2FP.BF16.F32.PACK_AB R41, R84, R41 ;  /* 0x000000295429723e */ /* 0x000fe400000010ff */
[----:B------:R-:W-:Y:S01]  /*7600*/  F2FP.BF16.F32.PACK_AB R75, R86, R75 ;  /* 0x0000004b564b723e */ /* 0x000fe200000010ff */
[----:B------:R-:W-:Y:S01]  /*7610*/  SHFL.IDX PT, R110, R110, R203, 0x1c1f ;  /* 0x001c1fcb6e6e7589 */ /* 0x000fe200000e0000 */
[----:B------:R-:W-:Y:S02]  /*7620*/  F2FP.BF16.F32.PACK_AB R82, R87, R82 ;  /* 0x000000525752723e */ /* 0x000fe400000010ff */
[----:B------:R-:W-:Y:S01]  /*7630*/  F2FP.BF16.F32.PACK_AB R98, R103, R98 ;  /* 0x000000626762723e */ /* 0x000fe200000010ff */
[----:B------:R-:W-:Y:S01]  /*7640*/  SHFL.IDX PT, R60, R60, R29, 0x1c1f ;  /* 0x001c1f1d3c3c7589 */ /* 0x000fe200000e0000 */
[----:B------:R-:W-:-:S02]  /*7650*/  F2FP.BF16.F32.PACK_AB R114, R119, R114 ;  /* 0x000000727772723e */ /* 0x000fc400000010ff */
[----:B------:R-:W-:Y:S02]  /*7660*/  F2FP.BF16.F32.PACK_AB R120, R125, R120 ;  /* 0x000000787d78723e */ /* 0x000fe400000010ff */
[----:B------:R-:W-:Y:S02]  /*7670*/  F2FP.BF16.F32.PACK_AB R89, R132, R89 ;  /* 0x000000598459723e */ /* 0x000fe400000010ff */
[----:B------:R-:W-:Y:S02]  /*7680*/  F2FP.BF16.F32.PACK_AB R128, R133, R128 ;  /* 0x000000808580723e */ /* 0x000fe400000010ff */
[----:B------:R-:W-:Y:S02]  /*7690*/  F2FP.BF16.F32.PACK_AB R97, R140, R97 ;  /* 0x000000618c61723e */ /* 0x000fe400000010ff */
[----:B------:R-:W-:Y:S02]  /*76a0*/  F2FP.BF16.F32.PACK_AB R136, R141, R136 ;  /* 0x000000888d88723e */ /* 0x000fe400000010ff */
[----:B------:R-:W-:-:S02]  /*76b0*/  F2FP.BF16.F32.PACK_AB R105, R148, R105 ;  /* 0x000000699469723e */ /* 0x000fc400000010ff */
[----:B------:R-:W-:Y:S02]  /*76c0*/  F2FP.BF16.F32.PACK_AB R129, R150, R129 ;  /* 0x000000819681723e */ /* 0x000fe400000010ff */
[----:B------:R-:W-:Y:S02]  /*76d0*/  F2FP.BF16.F32.PACK_AB R144, R149, R144 ;  /* 0x000000909590723e */ /* 0x000fe400000010ff */
[----:B------:R-:W-:Y:S02]  /*76e0*/  F2FP.BF16.F32.PACK_AB R146, R151, R146 ;  /* 0x000000929792723e */ /* 0x000fe400000010ff */
[----:B------:R-:W-:Y:S01]  /*76f0*/  SEL R104, R104, R65, P0 ;  /* 0x0000004168687207 */ /* 0x000fe20000000000 */
[----:B------:R-:W-:Y:S01]  /*7700*/  SHFL.IDX PT, R66, R50, R203, 0x1c1f ;  /* 0x001c1fcb32427589 */ /* 0x000fe200000e0000 */
[----:B------:R-:W-:-:S03]  /*7710*/  SEL R76, R73, R112, P0 ;  /* 0x00000070494c7207 */ /* 0x000fc60000000000 */
[----:B------:R-:W1:Y:S01]  /*7720*/  SHFL.IDX PT, R65, R116, R29, 0x1c1f ;  /* 0x001c1f1d74417589 */ /* 0x000e6200000e0000 */
[----:B------:R-:W-:Y:S02]  /*7730*/  SEL R142, R99, R106, P0 ;  /* 0x0000006a638e7207 */ /* 0x000fe40000000000 */
[----:B------:R-:W-:Y:S01]  /*7740*/  SEL R150, R115, R122, P0 ;  /* 0x0000007a73967207 */ /* 0x000fe20000000000 */
[----:B------:R2:W-:Y:S01]  /*7750*/  SHFL.IDX PT, R67, R58, R29, 0x1c1f ;  /* 0x001c1f1d3a437589 */ /* 0x0005e200000e0000 */
[----:B------:R-:W-:Y:S02]  /*7760*/  SEL R202, R121, R130, P0 ;  /* 0x0000008279ca7207 */ /* 0x000fe40000000000 */
[----:B------:R-:W-:Y:S01]  /*7770*/  SEL R204, R123, R138, P0 ;  /* 0x0000008a7bcc7207 */ /* 0x000fe20000000000 */
[----:B------:R-:W-:Y:S01]  /*7780*/  SHFL.IDX PT, R55, R52, R203, 0x1c1f ;  /* 0x001c1fcb34377589 */ /* 0x000fe200000e0000 */
[----:B------:R-:W-:Y:S01]  /*7790*/  SEL R62, R41, R80, P0 ;  /* 0x00000050293e7207 */ /* 0x000fe20000000000 */
[----:B------:R-:W-:Y:S01]  /*77a0*/  IMAD.MOV.U32 R201, RZ, RZ, R197 ;  /* 0x000000ffffc97224 */ /* 0x000fe200078e00c5 */
[----:B------:R-:W-:Y:S01]  /*77b0*/  SEL R112, R112, R73, P0 ;  /* 0x0000004970707207 */ /* 0x000fe20000000000 */
[----:B------:R-:W-:Y:S01]  /*77c0*/  SHFL.IDX PT, R118, R118, R203, 0x1c1f ;  /* 0x001c1fcb76767589 */ /* 0x000fe200000e0000 */
[----:B------:R-:W-:Y:S01]  /*77d0*/  SEL R78, R81, R120, P0 ;  /* 0x00000078514e7207 */ /* 0x000fe20000000000 */
[----:B--2---:R-:W-:Y:S01]  /*77e0*/  IMAD R58, RZ, RZ, -UR38 ;  /* 0x80000026ff3a7e24 */ /* 0x004fe2000f8e02ff */
[----:B------:R-:W-:Y:S01]  /*77f0*/  SEL R84, R89, R128, P0 ;  /* 0x0000008059547207 */ /* 0x000fe20000000000 */
[----:B------:R-:W-:Y:S01]  /*7800*/  SHFL.IDX PT, R64, R64, R29, 0x1c1f ;  /* 0x001c1f1d40407589 */ /* 0x000fe200000e0000 */
[----:B------:R-:W-:-:S02]  /*7810*/  SEL R86, R97, R136, P0 ;  /* 0x0000008861567207 */ /* 0x000fc40000000000 */
[----:B------:R-:W-:Y:S01]  /*7820*/  SEL R92, R105, R144, P0 ;  /* 0x00000090695c7207 */ /* 0x000fe20000000000 */
[----:B------:R-:W-:Y:S01]  /*7830*/  SHFL.IDX PT, R69, R124, R29, 0x1c1f ;  /* 0x001c1f1d7c457589 */ /* 0x000fe200000e0000 */
[----:B------:R-:W-:Y:S02]  /*7840*/  SEL R132, R75, R82, P0 ;  /* 0x000000524b847207 */ /* 0x000fe40000000000 */
[----:B------:R-:W-:Y:S01]  /*7850*/  SEL R140, R91, R98, P0 ;  /* 0x000000625b8c7207 */ /* 0x000fe20000000000 */
[----:B------:R-:W-:Y:S01]  /*7860*/  SHFL.IDX PT, R126, R126, R203, 0x1c1f ;  /* 0x001c1fcb7e7e7589 */ /* 0x000fe200000e0000 */
[----:B------:R-:W-:Y:S02]  /*7870*/  SEL R106, R106, R99, P0 ;  /* 0x000000636a6a7207 */ /* 0x000fe40000000000 */
[----:B------:R-:W-:Y:S01]  /*7880*/  SEL R148, R107, R114, P0 ;  /* 0x000000726b947207 */ /* 0x000fe20000000000 */
[----:B------:R-:W2:Y:S01]  /*7890*/  SHFL.IDX PT, R72, R72, R29, 0x1c1f ;  /* 0x001c1f1d48487589 */ /* 0x000ea200000e0000 */
[----:B------:R-:W-:-:S02]  /*78a0*/  SEL R122, R122, R115, P0 ;  /* 0x000000737a7a7207 */ /* 0x000fc40000000000 */
[----:B------:R-:W-:Y:S01]  /*78b0*/  SEL R130, R130, R121, P0 ;  /* 0x0000007982827207 */ /* 0x000fe20000000000 */
[----:B------:R-:W2:Y:S01]  /*78c0*/  SHFL.IDX PT, R71, R74, R29, 0x1c1f ;  /* 0x001c1f1d4a477589 */ /* 0x000ea200000e0000 */
[----:B------:R-:W-:Y:S02]  /*78d0*/  SEL R138, R138, R123, P0 ;  /* 0x0000007b8a8a7207 */ /* 0x000fe40000000000 */
[----:B------:R-:W-:Y:S02]  /*78e0*/  SEL R206, R129, R146, P0 ;  /* 0x0000009281ce7207 */ /* 0x000fe40000000000 */
[----:B------:R-:W-:Y:S02]  /*78f0*/  SEL R80, R80, R41, P0 ;  /* 0x0000002950507207 */ /* 0x000fe40000000000 */
[----:B------:R-:W-:Y:S02]  /*7900*/  SEL R120, R120, R81, P0 ;  /* 0x0000005178787207 */ /* 0x000fe40000000000 */
[----:B------:R-:W-:-:S02]  /*7910*/  SEL R128, R128, R89, P0 ;  /* 0x0000005980807207 */ /* 0x000fc40000000000 */
[----:B------:R-:W-:Y:S02]  /*7920*/  SEL R136, R136, R97, P0 ;  /* 0x0000006188887207 */ /* 0x000fe40000000000 */
[----:B------:R-:W-:Y:S02]  /*7930*/  SEL R144, R144, R105, P0 ;  /* 0x0000006990907207 */ /* 0x000fe40000000000 */
[----:B------:R-:W-:Y:S02]  /*7940*/  SEL R82, R82, R75, P0 ;  /* 0x0000004b52527207 */ /* 0x000fe40000000000 */
[----:B------:R-:W-:Y:S02]  /*7950*/  SEL R98, R98, R91, P0 ;  /* 0x0000005b62627207 */ /* 0x000fe40000000000 */
[----:B------:R-:W-:Y:S02]  /*7960*/  SEL R114, R114, R107, P0 ;  /* 0x0000006b72727207 */ /* 0x000fe40000000000 */
[----:B------:R-:W-:Y:S01]  /*7970*/  SEL R146, R146, R129, P0 ;  /* 0x0000008192927207 */ /* 0x000fe20000000000 */
[----:B0-----:R-:W-:Y:S01]  /*7980*/  IMAD R58, R85, R58, UR41 ;  /* 0x00000029553a7e24 */ /* 0x001fe2000f8e023a */
[----:B------:R-:W-:-:S02]  /*7990*/  SEL R32, R26, R25, P0 ;  /* 0x000000191a207207 */ /* 0x000fc40000000000 */
[----:B------:R-:W-:Y:S01]  /*79a0*/  SEL R34, R25, R26, P0 ;  /* 0x0000001a19227207 */ /* 0x000fe20000000000 */
[----:B------:R-:W-:Y:S01]  /*79b0*/  SHFL.IDX PT, R59, R80, R29, 0x1c1f ;  /* 0x001c1f1d503b7589 */ /* 0x000fe200000e0000 */
[----:B------:R-:W-:Y:S02]  /*79c0*/  SEL R33, R94, R35, P0 ;  /* 0x000000235e217207 */ /* 0x000fe40000000000 */
[----:B------:R-:W-:Y:S01]  /*79d0*/  SEL R24, R28, R27, P0 ;  /* 0x0000001b1c187207 */ /* 0x000fe20000000000 */
[----:B------:R-:W-:Y:S01]  /*79e0*/  SHFL.IDX PT, R88, R88, R29, 0x1c1f ;  /* 0x001c1f1d58587589 */ /* 0x000fe200000e0000 */
[----:B------:R-:W-:Y:S02]  /*79f0*/  SEL R26, R27, R28, P0 ;  /* 0x0000001c1b1a7207 */ /* 0x000fe40000000000 */
[----:B------:R-:W-:Y:S01]  /*7a00*/  MOV R200, R200 ;  /* 0x000000c800c87202 */ /* 0x000fe20000000f00 */
[----:B------:R-:W-:Y:S01]  /*7a10*/  SHFL.IDX PT, R96, R96, R29, 0x1c1f ;  /* 0x001c1f1d60607589 */ /* 0x000fe200000e0000 */
[----:B------:R-:W-:Y:S01]  /*7a20*/  SEL R35, R35, R94, P0 ;  /* 0x0000005e23237207 */ /* 0x000fe20000000000 */
[----:B------:R-:W-:Y:S01]  /*7a30*/  BAR.SYNC.DEFER_BLOCKING 0x1, 0x100 ;  /* 0x0044000000007b1d */ /* 0x000fe20000010000 */
[----:B---3--:R-:W-:-:S02]  /*7a40*/  SEL R28, R36, R31, P0 ;  /* 0x0000001f241c7207 */ /* 0x008fc40000000000 */
[----:B------:R-:W-:Y:S02]  /*7a50*/  SEL R30, R31, R36, P0 ;  /* 0x000000241f1e7207 */ /* 0x000fe40000000000 */
[----:B----4-:R-:W-:Y:S01]  /*7a60*/  SEL R31, R63, R102, P0 ;  /* 0x000000663f1f7207 */ /* 0x010fe20000000000 */
[----:B------:R-:W-:Y:S04]  /*7a70*/  SHFL.IDX PT, R61, R104, R29, 0x1c1f ;  /* 0x001c1f1d683d7589 */ /* 0x000fe800000e0000 */
        /* <DEDUP_REMOVED lines=13> */
[----:B------:R0:W-:Y:S01]  /*7b50*/  SHFL.IDX PT, R81, R146, R29, 0x1c1f ;  /* 0x001c1f1d92517589 */ /* 0x0001e200000e0000 */
[----:B------:R-:W-:-:S03]  /*7b60*/  UIMAD UR7, UR12, UR10, URZ ;  /* 0x0000000a0c0772a4 */ /* 0x000fc6000f8e023f */
[----:B------:R3:W-:Y:S01]  /*7b70*/  STSM.16.M88.4 [R200], R32 ;  /* 0x00000020c8007844 */ /* 0x0007e20000000200 */
[----:B0-----:R-:W-:Y:S01]  /*7b80*/  SEL R29, R102, R63, P0 ;  /* 0x0000003f661d7207 */ /* 0x001fe20000000000 */
[----:B------:R-:W-:Y:S02]  /*7b90*/  IMAD R63, R58, 0x80, R219 ;  /* 0x000000803a3f7824 */ /* 0x000fe400078e02db */
[----:B------:R-:W0:Y:S01]  /*7ba0*/  SHFL.IDX PT, R62, R62, R203, 0x1c1f ;  /* 0x001c1fcb3e3e7589 */ /* 0x000e2200000e0000 */
[----:B------:R-:W-:Y:S01]  /*7bb0*/  MOV R176, R176 ;  /* 0x000000b000b07202 */ /* 0x000fe20000000f00 */
[----:B------:R-:W-:Y:S02]  /*7bc0*/  UIMAD.WIDE.U32 UR8, UR5, UR10, URZ ;  /* 0x0000000a050872a5 */ /* 0x000fe4000f8e003f */
[----:B------:R-:W4:Y:S01]  /*7bd0*/  SHFL.IDX PT, R132, R132, R203, 0x1c1f ;  /* 0x001c1fcb84847589 */ /* 0x000f2200000e0000 */
[----:B-1----:R-:W-:Y:S01]  /*7be0*/  SEL R25, R100, R39, P0 ;  /* 0x0000002764197207 */ /* 0x002fe20000000000 */
[----:B---3--:R-:W-:-:S02]  /*7bf0*/  @P3 IMAD.HI.U32 R32, R63, R68, RZ ;  /* 0x000000443f203227 */ /* 0x008fc400078e00ff */
[----:B------:R-:W-:Y:S01]  /*7c00*/  SHFL.IDX PT, R40, R40, R203, 0x1c1f ;  /* 0x001c1fcb28287589 */ /* 0x000fe200000e0000 */
[----:B------:R-:W-:Y:S01]  /*7c10*/  SEL R27, R39, R100, P0 ;  /* 0x00000064271b7207 */ /* 0x000fe20000000000 */
[----:B------:R-:W-:Y:S01]  /*7c20*/  UIMAD UR7, UR5, UR11, UR7 ;  /* 0x0000000b050772a4 */ /* 0x000fe2000f8e0207 */
[----:B------:R-:W-:Y:S01]  /*7c30*/  SEL R36, R37, R54, P0 ;  /* 0x0000003625247207 */ /* 0x000fe20000000000 */
[----:B------:R-:W1:Y:S01]  /*7c40*/  SHFL.IDX PT, R134, R134, R203, 0x1c1f ;  /* 0x001c1fcb86867589 */ /* 0x000e6200000e0000 */
[----:B------:R-:W-:Y:S01]  /*7c50*/  SEL R38, R54, R37, P0 ;  /* 0x0000002536267207 */ /* 0x000fe20000000000 */
[----:B------:R-:W-:Y:S02]  /*7c60*/  IMAD.MOV.U32 R54, RZ, RZ, R63 ;  /* 0x000000ffff367224 */ /* 0x000fe400078e003f */
[----:B------:R-:W3:Y:S01]  /*7c70*/  SHFL.IDX PT, R45, R70, R203, 0x1c1f ;  /* 0x001c1fcb462d7589 */ /* 0x000ee200000e0000 */
[----:B------:R-:W-:Y:S01]  /*7c80*/  MOV R188, R188 ;  /* 0x000000bc00bc7202 */ /* 0x000fe20000000f00 */
[----:B------:R-:W-:-:S02]  /*7c90*/  ULDC.64 UR10, c[0x0][0xb98] ;  /* 0x0002e600000a7ab9 */ /* 0x000fc40000000a00 */
[----:B------:R-:W3:Y:S01]  /*7ca0*/  SHFL.IDX PT, R140, R140, R203, 0x1c1f ;  /* 0x001c1fcb8c8c7589 */ /* 0x000ee200000e0000 */
[----:B------:R-:W-:Y:S01]  /*7cb0*/  @P3 SHF.R.U32.HI R54, RZ, R83, R32 ;  /* 0x00000053ff363219 */ /* 0x000fe20000011620 */
[----:B------:R-:W-:Y:S01]  /*7cc0*/  UIADD3 UR9, UR9, UR7, URZ ;  /* 0x0000000709097290 */ /* 0x000fe2000fffe03f */
[----:B------:R-:W-:Y:S01]  /*7cd0*/  SEL R37, R110, R65, P0 ;  /* 0x000000416e257207 */ /* 0x000fe20000000000 */
[----:B------:R-:W3:Y:S01]  /*7ce0*/  SHFL.IDX PT, R47, R142, R203, 0x1c1f ;  /* 0x001c1fcb8e2f7589 */ /* 0x000ee200000e0000 */
[----:B------:R-:W-:Y:S01]  /*7cf0*/  UIMAD UR7, UR4, UR10, URZ ;  /* 0x0000000a040772a4 */ /* 0x000fe2000f8e023f */
[----:B------:R-:W-:Y:S02]  /*7d00*/  SEL R39, R65, R110, P0 ;  /* 0x0000006e41277207 */ /* 0x000fe40000000000 */
[----:B------:R0:W-:Y:S01]  /*7d10*/  STSM.16.M88.4 [R176], R24 ;  /* 0x00000018b0007844 */ /* 0x0001e20000000200 */
[----:B------:R-:W-:Y:S01]  /*7d20*/  MOV R190, R190 ;  /* 0x000000be00be7202 */ /* 0x000fe20000000f00 */
[----:B------:R-:W-:Y:S01]  /*7d30*/  UIMAD UR7, UR39, UR11, UR7 ;  /* 0x0000000b270772a4 */ /* 0x000fe2000f8e0207 */
[----:B------:R-:W-:Y:S01]  /*7d40*/  MOV R192, R192 ;  /* 0x000000c000c07202 */ /* 0x000fe20000000f00 */
[----:B------:R4:W-:Y:S01]  /*7d50*/  STSM.16.M88.4 [R188], R28 ;  /* 0x0000001cbc007844 */ /* 0x0009e20000000200 */
[----:B------:R-:W-:Y:S01]  /*7d60*/  MOV R182, R182 ;  /* 0x000000b600b67202 */ /* 0x000fe20000000f00 */
[----:B------:R-:W-:Y:S01]  /*7d70*/  UIMAD.WIDE.U32 UR8, UR39, UR10, UR8 ;  /* 0x0000000a270872a5 */ /* 0x000fe2000f8e0008 */
[----:B--2---:R-:W-:-:S02]  /*7d80*/  SEL R32, R57, R72, P0 ;  /* 0x0000004839207207 */ /* 0x004fc40000000000 */
[----:B------:R-:W-:Y:S02]  /*7d90*/  SEL R34, R72, R57, P0 ;  /* 0x0000003948227207 */ /* 0x000fe40000000000 */
[----:B------:R-:W-:Y:S02]  /*7da0*/  SEL R33, R126, R71, P0 ;  /* 0x000000477e217207 */ /* 0x000fe40000000000 */
[----:B------:R-:W-:Y:S02]  /*7db0*/  SEL R35, R71, R126, P0 ;  /* 0x0000007e47237207 */ /* 0x000fe40000000000 */
[----:B0-----:R-:W-:Y:S02]  /*7dc0*/  SEL R24, R53, R60, P0 ;  /* 0x0000003c35187207 */ /* 0x001fe40000000000 */
[----:B------:R-:W-:Y:S01]  /*7dd0*/  SEL R26, R60, R53, P0 ;  /* 0x000000353c1a7207 */ /* 0x000fe20000000000 */
[----:B------:R-:W-:Y:S01]  /*7de0*/  IMAD.MOV R53, RZ, RZ, -R54 ;  /* 0x000000ffff357224 */ /* 0x000fe200078e0a36 */
[----:B------:R-:W-:-:S02]  /*7df0*/  SEL R25, R66, R67, P0 ;  /* 0x0000004342197207 */ /* 0x000fc40000000000 */
[----:B------:R-:W-:Y:S02]  /*7e00*/  SEL R27, R67, R66, P0 ;  /* 0x00000042431b7207 */ /* 0x000fe40000000000 */
[----:B----4-:R-:W-:Y:S02]  /*7e10*/  SEL R28, R55, R64, P0 ;  /* 0x00000040371c7207 */ /* 0x010fe40000000000 */
[----:B------:R-:W-:Y:S02]  /*7e20*/  SEL R30, R64, R55, P0 ;  /* 0x00000037401e7207 */ /* 0x000fe40000000000 */
[----:B------:R-:W-:Y:S02]  /*7e30*/  SEL R29, R118, R69, P0 ;  /* 0x00000045761d7207 */ /* 0x000fe40000000000 */
[----:B------:R-:W-:Y:S01]  /*7e40*/  SEL R31, R69, R118, P0 ;  /* 0x00000076451f7207 */ /* 0x000fe20000000000 */
[----:B------:R-:W0:Y:S01]  /*7e50*/  SHFL.IDX PT, R15, R76, R203, 0x1c1f ;  /* 0x001c1fcb4c0f7589 */ /* 0x000e2200000e0000 */
[----:B------:R-:W-:Y:S01]  /*7e60*/  IMAD R53, R56, R53, R63 ;  /* 0x0000003538357224 */ /* 0x000fe200078e023f */
[----:B------:R-:W-:-:S02]  /*7e70*/  ULDC.64 UR10, c[0x0][0xb88] ;  /* 0x0002e200000a7ab9 */ /* 0x000fc40000000a00 */
[----:B------:R-:W2:Y:S04]  /*7e80*/  SHFL.IDX PT, R44, R148, R203, 0x1c1f ;  /* 0x001c1fcb942c7589 */ /* 0x000ea800000e0000 */
[----:B------:R-:W4:Y:S04]  /*7e90*/  SHFL.IDX PT, R41, R150, R203, 0x1c1f ;  /* 0x001c1fcb96297589 */ /* 0x000f2800000e0000 */
[----:B------:R1:W-:Y:S01]  /*7ea0*/  STSM.16.M88.4 [R14], R36 ;  /* 0x000000240e007844 */ /* 0x0003e20000000200 */
[----:B------:R-:W-:-:S03]  /*7eb0*/  IMAD.X R153, RZ, RZ, R195, P1 ;  /* 0x000000ffff997224 */ /* 0x000fc600008e06c3 */
[----:B------:R-:W4:Y:S04]  /*7ec0*/  SHFL.IDX PT, R9, R78, R203, 0x1c1f ;  /* 0x001c1fcb4e097589 */ /* 0x000f2800000e0000 */
[----:B------:R-:W4:Y:S04]  /*7ed0*/  SHFL.IDX PT, R42, R84, R203, 0x1c1f ;  /* 0x001c1fcb542a7589 */ /* 0x000f2800000e0000 */
[----:B------:R-:W4:Y:S04]  /*7ee0*/  SHFL.IDX PT, R43, R202, R203, 0x1c1f ;  /* 0x001c1fcbca2b7589 */ /* 0x000f2800000e0000 */
[----:B------:R-:W-:Y:S01]  /*7ef0*/  STSM.16.M88.4 [R190], R24 ;  /* 0x00000018be007844 */ /* 0x000fe20000000200 */
[----:B-1----:R-:W-:-:S03]  /*7f00*/  SHF.R.S32.HI R14, RZ, 0x1f, R53 ;  /* 0x0000001fff0e7819 */ /* 0x002fc60000011435 */
[----:B------:R-:W-:Y:S04]  /*7f10*/  STSM.16.M88.4 [R192], R28 ;  /* 0x0000001cc0007844 */ /* 0x000fe80000000200 */
[----:B------:R-:W1:Y:S04]  /*7f20*/  SHFL.IDX PT, R7, R86, R203, 0x1c1f ;  /* 0x001c1fcb56077589 */ /* 0x000e6800000e0000 */
[----:B------:R-:W1:Y:S04]  /*7f30*/  SHFL.IDX PT, R11, R204, R203, 0x1c1f ;  /* 0x001c1fcbcc0b7589 */ /* 0x000e6800000e0000 */
[----:B------:R3:W-:Y:S04]  /*7f40*/  STSM.16.M88.4 [R182], R32 ;  /* 0x00000020b6007844 */ /* 0x0007e80000000200 */
[----:B------:R-:W-:Y:S04]  /*7f50*/  SHFL.IDX PT, R5, R92, R203, 0x1c1f ;  /* 0x001c1fcb5c057589 */ /* 0x000fe800000e0000 */
[----:B------:R-:W1:Y:S01]  /*7f60*/  SHFL.IDX PT, R50, R206, R203, 0x1c1f ;  /* 0x001c1fcbce327589 */ /* 0x000e6200000e0000 */
[----:B------:R-:W-:Y:S01]  /*7f70*/  LOP3.LUT R166, R167, 0x380, RZ, 0xc0, !PT ;  /* 0x00000380a7a67812 */ /* 0x000fe200078ec0ff */
[----:B------:R-:W-:-:S02]  /*7f80*/  IMAD R14, R14, UR10, RZ ;  /* 0x0000000a0e0e7c24 */ /* 0x000fc4000f8e02ff */
[----:B---3--:R-:W-:Y:S01]  /*7f90*/  IMAD.U32 R33, RZ, RZ, UR7 ;  /* 0x00000007ff217e24 */ /* 0x008fe2000f8e00ff */
[----:B------:R-:W-:Y:S01]  /*7fa0*/  SHF.R.S32.HI R32, RZ, 0x1f, R54 ;  /* 0x0000001fff207819 */ /* 0x000fe20000011436 */
[----:B------:R-:W-:Y:S01]  /*7fb0*/  ULDC UR7, c[0x0][0xa88] ;  /* 0x0002a20000077ab9 */ /* 0x000fe20000000800 */
[----:B------:R-:W-:Y:S02]  /*7fc0*/  IADD3 R54, P1, R54, UR8, RZ ;  /* 0x0000000836367c10 */ /* 0x000fe4000ff3e0ff */
[----:B------:R-:W-:Y:S02]  /*7fd0*/  MOV R186, R186 ;  /* 0x000000ba00ba7202 */ /* 0x000fe40000000f00 */
[----:B------:R-:W-:Y:S02]  /*7fe0*/  IADD3.X R55, R32, UR9, R33, P1, !PT ;  /* 0x0000000920377c10 */ /* 0x000fe40008ffe421 */
[----:B------:R-:W-:Y:S02]  /*7ff0*/  SEL R36, R62, R59, P0 ;  /* 0x0000003b3e247207 */ /* 0x000fe40000000000 */
[----:B------:R-:W-:-:S02]  /*8000*/  SEL R38, R59, R62, P0 ;  /* 0x0000003e3b267207 */ /* 0x000fc40000000000 */
[----:B------:R-:W-:Y:S02]  /*8010*/  SEL R37, R132, R73, P0 ;  /* 0x0000004984257207 */ /* 0x000fe40000000000 */
[----:B------:R-:W-:Y:S02]  /*8020*/  SEL R39, R73, R132, P0 ;  /* 0x0000008449277207 */ /* 0x000fe40000000000 */
[----:B------:R-:W-:Y:S02]  /*8030*/  MOV R184, R184 ;  /* 0x000000b800b87202 */ /* 0x000fe40000000f00 */
[----:B------:R-:W-:Y:S02]  /*8040*/  SEL R24, R49, R88, P0 ;  /* 0x0000005831187207 */ /* 0x000fe40000000000 */
[----:B------:R-:W-:Y:S02]  /*8050*/  SEL R26, R88, R49, P0 ;  /* 0x00000031581a7207 */ /* 0x000fe40000000000 */
[----:B------:R-:W-:-:S02]  /*8060*/  SEL R25, R134, R75, P0 ;  /* 0x0000004b86197207 */ /* 0x000fc40000000000 */
[----:B------:R-:W-:Y:S02]  /*8070*/  SEL R27, R75, R134, P0 ;  /* 0x000000864b1b7207 */ /* 0x000fe40000000000 */
[----:B------:R-:W-:Y:S02]  /*8080*/  SEL R32, R40, R61, P0 ;  /* 0x0000003d28207207 */ /* 0x000fe40000000000 */
[----:B------:R-:W-:Y:S01]  /*8090*/  SEL R34, R61, R40, P0 ;  /* 0x000000283d227207 */ /* 0x000fe20000000000 */
[----:B------:R-:W-:Y:S01]  /*80a0*/  IMAD R40, R58, 0x80, R217 ;  /* 0x000000803a287824 */ /* 0x000fe200078e02d9 */
[----:B------:R-:W-:Y:S01]  /*80b0*/  SHF.R.U64 R166, R166, 0x3, RZ ;  /* 0x00000003a6a67819 */ /* 0x000fe200000012ff */
[----:B------:R-:W-:Y:S01]  /*80c0*/  IMAD.WIDE.U32 R54, R53, UR10, R54 ;  /* 0x0000000a35367c25 */ /* 0x000fe2000f8e0036 */
[----:B------:R-:W-:Y:S02]  /*80d0*/  MOV R162, R162 ;  /* 0x000000a200a27202 */ /* 0x000fe40000000f00 */
[----:B------:R-:W-:-:S02]  /*80e0*/  SEL R28, R45, R96, P0 ;  /* 0x000000602d1c7207 */ /* 0x000fc40000000000 */
[----:B------:R-:W-:Y:S01]  /*80f0*/  SEL R30, R96, R45, P0 ;  /* 0x0000002d601e7207 */ /* 0x000fe20000000000 */
[----:B------:R-:W-:Y:S01]  /*8100*/  IMAD R45, R53, UR11, R14 ;  /* 0x0000000b352d7c24 */ /* 0x000fe2000f8e020e */
[----:B------:R-:W-:Y:S02]  /*8110*/  SEL R29, R140, R77, P0 ;  /* 0x0000004d8c1d7207 */ /* 0x000fe40000000000 */
[----:B------:R-:W-:Y:S01]  /*8120*/  SEL R31, R77, R140, P0 ;  /* 0x0000008c4d1f7207 */ /* 0x000fe20000000000 */
[----:B------:R-:W-:Y:S01]  /*8130*/  STSM.16.M88.4 [R186], R36 ;  /* 0x00000024ba007844 */ /* 0x000fe20000000200 */
[----:B------:R-:W-:Y:S01]  /*8140*/  IMAD R57, R56, UR7, RZ ;  /* 0x0000000738397c24 */ /* 0x000fe2000f8e02ff */
[----:B------:R-:W-:Y:S01]  /*8150*/  LOP3.LUT R166, R166, R167, RZ, 0x3c, !PT ;  /* 0x000000a7a6a67212 */ /* 0x000fe200078e3cff */
[----:B------:R-:W-:Y:S01]  /*8160*/  ULDC.64 UR8, c[0x0][0xb50] ;  /* 0x0002d40000087ab9 */ /* 0x000fe20000000a00 */
[----:B------:R3:W-:Y:S01]  /*8170*/  STSM.16.M88.4 [R184], R24 ;  /* 0x00000018b8007844 */ /* 0x0007e20000000200 */
[----:B------:R-:W-:Y:S01]  /*8180*/  LOP3.LUT P1, RZ, R23, 0x3, RZ, 0xc0, !PT ;  /* 0x0000000317ff7812 */ /* 0x000fe2000782c0ff */
[----:B------:R-:W-:Y:S01]  /*8190*/  VIADD R14, R40, 0x8 ;  /* 0x00000008280e7836 */ /* 0x000fe20000000000 */
[----:B------:R-:W-:Y:S01]  /*81a0*/  MOV R178, R178 ;  /* 0x000000b200b27202 */ /* 0x000fe20000000f00 */
[--C-:B------:R-:W-:Y:S01]  /*81b0*/  IMAD.X R167, RZ, RZ, R195.reuse, P4 ;  /* 0x000000ffffa77224 */ /* 0x100fe200020e06c3 */
[----:B------:R0:W-:Y:S01]  /*81c0*/  STSM.16.M88.4 [R162], R28 ;  /* 0x0000001ca2007844 */ /* 0x0001e20000000200 */
[----:B------:R-:W-:Y:S01]  /*81d0*/  SEL R33, R47, R106, P0 ;  /* 0x0000006a2f217207 */ /* 0x000fe20000000000 */
[----:B------:R-:W-:Y:S01]  /*81e0*/  IMAD.X R197, RZ, RZ, R195, P2 ;  /* 0x000000ffffc57224 */ /* 0x000fe200010e06c3 */
[----:B------:R-:W-:Y:S01]  /*81f0*/  SEL R35, R106, R47, P0 ;  /* 0x0000002f6a237207 */ /* 0x000fe20000000000 */
[----:B------:R-:W1:Y:S01]  /*8200*/  @P3 LDC R59, c[0x0][0xbf0] ;  /* 0x0002fc00ff3b3b82 */ /* 0x000e620000000800 */
[-C--:B------:R-:W-:Y:S01]  /*8210*/  ISETP.GE.OR P2, PT, R40, R57.reuse, P1 ;  /* 0x000000392800720c */ /* 0x080fe20000f46670 */
[----:B------:R-:W-:Y:S01]  /*8220*/  ULDC.64 UR10, c[0x0][0xae8] ;  /* 0x0002ba00000a7ab9 */ /* 0x000fe20000000a00 */
[----:B------:R-:W-:Y:S01]  /*8230*/  ISETP.GE.OR P1, PT, R14, R57, P1 ;  /* 0x000000390e00720c */ /* 0x000fe20000f26670 */
[----:B---3--:R-:W-:Y:S01]  /*8240*/  IMAD.IADD R25, R55, 0x1, R45 ;  /* 0x0000000137197824 */ /* 0x008fe200078e022d */
[----:B------:R4:W-:Y:S01]  /*8250*/  STSM.16.M88.4 [R178], R32 ;  /* 0x00000020b2007844 */ /* 0x0009e20000000200 */
[----:B0-----:R-:W-:-:S02]  /*8260*/  LEA R28, P4, R54, UR8, 0x2 ;  /* 0x00000008361c7c11 */ /* 0x001fc4000f8810ff */
[----:B------:R-:W-:Y:S02]  /*8270*/  MOV R180, R180 ;  /* 0x000000b400b47202 */ /* 0x000fe40000000f00 */
[----:B------:R-:W-:Y:S02]  /*8280*/  LEA.HI.X R14, R54, UR9, R25, 0x2, P4 ;  /* 0x00000009360e7c11 */ /* 0x000fe4000a0f1419 */
[----:B------:R-:W-:Y:S02]  /*8290*/  SEL R24, R15, R112, P0 ;  /* 0x000000700f187207 */ /* 0x000fe40000000000 */
[----:B------:R-:W-:Y:S02]  /*82a0*/  SEL R26, R112, R15, P0 ;  /* 0x0000000f701a7207 */ /* 0x000fe40000000000 */
[----:B--2---:R-:W-:Y:S02]  /*82b0*/  SEL R25, R44, R79, P0 ;  /* 0x0000004f2c197207 */ /* 0x004fe40000000000 */
[----:B------:R-:W-:-:S02]  /*82c0*/  SEL R27, R79, R44, P0 ;  /* 0x0000002c4f1b7207 */ /* 0x000fc40000000000 */
[----:B----4-:R-:W-:Y:S02]  /*82d0*/  SEL R33, R41, R122, P0 ;  /* 0x0000007a29217207 */ /* 0x010fe40000000000 */
[----:B------:R-:W-:Y:S02]  /*82e0*/  SEL R35, R122, R41, P0 ;  /* 0x000000297a237207 */ /* 0x000fe40000000000 */
[----:B------:R-:W-:Y:S02]  /*82f0*/  SEL R32, R9, R52, P0 ;  /* 0x0000003409207207 */ /* 0x000fe40000000000 */
[----:B------:R-:W-:Y:S02]  /*8300*/  SEL R34, R52, R9, P0 ;  /* 0x0000000934227207 */ /* 0x000fe40000000000 */
[----:B------:R-:W-:Y:S02]  /*8310*/  SEL R40, R42, R51, P0 ;  /* 0x000000332a287207 */ /* 0x000fe40000000000 */
[----:B------:R-:W-:Y:S01]  /*8320*/  SEL R41, R43, R130, P0 ;  /* 0x000000822b297207 */ /* 0x000fe20000000000 */
[----:B------:R-:W-:Y:S01]  /*8330*/  SHFL.IDX PT, R54, R28, RZ, 0x1c1f ;  /* 0x001c1fff1c367589 */ /* 0x000fe200000e0000 */
[----:B------:R-:W-:-:S02]  /*8340*/  SEL R42, R51, R42, P0 ;  /* 0x0000002a332a7207 */ /* 0x000fc40000000000 */
[----:B------:R-:W-:Y:S01]  /*8350*/  SEL R43, R130, R43, P0 ;  /* 0x0000002b822b7207 */ /* 0x000fe20000000000 */
[----:B------:R0:W-:Y:S01]  /*8360*/  SHFL.IDX PT, R64, R28, 0x1, 0x1c1f ;  /* 0x003c1f001c407f89 */ /* 0x0001e200000e0000 */
[----:B-1----:R-:W-:Y:S02]  /*8370*/  SEL R60, R7, R48, P0 ;  /* 0x00000030073c7207 */ /* 0x002fe40000000000 */
[----:B------:R-:W-:Y:S02]  /*8380*/  SEL R62, R48, R7, P0 ;  /* 0x00000007303e7207 */ /* 0x000fe40000000000 */
[----:B------:R-:W-:Y:S02]  /*8390*/  SEL R61, R11, R138, P0 ;  /* 0x0000008a0b3d7207 */ /* 0x000fe40000000000 */
[----:B------:R-:W-:Y:S01]  /*83a0*/  SEL R63, R138, R11, P0 ;  /* 0x0000000b8a3f7207 */ /* 0x000fe20000000000 */
[----:B------:R-:W-:Y:S01]  /*83b0*/  STSM.16.M88.4 [R180], R24 ;  /* 0x00000018b4007844 */ /* 0x000fe20000000200 */
[----:B------:R-:W-:-:S02]  /*83c0*/  SEL R29, R50, R81, P0 ;  /* 0x00000051321d7207 */ /* 0x000fc40000000000 */
[----:B------:R-:W-:Y:S02]  /*83d0*/  SEL R31, R81, R50, P0 ;  /* 0x00000032511f7207 */ /* 0x000fe40000000000 */
[----:B0-----:R-:W-:Y:S02]  /*83e0*/  SEL R28, R5, R46, P0 ;  /* 0x0000002e051c7207 */ /* 0x001fe40000000000 */
[----:B------:R-:W-:Y:S01]  /*83f0*/  SEL R30, R46, R5, P0 ;  /* 0x000000052e1e7207 */ /* 0x000fe20000000000 */
[----:B------:R-:W-:Y:S04]  /*8400*/  STSM.16.M88.4 [R6], R32 ;  /* 0x0000002006007844 */ /* 0x000fe80000000200 */
[----:B------:R-:W-:Y:S04]  /*8410*/  STSM.16.M88.4 [R10], R40 ;  /* 0x000000280a007844 */ /* 0x000fe80000000200 */
[----:B------:R-:W-:Y:S04]  /*8420*/  STSM.16.M88.4 [R8], R60 ;  /* 0x0000003c08007844 */ /* 0x000fe80000000200 */
[----:B------:R-:W-:Y:S04]  /*8430*/  STSM.16.M88.4 [R4], R28 ;  /* 0x0000001c04007844 */ /* 0x000fe80000000200 */
[----:B------:R-:W0:Y:S01]  /*8440*/  SHFL.IDX PT, R55, R14, RZ, 0x1c1f ;  /* 0x001c1fff0e377589 */ /* 0x000e2200000e0000 */
[----:B------:R-:W-:Y:S06]  /*8450*/  BAR.SYNC.DEFER_BLOCKING 0x1, 0x100 ;  /* 0x0044000000007b1d */ /* 0x000fec0000010000 */
[----:B------:R-:W1:Y:S01]  /*8460*/  SHFL.IDX PT, R65, R14, 0x1, 0x1c1f ;  /* 0x003c1f000e417f89 */ /* 0x000e6200000e0000 */
[----:B------:R-:W-:-:S03]  /*8470*/  UIMAD UR7, UR12, UR10, URZ ;  /* 0x0000000a0c0772a4 */ /* 0x000fc6000f8e023f */
[----:B0-----:R-:W-:Y:S04]  /*8480*/  @!P2 ST.E desc[UR50][R54.64], R0 ;  /* 0x000000003600a985 */ /* 0x001fe8000c101932 */
[----:B-1----:R0:W-:Y:S04]  /*8490*/  @!P1 ST.E desc[UR50][R64.64], R3 ;  /* 0x0000000340009985 */ /* 0x0021e8000c101932 */
[----:B------:R1:W5:Y:S01]  /*84a0*/  LD.E.128 R36, desc[UR50][R20.64] ;  /* 0x0000003214247980 */ /* 0x000362000c101d00 */
[----:B------:R-:W-:Y:S01]  /*84b0*/  UIMAD.WIDE.U32 UR8, UR5, UR10, URZ ;  /* 0x0000000a050872a5 */ /* 0x000fe2000f8e003f */
[----:B------:R-:W-:-:S02]  /*84c0*/  LOP3.LUT R198, R199, 0x380, RZ, 0xc0, !PT ;  /* 0x00000380c7c67812 */ /* 0x000fc400078ec0ff */
[----:B------:R-:W-:Y:S01]  /*84d0*/  LOP3.LUT R196, R196, R159, RZ, 0x3c, !PT ;  /* 0x0000009fc4c47212 */ /* 0x000fe200078e3cff */
[----:B------:R-:W5:Y:S01]  /*84e0*/  LD.E.128 R12, desc[UR50][R12.64] ;  /* 0x000000320c0c7980 */ /* 0x000f62000c101d00 */
[----:B0-----:R-:W-:-:S03]  /*84f0*/  IMAD R3, R19, 0x20, R22 ;  /* 0x0000002013037824 */ /* 0x001fc600078e0216 */
[----:B------:R0:W5:Y:S01]  /*8500*/  LD.E.128 R24, desc[UR50][R154.64] ;  /* 0x000000329a187980 */ /* 0x000162000c101d00 */
[----:B-1----:R-:W1:Y:S01]  /*8510*/  @P3 LDC R21, c[0x0][0xbec] ;  /* 0x0002fb00ff153b82 */ /* 0x002e620000000800 */
[----:B------:R-:W-:Y:S01]  /*8520*/  UIMAD UR5, UR5, UR11, UR7 ;  /* 0x0000000b050572a4 */ /* 0x000fe2000f8e0207 */
[----:B------:R-:W-:Y:S01]  /*8530*/  SHF.R.U64 R198, R198, 0x3, RZ ;  /* 0x00000003c6c67819 */ /* 0x000fe200000012ff */
[----:B------:R-:W-:Y:S01]  /*8540*/  IMAD.X R159, RZ, RZ, R195, P6 ;  /* 0x000000ffff9f7224 */ /* 0x000fe200030e06c3 */
[----:B------:R-:W-:Y:S01]  /*8550*/  ULDC.64 UR10, c[0x0][0xaf0] ;  /* 0x0002bc00000a7ab9 */ /* 0x000fe20000000a00 */
[----:B------:R-:W-:Y:S01]  /*8560*/  IMAD R72, R58, 0x80, R3 ;  /* 0x000000803a487824 */ /* 0x000fe200078e0203 */
[----:B------:R-:W-:Y:S01]  /*8570*/  UIMAD UR4, UR4, UR10, URZ ;  /* 0x0000000a040472a4 */ /* 0x000fe2000f8e023f */
[----:B------:R0:W5:Y:S01]  /*8580*/  LD.E.128 R44, desc[UR50][R156.64] ;  /* 0x000000329c2c7980 */ /* 0x000162000c101d00 */
[----:B------:R-:W-:Y:S02]  /*8590*/  UIADD3 UR5, UR9, UR5, URZ ;  /* 0x0000000509057290 */ /* 0x000fe4000fffe03f */
[----:B------:R-:W-:Y:S01]  /*85a0*/  UIMAD UR7, UR39, UR11, UR4 ;  /* 0x0000000b270772a4 */ /* 0x000fe2000f8e0204 */
[----:B------:R-:W-:Y:S01]  /*85b0*/  IMAD.MOV.U32 R3, RZ, RZ, R72 ;  /* 0x000000ffff037224 */ /* 0x000fe200078e0048 */
[----:B------:R-:W-:Y:S01]  /*85c0*/  LOP3.LUT R198, R198, R199, RZ, 0x3c, !PT ;  /* 0x000000c7c6c67212 */ /* 0x000fe200078e3cff */
[----:B------:R-:W-:Y:S01]  /*85d0*/  UMOV UR4, UR8 ;  /* 0x0000000800047c82 */ /* 0x000fe20008000000 */
[----:B------:R-:W5:Y:S01]  /*85e0*/  LD.E.128 R160, desc[UR50][R160.64] ;  /* 0x00000032a0a07980 */ /* 0x000f62000c101d00 */
[----:B------:R-:W-:-:S03]  /*85f0*/  UIMAD.WIDE.U32 UR4, UR39, UR10, UR4 ;  /* 0x0000000a270472a5 */ /* 0x000fc6000f8e0004 */
[----:B------:R0:W5:Y:S04]  /*8600*/  LD.E.128 R8, desc[UR50][R164.64] ;  /* 0x00000032a4087980 */ /* 0x000168000c101d00 */
[----:B------:R0:W5:Y:S01]  /*8610*/  LD.E.128 R4, desc[UR50][R168.64] ;  /* 0x00000032a8047980 */ /* 0x000162000c101d00 */
[----:B-1----:R-:W-:Y:S01]  /*8620*/  @P3 IMAD.HI.U32 R0, R72, R21, RZ ;  /* 0x0000001548003227 */ /* 0x002fe200078e00ff */
[----:B------:R-:W-:Y:S02]  /*8630*/  UIADD3 UR7, UR5, UR7, URZ ;  /* 0x0000000705077290 */ /* 0x000fe4000fffe03f */
[----:B------:R0:W5:Y:S01]  /*8640*/  LD.E.128 R60, desc[UR50][R170.64] ;  /* 0x00000032aa3c7980 */ /* 0x000162000c101d00 */
[----:B------:R-:W-:Y:S01]  /*8650*/  ULDC.64 UR8, c[0x0][0xad8] ;  /* 0x0002b60000087ab9 */ /* 0x000fe20000000a00 */
[----:B------:R-:W-:Y:S01]  /*8660*/  IMAD.X R199, RZ, RZ, R195, P5 ;  /* 0x000000ffffc77224 */ /* 0x000fe200028e06c3 */
[----:B------:R-:W-:Y:S01]  /*8670*/  @P3 SHF.R.U32.HI R3, RZ, R59, R0 ;  /* 0x0000003bff033219 */ /* 0x000fe20000011600 */
[----:B------:R-:W-:Y:S01]  /*8680*/  IMAD.U32 R20, RZ, RZ, UR4 ;  /* 0x00000004ff147e24 */ /* 0x000fe2000f8e00ff */
[----:B------:R-:W5:Y:S01]  /*8690*/  LD.E.128 R192, desc[UR50][R194.64] ;  /* 0x00000032c2c07980 */ /* 0x000f62000c101d00 */
[----:B------:R-:W-:Y:S01]  /*86a0*/  IMAD R78, R58, 0x80, R22 ;  /* 0x000000803a4e7824 */ /* 0x000fe200078e0216 */
[--C-:B------:R-:W-:Y:S01]  /*86b0*/  SHF.R.S32.HI R0, RZ, 0x1f, R3.reuse ;  /* 0x0000001fff007819 */ /* 0x100fe20000011403 */
[----:B------:R-:W-:Y:S01]  /*86c0*/  IMAD.U32 R21, RZ, RZ, UR5 ;  /* 0x00000005ff157e24 */ /* 0x000fe2000f8e00ff */
[----:B------:R-:W-:Y:S01]  /*86d0*/  ULDC.64 UR4, c[0x0][0xae0] ;  /* 0x0002b80000047ab9 */ /* 0x000fe20000000a00 */
[----:B------:R-:W-:Y:S01]  /*86e0*/  IMAD.U32 R21, RZ, RZ, UR7 ;  /* 0x00000007ff157e24 */ /* 0x000fe2000f8e00ff */
[----:B------:R0:W5:Y:S01]  /*86f0*/  LD.E.128 R48, desc[UR50][R174.64] ;  /* 0x00000032ae307980 */ /* 0x000162000c101d00 */
[----:B------:R-:W-:Y:S01]  /*8700*/  IMAD R0, R0, UR4, RZ ;  /* 0x0000000400007c24 */ /* 0x000fe2000f8e02ff */
[----:B------:R-:W-:Y:S01]  /*8710*/  UIADD3 UR6, UR6, 0x38820, URZ ;  /* 0x0003882006067890 */ /* 0x000fe2000fffe03f */
[----:B------:R-:W-:Y:S01]  /*8720*/  IMAD.MOV R73, RZ, RZ, -R3 ;  /* 0x000000ffff497224 */ /* 0x000fe200078e0a03 */
[----:B------:R0:W5:Y:S01]  /*8730*/  LD.E.128 R32, desc[UR50][R152.64] ;  /* 0x0000003298207980 */ /* 0x000162000c101d00 */
[C---:B------:R-:W-:Y:S01]  /*8740*/  IMAD R59, R3.reuse, UR5, R0 ;  /* 0x00000005033b7c24 */ /* 0x040fe2000f8e0200 */
[----:B------:R-:W-:Y:S01]  /*8750*/  UIADD3 UR36, UR36, 0x1, URZ ;  /* 0x0000000124247890 */ /* 0x000fe2000fffe03f */
[----:B------:R-:W-:Y:S01]  /*8760*/  IMAD.WIDE.U32 R20, R3, UR4, R20 ;  /* 0x0000000403147c25 */ /* 0x000fe2000f8e0014 */
[----:B------:R0:W5:Y:S01]  /*8770*/  LD.E.128 R28, desc[UR50][R158.64] ;  /* 0x000000329e1c7980 */ /* 0x000162000c101d00 */
[----:B------:R-:W-:-:S02]  /*8780*/  ULDC.64 UR10, c[0x0][0xa80] ;  /* 0x0002a000000a7ab9 */ /* 0x000fc40000000a00 */
[----:B------:R-:W-:Y:S01]  /*8790*/  IMAD R3, R56, R73, R72 ;  /* 0x0000004938037224 */ /* 0x000fe200078e0248 */
[----:B------:R0:W5:Y:S04]  /*87a0*/  LD.E.128 R68, desc[UR50][R166.64] ;  /* 0x00000032a6447980 */ /* 0x000168000c101d00 */
[----:B------:R0:W5:Y:S01]  /*87b0*/  LD.E.128 R64, desc[UR50][R172.64] ;  /* 0x00000032ac407980 */ /* 0x000162000c101d00 */
[----:B------:R-:W-:-:S03]  /*87c0*/  SHF.R.S32.HI R0, RZ, 0x1f, R3 ;  /* 0x0000001fff007819 */ /* 0x000fc60000011403 */
[----:B------:R0:W5:Y:S04]  /*87d0*/  LD.E.128 R52, desc[UR50][R196.64] ;  /* 0x00000032c4347980 */ /* 0x000168000c101d00 */
[----:B------:R0:W5:Y:S01]  /*87e0*/  LD.E.128 R40, desc[UR50][R198.64] ;  /* 0x00000032c6287980 */ /* 0x000162000c101d00 */
[----:B------:R-:W-:Y:S01]  /*87f0*/  @!PT LDS RZ, [RZ] ;  /* 0x00000000fffff984 */ /* 0x000fe20000000800 */
[----:B------:R-:W-:Y:S01]  /*8800*/  @!PT LDS RZ, [RZ] ;  /* 0x00000000fffff984 */ /* 0x000fe20000000800 */
[----:B------:R-:W-:Y:S01]  /*8810*/  @!PT LDS RZ, [RZ] ;  /* 0x00000000fffff984 */ /* 0x000fe20000000800 */
[----:B------:R-:W-:Y:S01]  /*8820*/  @!PT LDS RZ, [RZ] ;  /* 0x00000000fffff984 */ /* 0x000fe20000000800 */
[----:B------:R1:W-:Y:S06]  /*8830*/  MEMBAR.ALL.CTA ;  /* 0x0000000000007992 */ /* 0x0003ec0000008000 */
[----:B-1----:R-:W1:Y:S01]  /*8840*/  FENCE.VIEW.ASYNC.S ;  /* 0x00000000000073c6 */ /* 0x002e620000000000 */
[----:B------:R-:W-:-:S02]  /*8850*/  IMAD.IADD R21, R21, 0x1, R59 ;  /* 0x0000000115157824 */ /* 0x000fc400078e023b */
[----:B------:R-:W-:Y:S02]  /*8860*/  IMAD R56, R0, UR8, RZ ;  /* 0x0000000800387c24 */ /* 0x000fe4000f8e02ff */
[----:B------:R-:W-:Y:S01]  /*8870*/  IMAD.WIDE.U32 R20, R3, UR8, R20 ;  /* 0x0000000803147c25 */ /* 0x000fe2000f8e0014 */
[----:B------:R-:W-:-:S03]  /*8880*/  ISETP.GE.AND P2, PT, R78, R57, PT ;  /* 0x000000394e00720c */ /* 0x000fc60003f46270 */
[----:B------:R-:W-:Y:S01]  /*8890*/  IMAD R59, R3, UR9, R56 ;  /* 0x00000009033b7c24 */ /* 0x000fe2000f8e0238 */
[----:B------:R-:W-:Y:S01]  /*88a0*/  LEA R56, P3, R20, UR10, 0x1 ;  /* 0x0000000a14387c11 */ /* 0x000fe2000f8608ff */
[----:B------:R-:W-:Y:S02]  /*88b0*/  UPRMT UR6, URZ, 0x654, UR6 ;  /* 0x000006543f067896 */ /* 0x000fe40008000006 */
[----:B------:R-:W-:Y:S01]  /*88c0*/  IMAD.IADD R3, R21, 0x1, R59 ;  /* 0x0000000115037824 */ /* 0x000fe200078e023b */
[----:B------:R-:W-:Y:S01]  /*88d0*/  UISETP.NE.AND UP0, UPT, UR36, 0x2, UPT ;  /* 0x000000022400788c */ /* 0x000fe2000bf05270 */
[----:B------:R-:W-:-:S03]  /*88e0*/  VIADD R0, R78, 0x20 ;  /* 0x000000204e007836 */ /* 0x000fc60000000000 */
[----:B------:R-:W-:Y:S01]  /*88f0*/  LEA.HI.X R3, R20, UR11, R3, 0x1, P3 ;  /* 0x0000000b14037c11 */ /* 0x000fe200098f0c03 */
[----:B------:R-:W-:Y:S01]  /*8900*/  USEL UR5, URZ, 0x1, UP0 ;  /* 0x000000013f057887 */ /* 0x000fe20008000000 */
[-C--:B------:R-:W-:Y:S01]  /*8910*/  ISETP.GE.AND P1, PT, R0, R57.reuse, PT ;  /* 0x000000390000720c */ /* 0x080fe20003f26270 */
[----:B------:R-:W-:Y:S01]  /*8920*/  ULDC UR4, c[0x0][0xc] ;  /* 0x0000030000047ab9 */ /* 0x000fe20000000800 */
[----:B------:R-:W-:Y:S01]  /*8930*/  VIADD R0, R78, 0x40 ;  /* 0x000000404e007836 */ /* 0x000fe20000000000 */
[----:B------:R-:W-:Y:S01]  /*8940*/  UIADD3 UR41, UR4, UR41, URZ ;  /* 0x0000002904297290 */ /* 0x000fe2000fffe03f */
[----:B-1----:R0:W1:Y:S01]  /*8950*/  SHFL.IDX PT, R58, R56, RZ, 0x181f ;  /* 0x00181fff383a7589 */ /* 0x00206200000e0000 */
[----:B------:R-:W-:Y:S01]  /*8960*/  USEL UR36, UR36, URZ, UP0 ;  /* 0x0000003f24247287 */ /* 0x000fe20008000000 */
[----:B------:R-:W-:Y:S01]  /*8970*/  SYNCS.ARRIVE.TRANS64.RED.A1T0 RZ, [UR6], RZ ;  /* 0x000000ffffff79a7 */ /* 0x000fe20008100406 */
[----:B------:R-:W-:Y:S01]  /*8980*/  ULOP3.LUT UR42, UR42, UR5, URZ, 0x3c, !UPT ;  /* 0x000000052a2a7292 */ /* 0x000fe2000f8e3c3f */
[----:B------:R0:W2:Y:S01]  /*8990*/  SHFL.IDX PT, R59, R3, RZ, 0x181f ;  /* 0x00181fff033b7589 */ /* 0x0000a200000e0000 */
[----:B------:R-:W-:Y:S01]  /*89a0*/  BSSY B0, `(.L_x_31) ;  /* 0x0000013000007945 */ /* 0x000fe20003800000 */
[----:B------:R-:W-:-:S03]  /*89b0*/  ISETP.GE.AND P0, PT, R0, R57, PT ;  /* 0x000000390000720c */ /* 0x000fc60003f06270 */
[----:B------:R-:W-:Y:S10]  /*89c0*/  @P2 BRA `(.L_x_32) ;  /* 0x0000000000402947 */ /* 0x000ff40003800000 */
[----:B------:R-:W-:Y:S02]  /*89d0*/  ULDC UR4, c[0x0][0xac8] ;  /* 0x0002b20000047ab9 */ /* 0x000fe40000000800 */
[----:B------:R-:W-:Y:S02]  /*89e0*/  ISETP.GE.AND P4, PT, R18, UR4, PT ;  /* 0x0000000412007c0c */ /* 0x000fe4000bf86270 */
[----:B------:R-:W-:Y:S02]  /*89f0*/  ISETP.GE.AND P3, PT, R17, UR4, PT ;  /* 0x0000000411007c0c */ /* 0x000fe4000bf66270 */
[----:B------:R-:W-:Y:S02]  /*8a00*/  ISETP.GE.AND P2, PT, R16, UR4, PT ;  /* 0x0000000410007c0c */ /* 0x000fe4000bf46270 */
[----:B------:R-:W-:-:S07]  /*8a10*/  ISETP.GE.AND P5, PT, R2, UR4, PT ;  /* 0x0000000402007c0c */ /* 0x000fce000bfa6270 */
[----:B-1----:R-:W-:-:S04]  /*8a20*/  @!P4 LEA R72, P6, R18, R58, 0x1 ;  /* 0x0000003a1248c211 */ /* 0x002fc800078c08ff */
[----:B--2---:R-:W-:Y:S02]  /*8a30*/  @!P4 LEA.HI.X R73, R18, R59, R223, 0x1, P6 ;  /* 0x0000003b1249c211 */ /* 0x004fe400030f0cdf */
[----:B------:R-:W-:Y:S01]  /*8a40*/  @!P3 LEA R74, P6, R17, R58, 0x1 ;  /* 0x0000003a114ab211 */ /* 0x000fe200078c08ff */
[----:B------:R-:W-:-:S03]  /*8a50*/  @!P5 IMAD.WIDE R20, R2, 0x2, R58 ;  /* 0x000000020214d825 */ /* 0x000fc600078e023a */
[-C--:B------:R-:W-:Y:S02]  /*8a60*/  @!P3 LEA.HI.X R75, R17, R59.reuse, R222, 0x1, P6 ;  /* 0x0000003b114bb211 */ /* 0x080fe400030f0cde */
[C---:B------:R-:W-:Y:S01]  /*8a70*/  @!P2 LEA R76, P6, R16.reuse, R58, 0x1 ;  /* 0x0000003a104ca211 */ /* 0x040fe200078c08ff */
[----:B-----5:R3:W-:Y:S03]  /*8a80*/  @!P5 ST.E.128 desc[UR50][R20.64], R192 ;  /* 0x000000c01400d985 */ /* 0x0207e6000c101d32 */
[----:B------:R-:W-:Y:S01]  /*8a90*/  @!P2 LEA.HI.X R77, R16, R59, R221, 0x1, P6 ;  /* 0x0000003b104da211 */ /* 0x000fe200030f0cdd */
[----:B------:R3:W-:Y:S04]  /*8aa0*/  @!P4 ST.E.128 desc[UR50][R72.64], R44 ;  /* 0x0000002c4800c985 */ /* 0x0007e8000c101d32 */
[----:B------:R3:W-:Y:S04]  /*8ab0*/  @!P3 ST.E.128 desc[UR50][R74.64], R60 ;  /* 0x0000003c4a00b985 */ /* 0x0007e8000c101d32 */
[----:B------:R3:W-:Y:S02]  /*8ac0*/  @!P2 ST.E.128 desc[UR50][R76.64], R68 ;  /* 0x000000444c00a985 */ /* 0x0007e4000c101d32 */
.L_x_32:
[----:B------:R-:W-:Y:S05]  /*8ad0*/  BSYNC B0 ;  /* 0x0000000000007941 */ /* 0x000fea0003800000 */
.L_x_31:
[----:B---3-5:R3:W4:Y:S01]  /*8ae0*/  SHFL.IDX PT, R45, R3, 0x1, 0x181f ;  /* 0x00381f00032d7f89 */ /* 0x02872200000e0000 */
[----:B------:R-:W-:Y:S03]  /*8af0*/  BSSY B0, `(.L_x_33) ;  /* 0x0000013000007945 */ /* 0x000fe60003800000 */
[----:B------:R3:W0:Y:S01]  /*8b00*/  SHFL.IDX PT, R44, R56, 0x1, 0x181f ;  /* 0x00381f00382c7f89 */ /* 0x00062200000e0000 */
[----:B------:R-:W-:Y:S05]  /*8b10*/  @P1 BRA `(.L_x_34) ;  /* 0x0000000000401947 */ /* 0x000fea0003800000 */
[----:B------:R-:W-:Y:S02]  /*8b20*/  ULDC UR4, c[0x0][0xac8] ;  /* 0x0002b20000047ab9 */ /* 0x000fe40000000800 */
[----:B------:R-:W-:Y:S02]  /*8b30*/  ISETP.GE.AND P3, PT, R18, UR4, PT ;  /* 0x0000000412007c0c */ /* 0x000fe4000bf66270 */
[----:B------:R-:W-:Y:S02]  /*8b40*/  ISETP.GE.AND P2, PT, R17, UR4, PT ;  /* 0x0000000411007c0c */ /* 0x000fe4000bf46270 */
[----:B------:R-:W-:Y:S02]  /*8b50*/  ISETP.GE.AND P1, PT, R16, UR4, PT ;  /* 0x0000000410007c0c */ /* 0x000fe4000bf26270 */
[----:B------:R-:W-:-:S07]  /*8b60*/  ISETP.GE.AND P4, PT, R2, UR4, PT ;  /* 0x0000000402007c0c */ /* 0x000fce000bf86270 */
[CC--:B0-----:R-:W-:Y:S02]  /*8b70*/  @!P3 LEA R46, P6, R18.reuse, R44.reuse, 0x1 ;  /* 0x0000002c122eb211 */ /* 0x0c1fe400078c08ff */
[CC--:B-1----:R-:W-:Y:S02]  /*8b80*/  @!P2 LEA R58, P5, R17.reuse, R44.reuse, 0x1 ;  /* 0x0000002c113aa211 */ /* 0x0c2fe400078a08ff */
[-C--:B----4-:R-:W-:Y:S02]  /*8b90*/  @!P3 LEA.HI.X R47, R18, R45.reuse, R223, 0x1, P6 ;  /* 0x0000002d122fb211 */ /* 0x090fe400030f0cdf */
[----:B------:R-:W-:Y:S01]  /*8ba0*/  @!P1 LEA R60, P6, R16, R44, 0x1 ;  /* 0x0000002c103c9211 */ /* 0x000fe200078c08ff */
[----:B------:R-:W-:Y:S01]  /*8bb0*/  @!P4 IMAD.WIDE R20, R2, 0x2, R44 ;  /* 0x000000020214c825 */ /* 0x000fe200078e022c */
[-C--:B--2---:R-:W-:Y:S02]  /*8bc0*/  @!P2 LEA.HI.X R59, R17, R45.reuse, R222, 0x1, P5 ;  /* 0x0000002d113ba211 */ /* 0x084fe400028f0cde */
[----:B------:R-:W-:-:S02]  /*8bd0*/  @!P1 LEA.HI.X R61, R16, R45, R221, 0x1, P6 ;  /* 0x0000002d103d9211 */ /* 0x000fc400030f0cdd */
[----:B------:R0:W-:Y:S04]  /*8be0*/  @!P4 ST.E.128 desc[UR50][R20.64], R12 ;  /* 0x0000000c1400c985 */ /* 0x0001e8000c101d32 */
[----:B------:R0:W-:Y:S04]  /*8bf0*/  @!P3 ST.E.128 desc[UR50][R46.64], R160 ;  /* 0x000000a02e00b985 */ /* 0x0001e8000c101d32 */
[----:B------:R0:W-:Y:S04]  /*8c00*/  @!P2 ST.E.128 desc[UR50][R58.64], R48 ;  /* 0x000000303a00a985 */ /* 0x0001e8000c101d32 */
[----:B------:R0:W-:Y:S02]  /*8c10*/  @!P1 ST.E.128 desc[UR50][R60.64], R64 ;  /* 0x000000403c009985 */ /* 0x0001e4000c101d32 */
.L_x_34:
[----:B------:R-:W-:Y:S05]  /*8c20*/  BSYNC B0 ;  /* 0x0000000000007941 */ /* 0x000fea0003800000 */
.L_x_33:
[----:B0-----:R0:W0:Y:S01]  /*8c30*/  SHFL.IDX PT, R15, R3, 0x2, 0x181f ;  /* 0x00581f00030f7f89 */ /* 0x00102200000e0000 */
        /* <DEDUP_REMOVED lines=8> */
[-C--:B0-----:R-:W-:Y:S02]  /*8cc0*/  @!P4 LEA R20, P0, R18, R14.reuse, 0x1 ;  /* 0x0000000e1214c211 */ /* 0x081fe400078008ff */
[CC--:B------:R-:W-:Y:S02]  /*8cd0*/  @!P5 LEA R44, P1, R17.reuse, R14.reuse, 0x1 ;  /* 0x0000000e112cd211 */ /* 0x0c0fe400078208ff */
[----:B------:R-:W-:Y:S02]  /*8ce0*/  @!P6 LEA R46, P2, R16, R14, 0x1 ;  /* 0x0000000e102ee211 */ /* 0x000fe400078408ff */
[----:B------:R-:W-:Y:S01]  /*8cf0*/  @!P3 IMAD.WIDE R12, R2, 0x2, R14 ;  /* 0x00000002020cb825 */ /* 0x000fe200078e020e */
[-C--:B------:R-:W-:Y:S02]  /*8d00*/  @!P4 LEA.HI.X R21, R18, R15.reuse, R223, 0x1, P0 ;  /* 0x0000000f1215c211 */ /* 0x080fe400000f0cdf */
[-C--:B----4-:R-:W-:Y:S02]  /*8d10*/  @!P5 LEA.HI.X R45, R17, R15.reuse, R222, 0x1, P1 ;  /* 0x0000000f112dd211 */ /* 0x090fe400008f0cde */
[----:B------:R-:W-:Y:S01]  /*8d20*/  @!P6 LEA.HI.X R47, R16, R15, R221, 0x1, P2 ;  /* 0x0000000f102fe211 */ /* 0x000fe200010f0cdd */
[----:B------:R0:W-:Y:S04]  /*8d30*/  @!P3 ST.E.128 desc[UR50][R12.64], R36 ;  /* 0x000000240c00b985 */ /* 0x0001e8000c101d32 */
[----:B------:R0:W-:Y:S04]  /*8d40*/  @!P4 ST.E.128 desc[UR50][R20.64], R8 ;  /* 0x000000081400c985 */ /* 0x0001e8000c101d32 */
[----:B------:R0:W-:Y:S04]  /*8d50*/  @!P5 ST.E.128 desc[UR50][R44.64], R32 ;  /* 0x000000202c00d985 */ /* 0x0001e8000c101d32 */
[----:B------:R0:W-:Y:S02]  /*8d60*/  @!P6 ST.E.128 desc[UR50][R46.64], R52 ;  /* 0x000000342e00e985 */ /* 0x0001e4000c101d32 */
.L_x_36:
[----:B------:R-:W-:Y:S05]  /*8d70*/  BSYNC B0 ;  /* 0x0000000000007941 */ /* 0x000fea0003800000 */
.L_x_35:
[----:B------:R-:W-:Y:S01]  /*8d80*/  VIADD R0, R78, 0x60 ;  /* 0x000000604e007836 */ /* 0x000fe20000000000 */
[----:B0-----:R0:W0:Y:S01]  /*8d90*/  SHFL.IDX PT, R11, R3, 0x3, 0x181f ;  /* 0x00781f00030b7f89 */ /* 0x00102200000e0000 */
[----:B------:R-:W-:Y:S01]  /*8da0*/  UIADD3 UR43, UR43, 0x1, URZ ;  /* 0x000000012b2b7890 */ /* 0x000fe2000fffe03f */
[----:B------:R-:W-:Y:S02]  /*8db0*/  BSSY B0, `(.L_x_37) ;  /* 0x0000014000007945 */ /* 0x000fe40003800000 */
[----:B------:R-:W-:Y:S01]  /*8dc0*/  ISETP.GE.AND P0, PT, R0, R57, PT ;  /* 0x000000390000720c */ /* 0x000fe20003f06270 */
[----:B------:R0:W0:-:S12]  /*8dd0*/  SHFL.IDX PT, R10, R56, 0x3, 0x181f ;  /* 0x00781f00380a7f89 */ /* 0x00001800000e0000 */
        /* <DEDUP_REMOVED lines=11> */
[-C--:B------:R-:W-:Y:S02]  /*8e90*/  @!P5 LEA.HI.X R15, R17, R11.reuse, R222, 0x1, P1 ;  /* 0x0000000b110fd211 */ /* 0x080fe400008f0cde */
[----:B------:R-:W-:Y:S01]  /*8ea0*/  @!P6 LEA.HI.X R21, R16, R11, R221, 0x1, P2 ;  /* 0x0000000b1015e211 */ /* 0x000fe200010f0cdd */
[----:B------:R0:W-:Y:S04]  /*8eb0*/  @!P3 ST.E.128 desc[UR50][R8.64], R24 ;  /* 0x000000180800b985 */ /* 0x0001e8000c101d32 */
[----:B------:R0:W-:Y:S04]  /*8ec0*/  @!P4 ST.E.128 desc[UR50][R12.64], R4 ;  /* 0x000000040c00c985 */ /* 0x0001e8000c101d32 */
[----:B------:R0:W-:Y:S04]  /*8ed0*/  @!P5 ST.E.128 desc[UR50][R14.64], R28 ;  /* 0x0000001c0e00d985 */ /* 0x0001e8000c101d32 */
[----:B------:R0:W-:Y:S02]  /*8ee0*/  @!P6 ST.E.128 desc[UR50][R20.64], R40 ;  /* 0x000000281400e985 */ /* 0x0001e4000c101d32 */
.L_x_38:
[----:B------:R-:W-:Y:S05]  /*8ef0*/  BSYNC B0 ;  /* 0x0000000000007941 */ /* 0x000fea0003800000 */
.L_x_37:
[----:B------:R-:W5:Y:S02]  /*8f00*/  LDC R0, c[0x0][0xc34] ;  /* 0x00030d00ff007b82 */ /* 0x000f640000000800 */
[----:B-----5:R-:W-:-:S13]  /*8f10*/  ISETP.LE.AND P0, PT, R0, UR41, PT ;  /* 0x0000002900007c0c */ /* 0x020fda000bf03270 */
[----:B------:R-:W-:Y:S05]  /*8f20*/  @!P0 BRA `(.L_x_39) ;  /* 0xffffff7c00788947 */ /* 0x000fea000383ffff */
[----:B------:R-:W-:Y:S05]  /*8f30*/  EXIT ;  /* 0x000000000000794d */ /* 0x000fea0003800000 */
.L_x_5:
[----:B------:R-:W-:-:S08]  /*8f40*/  NOP ;  /* 0x0000000000007918 */ /* 0x000fd00000000000 */
[----:B------:R-:W0:-:S00]  /*8f50*/  USETMAXREG.DEALLOC.CTAPOOL 0x28 ;  /* 0x00000028000079c8 */ /* 0x000e0000080e0500 */
[----:B------:R-:W1:Y:S01]  /*8f60*/  S2UR UR38, SR_CTAID.X ;  /* 0x00000000002679c3 */ /* 0x000e620000002500 */
[----:B------:R-:W-:Y:S01]  /*8f70*/  UMOV UR36, 0x1 ;  /* 0x0000000100247882 */ /* 0x000fe20000000000 */
[----:B0-----:R-:W-:Y:S02]  /*8f80*/  IMAD.MOV.U32 R29, RZ, RZ, RZ ;  /* 0x000000ffff1d7224 */ /* 0x001fe400078e00ff */
[----:B------:R-:W-:-:S04]  /*8f90*/  IMAD.MOV.U32 R31, RZ, RZ, 0x1 ;  /* 0x00000001ff1f7424 */ /* 0x000fc800078e00ff */
[----:B------:R-:W1:Y:S02]  /*8fa0*/  LDC R2, c[0x0][0xc34] ;  /* 0x00030d00ff027b82 */ /* 0x000e640000000800 */
[----:B-1----:R-:W-:-:S13]  /*8fb0*/  ISETP.LE.AND P0, PT, R2, UR38, PT ;  /* 0x0000002602007c0c */ /* 0x002fda000bf03270 */
[----:B------:R-:W-:Y:S05]  /*8fc0*/  @P0 BRA `(.L_x_40) ;  /* 0x0000004c00800947 */ /* 0x000fea0003800000 */
[----:B------:R-:W-:Y:S01]  /*8fd0*/  ULDC.64 UR4, c[0x0][0x418] ;  /* 0x0001060000047ab9 */ /* 0x000fe20000000a00 */
[----:B------:R-:W0:Y:S01]  /*8fe0*/  S2R R4, SR_TID.X ;  /* 0x0000000000047919 */ /* 0x000e220000002100 */
[----:B------:R-:W-:Y:S01]  /*8ff0*/  UISETP.NE.U32.AND UP0, UPT, UR4, URZ, UPT ;  /* 0x0000003f0400728c */ /* 0x000fe2000bf05070 */
[----:B------:R-:W-:Y:S01]  /*9000*/  IMAD.MOV.U32 R36, RZ, RZ, 0x40 ;  /* 0x00000040ff247424 */ /* 0x000fe200078e00ff */
[----:B------:R-:W-:Y:S01]  /*9010*/  ULDC.64 UR6, c[0x0][0x2f0] ;  /* 0x0000bc0000067ab9 */ /* 0x000fe20000000a00 */
[----:B------:R-:W-:Y:S01]  /*9020*/  ULDC UR4, c[0x0][0x424] ;  /* 0x0001090000047ab9 */ /* 0x000fe20000000800 */
[----:B------:R-:W-:Y:S01]  /*9030*/  UISETP.NE.AND.EX UP0, UPT, UR5, URZ, UPT, UP0 ;  /* 0x0000003f0500728c */ /* 0x000fe2000bf05300 */
[----:B------:R-:W-:Y:S01]  /*9040*/  IMAD.MOV.U32 R34, RZ, RZ, 0x20 ;  /* 0x00000020ff227424 */ /* 0x000fe200078e00ff */
[----:B------:R-:W-:Y:S01]  /*9050*/  ULDC UR40, c[0x0][0x448] ;  /* 0x0001120000287ab9 */ /* 0x000fe20000000800 */
[----:B------:R-:W-:Y:S01]  /*9060*/  LOP3.LUT R16, R16, 0xf7ffffff, RZ, 0xc0, !PT ;  /* 0xf7ffffff10107812 */ /* 0x000fe200078ec0ff */
[----:B------:R-:W-:Y:S01]  /*9070*/  USEL UR4, UR4, 0x1, UP0 ;  /* 0x0000000104047887 */ /* 0x000fe20008000000 */
[----:B------:R-:W-:Y:S01]  /*9080*/  IMAD.MOV.U32 R31, RZ, RZ, 0x1 ;  /* 0x00000001ff1f7424 */ /* 0x000fe200078e00ff */
[----:B------:R-:W-:Y:S01]  /*9090*/  ULDC UR8, c[0x0][0x2b8] ;  /* 0x0000ae0000087ab9 */ /* 0x000fe20000000800 */
[----:B------:R-:W-:Y:S01]  /*90a0*/  UMOV UR41, 0x400 ;  /* 0x0000040000297882 */ /* 0x000fe20000000000 */
[----:B------:R-:W-:Y:S01]  /*90b0*/  UIMAD UR39, UR4, UR6, URZ ;  /* 0x00000006042772a4 */ /* 0x000fe2000f8e023f */
[----:B------:R-:W-:Y:S01]  /*90c0*/  IMAD.MOV.U32 R29, RZ, RZ, RZ ;  /* 0x000000ffff1d7224 */ /* 0x000fe200078e00ff */
[----:B------:R-:W-:-:S02]  /*90d0*/  ULEA UR41, UR45, UR41, 0x18 ;  /* 0x000000292d297291 */ /* 0x000fc4000f8ec03f */
[----:B------:R-:W-:Y:S01]  /*90e0*/  UIADD3 UR5, UR39, 0x7f, URZ ;  /* 0x0000007f27057890 */ /* 0x000fe2000fffe03f */
[----:B------:R-:W-:Y:S01]  /*90f0*/  ULDC UR4, c[0x0][0x288] ;  /* 0x0000a20000047ab9 */ /* 0x000fe20000000800 */
[----:B------:R-:W-:Y:S02]  /*9100*/  ULOP3.LUT UR46, UR37, 0x2, URZ, 0xfc, !UPT ;  /* 0x00000002252e7892 */ /* 0x000fe4000f8efc3f */
[----:B------:R-:W-:Y:S02]  /*9110*/  USHF.R.S32.HI UR6, URZ, 0x1f, UR5 ;  /* 0x0000001f3f067899 */ /* 0x000fe40008011405 */
[----:B------:R-:W-:Y:S02]  /*9120*/  UIMAD UR40, UR40, UR4, URZ ;  /* 0x00000004282872a4 */ /* 0x000fe4000f8e023f */
[----:B------:R-:W-:Y:S02]  /*9130*/  ULEA.HI UR6, UR6, UR5, URZ, 0x7 ;  /* 0x0000000506067291 */ /* 0x000fe4000f8f383f */
[----:B------:R-:W-:-:S02]  /*9140*/  ULOP3.LUT UR47, UR37, 0x1, URZ, 0xfc, !UPT ;  /* 0x00000001252f7892 */ /* 0x000fc4000f8efc3f */
[----:B------:R-:W-:Y:S01]  /*9150*/  ULOP3.LUT UR4, UR6, 0xffffff80, URZ, 0xc0, !UPT ;  /* 0xffffff8006047892 */ /* 0x000fe2000f8ec03f */
[C---:B0-----:R-:W-:Y:S01]  /*9160*/  LOP3.LUT R0, R4.reuse, 0x7f, RZ, 0xc0, !PT ;  /* 0x0000007f04007812 */ /* 0x041fe200078ec0ff */
[C---:B------:R-:W-:Y:S02]  /*9170*/  IMAD.SHL.U32 R7, R4.reuse, 0x10, RZ ;  /* 0x0000001004077824 */ /* 0x040fe400078e00ff */
[----:B------:R-:W-:Y:S01]  /*9180*/  UIADD3 UR4, UR4, -0x80, URZ ;  /* 0xffffff8004047890 */ /* 0x000fe2000fffe03f */
[C---:B------:R-:W-:Y:S01]  /*9190*/  R2P PR, R4.reuse, 0x6 ;  /* 0x0000000604007804 */ /* 0x040fe20000000000 */
[C---:B------:R-:W-:Y:S01]  /*91a0*/  IMAD.SHL.U32 R3, R4.reuse, 0x80, RZ ;  /* 0x0000008004037824 */ /* 0x040fe200078e00ff */
[--C-:B------:R-:W-:Y:S01]  /*91b0*/  SHF.R.U32.HI R2, RZ, 0x5, R0.reuse ;  /* 0x00000005ff027819 */ /* 0x100fe20000011600 */
[----:B------:R-:W-:Y:S01]  /*91c0*/  IMAD.SHL.U32 R11, R4, 0x2, RZ ;  /* 0x00000002040b7824 */ /* 0x000fe200078e00ff */
[----:B------:R-:W-:Y:S01]  /*91d0*/  SHF.R.U32.HI R8, RZ, 0x3, R0 ;  /* 0x00000003ff087819 */ /* 0x000fe20000011600 */
[----:B------:R-:W-:Y:S01]  /*91e0*/  IMAD.U32 R0, RZ, RZ, UR4 ;  /* 0x00000004ff007e24 */ /* 0x000fe2000f8e00ff */
[----:B------:R-:W-:Y:S01]  /*91f0*/  LOP3.LUT R32, R7, 0x70, RZ, 0xc0, !PT ;  /* 0x0000007007207812 */ /* 0x000fe200078ec0ff */
[----:B------:R-:W-:Y:S01]  /*9200*/  ULDC UR48, c[0x0][0xc] ;  /* 0x0000030000307ab9 */ /* 0x000fe20000000800 */
[----:B------:R-:W-:Y:S01]  /*9210*/  SEL R36, R36, 0xffffffc0, !P2 ;  /* 0xffffffc024247807 */ /* 0x000fe20005000000 */
[----:B------:R-:W-:Y:S01]  /*9220*/  UMOV UR36, URZ ;  /* 0x0000003f00247c82 */ /* 0x000fe20008000000 */
[----:B------:R-:W-:Y:S01]  /*9230*/  ISETP.GE.AND P0, PT, R32, UR7, PT ;  /* 0x0000000720007c0c */ /* 0x000fe2000bf06270 */
[----:B------:R-:W-:Y:S01]  /*9240*/  ULEA.HI.SX32 UR42, UR6, 0xfffffffe, 0x19 ;  /* 0xfffffffe062a7891 */ /* 0x000fe2000f8fca3f */
[----:B------:R-:W-:-:S02]  /*9250*/  IADD3 R0, -R8, UR39, -R0 ;  /* 0x0000002708007c10 */ /* 0x000fc4000fffe900 */
[----:B------:R-:W-:Y:S02]  /*9260*/  SEL R34, R34, 0xffffffe0, !P1 ;  /* 0xffffffe022227807 */ /* 0x000fe40004800000 */
[C---:B------:R-:W-:Y:S02]  /*9270*/  ISETP.LT.OR P2, PT, R0.reuse, 0x1, P0 ;  /* 0x000000010000780c */ /* 0x040fe40000741670 */
[C---:B------:R-:W-:Y:S02]  /*9280*/  ISETP.LT.OR P1, PT, R0.reuse, 0x11, P0 ;  /* 0x000000110000780c */ /* 0x040fe40000721670 */
[----:B------:R-:W-:Y:S02]  /*9290*/  ISETP.LT.OR P3, PT, R0, 0x21, P0 ;  /* 0x000000210000780c */ /* 0x000fe40000761670 */
[C---:B------:R-:W-:Y:S02]  /*92a0*/  LOP3.LUT R9, R3.reuse, 0x400, RZ, 0xc0, !PT ;  /* 0x0000040003097812 */ /* 0x040fe400078ec0ff */
[----:B------:R-:W-:-:S02]  /*92b0*/  LOP3.LUT R5, R3, 0x380, RZ, 0xc0, !PT ;  /* 0x0000038003057812 */ /* 0x000fc400078ec0ff */
[----:B------:R-:W-:Y:S01]  /*92c0*/  LOP3.LUT R6, R7, 0x3f0, RZ, 0xc0, !PT ;  /* 0x000003f007067812 */ /* 0x000fe200078ec0ff */
[C---:B------:R-:W-:Y:S01]  /*92d0*/  IMAD R9, R2.reuse, 0x800, R9 ;  /* 0x0000080002097824 */ /* 0x040fe200078e0209 */
[----:B------:R-:W-:Y:S01]  /*92e0*/  LOP3.LUT R4, R5, 0x10, R4, 0xf8, !PT ;  /* 0x0000001005047812 */ /* 0x000fe200078ef804 */
[----:B------:R-:W-:Y:S01]  /*92f0*/  IMAD R2, R2, 0x10, R5 ;  /* 0x0000001002027824 */ /* 0x000fe200078e0205 */
[----:B------:R-:W-:Y:S02]  /*9300*/  @P2 LOP3.LUT R16, R16, 0x8000000, RZ, 0xfc, !PT ;  /* 0x0800000010102812 */ /* 0x000fe400078efcff */
[----:B------:R-:W-:Y:S02]  /*9310*/  ISETP.LT.OR P2, PT, R0, 0x31, P0 ;  /* 0x000000310000780c */ /* 0x000fe40000741670 */
[----:B------:R-:W-:Y:S02]  /*9320*/  LOP3.LUT R16, R16, 0xfdffffff, RZ, 0xc0, !PT ;  /* 0xfdffffff10107812 */ /* 0x000fe400078ec0ff */
[----:B------:R-:W-:-:S02]  /*9330*/  LOP3.LUT R2, R2, 0x70, R7, 0x78, !PT ;  /* 0x0000007002027812 */ /* 0x000fc400078e7807 */
[----:B------:R-:W-:Y:S02]  /*9340*/  @P1 LOP3.LUT R16, R16, 0x2000000, RZ, 0xfc, !PT ;  /* 0x0200000010101812 */ /* 0x000fe400078efcff */
[----:B------:R-:W-:Y:S02]  /*9350*/  ISETP.LT.OR P1, PT, R0, 0x41, P0 ;  /* 0x000000410000780c */ /* 0x000fe40000721670 */
[----:B------:R-:W-:Y:S02]  /*9360*/  LOP3.LUT R16, R16, 0xff7fffff, RZ, 0xc0, !PT ;  /* 0xff7fffff10107812 */ /* 0x000fe400078ec0ff */
[----:B------:R-:W-:Y:S02]  /*9370*/  LOP3.LUT R2, R2, 0xc00, R3, 0xf8, !PT ;  /* 0x00000c0002027812 */ /* 0x000fe400078ef803 */
[----:B------:R-:W-:Y:S02]  /*9380*/  @P3 LOP3.LUT R16, R16, 0x800000, RZ, 0xfc, !PT ;  /* 0x0080000010103812 */ /* 0x000fe400078efcff */
[----:B------:R-:W-:Y:S01]  /*9390*/  ISETP.LT.OR P3, PT, R0, 0x51, P0 ;  /* 0x000000510000780c */ /* 0x000fe20000761670 */
[----:B------:R0:W-:Y:S01]  /*93a0*/  STL [R1+0x10], R2 ;  /* 0x0000100201007387 */ /* 0x0001e20000100800 */
[----:B------:R-:W-:-:S02]  /*93b0*/  LOP3.LUT R16, R16, 0xffdfffff, RZ, 0xc0, !PT ;  /* 0xffdfffff10107812 */ /* 0x000fc400078ec0ff */
[----:B------:R-:W-:Y:S02]  /*93c0*/  LOP3.LUT R4, R4, 0x70, R7, 0x78, !PT ;  /* 0x0000007004047812 */ /* 0x000fe400078e7807 */
[----:B------:R-:W-:Y:S02]  /*93d0*/  @P2 LOP3.LUT R16, R16, 0x200000, RZ, 0xfc, !PT ;  /* 0x0020000010102812 */ /* 0x000fe400078efcff */
[----:B------:R-:W-:Y:S02]  /*93e0*/  ISETP.LT.OR P2, PT, R0, 0x61, P0 ;  /* 0x000000610000780c */ /* 0x000fe40000741670 */
[----:B------:R-:W-:Y:S01]  /*93f0*/  LOP3.LUT R16, R16, 0xfff7ffff, RZ, 0xc0, !PT ;  /* 0xfff7ffff10107812 */ /* 0x000fe200078ec0ff */
[----:B0-----:R-:W-:Y:S01]  /*9400*/  IMAD.IADD R2, R9, 0x1, R4 ;  /* 0x0000000109027824 */ /* 0x001fe200078e0204 */
[----:B------:R-:W-:Y:S02]  /*9410*/  LOP3.LUT R6, R6, 0x70, R11, 0x78, !PT ;  /* 0x0000007006067812 */ /* 0x000fe400078e780b */
[----:B------:R-:W-:-:S02]  /*9420*/  @P1 LOP3.LUT R16, R16, 0x80000, RZ, 0xfc, !PT ;  /* 0x0008000010101812 */ /* 0x000fc400078efcff */
[----:B------:R0:W-:Y:S01]  /*9430*/  STL [R1+0xc], R2 ;  /* 0x00000c0201007387 */ /* 0x0001e20000100800 */
[----:B------:R-:W-:Y:S02]  /*9440*/  ISETP.LT.OR P1, PT, R0, 0x71, P0 ;  /* 0x000000710000780c */ /* 0x000fe40000721670 */
[----:B------:R-:W-:Y:S02]  /*9450*/  LOP3.LUT R16, R16, 0xfffdffff, RZ, 0xc0, !PT ;  /* 0xfffdffff10107812 */ /* 0x000fe400078ec0ff */
[--C-:B------:R-:W-:Y:S02]  /*9460*/  LOP3.LUT R5, R6, 0x400, R7.reuse, 0xf8, !PT ;  /* 0x0000040006057812 */ /* 0x100fe400078ef807 */
[----:B------:R-:W-:Y:S02]  /*9470*/  @P3 LOP3.LUT R16, R16, 0x20000, RZ, 0xfc, !PT ;  /* 0x0002000010103812 */ /* 0x000fe400078efcff */
[----:B------:R-:W-:Y:S01]  /*9480*/  LOP3.LUT R3, R8, 0x70, R7, 0xf8, !PT ;  /* 0x0000007008037812 */ /* 0x000fe200078ef807 */
[----:B------:R-:W-:Y:S01]  /*9490*/  VIADD R4, R5, UR41 ;  /* 0x0000002905047c36 */ /* 0x000fe20008000000 */
[----:B0-----:R-:W-:Y:S01]  /*94a0*/  LOP3.LUT R2, R32, 0x80, RZ, 0xfc, !PT ;  /* 0x0000008020027812 */ /* 0x001fe200078efcff */
[----:B------:R0:W-:Y:S01]  /*94b0*/  STL [R1+0x4], R5 ;  /* 0x0000040501007387 */ /* 0x0001e20000100800 */
[----:B------:R-:W-:-:S02]  /*94c0*/  LOP3.LUT R16, R16, 0xffff7fff, RZ, 0xc0, !PT ;  /* 0xffff7fff10107812 */ /* 0x000fc400078ec0ff */
[----:B------:R-:W-:Y:S01]  /*94d0*/  ISETP.GE.AND P0, PT, R2, UR7, PT ;  /* 0x0000000702007c0c */ /* 0x000fe2000bf06270 */
[----:B------:R0:W-:Y:S01]  /*94e0*/  STL [R1+0x18], R4 ;  /* 0x0000180401007387 */ /* 0x0001e20000100800 */
[----:B------:R-:W-:Y:S02]  /*94f0*/  @P2 LOP3.LUT R16, R16, 0x8000, RZ, 0xfc, !PT ;  /* 0x0000800010102812 */ /* 0x000fe400078efcff */
[----:B------:R-:W-:Y:S01]  /*9500*/  ISETP.LT.OR P2, PT, R0, 0x1, P0 ;  /* 0x000000010000780c */ /* 0x000fe20000741670 */
[----:B------:R0:W-:Y:S01]  /*9510*/  STL [R1+0x8], R0 ;  /* 0x0000080001007387 */ /* 0x0001e20000100800 */
[----:B------:R-:W-:Y:S02]  /*9520*/  LOP3.LUT R16, R16, 0xdfffffff, RZ, 0xc0, !PT ;  /* 0xdfffffff10107812 */ /* 0x000fe400078ec0ff */
[----:B------:R-:W-:Y:S02]  /*9530*/  ISETP.LT.OR P3, PT, R0, 0x21, P0 ;  /* 0x000000210000780c */ /* 0x000fe40000761670 */
[----:B------:R-:W-:-:S02]  /*9540*/  @P1 LOP3.LUT R16, R16, 0x20000000, RZ, 0xfc, !PT ;  /* 0x2000000010101812 */ /* 0x000fc400078efcff */
[----:B------:R-:W-:Y:S02]  /*9550*/  ISETP.LT.OR P1, PT, R0, 0x11, P0 ;  /* 0x000000110000780c */ /* 0x000fe40000721670 */
[----:B------:R-:W-:Y:S02]  /*9560*/  LOP3.LUT R16, R16, 0xfbffffff, RZ, 0xc0, !PT ;  /* 0xfbffffff10107812 */ /* 0x000fe400078ec0ff */
[----:B------:R-:W-:Y:S02]  /*9570*/  LOP3.LUT R3, R3, UR4, RZ, 0xfc, !PT ;  /* 0x0000000403037c12 */ /* 0x000fe4000f8efcff */
[----:B------:R-:W-:Y:S02]  /*9580*/  @P2 LOP3.LUT R16, R16, 0x4000000, RZ, 0xfc, !PT ;  /* 0x0400000010102812 */ /* 0x000fe400078efcff */
[----:B------:R-:W-:Y:S01]  /*9590*/  ISETP.LT.OR P2, PT, R0, 0x31, P0 ;  /* 0x000000310000780c */ /* 0x000fe20000741670 */
[----:B------:R0:W-:Y:S01]  /*95a0*/  STL [R1+0x14], R3 ;  /* 0x0000140301007387 */ /* 0x0001e20000100800 */
[----:B------:R-:W-:-:S04]  /*95b0*/  LOP3.LUT R16, R16, 0xfeffffff, RZ, 0xc0, !PT ;  /* 0xfeffffff10107812 */ /* 0x000fc800078ec0ff */
[----:B------:R-:W-:Y:S02]  /*95c0*/  @P1 LOP3.LUT R16, R16, 0x1000000, RZ, 0xfc, !PT ;  /* 0x0100000010101812 */ /* 0x000fe400078efcff */
[----:B------:R-:W-:Y:S02]  /*95d0*/  ISETP.LT.OR P1, PT, R0, 0x41, P0 ;  /* 0x000000410000780c */ /* 0x000fe40000721670 */
        /* <DEDUP_REMOVED lines=9> */
[----:B------:R-:W-:Y:S02]  /*9670*/  LOP3.LUT R16, R16, 0xfffeffff, RZ, 0xc0, !PT ;  /* 0xfffeffff10107812 */ /* 0x000fe400078ec0ff */
[----:B------:R-:W-:Y:S02]  /*9680*/  ISETP.GE.AND P0, PT, R2, UR7, PT ;  /* 0x0000000702007c0c */ /* 0x000fe4000bf06270 */
[----:B------:R-:W-:-:S04]  /*9690*/  @P3 LOP3.LUT R16, R16, 0x10000, RZ, 0xfc, !PT ;  /* 0x0001000010103812 */ /* 0x000fc800078efcff */
[----:B------:R-:W-:-:S04]  /*96a0*/  LOP3.LUT R16, R16, 0xffffbfff, RZ, 0xc0, !PT ;  /* 0xffffbfff10107812 */ /* 0x000fc800078ec0ff */
[----:B------:R-:W-:Y:S02]  /*96b0*/  @P2 LOP3.LUT R16, R16, 0x4000, RZ, 0xfc, !PT ;  /* 0x0000400010102812 */ /* 0x000fe400078efcff */
[----:B------:R-:W-:Y:S02]  /*96c0*/  ISETP.GE.AND P2, PT, R0, 0x11, PT ;  /* 0x000000110000780c */ /* 0x000fe40003f46270 */
[----:B------:R-:W-:-:S04]  /*96d0*/  LOP3.LUT R16, R16, 0xfffffffe, RZ, 0xc0, !PT ;  /* 0xfffffffe10107812 */ /* 0x000fc800078ec0ff */
[----:B------:R-:W-:-:S04]  /*96e0*/  LOP3.LUT R16, R16, 0xefffffff, RZ, 0xc0, !PT ;  /* 0xefffffff10107812 */ /* 0x000fc800078ec0ff */
[----:B------:R-:W-:Y:S02]  /*96f0*/  @P1 LOP3.LUT R16, R16, 0x10000000, RZ, 0xfc, !PT ;  /* 0x1000000010101812 */ /* 0x000fe400078efcff */
[----:B------:R-:W-:Y:S02]  /*9700*/  ISETP.GE.AND P1, PT, R2, UR8, PT ;  /* 0x0000000802007c0c */ /* 0x000fe4000bf26270 */
[----:B------:R-:W-:Y:S02]  /*9710*/  @P0 LOP3.LUT R16, R16, 0x1, RZ, 0xfc, !PT ;  /* 0x0000000110100812 */ /* 0x000fe400078efcff */
[----:B------:R-:W-:Y:S02]  /*9720*/  ISETP.GE.AND P0, PT, R0, 0x1, PT ;  /* 0x000000010000780c */ /* 0x000fe40003f06270 */
[----:B------:R-:W-:-:S07]  /*9730*/  LOP3.LUT R16, R16, 0xfffff7ff, RZ, 0xc0, !PT ;  /* 0xfffff7ff10107812 */ /* 0x000fce00078ec0ff */
[----:B------:R-:W-:Y:S02]  /*9740*/  @P1 LOP3.LUT R16, R16, 0x800, RZ, 0xfc, !PT ;  /* 0x0000080010101812 */ /* 0x000fe400078efcff */
[----:B------:R-:W-:Y:S02]  /*9750*/  ISETP.GE.AND P1, PT, R0, 0x21, PT ;  /* 0x000000210000780c */ /* 0x000fe40003f26270 */
[----:B------:R-:W-:-:S04]  /*9760*/  LOP3.LUT R16, R16, 0xfffffbff, RZ, 0xc0, !PT ;  /* 0xfffffbff10107812 */ /* 0x000fc800078ec0ff */
        /* <DEDUP_REMOVED lines=16> */
[----:B------:R-:W-:Y:S02]  /*9870*/  ISETP.GE.AND P1, PT, R32, UR7, PT ;  /* 0x0000000720007c0c */ /* 0x000fe4000bf26270 */
[----:B------:R-:W-:-:S04]  /*9880*/  LOP3.LUT R16, R16, 0xffffffef, RZ, 0xc0, !PT ;  /* 0xffffffef10107812 */ /* 0x000fc800078ec0ff */
[----:B------:R-:W-:Y:S02]  /*9890*/  @P0 LOP3.LUT R16, R16, 0x10, RZ, 0xfc, !PT ;  /* 0x0000001010100812 */ /* 0x000fe400078efcff */
[----:B------:R-:W-:Y:S02]  /*98a0*/  ISETP.GE.AND P0, PT, R32, UR8, PT ;  /* 0x0000000820007c0c */ /* 0x000fe4000bf06270 */
[----:B------:R-:W-:-:S04]  /*98b0*/  LOP3.LUT R16, R16, 0xffffdfff, RZ, 0xc0, !PT ;  /* 0xffffdfff10107812 */ /* 0x000fc800078ec0ff */
[----:B------:R-:W-:-:S04]  /*98c0*/  @P2 LOP3.LUT R16, R16, 0x2000, RZ, 0xfc, !PT ;  /* 0x0000200010102812 */ /* 0x000fc800078efcff */
[----:B------:R-:W-:-:S04]  /*98d0*/  LOP3.LUT R16, R16, 0xffffefff, RZ, 0xc0, !PT ;  /* 0xffffefff10107812 */ /* 0x000fc800078ec0ff */
[----:B------:R-:W-:-:S04]  /*98e0*/  LOP3.LUT R16, R16, 0xfffffffd, RZ, 0xc0, !PT ;  /* 0xfffffffd10107812 */ /* 0x000fc800078ec0ff */
[----:B------:R-:W-:-:S04]  /*98f0*/  @P1 LOP3.LUT R16, R16, 0x2, RZ, 0xfc, !PT ;  /* 0x0000000210101812 */ /* 0x000fc800078efcff */
[----:B0-----:R-:W-:-:S07]  /*9900*/  @P0 LOP3.LUT R16, R16, 0x1000, RZ, 0xfc, !PT ;  /* 0x0000100010100812 */ /* 0x001fce00078efcff */
.L_x_90:
[----:B------:R-:W-:Y:S01]  /*9910*/  ULDC UR4, c[0x0][0xc38] ;  /* 0x00030e0000047ab9 */ /* 0x000fe20000000800 */
[----:B------:R-:W-:Y:S01]  /*9920*/  ULDC.64 UR8, c[0x0][0xa28] ;  /* 0x00028a0000087ab9 */ /* 0x000fe20000000a00 */
[----:B------:R-:W-:Y:S01]  /*9930*/  UISETP.NE.AND UP0, UPT, UR4, 0x1, UPT ;  /* 0x000000010400788c */ /* 0x000fe2000bf05270 */
[----:B------:R0:W-:Y:S01]  /*9940*/  STL [R1], RZ ;  /* 0x000000ff01007387 */ /* 0x0001e20000100800 */
[----:B------:R-:W-:Y:S01]  /*9950*/  ISETP.NE.U32.AND P0, PT, RZ, UR8, PT ;  /* 0x00000008ff007c0c */ /* 0x000fe2000bf05070 */
[----:B------:R-:W-:Y:S01]  /*9960*/  ULDC UR4, c[0x0][0xc44] ;  /* 0x0003110000047ab9 */ /* 0x000fe20000000800 */
[----:B------:R-:W-:Y:S01]  /*9970*/  UMOV UR43, UR38 ;  /* 0x00000026002b7c82 */ /* 0x000fe20008000000 */
[----:B------:R-:W-:Y:S01]  /*9980*/  UISETP.NE.AND UP1, UPT, UR4, 0x1, UPT ;  /* 0x000000010400788c */ /* 0x000fe2000bf25270 */
[----:B------:R-:W-:Y:S01]  /*9990*/  ISETP.NE.AND.EX P0, PT, RZ, UR9, PT, P0 ;  /* 0x00000009ff007c0c */ /* 0x000fe2000bf05300 */
[----:B------:R-:W-:-:S04]  /*99a0*/  UIADD3 UR11, UR41, 0x28400, URZ ;  /* 0x00028400290b7890 */ /* 0x000fc8000fffe03f */
[----:B------:R-:W-:Y:S01]  /*99b0*/  @UP0 ULDC UR4, c[0x0][0xc3c] ;  /* 0x00030f0000040ab9 */ /* 0x000fe20000000800 */
[----:B------:R-:W-:Y:S01]  /*99c0*/  @UP0 ULDC UR10, c[0x0][0xc40] ;  /* 0x00031000000a0ab9 */ /* 0x000fe20000000800 */
[----:B------:R-:W-:-:S03]  /*99d0*/  UIMAD.WIDE.U32 UR4, UR38, UR4, URZ ;  /* 0x00000004260472a5 */ /* 0x000fc6000f8e003f */
[----:B------:R-:W-:Y:S01]  /*99e0*/  @UP1 ULDC.64 UR6, c[0x0][0xc48] ;  /* 0x0003120000061ab9 */ /* 0x000fe20000000a00 */
[----:B------:R-:W-:Y:S02]  /*99f0*/  @UP0 USHF.R.U32.HI UR43, URZ, UR10, UR5 ;  /* 0x0000000a3f2b0299 */ /* 0x000fe40008011605 */
[----:B------:R-:W-:Y:S02]  /*9a00*/  ULOP3.LUT UP0, URZ, UR11, 0x3ff, URZ, 0xc0, !UPT ;  /* 0x000003ff0b3f7892 */ /* 0x000fe4000f80c03f */
[----:B------:R-:W-:-:S03]  /*9a10*/  UIMAD.WIDE.U32 UR4, UR43, UR6, URZ ;  /* 0x000000062b0472a5 */ /* 0x000fc6000f8e003f */
[----:B------:R-:W-:Y:S01]  /*9a20*/  UMOV UR44, UR43 ;  /* 0x0000002b002c7c82 */ /* 0x000fe20008000000 */
[----:B------:R-:W-:Y:S01]  /*9a30*/  @UP1 USHF.R.U32.HI UR44, URZ, UR7, UR5 ;  /* 0x000000073f2c1299 */ /* 0x000fe20008011605 */
[----:B0-----:R-:W-:Y:S11]  /*9a40*/  @!P0 BRA `(.L_x_41) ;  /* 0x0000000000188947 */ /* 0x001ff60003800000 */
[----:B------:R-:W-:Y:S02]  /*9a50*/  ULDC.64 UR4, c[0x0][0xa28] ;  /* 0x00028a0000047ab9 */ /* 0x000fe40000000a00 */
[----:B------:R-:W-:-:S06]  /*9a60*/  UIMAD.WIDE UR4, UR44, 0x4, UR4 ;  /* 0x000000042c0478a5 */ /* 0x000fcc000f8e0204 */
[----:B------:R-:W-:Y:S02]  /*9a70*/  IMAD.U32 R2, RZ, RZ, UR4 ;  /* 0x00000004ff027e24 */ /* 0x000fe4000f8e00ff */
[----:B------:R-:W-:-:S05]  /*9a80*/  IMAD.U32 R3, RZ, RZ, UR5 ;  /* 0x00000005ff037e24 */ /* 0x000fca000f8e00ff */
[----:B------:R-:W2:Y:S04]  /*9a90*/  LDG.E R0, desc[UR50][R2.64] ;  /* 0x0000003202007981 */ /* 0x000ea8000c1e1900 */
[----:B--2---:R0:W-:Y:S02]  /*9aa0*/  STL [R1], R0 ;  /* 0x0000000001007387 */ /* 0x0041e40000100800 */
.L_x_41:
[----:B------:R-:W-:-:S13]  /*9ab0*/  PLOP3.LUT P0, PT, PT, PT, UP0, 0x80, 0x0 ;  /* 0x000000000000781c */ /* 0x000fda0003f0f008 */
[----:B------:R-:W-:Y:S05]  /*9ac0*/  @!P0 BRA `(.L_x_42) ;  /* 0x0000000000408947 */ /* 0x000fea0003800000 */
[----:B------:R-:W-:Y:S01]  /*9ad0*/  MOV R2, 0x0 ;  /* 0x0000000000027802 */ /* 0x000fe20000000f00 */
[----:B------:R-:W-:Y:S01]  /*9ae0*/  ULDC.64 UR4, c[0x4][0xc0] ;  /* 0x0100300000047ab9 */ /* 0x000fe20000000a00 */
[----:B------:R-:W-:Y:S01]  /*9af0*/  ULDC.64 UR6, c[0x4][0xc8] ;  /* 0x0100320000067ab9 */ /* 0x000fe20000000a00 */
[----:B------:R-:W-:Y:S02]  /*9b00*/  IMAD.U32 R4, RZ, RZ, UR4 ;  /* 0x00000004ff047e24 */ /* 0x000fe4000f8e00ff */
[----:B------:R-:W-:Y:S01]  /*9b10*/  IMAD.U32 R5, RZ, RZ, UR5 ;  /* 0x00000005ff057e24 */ /* 0x000fe2000f8e00ff */
[----:B------:R-:W1:Y:S01]  /*9b20*/  LDC.64 R2, c[0x4][R2] ;  /* 0x0100000002027b82 */ /* 0x000e620000000a00 */
[----:B------:R-:W-:Y:S01]  /*9b30*/  ULDC.64 UR4, c[0x4][0x8] ;  /* 0x0100020000047ab9 */ /* 0x000fe20000000a00 */
[----:B------:R-:W-:Y:S02]  /*9b40*/  IMAD.U32 R6, RZ, RZ, UR6 ;  /* 0x00000006ff067e24 */ /* 0x000fe4000f8e00ff */
[----:B------:R-:W-:-:S02]  /*9b50*/  IMAD.U32 R7, RZ, RZ, UR7 ;  /* 0x00000007ff077e24 */ /* 0x000fc4000f8e00ff */
[----:B------:R-:W-:Y:S02]  /*9b60*/  IMAD.U32 R10, RZ, RZ, UR4 ;  /* 0x00000004ff0a7e24 */ /* 0x000fe4000f8e00ff */
[----:B------:R-:W-:Y:S02]  /*9b70*/  IMAD.U32 R11, RZ, RZ, UR5 ;  /* 0x00000005ff0b7e24 */ /* 0x000fe4000f8e00ff */
[----:B------:R-:W-:Y:S02]  /*9b80*/  IMAD.MOV.U32 R8, RZ, RZ, 0x70 ;  /* 0x00000070ff087424 */ /* 0x000fe400078e00ff */
[----:B------:R-:W-:Y:S02]  /*9b90*/  IMAD.MOV.U32 R12, RZ, RZ, 0x1 ;  /* 0x00000001ff0c7424 */ /* 0x000fe400078e00ff */
[----:B------:R-:W-:-:S07]  /*9ba0*/  IMAD.MOV.U32 R13, RZ, RZ, RZ ;  /* 0x000000ffff0d7224 */ /* 0x000fce00078e00ff */
[----:B------:R-:W-:-:S07]  /*9bb0*/  LEPC R20, `(.L_x_42) ;  /* 0x000000001014794e */ /* 0x000fce0000000000 */
[----:B01----:R-:W-:Y:S05]  /*9bc0*/  CALL.ABS.NOINC R2 ;  /* 0x0000000002007343 */ /* 0x003fea0003c00000 */
.L_x_42:
[----:B------:R-:W-:Y:S01]  /*9bd0*/  UIADD3 UR4, UR41, 0x10400, URZ ;  /* 0x0001040029047890 */ /* 0x000fe2000fffe03f */
[----:B------:R-:W-:-:S05]  /*9be0*/  LOP3.LUT R16, R16, 0xfffffffb, RZ, 0xc0, !PT ;  /* 0xfffffffb10107812 */ /* 0x000fca00078ec0ff */
[----:B------:R-:W-:-:S05]  /*9bf0*/  IMAD.U32 R17, RZ, RZ, UR4 ;  /* 0x00000004ff117e24 */ /* 0x000fca000f8e00ff */
[----:B------:R-:W-:-:S13]  /*9c00*/  LOP3.LUT P0, RZ, R17, 0x3ff, RZ, 0xc0, !PT ;  /* 0x000003ff11ff7812 */ /* 0x000fda000780c0ff */
[----:B------:R-:W-:Y:S01]  /*9c10*/  @P0 LOP3.LUT R16, R16, 0x4, RZ, 0xfc, !PT ;  /* 0x0000000410100812 */ /* 0x000fe200078efcff */
[----:B------:R-:W-:Y:S06]  /*9c20*/  @!P0 BRA `(.L_x_43) ;  /* 0x0000000000408947 */ /* 0x000fec0003800000 */
        /* <DEDUP_REMOVED lines=16> */
.L_x_43:
[----:B------:R-:W-:-:S04]  /*9d30*/  UIADD3 UR4, UR41, 0x400, URZ ;  /* 0x0000040029047890 */ /* 0x000fc8000fffe03f */
[----:B------:R-:W-:-:S06]  /*9d40*/  ULOP3.LUT UP0, URZ, UR4, 0x3ff, URZ, 0xc0, !UPT ;  /* 0x000003ff043f7892 */ /* 0x000fcc000f80c03f */
        /* <DEDUP_REMOVED lines=18> */
.L_x_44:
[----:B------:R-:W-:-:S13]  /*9e70*/  LOP3.LUT P6, RZ, R17, 0x3ff, RZ, 0xc0, !PT ;  /* 0x000003ff11ff7812 */ /* 0x000fda00078cc0ff */
        /* <DEDUP_REMOVED lines=17> */
.L_x_45:
[----:B------:R-:W-:Y:S01]  /*9f90*/  ULDC.64 UR4, c[0x0][0x9f8] ;  /* 0x00027e0000047ab9 */ /* 0x000fe20000000a00 */
[----:B------:R-:W-:Y:S01]  /*9fa0*/  IMAD.U32 R33, RZ, RZ, UR44 ;  /* 0x0000002cff217e24 */ /* 0x000fe2000f8e00ff */
[----:B------:R-:W-:Y:S01]  /*9fb0*/  UISETP.NE.U32.AND UP0, UPT, UR4, URZ, UPT ;  /* 0x0000003f0400728c */ /* 0x000fe2000bf05070 */
[----:B------:R-:W1:Y:S03]  /*9fc0*/  LDC R8, c[0x0][0x430] ;  /* 0x00010c00ff087b82 */ /* 0x000e660000000800 */
[----:B------:R-:W-:-:S06]  /*9fd0*/  UISETP.NE.AND.EX UP0, UPT, UR5, URZ, UPT, UP0 ;  /* 0x0000003f0500728c */ /* 0x000fcc000bf05300 */
[----:B------:R-:W-:-:S05]  /*9fe0*/  PLOP3.LUT P0, PT, PT, PT, UP0, 0x80, 0x0 ;  /* 0x000000000000781c */ /* 0x000fca0003f0f008 */
[----:B------:R-:W-:Y:S02]  /*9ff0*/  @UP0 ULDC.64 UR4, c[0x0][0x9f8] ;  /* 0x00027e0000040ab9 */ /* 0x000fe40000000a00 */
[----:B------:R-:W-:-:S06]  /*a000*/  @UP0 UIMAD.WIDE UR4, UR44, 0x4, UR4 ;  /* 0x000000042c0408a5 */ /* 0x000fcc000f8e0204 */
[----:B------:R-:W-:Y:S02]  /*a010*/  IMAD.U32 R2, RZ, RZ, UR4 ;  /* 0x00000004ff027e24 */ /* 0x000fe4000f8e00ff */
[----:B------:R-:W-:-:S05]  /*a020*/  IMAD.U32 R3, RZ, RZ, UR5 ;  /* 0x00000005ff037e24 */ /* 0x000fca000f8e00ff */
[----:B------:R2:W5:Y:S01]  /*a030*/  @P0 LDG.E R33, desc[UR50][R2.64] ;  /* 0x0000003202210981 */ /* 0x000562000c1e1900 */
[----:B------:R-:W-:-:S03]  /*a040*/  UMOV UR4, 0xffffffff ;  /* 0xffffffff00047882 */ /* 0x000fc60000000000 */
[----:B------:R-:W-:Y:S05]  /*a050*/  BRA.DIV UR4, `(.L_x_46) ;  /* 0x0000004204bc7947 */ /* 0x000fea000b800000 */
.L_x_107:
[----:B0-----:R-:W3:Y:S04]  /*a060*/  LDL R0, [R1+0x14] ;  /* 0x0000140001007983 */ /* 0x001ee80000100800 */
[----:B--2---:R-:W2:Y:S01]  /*a070*/  LDL R2, [R1] ;  /* 0x0000000001027983 */ /* 0x004ea20000100800 */
[----:B-1----:R-:W-:-:S13]  /*a080*/  ISETP.NE.AND P1, PT, R8, 0x1, PT ;  /* 0x000000010800780c */ /* 0x002fda0003f25270 */
[----:B------:R-:W0:Y:S08]  /*a090*/  @P1 LDC R3, c[0x0][0x434] ;  /* 0x00010d00ff031b82 */ /* 0x000e300000000800 */
[----:B------:R-:W1:Y:S01]  /*a0a0*/  @P1 LDC R7, c[0x0][0x438] ;  /* 0x00010e00ff071b82 */ /* 0x000e620000000800 */
[----:B-----5:R-:W-:Y:S02]  /*a0b0*/  SHF.R.S32.HI R37, RZ, 0x1f, R33 ;  /* 0x0000001fff257819 */ /* 0x020fe40000011421 */
[----:B------:R-:W-:-:S04]  /*a0c0*/  LOP3.LUT R16, R16, 0xfffffff7, RZ, 0xc0, !PT ;  /* 0xfffffff710107812 */ /* 0x000fc800078ec0ff */
[----:B------:R-:W-:Y:S02]  /*a0d0*/  @P1 LOP3.LUT R16, R16, 0x8, RZ, 0xfc, !PT ;  /* 0x0000000810101812 */ /* 0x000fe400078efcff */
[C---:B---3--:R-:W-:Y:S01]  /*a0e0*/  ISETP.GE.AND P0, PT, R0.reuse, UR39, PT ;  /* 0x0000002700007c0c */ /* 0x048fe2000bf06270 */
[----:B--2---:R-:W-:-:S12]  /*a0f0*/  IMAD.IADD R0, R0, 0x1, R2 ;  /* 0x0000000100007824 */ /* 0x004fd800078e0202 */
[----:B------:R-:W2:Y:S01]  /*a100*/  @!P0 LDC.64 R4, c[0x0][0x428] ;  /* 0x00010a00ff048b82 */ /* 0x000ea20000000a00 */
[----:B0-----:R-:W-:-:S04]  /*a110*/  @P1 IMAD.HI.U32 R2, R0, R3, RZ ;  /* 0x0000000300021227 */ /* 0x001fc800078e00ff */
[----:B------:R-:W-:Y:S01]  /*a120*/  IMAD.MOV.U32 R9, RZ, RZ, R0 ;  /* 0x000000ffff097224 */ /* 0x000fe200078e0000 */
[----:B-1----:R-:W-:Y:S02]  /*a130*/  @P1 SHF.R.U32.HI R9, RZ, R7, R2 ;  /* 0x00000007ff091219 */ /* 0x002fe40000011602 */
[----:B------:R-:W0:Y:S02]  /*a140*/  @!P0 LDC.64 R6, c[0x0][0x418] ;  /* 0x00010600ff068b82 */ /* 0x000e240000000a00 */
[----:B------:R-:W-:Y:S01]  /*a150*/  @!P0 SHF.R.S32.HI R3, RZ, 0x1f, R9 ;  /* 0x0000001fff038819 */ /* 0x000fe20000011409 */
[----:B--2---:R-:W-:-:S04]  /*a160*/  @!P0 IMAD R2, R37, R4, RZ ;  /* 0x0000000425028224 */ /* 0x004fc800078e02ff */
[----:B------:R-:W-:Y:S02]  /*a170*/  @!P0 IMAD R5, R33, R5, R2 ;  /* 0x0000000521058224 */ /* 0x000fe400078e0202 */
[----:B------:R-:W-:-:S04]  /*a180*/  @!P0 IMAD.MOV.U32 R2, RZ, RZ, R9 ;  /* 0x000000ffff028224 */ /* 0x000fc800078e0009 */
[----:B------:R-:W-:-:S04]  /*a190*/  @!P0 IMAD.WIDE.U32 R2, R33, R4, R2 ;  /* 0x0000000421028225 */ /* 0x000fc800078e0002 */
[----:B------:R-:W-:Y:S01]  /*a1a0*/  @!P0 IMAD.IADD R3, R3, 0x1, R5 ;  /* 0x0000000103038824 */ /* 0x000fe200078e0205 */
[----:B0-----:R-:W-:Y:S01]  /*a1b0*/  @!P0 LEA R6, P1, R2, R6, 0x2 ;  /* 0x0000000602068211 */ /* 0x001fe200078210ff */
[----:B------:R-:W-:-:S03]  /*a1c0*/  IMAD.MOV.U32 R4, RZ, RZ, RZ ;  /* 0x000000ffff047224 */ /* 0x000fc600078e00ff */
[----:B------:R-:W-:Y:S02]  /*a1d0*/  @!P0 LEA.HI.X R7, R2, R7, R3, 0x2, P1 ;  /* 0x0000000702078211 */ /* 0x000fe400008f1403 */
[----:B------:R-:W0:Y:S03]  /*a1e0*/  LDC R3, c[0x0][0xc44] ;  /* 0x00031100ff037b82 */ /* 0x000e260000000800 */
[----:B------:R1:W5:Y:S01]  /*a1f0*/  @!P0 LDG.E R4, desc[UR50][R6.64] ;  /* 0x0000003206048981 */ /* 0x000362000c1e1900 */
[----:B------:R-:W-:-:S05]  /*a200*/  IMAD.U32 R2, RZ, RZ, UR46 ;  /* 0x0000002eff027e24 */ /* 0x000fca000f8e00ff */
[----:B------:R-:W-:Y:S01]  /*a210*/  ISETP.NE.AND P2, PT, R2, 0x3, PT ;  /* 0x000000030200780c */ /* 0x000fe20003f45270 */
[----:B------:R-:W-:Y:S01]  /*a220*/  IMAD R28, RZ, RZ, -UR44 ;  /* 0x8000002cff1c7e24 */ /* 0x000fe2000f8e02ff */
[----:B------:R-:W-:Y:S01]  /*a230*/  LOP3.LUT R16, R16, 0xfffffffb, RZ, 0xc0, !PT ;  /* 0xfffffffb10107812 */ /* 0x000fe200078ec0ff */
[----:B------:R-:W-:-:S04]  /*a240*/  IMAD.MOV R5, RZ, RZ, -R9 ;  /* 0x000000ffff057224 */ /* 0x000fc800078e0a09 */
[----:B------:R-:W-:Y:S02]  /*a250*/  IMAD R5, R8, R5, R0 ;  /* 0x0000000508057224 */ /* 0x000fe400078e0200 */
[----:B0-----:R-:W-:-:S04]  /*a260*/  IMAD R28, R3, R28, UR43 ;  /* 0x0000002b031c7e24 */ /* 0x001fc8000f8e021c */
[----:B------:R-:W-:Y:S02]  /*a270*/  @P2 LOP3.LUT R16, R16, 0x4, RZ, 0xfc, !PT ;  /* 0x0000000410102812 */ /* 0x000fe400078efcff */
[----:B------:R-:W-:Y:S01]  /*a280*/  SHF.R.S32.HI R35, RZ, 0x1f, R28 ;  /* 0x0000001fff237819 */ /* 0x000fe2000001141c */
[----:B-1----:R-:W-:Y:S06]  /*a290*/  @!P2 BRA `(.L_x_47) ;  /* 0x000000000004a947 */ /* 0x002fec0003800000 */
[----:B------:R-:W-:Y:S01]  /*a2a0*/  BPT.TRAP 0x1 ;  /* 0x000000040000795c */ /* 0x000fe20000300000 */
.L_x_47:
[----:B------:R-:W-:Y:S01]  /*a2b0*/  LEA R6, R29, UR41, 0x3 ;  /* 0x000000291d067c11 */ /* 0x000fe2000f8e18ff */
[----:B------:R-:W-:Y:S01]  /*a2c0*/  BSSY B0, `(.L_x_48) ;  /* 0x0000005000007945 */ /* 0x000fe20003800000 */
[----:B------:R-:W-:Y:S02]  /*a2d0*/  SHF.L.U32 R20, R31, 0x1f, RZ ;  /* 0x0000001f1f147819 */ /* 0x000fe400000006ff */
[----:B------:R-:W-:Y:S02]  /*a2e0*/  SHF.R.S32.HI R9, RZ, 0x1f, R5 ;  /* 0x0000001fff097819 */ /* 0x000fe40000011405 */
[----:B------:R-:W0:Y:S02]  /*a2f0*/  SYNCS.PHASECHK.TRANS64.TRYWAIT P0, [R6+URZ+0x38880], R20 ;  /* 0x03888014060075a7 */ /* 0x000e24000800017f */
[----:B0-----:R-:W-:Y:S05]  /*a300*/  @!P0 BRA `(.L_x_49) ;  /* 0x00000040003c8947 */ /* 0x001fea0003800000 */
.L_x_108:
[----:B------:R-:W-:Y:S05]  /*a310*/  BSYNC B0 ;  /* 0x0000000000007941 */ /* 0x000fea0003800000 */
.L_x_48:
[----:B------:R-:W2:Y:S01]  /*a320*/  LDL R10, [R1+0x4] ;  /* 0x00000400010a7983 */ /* 0x000ea20000100800 */
[----:B------:R-:W-:Y:S01]  /*a330*/  ULDC.64 UR4, c[0x0][0x328] ;  /* 0x0000ca0000047ab9 */ /* 0x000fe20000000a00 */
[----:B-----5:R-:W-:Y:S01]  /*a340*/  SHF.R.S32.HI R17, RZ, 0x1f, R4 ;  /* 0x0000001fff117819 */ /* 0x020fe20000011404 */
[----:B------:R-:W-:Y:S01]  /*a350*/  IMAD R0, R9, UR4, RZ ;  /* 0x0000000409007c24 */ /* 0x000fe2000f8e02ff */
[----:B------:R-:W-:Y:S01]  /*a360*/  ULDC.64 UR6, c[0x0][0x318] ;  /* 0x0000c60000067ab9 */ /* 0x000fe20000000a00 */
[----:B------:R-:W-:-:S04]  /*a370*/  IMAD.WIDE.U32 R2, R5, UR4, RZ ;  /* 0x0000000405027c25 */ /* 0x000fc8000f8e00ff */
[----:B------:R-:W-:Y:S01]  /*a380*/  IMAD R7, R5, UR5, R0 ;  /* 0x0000000505077c24 */ /* 0x000fe2000f8e0200 */
[----:B------:R-:W-:-:S03]  /*a390*/  ULDC.64 UR4, c[0x0][0x338] ;  /* 0x0000ce0000047ab9 */ /* 0x000fc60000000a00 */
[----:B------:R-:W-:Y:S02]  /*a3a0*/  IMAD.IADD R3, R3, 0x1, R7 ;  /* 0x0000000103037824 */ /* 0x000fe400078e0207 */
[----:B------:R-:W-:Y:S02]  /*a3b0*/  IMAD R7, R17, UR4, RZ ;  /* 0x0000000411077c24 */ /* 0x000fe4000f8e02ff */
[----:B------:R-:W-:-:S04]  /*a3c0*/  IMAD.WIDE.U32 R2, R4, UR4, R2 ;  /* 0x0000000404027c25 */ /* 0x000fc8000f8e0002 */
[----:B------:R-:W-:Y:S01]  /*a3d0*/  IMAD R7, R4, UR5, R7 ;  /* 0x0000000504077c24 */ /* 0x000fe2000f8e0207 */
[----:B------:R-:W-:-:S03]  /*a3e0*/  ULDC.64 UR4, c[0x0][0x330] ;  /* 0x0000cc0000047ab9 */ /* 0x000fc60000000a00 */
[----:B------:R-:W-:Y:S02]  /*a3f0*/  IMAD.IADD R3, R3, 0x1, R7 ;  /* 0x0000000103037824 */ /* 0x000fe400078e0207 */
[----:B------:R-:W-:Y:S02]  /*a400*/  IMAD R7, R35, UR4, RZ ;  /* 0x0000000423077c24 */ /* 0x000fe4000f8e02ff */
[----:B------:R-:W-:Y:S01]  /*a410*/  IMAD.WIDE.U32 R2, R28, UR4, R2 ;  /* 0x000000041c027c25 */ /* 0x000fe2000f8e0002 */
[----:B------:R-:W-:-:S03]  /*a420*/  UMOV UR4, 0xffffffff ;  /* 0xffffffff00047882 */ /* 0x000fc60000000000 */
[----:B------:R-:W-:Y:S01]  /*a430*/  IMAD R11, R28, UR5, R7 ;  /* 0x000000051c0b7c24 */ /* 0x000fe2000f8e0207 */
[----:B------:R-:W-:-:S04]  /*a440*/  IADD3 R7, P0, R2, UR6, RZ ;  /* 0x0000000602077c10 */ /* 0x000fc8000ff1e0ff */
[----:B------:R-:W-:Y:S01]  /*a450*/  IADD3.X R8, R3, UR7, R11, P0, !PT ;  /* 0x0000000703087c10 */ /* 0x000fe200087fe40b */
[----:B--2---:R-:W-:Y:S01]  /*a460*/  IMAD R0, R29, 0x8000, R10 ;  /* 0x000080001d007824 */ /* 0x004fe200078e020a */
[----:B------:R-:W-:Y:S07]  /*a470*/  BRA.DIV UR4, `(.L_x_50) ;  /* 0x0000003e04f47947 */ /* 0x000fee000b800000 */
[C---:B------:R-:W-:Y:S01]  /*a480*/  LOP3.LUT P6, RZ, R16.reuse, 0x80000, RZ, 0xc0, !PT ;  /* 0x0008000010ff7812 */ /* 0x040fe200078cc0ff */
[----:B------:R-:W1:Y:S01]  /*a490*/  SHFL.IDX PT, R14, R7, RZ, 0x181f ;  /* 0x00181fff070e7589 */ /* 0x000e6200000e0000 */
[----:B------:R-:W-:Y:S01]  /*a4a0*/  LOP3.LUT R16, R16, 0xbfffffff, RZ, 0xc0, !PT ;  /* 0xbfffffff10107812 */ /* 0x000fe200078ec0ff */
[----:B------:R-:W-:Y:S01]  /*a4b0*/  VIADD R0, R0, UR41 ;  /* 0x0000002900007c36 */ /* 0x000fe20008000000 */
[----:B------:R-:W-:Y:S01]  /*a4c0*/  LOP3.LUT R12, R12, 0xfffffffe, RZ, 0xc0, !PT ;  /* 0xfffffffe0c0c7812 */ /* 0x000fe200078ec0ff */
[----:B------:R-:W2:Y:S04]  /*a4d0*/  SHFL.IDX PT, R3, R8, RZ, 0x181f ;  /* 0x00181fff08037589 */ /* 0x000ea800000e0000 */
[----:B------:R-:W-:Y:S04]  /*a4e0*/  SHFL.IDX PT, R18, R7, 0x2, 0x181f ;  /* 0x00581f0007127f89 */ /* 0x000fe800000e0000 */
[----:B------:R-:W-:Y:S01]  /*a4f0*/  @P6 LOP3.LUT R16, R16, 0x40000000, RZ, 0xfc, !PT ;  /* 0x4000000010106812 */ /* 0x000fe200078efcff */
[----:B------:R-:W-:Y:S03]  /*a500*/  SHFL.IDX PT, R19, R8, 0x2, 0x181f ;  /* 0x00581f0008137f89 */ /* 0x000fe600000e0000 */
[C---:B------:R-:W-:Y:S01]  /*a510*/  LOP3.LUT P6, RZ, R16.reuse, 0x200000, RZ, 0xc0, !PT ;  /* 0x0020000010ff7812 */ /* 0x040fe200078cc0ff */
[----:B------:R-:W-:Y:S01]  /*a520*/  SHFL.IDX PT, R21, R7, 0x4, 0x181f ;  /* 0x00981f0007157f89 */ /* 0x000fe200000e0000 */
[----:B------:R-:W-:-:S02]  /*a530*/  LOP3.LUT R16, R16, 0x7fffffff, RZ, 0xc0, !PT ;  /* 0x7fffffff10107812 */ /* 0x000fc400078ec0ff */
[----:B-1----:R-:W-:Y:S02]  /*a540*/  IADD3 R10, P0, R32, R14, RZ ;  /* 0x0000000e200a7210 */ /* 0x002fe40007f1e0ff */
[----:B------:R-:W1:Y:S07]  /*a550*/  SHFL.IDX PT, R14, R7, 0x1, 0x181f ;  /* 0x00381f00070e7f89 */ /* 0x000e6e00000e0000 */
[----:B------:R-:W-:Y:S01]  /*a560*/  @P6 LOP3.LUT R16, R16, 0x80000000, RZ, 0xfc, !PT ;  /* 0x8000000010106812 */ /* 0x000fe200078efcff */
[----:B--2---:R-:W-:-:S02]  /*a570*/  IMAD.X R11, RZ, RZ, R3, P0 ;  /* 0x000000ffff0b7224 */ /* 0x004fc400000e0603 */
[----:B------:R-:W2:Y:S01]  /*a580*/  SHFL.IDX PT, R3, R8, 0x1, 0x181f ;  /* 0x00381f0008037f89 */ /* 0x000ea200000e0000 */
[C---:B------:R-:W-:Y:S02]  /*a590*/  LOP3.LUT P6, RZ, R16.reuse, 0x800000, RZ, 0xc0, !PT ;  /* 0x0080000010ff7812 */ /* 0x040fe400078cc0ff */
[C---:B------:R-:W-:Y:S02]  /*a5a0*/  LOP3.LUT P5, RZ, R16.reuse, 0x40000, RZ, 0xc0, !PT ;  /* 0x0004000010ff7812 */ /* 0x040fe400078ac0ff */
[C---:B------:R-:W-:Y:S02]  /*a5b0*/  LOP3.LUT P4, RZ, R16.reuse, 0x20000, RZ, 0xc0, !PT ;  /* 0x0002000010ff7812 */ /* 0x040fe4000788c0ff */
[C---:B------:R-:W-:Y:S02]  /*a5c0*/  LOP3.LUT P3, RZ, R16.reuse, 0x10000, RZ, 0xc0, !PT ;  /* 0x0001000010ff7812 */ /* 0x040fe4000786c0ff */
[C---:B------:R-:W-:Y:S02]  /*a5d0*/  LOP3.LUT P2, RZ, R16.reuse, 0x8000, RZ, 0xc0, !PT ;  /* 0x0000800010ff7812 */ /* 0x040fe4000784c0ff */
[----:B------:R-:W-:-:S03]  /*a5e0*/  LOP3.LUT P1, RZ, R16, 0x4000, RZ, 0xc0, !PT ;  /* 0x0000400010ff7812 */ /* 0x000fc6000782c0ff */
[----:B------:R-:W-:Y:S02]  /*a5f0*/  @P6 LOP3.LUT R12, R12, 0x1, RZ, 0xfc, !PT ;  /* 0x000000010c0c6812 */ /* 0x000fe400078efcff */
[----:B------:R-:W-:Y:S02]  /*a600*/  LOP3.LUT P6, RZ, R16, 0x2000000, RZ, 0xc0, !PT ;  /* 0x0200000010ff7812 */ /* 0x000fe400078cc0ff */
[----:B-1----:R-:W-:Y:S02]  /*a610*/  IADD3 R2, P0, R32, R14, RZ ;  /* 0x0000000e20027210 */ /* 0x002fe40007f1e0ff */
[----:B------:R-:W-:Y:S01]  /*a620*/  LOP3.LUT R12, R12, 0xfffffffd, RZ, 0xc0, !PT ;  /* 0xfffffffd0c0c7812 */ /* 0x000fe200078ec0ff */
[----:B------:R-:W1:Y:S02]  /*a630*/  SHFL.IDX PT, R14, R7, 0x3, 0x181f ;  /* 0x00781f00070e7f89 */ /* 0x000e6400000e0000 */
[----:B--2---:R-:W-:Y:S01]  /*a640*/  IMAD.X R3, RZ, RZ, R3, P0 ;  /* 0x000000ffff037224 */ /* 0x004fe200000e0603 */
[----:B------:R-:W-:-:S05]  /*a650*/  IADD3 R18, P0, R32, R18, RZ ;  /* 0x0000001220127210 */ /* 0x000fca0007f1e0ff */
[----:B------:R-:W-:Y:S01]  /*a660*/  @P6 LOP3.LUT R12, R12, 0x2, RZ, 0xfc, !PT ;  /* 0x000000020c0c6812 */ /* 0x000fe200078efcff */
[----:B------:R-:W-:Y:S01]  /*a670*/  IMAD.X R19, RZ, RZ, R19, P0 ;  /* 0x000000ffff137224 */ /* 0x000fe200000e0613 */
[C---:B------:R-:W-:Y:S02]  /*a680*/  LOP3.LUT P6, RZ, R16.reuse, 0x8000000, RZ, 0xc0, !PT ;  /* 0x0800000010ff7812 */ /* 0x040fe400078cc0ff */
[----:B------:R-:W-:-:S11]  /*a690*/  LOP3.LUT P0, RZ, R16, 0x4000000, RZ, 0xc0, !PT ;  /* 0x0400000010ff7812 */ /* 0x000fd6000780c0ff */
[----:B------:R-:W-:Y:S01]  /*a6a0*/  LDGSTS.E.BYPASS.LTC128B.128 [R0+0x10400], desc[UR50][R10.64], !P6 ;  /* 0x104000000a007fae */ /* 0x000fe2000f101d72 */
[----:B------:R-:W-:-:S03]  /*a6b0*/  LOP3.LUT P6, RZ, R12, 0x2, RZ, 0xc0, !PT ;  /* 0x000000020cff7812 */ /* 0x000fc600078cc0ff */
[----:B------:R2:W-:Y:S01]  /*a6c0*/  LDGSTS.E.BYPASS.LTC128B.128 [R0+0x14400], desc[UR50][R10.64+0x80], !P0 ;  /* 0x144000800a007fae */ /* 0x0005e2000c101d72 */
[----:B-1----:R-:W-:-:S09]  /*a6d0*/  IADD3 R14, P0, R32, R14, RZ ;  /* 0x0000000e200e7210 */ /* 0x002fd20007f1e0ff */
[----:B------:R-:W-:Y:S01]  /*a6e0*/  LDGSTS.E.BYPASS.LTC128B.128 [R0+0x10c00], desc[UR50][R2.64], !P6 ;  /* 0x10c0000002007fae */ /* 0x000fe2000f101d72 */
[----:B------:R-:W-:-:S03]  /*a6f0*/  LOP3.LUT P6, RZ, R12, 0x1, RZ, 0xc0, !PT ;  /* 0x000000010cff7812 */ /* 0x000fc600078cc0ff */
[----:B--2---:R-:W1:Y:S02]  /*a700*/  SHFL.IDX PT, R10, R8, 0x3, 0x181f ;  /* 0x00781f00080a7f89 */ /* 0x004e6400000e0000 */
[----:B-1----:R-:W-:Y:S01]  /*a710*/  IMAD.X R15, RZ, RZ, R10, P0 ;  /* 0x000000ffff0f7224 */ /* 0x002fe200000e060a */
[----:B------:R-:W-:-:S13]  /*a720*/  LOP3.LUT P0, RZ, R16, 0x1000000, RZ, 0xc0, !PT ;  /* 0x0100000010ff7812 */ /* 0x000fda000780c0ff */
[----:B------:R1:W-:Y:S01]  /*a730*/  LDGSTS.E.BYPASS.LTC128B.128 [R0+0x14c00], desc[UR50][R2.64+0x80], !P0 ;  /* 0x14c0008002007fae */ /* 0x0003e2000c101d72 */
[----:B------:R-:W-:-:S03]  /*a740*/  IADD3 R12, P0, R32, R21, RZ ;  /* 0x00000015200c7210 */ /* 0x000fc60007f1e0ff */
[----:B------:R-:W-:Y:S04]  /*a750*/  SHFL.IDX PT, R21, R7, 0x5, 0x181f ;  /* 0x00b81f0007157f89 */ /* 0x000fe800000e0000 */
[----:B------:R-:W-:Y:S01]  /*a760*/  LDGSTS.E.BYPASS.LTC128B.128 [R0+0x11400], desc[UR50][R18.64], !P6 ;  /* 0x1140000012007fae */ /* 0x000fe2000f101d72 */
[----:B------:R-:W-:-:S03]  /*a770*/  LOP3.LUT P6, RZ, R16, 0x80000000, RZ, 0xc0, !PT ;  /* 0x8000000010ff7812 */ /* 0x000fc600078cc0ff */
[----:B-1----:R-:W1:Y:S02]  /*a780*/  SHFL.IDX PT, R3, R8, 0x4, 0x181f ;  /* 0x00981f0008037f89 */ /* 0x002e6400000e0000 */
[----:B-1----:R-:W-:Y:S01]  /*a790*/  IMAD.X R13, RZ, RZ, R3, P0 ;  /* 0x000000ffff0d7224 */ /* 0x002fe200000e0603 */
[----:B------:R-:W-:Y:S01]  /*a7a0*/  LOP3.LUT P0, RZ, R16, 0x400000, RZ, 0xc0, !PT ;  /* 0x0040000010ff7812 */ /* 0x000fe2000780c0ff */
[----:B------:R-:W1:-:S12]  /*a7b0*/  SHFL.IDX PT, R3, R8, 0x5, 0x181f ;  /* 0x00b81f0008037f89 */ /* 0x000e5800000e0000 */
[----:B------:R-:W-:Y:S01]  /*a7c0*/  LDGSTS.E.BYPASS.LTC128B.128 [R0+0x15400], desc[UR50][R18.64+0x80], !P0 ;  /* 0x1540008012007fae */ /* 0x000fe2000c101d72 */
[----:B------:R-:W-:-:S03]  /*a7d0*/  IADD3 R10, P0, R32, R21, RZ ;  /* 0x00000015200a7210 */ /* 0x000fc60007f1e0ff */
[----:B------:R-:W2:Y:S04]  /*a7e0*/  SHFL.IDX PT, R21, R7, 0x6, 0x181f ;  /* 0x00d81f0007157f89 */ /* 0x000ea800000e0000 */
[----:B------:R-:W-:Y:S01]  /*a7f0*/  LDGSTS.E.BYPASS.LTC128B.128 [R0+0x11c00], desc[UR50][R14.64], !P6 ;  /* 0x11c000000e007fae */ /* 0x000fe2000f101d72 */
[C---:B------:R-:W-:Y:S01]  /*a800*/  LOP3.LUT P6, RZ, R16.reuse, 0x40000000, RZ, 0xc0, !PT ;  /* 0x4000000010ff7812 */ /* 0x040fe200078cc0ff */
[----:B-1----:R-:W-:Y:S01]  /*a810*/  IMAD.X R11, RZ, RZ, R3, P0 ;  /* 0x000000ffff0b7224 */ /* 0x002fe200000e0603 */
[----:B------:R-:W-:Y:S01]  /*a820*/  LOP3.LUT P0, RZ, R16, 0x100000, RZ, 0xc0, !PT ;  /* 0x0010000010ff7812 */ /* 0x000fe2000780c0ff */
[----:B------:R-:W1:Y:S04]  /*a830*/  SHFL.IDX PT, R3, R8, 0x6, 0x181f ;  /* 0x00d81f0008037f89 */ /* 0x000e6800000e0000 */
[----:B------:R-:W3:Y:S08]  /*a840*/  SHFL.IDX PT, R8, R8, 0x7, 0x181f ;  /* 0x00f81f0008087f89 */ /* 0x000ef000000e0000 */
[----:B------:R4:W-:Y:S01]  /*a850*/  LDGSTS.E.BYPASS.LTC128B.128 [R0+0x15c00], desc[UR50][R14.64+0x80], !P0 ;  /* 0x15c000800e007fae */ /* 0x0009e2000c101d72 */
[----:B--2---:R-:W-:-:S03]  /*a860*/  IADD3 R2, P0, R32, R21, RZ ;  /* 0x0000001520027210 */ /* 0x004fc60007f1e0ff */
[----:B------:R2:W-:Y:S04]  /*a870*/  LDGSTS.E.BYPASS.LTC128B.128 [R0+0x12400], desc[UR50][R12.64], !P6 ;  /* 0x124000000c007fae */ /* 0x0005e8000f101d72 */
[----:B------:R2:W-:Y:S01]  /*a880*/  LDGSTS.E.BYPASS.LTC128B.128 [R0+0x16400], desc[UR50][R12.64+0x80], !P5 ;  /* 0x164000800c007fae */ /* 0x0005e2000e901d72 */
[----:B-1----:R-:W-:-:S03]  /*a890*/  IMAD.X R3, RZ, RZ, R3, P0 ;  /* 0x000000ffff037224 */ /* 0x002fc600000e0603 */
[----:B------:R2:W-:Y:S04]  /*a8a0*/  LDGSTS.E.BYPASS.LTC128B.128 [R0+0x12c00], desc[UR50][R10.64], !P4 ;  /* 0x12c000000a007fae */ /* 0x0005e8000e101d72 */
[----:B------:R2:W-:Y:S04]  /*a8b0*/  LDGSTS.E.BYPASS.LTC128B.128 [R0+0x16c00], desc[UR50][R10.64+0x80], !P3 ;  /* 0x16c000800a007fae */ /* 0x0005e8000d901d72 */
[----:B------:R2:W-:Y:S04]  /*a8c0*/  LDGSTS.E.BYPASS.LTC128B.128 [R0+0x13400], desc[UR50][R2.64], !P2 ;  /* 0x1340000002007fae */ /* 0x0005e8000d101d72 */
[----:B------:R2:W-:Y:S04]  /*a8d0*/  LDGSTS.E.BYPASS.LTC128B.128 [R0+0x17400], desc[UR50][R2.64+0x80], !P1 ;  /* 0x1740008002007fae */ /* 0x0005e8000c901d72 */
[----:B---34-:R2:W1:Y:S02]  /*a8e0*/  SHFL.IDX PT, R14, R7, 0x7, 0x181f ;  /* 0x00f81f00070e7f89 */ /* 0x01846400000e0000 */
.L_x_126:
[C---:B------:R-:W-:Y:S02]  /*a8f0*/  LOP3.LUT P2, RZ, R16.reuse, 0x20000000, RZ, 0xc0, !PT ;  /* 0x2000000010ff7812 */ /* 0x040fe4000784c0ff */
[----:B------:R-:W-:Y:S02]  /*a900*/  LOP3.LUT P1, RZ, R16, 0x10000000, RZ, 0xc0, !PT ;  /* 0x1000000010ff7812 */ /* 0x000fe4000782c0ff */
[----:B-12---:R-:W-:-:S05]  /*a910*/  IADD3 R2, P0, R32, R14, RZ ;  /* 0x0000000e20027210 */ /* 0x006fca0007f1e0ff */
[----:B------:R-:W-:Y:S01]  /*a920*/  IMAD.X R3, RZ, RZ, R8, P0 ;  /* 0x000000ffff037224 */ /* 0x000fe200000e0608 */
[----:B------:R-:W-:-:S04]  /*a930*/  PLOP3.LUT P0, PT, PT, PT, PT, 0x80, 0x0 ;  /* 0x000000000000781c */ /* 0x000fc80003f0f070 */
[----:B------:R-:W-:Y:S01]  /*a940*/  @!PT LDS RZ, [RZ] ;  /* 0x00000000fffff984 */ /* 0x000fe20000000800 */
[----:B------:R-:W-:Y:S01]  /*a950*/  @!PT LDS RZ, [RZ] ;  /* 0x00000000fffff984 */ /* 0x000fe20000000800 */
[----:B------:R-:W-:Y:S01]  /*a960*/  @!PT LDS RZ, [RZ] ;  /* 0x00000000fffff984 */ /* 0x000fe20000000800 */
[----:B------:R1:W-:Y:S04]  /*a970*/  LDGSTS.E.BYPASS.LTC128B.128 [R0+0x13c00], desc[UR50][R2.64], !P2 ;  /* 0x13c0000002007fae */ /* 0x0003e8000d101d72 */
[----:B------:R1:W-:Y:S01]  /*a980*/  LDGSTS.E.BYPASS.LTC128B.128 [R0+0x17c00], desc[UR50][R2.64+0x80], !P1 ;  /* 0x17c0008002007fae */ /* 0x0003e2000c901d72 */
[----:B------:R-:W-:-:S04]  /*a990*/  NOP ;  /* 0x0000000000007918 */ /* 0x000fc80000000000 */
.L_x_51:
[----:B------:R-:W-:Y:S02]  /*a9a0*/  PLOP3.LUT P1, PT, P1, P0, PT, 0xa2, 0x0 ;  /* 0x000000000000781c */ /* 0x000fe40000f21472 */
[----:B------:R-:W-:-:S08]  /*a9b0*/  @P0 R2UR P1, UR4, R6 ;  /* 0x00000000060402ca */ /* 0x000fd00000020000 */
[----:B------:R-:W-:-:S05]  /*a9c0*/  @P0 PLOP3.LUT P0, PT, P1, PT, PT, 0x80, 0x0 ;  /* 0x000000000000081c */ /* 0x000fca0000f0f070 */
[----:B------:R-:W-:Y:S01]  /*a9d0*/  @!P1 SYNCS.ARRIVE.TRANS64.RED.A0T1 RZ, [UR4+0x38870], RZ ;  /* 0x038870ffffff99a7 */ /* 0x000fe20008200404 */
[----:B------:R-:W-:Y:S07]  /*a9e0*/  @!P1 ARRIVES.LDGSTSBAR.64.TRANSCNT [UR4+0x38870] ;  /* 0x03887000ff0099b0 */ /* 0x000fee0008000a84 */
[----:B------:R-:W-:Y:S05]  /*a9f0*/  @P0 BRA.U.ANY `(.L_x_51) ;  /* 0xfffffffd00e80947 */ /* 0x000fea000393ffff */
[----:B------:R-:W-:Y:S01]  /*aa00*/  NOP ;  /* 0x0000000000007918 */ /* 0x000fe20000000000 */
[----:B-1----:R-:W-:-:S05]  /*aa10*/  IMAD.U32 R2, RZ, RZ, UR46 ;  /* 0x0000002eff027e24 */ /* 0x002fca000f8e00ff */
[----:B------:R-:W-:-:S13]  /*aa20*/  ISETP.NE.AND P2, PT, R2, 0x3, PT ;  /* 0x000000030200780c */ /* 0x000fda0003f45270 */
[----:B------:R-:W-:Y:S05]  /*aa30*/  @!P2 BRA `(.L_x_52) ;  /* 0x000000000004a947 */ /* 0x000fea0003800000 */
[----:B------:R-:W-:Y:S01]  /*aa40*/  BPT.TRAP 0x1 ;  /* 0x000000040000795c */ /* 0x000fe20000300000 */
.L_x_52:
[----:B------:R1:W-:Y:S01]  /*aa50*/  SYNCS.ARRIVE.TRANS64.A1T0 RZ, [R6+URZ+0x38870], RZ ;  /* 0x038870ff06ff79a7 */ /* 0x0003e2000810003f */
[----:B------:R-:W-:Y:S05]  /*aa60*/  @!P2 BRA `(.L_x_53) ;  /* 0x000000000004a947 */ /* 0x000fea0003800000 */
[----:B------:R-:W-:Y:S01]  /*aa70*/  BPT.TRAP 0x1 ;  /* 0x000000040000795c */ /* 0x000fe20000300000 */
.L_x_53:
[----:B------:R-:W2:Y:S01]  /*aa80*/  SYNCS.PHASECHK.TRANS64.TRYWAIT P0, [R6+URZ+0x38840], R20 ;  /* 0x03884014060075a7 */ /* 0x000ea2000800017f */
[----:B------:R-:W-:Y:S04]  /*aa90*/  BSSY B0, `(.L_x_54) ;  /* 0x0000002000007945 */ /* 0x000fe80003800000 */
[----:B--2---:R-:W-:Y:S05]  /*aaa0*/  @!P0 BRA `(.L_x_55) ;  /* 0x0000004000d88947 */ /* 0x004fea0003800000 */
.L_x_127:
[----:B------:R-:W-:Y:S05]  /*aab0*/  BSYNC B0 ;  /* 0x0000000000007941 */ /* 0x000fea0003800000 */
.L_x_54:
[----:B------:R3:W5:Y:S01]  /*aac0*/  LDL R21, [R1+0x8] ;  /* 0x0000080001157983 */ /* 0x0007620000100800 */
[----:B------:R-:W-:Y:S01]  /*aad0*/  ULDC.64 UR4, c[0x0][0x300] ;  /* 0x0000c00000047ab9 */ /* 0x000fe20000000a00 */
[----:B------:R-:W-:Y:S01]  /*aae0*/  ULDC.64 UR6, c[0x0][0x2e8] ;  /* 0x0000ba0000067ab9 */ /* 0x000fe20000000a00 */
[----:B------:R-:W-:Y:S01]  /*aaf0*/  IMAD R2, R9, UR4, RZ ;  /* 0x0000000409027c24 */ /* 0x000fe2000f8e02ff */
[C---:B------:R-:W-:Y:S02]  /*ab00*/  LOP3.LUT P3, RZ, R16.reuse, 0x2, RZ, 0xc0, !PT ;  /* 0x0000000210ff7812 */ /* 0x040fe4000786c0ff */
[----:B------:R-:W-:Y:S01]  /*ab10*/  LOP3.LUT P1, RZ, R16, 0x1, RZ, 0xc0, !PT ;  /* 0x0000000110ff7812 */ /* 0x000fe2000782c0ff */
[C---:B------:R-:W-:Y:S02]  /*ab20*/  IMAD R7, R5.reuse, UR5, R2 ;  /* 0x0000000505077c24 */ /* 0x040fe4000f8e0202 */
[----:B------:R-:W-:Y:S01]  /*ab30*/  IMAD.WIDE.U32 R2, R5, UR4, RZ ;  /* 0x0000000405027c25 */ /* 0x000fe2000f8e00ff */
[----:B------:R-:W-:-:S03]  /*ab40*/  ULDC.64 UR4, c[0x0][0x310] ;  /* 0x0000c40000047ab9 */ /* 0x000fc60000000a00 */
[----:B------:R-:W-:Y:S02]  /*ab50*/  IMAD.IADD R3, R3, 0x1, R7 ;  /* 0x0000000103037824 */ /* 0x000fe400078e0207 */
[----:B------:R-:W-:Y:S02]  /*ab60*/  IMAD R17, R17, UR4, RZ ;  /* 0x0000000411117c24 */ /* 0x000fe4000f8e02ff */
[----:B------:R-:W-:-:S04]  /*ab70*/  IMAD.WIDE.U32 R2, R4, UR4, R2 ;  /* 0x0000000404027c25 */ /* 0x000fc8000f8e0002 */
[----:B------:R-:W-:Y:S01]  /*ab80*/  IMAD R17, R4, UR5, R17 ;  /* 0x0000000504117c24 */ /* 0x000fe2000f8e0211 */
[----:B------:R-:W-:Y:S02]  /*ab90*/  ULDC.64 UR4, c[0x0][0x308] ;  /* 0x0000c20000047ab9 */ /* 0x000fe40000000a00 */
[----:B------:R-:W-:Y:S02]  /*aba0*/  IMAD R5, R35, UR4, RZ ;  /* 0x0000000423057c24 */ /* 0x000fe4000f8e02ff */
[----:B------:R-:W-:Y:S02]  /*abb0*/  IMAD.IADD R3, R3, 0x1, R17 ;  /* 0x0000000103037824 */ /* 0x000fe400078e0211 */
[C---:B------:R-:W-:Y:S02]  /*abc0*/  IMAD R5, R28.reuse, UR5, R5 ;  /* 0x000000051c057c24 */ /* 0x040fe4000f8e0205 */
[----:B------:R-:W-:Y:S01]  /*abd0*/  IMAD.WIDE.U32 R2, R28, UR4, R2 ;  /* 0x000000041c027c25 */ /* 0x000fe2000f8e0002 */
[----:B------:R-:W-:-:S02]  /*abe0*/  UMOV UR4, 0xffffffff ;  /* 0xffffffff00047882 */ /* 0x000fc40000000000 */
[----:B------:R-:W-:-:S04]  /*abf0*/  IADD3 R4, P0, R2, UR6, RZ ;  /* 0x0000000602047c10 */ /* 0x000fc8000ff1e0ff */
[----:B------:R-:W-:Y:S01]  /*ac00*/  IADD3.X R5, R3, UR7, R5, P0, !PT ;  /* 0x0000000703057c10 */ /* 0x000fe200087fe405 */
[----:B---3--:R-:W-:Y:S08]  /*ac10*/  BRA.DIV UR4, `(.L_x_56) ;  /* 0x0000004204907947 */ /* 0x008ff0000b800000 */
[----:B------:R-:W3:Y:S01]  /*ac20*/  SHFL.IDX PT, R14, R4, RZ, 0x181f ;  /* 0x00181fff040e7589 */ /* 0x000ee200000e0000 */
[C---:B-----5:R-:W-:Y:S02]  /*ac30*/  ISETP.GE.AND P2, PT, R21.reuse, 0x1, PT ;  /* 0x000000011500780c */ /* 0x060fe40003f46270 */
[C---:B------:R-:W-:Y:S01]  /*ac40*/  ISETP.GE.AND P4, PT, R21.reuse, 0x11, PT ;  /* 0x000000111500780c */ /* 0x040fe20003f86270 */
[----:B------:R-:W4:Y:S01]  /*ac50*/  SHFL.IDX PT, R9, R5, RZ, 0x181f ;  /* 0x00181fff05097589 */ /* 0x000f2200000e0000 */
[C---:B------:R-:W-:Y:S02]  /*ac60*/  ISETP.GE.AND P6, PT, R21.reuse, 0x31, PT ;  /* 0x000000311500780c */ /* 0x040fe40003fc6270 */
[----:B------:R-:W-:Y:S01]  /*ac70*/  ISETP.GE.AND P5, PT, R21, 0x41, PT ;  /* 0x000000411500780c */ /* 0x000fe20003fa6270 */
[----:B------:R-:W-:Y:S01]  /*ac80*/  SHFL.IDX PT, R18, R5, 0x1, 0x181f ;  /* 0x00381f0005127f89 */ /* 0x000fe200000e0000 */
[----:B------:R-:W-:-:S03]  /*ac90*/  LOP3.LUT R16, R16, 0xbfffffff, RZ, 0xc0, !PT ;  /* 0xbfffffff10107812 */ /* 0x000fc600078ec0ff */
[----:B------:R-:W-:Y:S04]  /*aca0*/  SHFL.IDX PT, R17, R5, 0x2, 0x181f ;  /* 0x00581f0005117f89 */ /* 0x000fe800000e0000 */
[----:B------:R-:W-:Y:S02]  /*acb0*/  SHFL.IDX PT, R2, R5, 0x3, 0x181f ;  /* 0x00781f0005027f89 */ /* 0x000fe400000e0000 */
[----:B------:R-:W-:Y:S02]  /*acc0*/  @P6 LOP3.LUT R16, R16, 0x40000000, RZ, 0xfc, !PT ;  /* 0x4000000010106812 */ /* 0x000fe400078efcff */
[----:B------:R-:W-:Y:S01]  /*acd0*/  SHFL.IDX PT, R7, R4, 0x4, 0x181f ;  /* 0x00981f0004077f89 */ /* 0x000fe200000e0000 */
[----:B---3--:R-:W-:-:S03]  /*ace0*/  @P2 IADD3 R3, P0, R32, R14, RZ ;  /* 0x0000000e20032210 */ /* 0x008fc60007f1e0ff */
[----:B------:R-:W-:Y:S04]  /*acf0*/  SHFL.IDX PT, R8, R5, 0x5, 0x181f ;  /* 0x00b81f0005087f89 */ /* 0x000fe800000e0000 */
[----:B------:R-:W3:Y:S01]  /*ad00*/  SHFL.IDX PT, R14, R4, 0x1, 0x181f ;  /* 0x00381f00040e7f89 */ /* 0x000ee200000e0000 */
[----:B----4-:R-:W-:Y:S01]  /*ad10*/  @P2 IMAD.X R9, RZ, RZ, R9, P0 ;  /* 0x000000ffff092224 */ /* 0x010fe200000e0609 */
[----:B------:R-:W-:Y:S02]  /*ad20*/  ISETP.GE.AND P2, PT, R21, 0x21, PT ;  /* 0x000000211500780c */ /* 0x000fe40003f46270 */
[----:B------:R-:W-:Y:S01]  /*ad30*/  SHFL.IDX PT, R10, R5, 0x6, 0x181f ;  /* 0x00d81f00050a7f89 */ /* 0x000fe200000e0000 */
[----:B---3--:R-:W-:-:S03]  /*ad40*/  @P4 IADD3 R19, P0, R32, R14, RZ ;  /* 0x0000000e20134210 */ /* 0x008fc60007f1e0ff */
[----:B------:R-:W3:Y:S02]  /*ad50*/  SHFL.IDX PT, R14, R4, 0x2, 0x181f ;  /* 0x00581f00040e7f89 */ /* 0x000ee400000e0000 */
[----:B------:R-:W-:Y:S01]  /*ad60*/  @P4 IMAD.X R18, RZ, RZ, R18, P0 ;  /* 0x000000ffff124224 */ /* 0x000fe200000e0612 */
[----:B------:R-:W-:-:S04]  /*ad70*/  ISETP.GE.AND P4, PT, R21, 0x51, PT ;  /* 0x000000511500780c */ /* 0x000fc80003f86270 */
[C---:B---3--:R-:W-:Y:S02]  /*ad80*/  @P2 IADD3 R15, P0, R32.reuse, R14, RZ ;  /* 0x0000000e200f2210 */ /* 0x048fe40007f1e0ff */
[----:B------:R-:W3:Y:S03]  /*ad90*/  SHFL.IDX PT, R14, R4, 0x3, 0x181f ;  /* 0x00781f00040e7f89 */ /* 0x000ee600000e0000 */
[----:B------:R-:W-:Y:S01]  /*ada0*/  @P2 IMAD.X R17, RZ, RZ, R17, P0 ;  /* 0x000000ffff112224 */ /* 0x000fe200000e0611 */
[----:B------:R-:W-:Y:S02]  /*adb0*/  ISETP.GE.AND P2, PT, R21, 0x61, PT ;  /* 0x000000611500780c */ /* 0x000fe40003f46270 */
[----:B---3--:R-:W-:-:S05]  /*adc0*/  @P6 IADD3 R13, P0, R32, R14, RZ ;  /* 0x0000000e200d6210 */ /* 0x008fca0007f1e0ff */
[----:B------:R-:W-:Y:S01]  /*add0*/  @P6 IMAD.X R14, RZ, RZ, R2, P0 ;  /* 0x000000ffff0e6224 */ /* 0x000fe200000e0602 */
[----:B------:R-:W-:Y:S01]  /*ade0*/  ISETP.GE.AND P6, PT, R21, 0x1, PT ;  /* 0x000000011500780c */ /* 0x000fe20003fc6270 */
[----:B------:R-:W3:Y:S01]  /*adf0*/  SHFL.IDX PT, R2, R5, 0x4, 0x181f ;  /* 0x00981f0005027f89 */ /* 0x000ee200000e0000 */
[----:B------:R-:W-:-:S03]  /*ae00*/  @P5 IADD3 R11, P0, R32, R7, RZ ;  /* 0x00000007200b5210 */ /* 0x000fc60007f1e0ff */
[----:B------:R-:W4:Y:S04]  /*ae10*/  SHFL.IDX PT, R7, R4, 0x5, 0x181f ;  /* 0x00b81f0004077f89 */ /* 0x000f2800000e0000 */
[----:B------:R-:W-:Y:S01]  /*ae20*/  SHFL.IDX PT, R5, R5, 0x7, 0x181f ;  /* 0x00f81f0005057f89 */ /* 0x000fe200000e0000 */
[----:B---3--:R-:W-:-:S03]  /*ae30*/  @P5 IMAD.X R12, RZ, RZ, R2, P0 ;  /* 0x000000ffff0c5224 */ /* 0x008fc600000e0602 */
[----:B------:R-:W-:Y:S02]  /*ae40*/  @P6 IMAD.MOV.U32 R2, RZ, RZ, R3 ;  /* 0x000000ffff026224 */ /* 0x000fe400078e0003 */
[----:B------:R-:W-:Y:S01]  /*ae50*/  @P6 IMAD.MOV.U32 R3, RZ, RZ, R9 ;  /* 0x000000ffff036224 */ /* 0x000fe200078e0009 */
[----:B----4-:R-:W-:Y:S01]  /*ae60*/  @P4 IADD3 R7, P0, R32, R7, RZ ;  /* 0x0000000720074210 */ /* 0x010fe20007f1e0ff */
[----:B------:R-:W3:Y:S04]  /*ae70*/  SHFL.IDX PT, R9, R4, 0x6, 0x181f ;  /* 0x00d81f0004097f89 */ /* 0x000ee800000e0000 */
[----:B------:R-:W-:Y:S01]  /*ae80*/  @P6 LDGSTS.E.BYPASS.LTC128B.128 [R0+0x28400], desc[UR50][R2.64], !P3 ;  /* 0x2840000002006fae */ /* 0x000fe2000d901d72 */
[----:B------:R-:W-:-:S03]  /*ae90*/  @P4 IMAD.X R8, RZ, RZ, R8, P0 ;  /* 0x000000ffff084224 */ /* 0x000fc600000e0608 */
[----:B------:R4:W-:Y:S01]  /*aea0*/  @P6 LDGSTS.E.BYPASS.LTC128B.128 [R0+0x2c400], desc[UR50][R2.64+0x80], !P1 ;  /* 0x2c40008002006fae */ /* 0x0009e2000c901d72 */
[----:B------:R-:W-:-:S13]  /*aeb0*/  ISETP.GE.AND P6, PT, R21, 0x11, PT ;  /* 0x000000111500780c */ /* 0x000fda0003fc6270 */
[----:B----4-:R-:W-:Y:S01]  /*aec0*/  @P6 IMAD.MOV.U32 R2, RZ, RZ, R19 ;  /* 0x000000ffff026224 */ /* 0x010fe200078e0013 */
[----:B---3--:R-:W-:Y:S01]  /*aed0*/  @P2 IADD3 R9, P0, R32, R9, RZ ;  /* 0x0000000920092210 */ /* 0x008fe20007f1e0ff */
[----:B------:R-:W-:-:S04]  /*aee0*/  @P6 IMAD.MOV.U32 R3, RZ, RZ, R18 ;  /* 0x000000ffff036224 */ /* 0x000fc800078e0012 */
[----:B------:R-:W-:Y:S01]  /*aef0*/  @P2 IMAD.X R10, RZ, RZ, R10, P0 ;  /* 0x000000ffff0a2224 */ /* 0x000fe200000e060a */
[----:B------:R-:W-:Y:S01]  /*af00*/  ISETP.GE.AND P0, PT, R21, 0x21, PT ;  /* 0x000000211500780c */ /* 0x000fe20003f06270 */
[----:B------:R-:W-:Y:S04]  /*af10*/  @P6 LDGSTS.E.BYPASS.LTC128B.128 [R0+0x28c00], desc[UR50][R2.64], !P3 ;  /* 0x28c0000002006fae */ /* 0x000fe8000d901d72 */
[----:B------:R3:W-:Y:S01]  /*af20*/  @P6 LDGSTS.E.BYPASS.LTC128B.128 [R0+0x2cc00], desc[UR50][R2.64+0x80], !P1 ;  /* 0x2cc0008002006fae */ /* 0x0007e2000c901d72 */
[----:B------:R-:W-:-:S07]  /*af30*/  LOP3.LUT P6, RZ, R16, 0x40000000, RZ, 0xc0, !PT ;  /* 0x4000000010ff7812 */ /* 0x000fce00078cc0ff */
[----:B---3--:R-:W-:Y:S02]  /*af40*/  @P0 IMAD.MOV.U32 R2, RZ, RZ, R15 ;  /* 0x000000ffff020224 */ /* 0x008fe400078e000f */
[----:B------:R-:W-:-:S05]  /*af50*/  @P0 IMAD.MOV.U32 R3, RZ, RZ, R17 ;  /* 0x000000ffff030224 */ /* 0x000fca00078e0011 */
[----:B------:R-:W-:Y:S04]  /*af60*/  @P0 LDGSTS.E.BYPASS.LTC128B.128 [R0+0x29400], desc[UR50][R2.64], !P3 ;  /* 0x2940000002000fae */ /* 0x000fe8000d901d72 */
[----:B------:R3:W-:Y:S02]  /*af70*/  @P0 LDGSTS.E.BYPASS.LTC128B.128 [R0+0x2d400], desc[UR50][R2.64+0x80], !P1 ;  /* 0x2d40008002000fae */ /* 0x0007e4000c901d72 */
[----:B---3--:R-:W-:Y:S02]  /*af80*/  @P6 IMAD.MOV.U32 R2, RZ, RZ, R13 ;  /* 0x000000ffff026224 */ /* 0x008fe400078e000d */
[----:B------:R-:W-:Y:S02]  /*af90*/  @P6 IMAD.MOV.U32 R3, RZ, RZ, R14 ;  /* 0x000000ffff036224 */ /* 0x000fe400078e000e */
[----:B------:R3:W4:Y:S04]  /*afa0*/  SHFL.IDX PT, R14, R4, 0x7, 0x181f ;  /* 0x00f81f00040e7f89 */ /* 0x00072800000e0000 */
[----:B------:R-:W-:Y:S04]  /*afb0*/  @P6 LDGSTS.E.BYPASS.LTC128B.128 [R0+0x29c00], desc[UR50][R2.64], !P3 ;  /* 0x29c0000002006fae */ /* 0x000fe8000d901d72 */
[----:B------:R0:W-:Y:S02]  /*afc0*/  @P6 LDGSTS.E.BYPASS.LTC128B.128 [R0+0x2dc00], desc[UR50][R2.64+0x80], !P1 ;  /* 0x2dc0008002006fae */ /* 0x0001e4000c901d72 */
[----:B0-----:R-:W-:-:S02]  /*afd0*/  @P5 IMAD.MOV.U32 R2, RZ, RZ, R11 ;  /* 0x000000ffff025224 */ /* 0x001fc400078e000b */
[----:B------:R-:W-:-:S05]  /*afe0*/  @P5 IMAD.MOV.U32 R3, RZ, RZ, R12 ;  /* 0x000000ffff035224 */ /* 0x000fca00078e000c */
[----:B------:R-:W-:Y:S04]  /*aff0*/  @P5 LDGSTS.E.BYPASS.LTC128B.128 [R0+0x2a400], desc[UR50][R2.64], !P3 ;  /* 0x2a40000002005fae */ /* 0x000fe8000d901d72 */
[----:B------:R0:W-:Y:S02]  /*b000*/  @P5 LDGSTS.E.BYPASS.LTC128B.128 [R0+0x2e400], desc[UR50][R2.64+0x80], !P1 ;  /* 0x2e40008002005fae */ /* 0x0001e4000c901d72 */
[----:B0-----:R-:W-:Y:S02]  /*b010*/  @P4 IMAD.MOV.U32 R2, RZ, RZ, R7 ;  /* 0x000000ffff024224 */ /* 0x001fe400078e0007 */
[----:B------:R-:W-:-:S05]  /*b020*/  @P4 IMAD.MOV.U32 R3, RZ, RZ, R8 ;  /* 0x000000ffff034224 */ /* 0x000fca00078e0008 */
[----:B------:R-:W-:Y:S04]  /*b030*/  @P4 LDGSTS.E.BYPASS.LTC128B.128 [R0+0x2ac00], desc[UR50][R2.64], !P3 ;  /* 0x2ac0000002004fae */ /* 0x000fe8000d901d72 */
[----:B------:R0:W-:Y:S02]  /*b040*/  @P4 LDGSTS.E.BYPASS.LTC128B.128 [R0+0x2ec00], desc[UR50][R2.64+0x80], !P1 ;  /* 0x2ec0008002004fae */ /* 0x0001e4000c901d72 */
[----:B0-----:R-:W-:Y:S02]  /*b050*/  @P2 IMAD.MOV.U32 R2, RZ, RZ, R9 ;  /* 0x000000ffff022224 */ /* 0x001fe400078e0009 */
[----:B------:R-:W-:-:S05]  /*b060*/  @P2 IMAD.MOV.U32 R3, RZ, RZ, R10 ;  /* 0x000000ffff032224 */ /* 0x000fca00078e000a */
[----:B------:R3:W-:Y:S04]  /*b070*/  @P2 LDGSTS.E.BYPASS.LTC128B.128 [R0+0x2b400], desc[UR50][R2.64], !P3 ;  /* 0x2b40000002002fae */ /* 0x0007e8000d901d72 */
[----:B----4-:R3:W-:Y:S02]  /*b080*/  @P2 LDGSTS.E.BYPASS.LTC128B.128 [R0+0x2f400], desc[UR50][R2.64+0x80], !P1 ;  /* 0x2f40008002002fae */ /* 0x0107e4000c901d72 */
.L_x_145:
[----:B------:R-:W-:-:S13]  /*b090*/  ISETP.GE.AND P2, PT, R21, 0x71, PT ;  /* 0x000000711500780c */ /* 0x000fda0003f46270 */
[----:B---3--:R-:W-:-:S05]  /*b0a0*/  @P2 IADD3 R2, P0, R32, R14, RZ ;  /* 0x0000000e20022210 */ /* 0x008fca0007f1e0ff */
[----:B------:R-:W-:Y:S01]  /*b0b0*/  @P2 IMAD.X R3, RZ, RZ, R5, P0 ;  /* 0x000000ffff032224 */ /* 0x000fe200000e0605 */
[----:B------:R-:W-:-:S04]  /*b0c0*/  PLOP3.LUT P0, PT, PT, PT, PT, 0x80, 0x0 ;  /* 0x000000000000781c */ /* 0x000fc80003f0f070 */
[----:B------:R-:W-:Y:S01]  /*b0d0*/  @!PT LDS RZ, [RZ] ;  /* 0x00000000fffff984 */ /* 0x000fe20000000800 */
[----:B------:R-:W-:Y:S01]  /*b0e0*/  @!PT LDS RZ, [RZ] ;  /* 0x00000000fffff984 */ /* 0x000fe20000000800 */
[----:B------:R-:W-:Y:S01]  /*b0f0*/  @!PT LDS RZ, [RZ] ;  /* 0x00000000fffff984 */ /* 0x000fe20000000800 */
[----:B------:R0:W-:Y:S04]  /*b100*/  @P2 LDGSTS.E.BYPASS.LTC128B.128 [R0+0x2bc00], desc[UR50][R2.64], !P3 ;  /* 0x2bc0000002002fae */ /* 0x0001e8000d901d72 */
[----:B------:R0:W-:Y:S01]  /*b110*/  @P2 LDGSTS.E.BYPASS.LTC128B.128 [R0+0x2fc00], desc[UR50][R2.64+0x80], !P1 ;  /* 0x2fc0008002002fae */ /* 0x0001e2000c901d72 */
[----:B------:R-:W-:-:S04]  /*b120*/  NOP ;  /* 0x0000000000007918 */ /* 0x000fc80000000000 */
.L_x_57:
[----:B------:R-:W-:Y:S02]  /*b130*/  PLOP3.LUT P1, PT, P1, P0, PT, 0xa2, 0x0 ;  /* 0x000000000000781c */ /* 0x000fe40000f21472 */
[----:B------:R-:W-:-:S08]  /*b140*/  @P0 R2UR P1, UR4, R6 ;  /* 0x00000000060402ca */ /* 0x000fd00000020000 */
[----:B------:R-:W-:-:S05]  /*b150*/  @P0 PLOP3.LUT P0, PT, P1, PT, PT, 0x80, 0x0 ;  /* 0x000000000000081c */ /* 0x000fca0000f0f070 */
[----:B------:R-:W-:Y:S01]  /*b160*/  @!P1 SYNCS.ARRIVE.TRANS64.RED.A0T1 RZ, [UR4+0x38830], RZ ;  /* 0x038830ffffff99a7 */ /* 0x000fe20008200404 */
[----:B------:R-:W-:Y:S07]  /*b170*/  @!P1 ARRIVES.LDGSTSBAR.64.TRANSCNT [UR4+0x38830] ;  /* 0x03883000ff0099b0 */ /* 0x000fee0008000a84 */
[----:B------:R-:W-:Y:S05]  /*b180*/  @P0 BRA.U.ANY `(.L_x_57) ;  /* 0xfffffffd00e80947 */ /* 0x000fea000393ffff */
[----:B------:R-:W-:Y:S01]  /*b190*/  NOP ;  /* 0x0000000000007918 */ /* 0x000fe20000000000 */
[----:B0-----:R-:W-:-:S05]  /*b1a0*/  IMAD.U32 R0, RZ, RZ, UR46 ;  /* 0x0000002eff007e24 */ /* 0x001fca000f8e00ff */
[----:B------:R-:W-:-:S13]  /*b1b0*/  ISETP.NE.AND P2, PT, R0, 0x3, PT ;  /* 0x000000030000780c */ /* 0x000fda0003f45270 */
[----:B------:R-:W-:Y:S05]  /*b1c0*/  @!P2 BRA `(.L_x_58) ;  /* 0x000000000004a947 */ /* 0x000fea0003800000 */
[----:B------:R-:W-:Y:S01]  /*b1d0*/  BPT.TRAP 0x1 ;  /* 0x000000040000795c */ /* 0x000fe20000300000 */
.L_x_58:
[----:B------:R0:W-:Y:S02]  /*b1e0*/  SYNCS.ARRIVE.TRANS64.A1T0 RZ, [R6+URZ+0x38830], RZ ;  /* 0x038830ff06ff79a7 */ /* 0x0001e4000810003f */
[----:B------:R-:W-:Y:S05]  /*b1f0*/  WARPSYNC.ALL ;  /* 0x0000000000007948 */ /* 0x000fea0003800000 */
[----:B------:R-:W-:-:S04]  /*b200*/  UIADD3 UR4, UR41, 0x20400, URZ ;  /* 0x0002040029047890 */ /* 0x000fc8000fffe03f */
[----:B------:R-:W-:Y:S01]  /*b210*/  ULOP3.LUT UP0, URZ, UR4, 0x3ff, URZ, 0xc0, !UPT ;  /* 0x000003ff043f7892 */ /* 0x000fe2000f80c03f */
[----:B------:R-:W-:Y:S05]  /*b220*/  BAR.SYNC.DEFER_BLOCKING 0x8, 0x180 ;  /* 0x0206000000007b1d */ /* 0x000fea0000010000 */
[----:B------:R-:W-:-:S13]  /*b230*/  PLOP3.LUT P0, PT, PT, PT, UP0, 0x80, 0x0 ;  /* 0x000000000000781c */ /* 0x000fda0003f0f008 */
[----:B------:R-:W-:Y:S05]  /*b240*/  @!P0 BRA `(.L_x_59) ;  /* 0x0000000000408947 */ /* 0x000fea0003800000 */
[----:B------:R-:W-:Y:S01]  /*b250*/  MOV R2, 0x0 ;  /* 0x0000000000027802 */ /* 0x000fe20000000f00 */
[----:B------:R-:W-:Y:S01]  /*b260*/  ULDC.64 UR6, c[0x4][0xc0] ;  /* 0x0100300000067ab9 */ /* 0x000fe20000000a00 */
[----:B------:R-:W-:Y:S01]  /*b270*/  ULDC.64 UR8, c[0x4][0xc8] ;  /* 0x0100320000087ab9 */ /* 0x000fe20000000a00 */
[----:B------:R-:W-:Y:S01]  /*b280*/  ULDC.64 UR4, c[0x4][0x28] ;  /* 0x01000a0000047ab9 */ /* 0x000fe20000000a00 */
[----:B------:R-:W-:Y:S02]  /*b290*/  IMAD.U32 R4, RZ, RZ, UR6 ;  /* 0x00000006ff047e24 */ /* 0x000fe4000f8e00ff */
[----:B------:R-:W3:Y:S01]  /*b2a0*/  LDC.64 R2, c[0x4][R2] ;  /* 0x0100000002027b82 */ /* 0x000ee20000000a00 */
[----:B------:R-:W-:Y:S02]  /*b2b0*/  IMAD.U32 R5, RZ, RZ, UR7 ;  /* 0x00000007ff057e24 */ /* 0x000fe4000f8e00ff */
[----:B012---:R-:W-:Y:S02]  /*b2c0*/  IMAD.U32 R6, RZ, RZ, UR8 ;  /* 0x00000008ff067e24 */ /* 0x007fe4000f8e00ff */
[----:B------:R-:W-:-:S02]  /*b2d0*/  IMAD.U32 R7, RZ, RZ, UR9 ;  /* 0x00000009ff077e24 */ /* 0x000fc4000f8e00ff */
[----:B------:R-:W-:Y:S02]  /*b2e0*/  IMAD.U32 R10, RZ, RZ, UR4 ;  /* 0x00000004ff0a7e24 */ /* 0x000fe4000f8e00ff */
[----:B------:R-:W-:Y:S02]  /*b2f0*/  IMAD.U32 R11, RZ, RZ, UR5 ;  /* 0x00000005ff0b7e24 */ /* 0x000fe4000f8e00ff */
[----:B------:R-:W-:Y:S02]  /*b300*/  IMAD.MOV.U32 R8, RZ, RZ, 0x70 ;  /* 0x00000070ff087424 */ /* 0x000fe400078e00ff */
[----:B------:R-:W-:Y:S02]  /*b310*/  IMAD.MOV.U32 R12, RZ, RZ, 0x1 ;  /* 0x00000001ff0c7424 */ /* 0x000fe400078e00ff */
[----:B------:R-:W-:-:S07]  /*b320*/  IMAD.MOV.U32 R13, RZ, RZ, RZ ;  /* 0x000000ffff0d7224 */ /* 0x000fce00078e00ff */
[----:B------:R-:W-:-:S07]  /*b330*/  LEPC R20, `(.L_x_59) ;  /* 0x000000001014794e */ /* 0x000fce0000000000 */
[----:B---3--:R-:W-:Y:S05]  /*b340*/  CALL.ABS.NOINC R2 ;  /* 0x0000000002007343 */ /* 0x008fea0003c00000 */
.L_x_59:
[----:B------:R3:W5:Y:S01]  /*b350*/  LDL R8, [R1+0x18] ;  /* 0x0000180001087983 */ /* 0x0007620000100800 */
[----:B012---:R-:W0:Y:S01]  /*b360*/  LDC R6, c[0x0][0x448] ;  /* 0x00011200ff067b82 */ /* 0x007e220000000800 */
[----:B------:R-:W-:Y:S01]  /*b370*/  IMAD R5, RZ, RZ, -UR43 ;  /* 0x8000002bff057e24 */ /* 0x000fe2000f8e02ff */
[C---:B------:R-:W-:Y:S01]  /*b380*/  LOP3.LUT P4, RZ, R16.reuse, 0x1000, RZ, 0xc0, !PT ;  /* 0x0000100010ff7812 */ /* 0x040fe2000788c0ff */
[----:B------:R-:W1:Y:S01]  /*b390*/  S2R R17, SR_TID.X ;  /* 0x0000000000117919 */ /* 0x000e620000002100 */
[----:B------:R-:W-:Y:S01]  /*b3a0*/  LOP3.LUT P5, RZ, R16, 0x800, RZ, 0xc0, !PT ;  /* 0x0000080010ff7812 */ /* 0x000fe200078ac0ff */
[----:B------:R-:W-:-:S03]  /*b3b0*/  ULDC.64 UR8, c[0x0][0x2d8] ;  /* 0x0000b60000087ab9 */ /* 0x000fc60000000a00 */
[----:B------:R-:W2:Y:S01]  /*b3c0*/  LDC R2, c[0x0][0xc38] ;  /* 0x00030e00ff027b82 */ /* 0x000ea20000000800 */
[----:B0-----:R-:W-:Y:S02]  /*b3d0*/  ISETP.NE.AND P0, PT, R6, 0x1, PT ;  /* 0x000000010600780c */ /* 0x001fe40003f05270 */
[----:B------:R-:W-:Y:S02]  /*b3e0*/  R2UR UR6, R35 ;  /* 0x00000000230672ca */ /* 0x000fe400000e0000 */
[C---:B------:R-:W-:Y:S02]  /*b3f0*/  R2UR UR7, R28.reuse ;  /* 0x000000001c0772ca */ /* 0x040fe400000e0000 */
[----:B------:R-:W-:Y:S01]  /*b400*/  R2UR UR4, R28 ;  /* 0x000000001c0472ca */ /* 0x000fe200000e0000 */
[----:B--2---:R-:W-:Y:S01]  /*b410*/  IMAD R5, R2, R5, UR38 ;  /* 0x0000002602057e24 */ /* 0x004fe2000f8e0205 */
[C---:B-1----:R-:W-:Y:S01]  /*b420*/  LOP3.LUT R18, R17.reuse, 0x7f, RZ, 0xc0, !PT ;  /* 0x0000007f11127812 */ /* 0x042fe200078ec0ff */
[----:B------:R-:W-:-:S04]  /*b430*/  IMAD.SHL.U32 R17, R17, 0x10, RZ ;  /* 0x0000001011117824 */ /* 0x000fc800078e00ff */
[----:B------:R-:W0:Y:S01]  /*b440*/  @P0 LDC R0, c[0x0][0x44c] ;  /* 0x00011300ff000b82 */ /* 0x000e220000000800 */
[----:B------:R-:W-:Y:S01]  /*b450*/  IMAD.SHL.U32 R5, R5, 0x80, RZ ;  /* 0x0000008005057824 */ /* 0x000fe200078e00ff */
[----:B------:R-:W-:-:S04]  /*b460*/  SHF.R.U32.HI R18, RZ, 0x3, R18 ;  /* 0x00000003ff127819 */ /* 0x000fc80000011612 */
[----:B------:R-:W-:Y:S02]  /*b470*/  LOP3.LUT R17, R18, 0x70, R17, 0xf8, !PT ;  /* 0x0000007012117812 */ /* 0x000fe400078ef811 */
[----:B------:R-:W1:Y:S01]  /*b480*/  @P0 LDC R3, c[0x0][0x450] ;  /* 0x00011400ff030b82 */ /* 0x000e620000000800 */
[----:B------:R-:W-:Y:S01]  /*b490*/  UIMAD UR6, UR6, UR8, URZ ;  /* 0x00000008060672a4 */ /* 0x000fe2000f8e023f */
[----:B------:R-:W-:Y:S01]  /*b4a0*/  LOP3.LUT R4, R17, R5, RZ, 0xfc, !PT ;  /* 0x0000000511047212 */ /* 0x000fe200078efcff */
[----:B------:R-:W-:Y:S02]  /*b4b0*/  UIMAD.WIDE.U32 UR4, UR4, UR8, URZ ;  /* 0x00000008040472a5 */ /* 0x000fe4000f8e003f */
[----:B------:R-:W-:Y:S02]  /*b4c0*/  UIMAD UR7, UR7, UR9, UR6 ;  /* 0x00000009070772a4 */ /* 0x000fe4000f8e0206 */
[----:B------:R-:W-:Y:S01]  /*b4d0*/  USHF.R.S32.HI UR6, URZ, 0x1f, UR44 ;  /* 0x0000001f3f067899 */ /* 0x000fe2000801142c */
[----:B------:R-:W2:Y:S01]  /*b4e0*/  S2R R17, SR_TID.X ;  /* 0x0000000000117919 */ /* 0x000ea20000002100 */
[----:B------:R-:W-:Y:S01]  /*b4f0*/  ULDC.64 UR8, c[0x0][0x2e0] ;  /* 0x0000b80000087ab9 */ /* 0x000fe20000000a00 */
[----:B------:R-:W-:Y:S01]  /*b500*/  IMAD.MOV.U32 R2, RZ, RZ, R4 ;  /* 0x000000ffff027224 */ /* 0x000fe200078e0004 */
[----:B------:R-:W-:Y:S01]  /*b510*/  UIADD3 UR5, UR5, UR7, URZ ;  /* 0x0000000705057290 */ /* 0x000fe2000fffe03f */
[----:B0-----:R-:W-:Y:S01]  /*b520*/  @P0 IMAD.HI.U32 R0, R4, R0, RZ ;  /* 0x0000000004000227 */ /* 0x001fe200078e00ff */
[----:B------:R-:W-:-:S02]  /*b530*/  UIMAD UR6, UR6, UR8, URZ ;  /* 0x00000008060672a4 */ /* 0x000fc4000f8e023f */
[----:B------:R-:W-:Y:S02]  /*b540*/  UIMAD.WIDE.U32 UR4, UR44, UR8, UR4 ;  /* 0x000000082c0472a5 */ /* 0x000fe4000f8e0004 */
[----:B-1----:R-:W-:Y:S01]  /*b550*/  @P0 SHF.R.U32.HI R2, RZ, R3, R0 ;  /* 0x00000003ff020219 */ /* 0x002fe20000011600 */
[----:B------:R-:W-:-:S03]  /*b560*/  UIMAD UR6, UR44, UR9, UR6 ;  /* 0x000000092c0672a4 */ /* 0x000fc6000f8e0206 */
[--C-:B------:R-:W-:Y:S01]  /*b570*/  SHF.R.S32.HI R0, RZ, 0x1f, R2.reuse ;  /* 0x0000001fff007819 */ /* 0x100fe20000011402 */
[----:B------:R-:W-:Y:S01]  /*b580*/  IMAD.MOV R7, RZ, RZ, -R2 ;  /* 0x000000ffff077224 */ /* 0x000fe200078e0a02 */
[----:B------:R-:W-:Y:S01]  /*b590*/  ULDC.64 UR8, c[0x0][0x2d0] ;  /* 0x0000b40000087ab9 */ /* 0x000fe20000000a00 */
[----:B------:R-:W-:Y:S01]  /*b5a0*/  UIADD3 UR5, UR5, UR6, URZ ;  /* 0x0000000605057290 */ /* 0x000fe2000fffe03f */
[----:B------:R-:W-:Y:S02]  /*b5b0*/  IMAD.U32 R11, RZ, RZ, UR8 ;  /* 0x00000008ff0b7e24 */ /* 0x000fe4000f8e00ff */
[----:B------:R-:W-:Y:S02]  /*b5c0*/  IMAD R3, R0, UR8, RZ ;  /* 0x0000000800037c24 */ /* 0x000fe4000f8e02ff */
[----:B------:R-:W-:Y:S02]  /*b5d0*/  IMAD R7, R6, R7, R4 ;  /* 0x0000000706077224 */ /* 0x000fe400078e0204 */
[----:B------:R-:W-:-:S02]  /*b5e0*/  IMAD R9, R2, UR9, R3 ;  /* 0x0000000902097c24 */ /* 0x000fc4000f8e0203 */
[----:B------:R-:W-:Y:S01]  /*b5f0*/  IMAD.WIDE.U32 R2, R2, R11, UR4 ;  /* 0x0000000402027e25 */ /* 0x000fe2000f8e000b */
[----:B------:R-:W-:Y:S01]  /*b600*/  SHF.R.S32.HI R0, RZ, 0x1f, R7 ;  /* 0x0000001fff007819 */ /* 0x000fe20000011407 */
[----:B------:R-:W-:Y:S02]  /*b610*/  ULDC.64 UR4, c[0x0][0x2c8] ;  /* 0x0000b20000047ab9 */ /* 0x000fe40000000a00 */
[----:B------:R-:W-:Y:S02]  /*b620*/  IMAD.IADD R3, R3, 0x1, R9 ;  /* 0x0000000103037824 */ /* 0x000fe400078e0209 */
[----:B------:R-:W-:Y:S02]  /*b630*/  IMAD R0, R0, UR4, RZ ;  /* 0x0000000400007c24 */ /* 0x000fe4000f8e02ff */
[----:B------:R-:W-:-:S04]  /*b640*/  IMAD.WIDE.U32 R2, R7, UR4, R2 ;  /* 0x0000000407027c25 */ /* 0x000fc8000f8e0002 */
[----:B------:R-:W-:Y:S01]  /*b650*/  IMAD R7, R7, UR5, R0 ;  /* 0x0000000507077c24 */ /* 0x000fe2000f8e0200 */
[----:B------:R-:W-:Y:S02]  /*b660*/  ULDC.64 UR4, c[0x0][0x280] ;  /* 0x0000a00000047ab9 */ /* 0x000fe40000000a00 */
[----:B------:R-:W-:Y:S01]  /*b670*/  IADD3 R0, P0, R2, UR4, RZ ;  /* 0x0000000402007c10 */ /* 0x000fe2000ff1e0ff */
[----:B------:R-:W-:Y:S01]  /*b680*/  UMOV UR4, 0xffffffff ;  /* 0xffffffff00047882 */ /* 0x000fe20000000000 */
[----:B--2---:R-:W-:Y:S02]  /*b690*/  LOP3.LUT R10, R17, 0x7f, RZ, 0xc0, !PT ;  /* 0x0000007f110a7812 */ /* 0x004fe400078ec0ff */
[----:B------:R-:W-:Y:S02]  /*b6a0*/  IADD3.X R4, R3, UR5, R7, P0, !PT ;  /* 0x0000000503047c10 */ /* 0x000fe400087fe407 */
[----:B------:R-:W-:Y:S01]  /*b6b0*/  SHF.R.U32.HI R10, RZ, 0x3, R10 ;  /* 0x00000003ff0a7819 */ /* 0x000fe2000001160a */
[----:B---3--:R-:W-:Y:S06]  /*b6c0*/  BRA.DIV UR4, `(.L_x_60) ;  /* 0x00000042047c7947 */ /* 0x008fec000b800000 */
[----:B------:R-:W0:Y:S01]  /*b6d0*/  SHFL.IDX PT, R14, R0, RZ, 0x181f ;  /* 0x00181fff000e7589 */ /* 0x000e2200000e0000 */
[----:B------:R-:W-:-:S03]  /*b6e0*/  IMAD.IADD R5, R10, 0x1, R5 ;  /* 0x000000010a057824 */ /* 0x000fc600078e0205 */
[----:B------:R-:W1:Y:S01]  /*b6f0*/  SHFL.IDX PT, R2, R4, RZ, 0x181f ;  /* 0x00181fff04027589 */ /* 0x000e6200000e0000 */
[C---:B------:R-:W-:Y:S01]  /*b700*/  VIADD R7, R5.reuse, 0x10 ;  /* 0x0000001005077836 */ /* 0x040fe20000000000 */
[----:B------:R-:W-:Y:S02]  /*b710*/  ISETP.GE.AND P1, PT, R5, UR40, PT ;  /* 0x0000002805007c0c */ /* 0x000fe4000bf26270 */
[----:B------:R-:W-:Y:S11]  /*b720*/  SHFL.IDX PT, R6, R4, 0x1, 0x181f ;  /* 0x00381f0004067f89 */ /* 0x000ff600000e0000 */
[----:B0-----:R-:W-:-:S05]  /*b730*/  @!P1 IADD3 R14, P0, R32, R14, RZ ;  /* 0x0000000e200e9210 */ /* 0x001fca0007f1e0ff */
[----:B-1----:R-:W-:Y:S02]  /*b740*/  @!P1 IMAD.X R3, RZ, RZ, R2, P0 ;  /* 0x000000ffff039224 */ /* 0x002fe400000e0602 */
[----:B------:R-:W-:Y:S02]  /*b750*/  @!P1 IMAD.MOV.U32 R2, RZ, RZ, R14 ;  /* 0x000000ffff029224 */ /* 0x000fe400078e000e */
[----:B------:R-:W0:Y:S04]  /*b760*/  SHFL.IDX PT, R14, R0, 0x1, 0x181f ;  /* 0x00381f00000e7f89 */ /* 0x000e2800000e0000 */
[----:B-----5:R-:W-:Y:S04]  /*b770*/  @!P1 LDGSTS.E.BYPASS.LTC128B.128 [R8+0x20400], desc[UR50][R2.64], !P4 ;  /* 0x2040000002089fae */ /* 0x020fe8000e101d72 */
[----:B------:R1:W-:Y:S01]  /*b780*/  @!P1 LDGSTS.E.BYPASS.LTC128B.128 [R8+0x24400], desc[UR50][R2.64+0x80], !P5 ;  /* 0x2440008002089fae */ /* 0x0003e2000e901d72 */
[----:B------:R-:W-:-:S13]  /*b790*/  ISETP.GE.AND P1, PT, R7, UR40, PT ;  /* 0x0000002807007c0c */ /* 0x000fda000bf26270 */
[----:B0-----:R-:W-:-:S05]  /*b7a0*/  @!P1 IADD3 R14, P0, R32, R14, RZ ;  /* 0x0000000e200e9210 */ /* 0x001fca0007f1e0ff */
[----:B-1----:R-:W-:Y:S02]  /*b7b0*/  @!P1 IMAD.MOV.U32 R2, RZ, RZ, R14 ;  /* 0x000000ffff029224 */ /* 0x002fe400078e000e */
[----:B------:R-:W-:Y:S01]  /*b7c0*/  @!P1 IMAD.X R7, RZ, RZ, R6, P0 ;  /* 0x000000ffff079224 */ /* 0x000fe200000e0606 */
[----:B------:R-:W0:Y:S03]  /*b7d0*/  SHFL.IDX PT, R14, R0, 0x2, 0x181f ;  /* 0x00581f00000e7f89 */ /* 0x000e2600000e0000 */
[----:B------:R-:W-:Y:S01]  /*b7e0*/  @!P1 IMAD.MOV.U32 R3, RZ, RZ, R7 ;  /* 0x000000ffff039224 */ /* 0x000fe200078e0007 */
[----:B------:R-:W1:Y:S01]  /*b7f0*/  SHFL.IDX PT, R6, R4, 0x2, 0x181f ;  /* 0x00581f0004067f89 */ /* 0x000e6200000e0000 */
[----:B------:R-:W-:-:S03]  /*b800*/  VIADD R7, R5, 0x20 ;  /* 0x0000002005077836 */ /* 0x000fc60000000000 */
[----:B------:R-:W-:Y:S04]  /*b810*/  @!P1 LDGSTS.E.BYPASS.LTC128B.128 [R8+0x20c00], desc[UR50][R2.64], !P4 ;  /* 0x20c0000002089fae */ /* 0x000fe8000e101d72 */
[----:B------:R2:W-:Y:S01]  /*b820*/  @!P1 LDGSTS.E.BYPASS.LTC128B.128 [R8+0x24c00], desc[UR50][R2.64+0x80], !P5 ;  /* 0x24c0008002089fae */ /* 0x0005e2000e901d72 */
[----:B------:R-:W-:-:S13]  /*b830*/  ISETP.GE.AND P1, PT, R7, UR40, PT ;  /* 0x0000002807007c0c */ /* 0x000fda000bf26270 */
[----:B0-----:R-:W-:-:S05]  /*b840*/  @!P1 IADD3 R14, P0, R32, R14, RZ ;  /* 0x0000000e200e9210 */ /* 0x001fca0007f1e0ff */
[----:B--2---:R-:W-:Y:S02]  /*b850*/  @!P1 IMAD.MOV.U32 R2, RZ, RZ, R14 ;  /* 0x000000ffff029224 */ /* 0x004fe400078e000e */
[----:B-1----:R-:W-:Y:S01]  /*b860*/  @!P1 IMAD.X R7, RZ, RZ, R6, P0 ;  /* 0x000000ffff079224 */ /* 0x002fe200000e0606 */
        /* <DEDUP_REMOVED lines=38> */
[----:B-1----:R-:W-:Y:S02]  /*bad0*/  @!P1 IMAD.X R7, RZ, RZ, R6, P0 ;  /* 0x000000ffff079224 */ /* 0x002fe400000e0606 */
[----:B--2---:R-:W-:Y:S01]  /*bae0*/  @!P1 IMAD.MOV.U32 R2, RZ, RZ, R14 ;  /* 0x000000ffff029224 */ /* 0x004fe200078e000e */
[----:B------:R0:W1:Y:S01]  /*baf0*/  SHFL.IDX PT, R6, R4, 0x7, 0x181f ;  /* 0x00f81f0004067f89 */ /* 0x00006200000e0000 */
[----:B------:R-:W-:-:S03]  /*bb00*/  @!P1 IMAD.MOV.U32 R3, RZ, RZ, R7 ;  /* 0x000000ffff039224 */ /* 0x000fc600078e0007 */
[----:B------:R0:W2:Y:S04]  /*bb10*/  SHFL.IDX PT, R14, R0, 0x7, 0x181f ;  /* 0x00f81f00000e7f89 */ /* 0x0000a800000e0000 */
[----:B------:R0:W-:Y:S04]  /*bb20*/  @!P1 LDGSTS.E.BYPASS.LTC128B.128 [R8+0x23400], desc[UR50][R2.64], !P4 ;  /* 0x2340000002089fae */ /* 0x0001e8000e101d72 */
[----:B------:R0:W-:Y:S02]  /*bb30*/  @!P1 LDGSTS.E.BYPASS.LTC128B.128 [R8+0x27400], desc[UR50][R2.64+0x80], !P5 ;  /* 0x2740008002089fae */ /* 0x0001e4000e901d72 */
.L_x_162:
[----:B------:R-:W-:-:S05]  /*bb40*/  VIADD R5, R5, 0x70 ;  /* 0x0000007005057836 */ /* 0x000fca0000000000 */
[----:B------:R-:W-:-:S13]  /*bb50*/  ISETP.GE.AND P0, PT, R5, UR40, PT ;  /* 0x0000002805007c0c */ /* 0x000fda000bf06270 */
[----:B0-2---:R-:W-:-:S05]  /*bb60*/  @!P0 IADD3 R2, P1, R32, R14, RZ ;  /* 0x0000000e20028210 */ /* 0x005fca0007f3e0ff */
[----:B-1----:R-:W-:-:S05]  /*bb70*/  @!P0 IMAD.X R3, RZ, RZ, R6, P1 ;  /* 0x000000ffff038224 */ /* 0x002fca00008e0606 */
[----:B------:R-:W-:Y:S01]  /*bb80*/  @!PT LDS RZ, [RZ] ;  /* 0x00000000fffff984 */ /* 0x000fe20000000800 */
[----:B------:R-:W-:Y:S01]  /*bb90*/  @!PT LDS RZ, [RZ] ;  /* 0x00000000fffff984 */ /* 0x000fe20000000800 */
[----:B------:R-:W-:Y:S01]  /*bba0*/  @!PT LDS RZ, [RZ] ;  /* 0x00000000fffff984 */ /* 0x000fe20000000800 */
[----:B------:R-:W-:Y:S04]  /*bbb0*/  @!P0 LDGSTS.E.BYPASS.LTC128B.128 [R8+0x23c00], desc[UR50][R2.64], !P4 ;  /* 0x23c0000002088fae */ /* 0x000fe8000e101d72 */
[----:B------:R0:W-:Y:S01]  /*bbc0*/  @!P0 LDGSTS.E.BYPASS.LTC128B.128 [R8+0x27c00], desc[UR50][R2.64+0x80], !P5 ;  /* 0x27c0008002088fae */ /* 0x0001e2000e901d72 */
[----:B------:R-:W-:Y:S01]  /*bbd0*/  NOP ;  /* 0x0000000000007918 */ /* 0x000fe20000000000 */
[----:B------:R-:W-:Y:S02]  /*bbe0*/  SYNCS.ARRIVE.TRANS64.RED.A0T1 RZ, [UR41+0x38800], RZ ;  /* 0x038800ffffff79a7 */ /* 0x000fe40008200429 */
[----:B------:R-:W-:Y:S01]  /*bbf0*/  ARRIVES.LDGSTSBAR.64.TRANSCNT [UR41+0x38800] ;  /* 0x03880000ff0079b0 */ /* 0x000fe20008000aa9 */
[----:B------:R-:W-:Y:S01]  /*bc00*/  NOP ;  /* 0x0000000000007918 */ /* 0x000fe20000000000 */
[----:B------:R-:W-:Y:S01]  /*bc10*/  ULOP3.LUT UR4, UR36, 0x1, URZ, 0xc, !UPT ;  /* 0x0000000124047892 */ /* 0x000fe2000f8e0c3f */
[----:B------:R-:W-:Y:S01]  /*bc20*/  SYNCS.ARRIVE.TRANS64.A1T0 RZ, [UR41+0x38800], RZ ;  /* 0x038800ffffff79a7 */ /* 0x000fe20008100029 */
[----:B0-----:R-:W-:-:S04]  /*bc30*/  IMAD.U32 R2, RZ, RZ, UR39 ;  /* 0x00000027ff027e24 */ /* 0x001fc8000f8e00ff */
[----:B------:R-:W-:-:S05]  /*bc40*/  IMAD.U32 R0, RZ, RZ, UR4 ;  /* 0x00000004ff007e24 */ /* 0x000fca000f8e00ff */
[----:B------:R-:W-:-:S04]  /*bc50*/  SHF.L.U32 R0, R0, 0x1f, RZ ;  /* 0x0000001f00007819 */ /* 0x000fc800000006ff */
[----:B------:R-:W0:Y:S02]  /*bc60*/  SYNCS.PHASECHK.TRANS64.TRYWAIT P0, [UR41+0x38820], R0 ;  /* 0x03882000ff0075a7 */ /* 0x000e240008000169 */
[----:B0-----:R-:W-:Y:S05]  /*bc70*/  @!P0 BRA `(.L_x_61) ;  /* 0x00000044008c8947 */ /* 0x001fea0003800000 */
.L_x_163:
[----:B------:R-:W-:-:S13]  /*bc80*/  ISETP.GE.AND P0, PT, R2, 0x81, PT ;  /* 0x000000810200780c */ /* 0x000fda0003f06270 */
[----:B------:R-:W-:Y:S05]  /*bc90*/  @!P0 BRA `(.L_x_62) ;  /* 0x0000001400e48947 */ /* 0x000fea0003800000 */
[----:B------:R-:W-:Y:S02]  /*bca0*/  IMAD.MOV.U32 R19, RZ, RZ, R31 ;  /* 0x000000ffff137224 */ /* 0x000fe400078e001f */
[----:B------:R-:W-:Y:S02]  /*bcb0*/  IMAD.MOV.U32 R18, RZ, RZ, R29 ;  /* 0x000000ffff127224 */ /* 0x000fe400078e001d */
[----:B------:R-:W-:-:S07]  /*bcc0*/  IMAD.U32 R30, RZ, RZ, UR42 ;  /* 0x0000002aff1e7e24 */ /* 0x000fce000f8e00ff */
.L_x_82:
[----:B0-----:R-:W2:Y:S01]  /*bcd0*/  LDL R0, [R1] ;  /* 0x0000000001007983 */ /* 0x001ea20000100800 */
[----:B------:R-:W0:Y:S01]  /*bce0*/  LDC R4, c[0x0][0x430] ;  /* 0x00010c00ff047b82 */ /* 0x000e220000000800 */
[----:B------:R-:W-:Y:S01]  /*bcf0*/  ULDC.64 UR4, c[0x0][0x428] ;  /* 0x00010a0000047ab9 */ /* 0x000fe20000000a00 */
[----:B-1----:R-:W1:Y:S01]  /*bd00*/  S2R R3, SR_TID.X ;  /* 0x0000000000037919 */ /* 0x002e620000002100 */
[----:B0-----:R-:W-:-:S13]  /*bd10*/  ISETP.NE.AND P0, PT, R4, 0x1, PT ;  /* 0x000000010400780c */ /* 0x001fda0003f05270 */
[----:B------:R-:W0:Y:S01]  /*bd20*/  @P0 LDC R5, c[0x0][0x434] ;  /* 0x00010d00ff050b82 */ /* 0x000e220000000800 */
[----:B-1----:R-:W-:-:S07]  /*bd30*/  LOP3.LUT R3, R3, 0x7f, RZ, 0xc0, !PT ;  /* 0x0000007f03037812 */ /* 0x002fce00078ec0ff */
[----:B------:R-:W1:Y:S01]  /*bd40*/  @P0 LDC R9, c[0x0][0x438] ;  /* 0x00010e00ff090b82 */ /* 0x000e620000000800 */
[----:B------:R-:W-:-:S05]  /*bd50*/  SHF.R.U32.HI R3, RZ, 0x3, R3 ;  /* 0x00000003ff037819 */ /* 0x000fca0000011603 */
[----:B------:R-:W-:-:S05]  /*bd60*/  IMAD R3, R30, 0x80, R3 ;  /* 0x000000801e037824 */ /* 0x000fca00078e0203 */
[----:B--2---:R-:W-:-:S05]  /*bd70*/  IADD3 R6, R32, R3, R0 ;  /* 0x0000000320067210 */ /* 0x004fca0007ffe000 */
[----:B0-----:R-:W-:-:S04]  /*bd80*/  @P0 IMAD.HI.U32 R0, R6, R5, RZ ;  /* 0x0000000506000227 */ /* 0x001fc800078e00ff */
[----:B------:R-:W-:Y:S01]  /*bd90*/  IMAD.MOV.U32 R7, RZ, RZ, R6 ;  /* 0x000000ffff077224 */ /* 0x000fe200078e0006 */
[----:B-1----:R-:W-:Y:S01]  /*bda0*/  @P0 SHF.R.U32.HI R7, RZ, R9, R0 ;  /* 0x00000009ff070219 */ /* 0x002fe20000011600 */
[----:B------:R-:W-:-:S03]  /*bdb0*/  IMAD R0, R37, UR4, RZ ;  /* 0x0000000425007c24 */ /* 0x000fc6000f8e02ff */
[--C-:B------:R-:W-:Y:S01]  /*bdc0*/  SHF.R.S32.HI R3, RZ, 0x1f, R7.reuse ;  /* 0x0000001fff037819 */ /* 0x100fe20000011407 */
[----:B------:R-:W-:Y:S02]  /*bdd0*/  IMAD.MOV.U32 R2, RZ, RZ, R7 ;  /* 0x000000ffff027224 */ /* 0x000fe400078e0007 */
[C---:B------:R-:W-:Y:S02]  /*bde0*/  IMAD R5, R33.reuse, UR5, R0 ;  /* 0x0000000521057c24 */ /* 0x040fe4000f8e0200 */
[----:B------:R-:W-:Y:S01]  /*bdf0*/  IMAD.WIDE.U32 R2, R33, UR4, R2 ;  /* 0x0000000421027c25 */ /* 0x000fe2000f8e0002 */
[----:B------:R-:W-:-:S03]  /*be00*/  ULDC.64 UR4, c[0x0][0x418] ;  /* 0x0001060000047ab9 */ /* 0x000fc60000000a00 */
[----:B------:R-:W-:Y:S01]  /*be10*/  IMAD.IADD R3, R5, 0x1, R3 ;  /* 0x0000000105037824 */ /* 0x000fe200078e0203 */
[C---:B------:R-:W-:Y:S01]  /*be20*/  LEA R4, P0, R2.reuse, UR4, 0x2 ;  /* 0x0000000402047c11 */ /* 0x040fe2000f8010ff */
[----:B------:R-:W-:Y:S01]  /*be30*/  IMAD.U32 R8, RZ, RZ, UR46 ;  /* 0x0000002eff087e24 */ /* 0x000fe2000f8e00ff */
[----:B------:R-:W-:Y:S02]  /*be40*/  ULDC UR4, c[0x0][0x430] ;  /* 0x00010c0000047ab9 */ /* 0x000fe40000000800 */
[----:B------:R-:W-:-:S06]  /*be50*/  LEA.HI.X R5, R2, UR5, R3, 0x2, P0 ;  /* 0x0000000502057c11 */ /* 0x000fcc00080f1403 */
[----:B------:R-:W2:Y:S01]  /*be60*/  LDG.E R5, desc[UR50][R4.64] ;  /* 0x0000003204057981 */ /* 0x000ea2000c1e1900 */
[----:B------:R-:W-:Y:S01]  /*be70*/  ISETP.NE.AND P2, PT, R8, 0x3, PT ;  /* 0x000000030800780c */ /* 0x000fe20003f45270 */
[----:B------:R-:W-:Y:S02]  /*be80*/  VIADD R29, R18, 0x1 ;  /* 0x00000001121d7836 */ /* 0x000fe40000000000 */
[----:B------:R-:W-:-:S03]  /*be90*/  IMAD.MOV R3, RZ, RZ, -R7 ;  /* 0x000000ffff037224 */ /* 0x000fc600078e0a07 */
[----:B------:R-:W-:Y:S01]  /*bea0*/  ISETP.NE.AND P0, PT, R29, 0x2, PT ;  /* 0x000000021d00780c */ /* 0x000fe20003f05270 */
[----:B------:R-:W-:Y:S02]  /*beb0*/  IMAD.MOV.U32 R2, RZ, RZ, R30 ;  /* 0x000000ffff027224 */ /* 0x000fe400078e001e */
[----:B------:R-:W-:Y:S01]  /*bec0*/  IMAD R6, R3, UR4, R6 ;  /* 0x0000000403067c24 */ /* 0x000fe2000f8e0206 */
[----:B------:R-:W-:Y:S01]  /*bed0*/  SEL R0, RZ, 0x1, P0 ;  /* 0x00000001ff007807 */ /* 0x000fe20000000000 */
[----:B------:R-:W-:Y:S01]  /*bee0*/  VIADD R30, R30, 0xffffffff ;  /* 0xffffffff1e1e7836 */ /* 0x000fe20000000000 */
[----:B------:R-:W-:Y:S02]  /*bef0*/  SEL R29, R29, RZ, P0 ;  /* 0x000000ff1d1d7207 */ /* 0x000fe40000000000 */
[----:B------:R-:W-:Y:S02]  /*bf00*/  LOP3.LUT R31, R19, R0, RZ, 0x3c, !PT ;  /* 0x00000000131f7212 */ /* 0x000fe400078e3cff */
[----:B------:R-:W-:-:S02]  /*bf10*/  ISETP.GT.AND P1, PT, R2, RZ, PT ;  /* 0x000000ff0200720c */ /* 0x000fc40003f24270 */
[----:B--2---:R-:W-:Y:S01]  /*bf20*/  SHF.R.S32.HI R20, RZ, 0x1f, R5 ;  /* 0x0000001fff147819 */ /* 0x004fe20000011405 */
[----:B------:R-:W-:Y:S10]  /*bf30*/  @!P2 BRA `(.L_x_63) ;  /* 0x000000000004a947 */ /* 0x000ff40003800000 */
[----:B------:R-:W-:Y:S01]  /*bf40*/  BPT.TRAP 0x1 ;  /* 0x000000040000795c */ /* 0x000fe20000300000 */
.L_x_63:
[----:B------:R-:W-:Y:S01]  /*bf50*/  LEA R0, R29, UR41, 0x3 ;  /* 0x000000291d007c11 */ /* 0x000fe2000f8e18ff */
[----:B------:R-:W-:Y:S01]  /*bf60*/  BSSY B0, `(.L_x_64) ;  /* 0x0000005000007945 */ /* 0x000fe20003800000 */
[----:B------:R-:W-:Y:S02]  /*bf70*/  SHF.L.U32 R21, R31, 0x1f, RZ ;  /* 0x0000001f1f157819 */ /* 0x000fe400000006ff */
[----:B------:R-:W-:Y:S02]  /*bf80*/  SHF.R.S32.HI R17, RZ, 0x1f, R6 ;  /* 0x0000001fff117819 */ /* 0x000fe40000011406 */
[----:B------:R-:W0:Y:S02]  /*bf90*/  SYNCS.PHASECHK.TRANS64.TRYWAIT P0, [R0+URZ+0x38880], R21 ;  /* 0x03888015000075a7 */ /* 0x000e24000800017f */
[----:B0-----:R-:W-:Y:S05]  /*bfa0*/  @!P0 BRA `(.L_x_65) ;  /* 0x0000004000d88947 */ /* 0x001fea0003800000 */
.L_x_164:
[----:B------:R-:W-:Y:S05]  /*bfb0*/  BSYNC B0 ;  /* 0x0000000000007941 */ /* 0x000fea0003800000 */
.L_x_64:
[----:B------:R-:W2:Y:S01]  /*bfc0*/  LDL R8, [R1+0x4] ;  /* 0x0000040001087983 */ /* 0x000ea20000100800 */
        /* <DEDUP_REMOVED lines=22> */
[----:B------:R-:W1:Y:S01]  /*c130*/  SHFL.IDX PT, R14, R10, RZ, 0x181f ;  /* 0x00181fff0a0e7589 */ /* 0x000e6200000e0000 */
[----:B------:R-:W-:-:S03]  /*c140*/  VIADD R4, R4, UR41 ;  /* 0x0000002904047c36 */ /* 0x000fc60008000000 */
[----:B------:R-:W2:Y:S04]  /*c150*/  SHFL.IDX PT, R3, R7, RZ, 0x181f ;  /* 0x00181fff07037589 */ /* 0x000ea800000e0000 */
[----:B------:R-:W3:Y:S04]  /*c160*/  SHFL.IDX PT, R8, R10, 0x1, 0x181f ;  /* 0x00381f000a087f89 */ /* 0x000ee800000e0000 */
[----:B------:R-:W4:Y:S01]  /*c170*/  SHFL.IDX PT, R9, R7, 0x1, 0x181f ;  /* 0x00381f0007097f89 */ /* 0x000f2200000e0000 */
[----:B-1----:R-:W-:-:S03]  /*c180*/  IADD3 R2, P0, R32, R14, RZ ;  /* 0x0000000e20027210 */ /* 0x002fc60007f1e0ff */
[----:B------:R-:W-:Y:S02]  /*c190*/  SHFL.IDX PT, R14, R10, 0x7, 0x181f ;  /* 0x00f81f000a0e7f89 */ /* 0x000fe400000e0000 */
[----:B--2---:R-:W-:Y:S01]  /*c1a0*/  IMAD.X R3, RZ, RZ, R3, P0 ;  /* 0x000000ffff037224 */ /* 0x004fe200000e0603 */
[----:B---3--:R-:W-:-:S04]  /*c1b0*/  IADD3 R8, P0, R32, R8, RZ ;  /* 0x0000000820087210 */ /* 0x008fc80007f1e0ff */
[----:B------:R-:W-:Y:S01]  /*c1c0*/  LDGSTS.E.BYPASS.LTC128B.128 [R4+0x10400], desc[UR50][R2.64], !P3 ;  /* 0x1040000002047fae */ /* 0x000fe2000d901d72 */
[----:B----4-:R-:W-:-:S03]  /*c1d0*/  IMAD.X R9, RZ, RZ, R9, P0 ;  /* 0x000000ffff097224 */ /* 0x010fc600000e0609 */
[----:B------:R1:W-:Y:S04]  /*c1e0*/  LDGSTS.E.BYPASS.LTC128B.128 [R4+0x14400], desc[UR50][R2.64+0x80], !P2 ;  /* 0x1440008002047fae */ /* 0x0003e8000d101d72 */
[----:B------:R-:W-:Y:S04]  /*c1f0*/  LDGSTS.E.BYPASS.LTC128B.128 [R4+0x10c00], desc[UR50][R8.64], !P3 ;  /* 0x10c0000008047fae */ /* 0x000fe8000d901d72 */
[----:B------:R2:W-:Y:S04]  /*c200*/  LDGSTS.E.BYPASS.LTC128B.128 [R4+0x14c00], desc[UR50][R8.64+0x80], !P2 ;  /* 0x14c0008008047fae */ /* 0x0005e8000d101d72 */
[----:B-1----:R-:W1:Y:S04]  /*c210*/  SHFL.IDX PT, R2, R10, 0x2, 0x181f ;  /* 0x00581f000a027f89 */ /* 0x002e6800000e0000 */
[----:B------:R-:W3:Y:S04]  /*c220*/  SHFL.IDX PT, R3, R7, 0x2, 0x181f ;  /* 0x00581f0007037f89 */ /* 0x000ee800000e0000 */
[----:B--2---:R-:W2:Y:S04]  /*c230*/  SHFL.IDX PT, R8, R10, 0x3, 0x181f ;  /* 0x00781f000a087f89 */ /* 0x004ea800000e0000 */
[----:B------:R-:W4:Y:S01]  /*c240*/  SHFL.IDX PT, R9, R7, 0x3, 0x181f ;  /* 0x00781f0007097f89 */ /* 0x000f2200000e0000 */
[----:B-1----:R-:W-:-:S05]  /*c250*/  IADD3 R2, P0, R32, R2, RZ ;  /* 0x0000000220027210 */ /* 0x002fca0007f1e0ff */
[----:B---3--:R-:W-:Y:S01]  /*c260*/  IMAD.X R3, RZ, RZ, R3, P0 ;  /* 0x000000ffff037224 */ /* 0x008fe200000e0603 */
[----:B--2---:R-:W-:-:S04]  /*c270*/  IADD3 R8, P0, R32, R8, RZ ;  /* 0x0000000820087210 */ /* 0x004fc80007f1e0ff */
        /* <DEDUP_REMOVED lines=15> */
[----:B------:R2:W-:Y:S04]  /*c370*/  LDGSTS.E.BYPASS.LTC128B.128 [R4+0x12c00], desc[UR50][R8.64], !P3 ;  /* 0x12c0000008047fae */ /* 0x0005e8000d901d72 */
[----:B------:R2:W-:Y:S04]  /*c380*/  LDGSTS.E.BYPASS.LTC128B.128 [R4+0x16c00], desc[UR50][R8.64+0x80], !P2 ;  /* 0x16c0008008047fae */ /* 0x0005e8000d101d72 */
[----:B-1----:R-:W1:Y:S04]  /*c390*/  SHFL.IDX PT, R2, R10, 0x6, 0x181f ;  /* 0x00d81f000a027f89 */ /* 0x002e6800000e0000 */
[----:B------:R-:W3:Y:S04]  /*c3a0*/  SHFL.IDX PT, R3, R7, 0x6, 0x181f ;  /* 0x00d81f0007037f89 */ /* 0x000ee800000e0000 */
[----:B------:R-:W4:Y:S01]  /*c3b0*/  SHFL.IDX PT, R7, R7, 0x7, 0x181f ;  /* 0x00f81f0007077f89 */ /* 0x000f2200000e0000 */
[----:B-1----:R-:W-:-:S05]  /*c3c0*/  IADD3 R2, P0, R32, R2, RZ ;  /* 0x0000000220027210 */ /* 0x002fca0007f1e0ff */
[----:B---3--:R-:W-:-:S05]  /*c3d0*/  IMAD.X R3, RZ, RZ, R3, P0 ;  /* 0x000000ffff037224 */ /* 0x008fca00000e0603 */
[----:B------:R2:W-:Y:S04]  /*c3e0*/  LDGSTS.E.BYPASS.LTC128B.128 [R4+0x13400], desc[UR50][R2.64], !P3 ;  /* 0x1340000002047fae */ /* 0x0005e8000d901d72 */
[----:B----4-:R2:W-:Y:S02]  /*c3f0*/  LDGSTS.E.BYPASS.LTC128B.128 [R4+0x17400], desc[UR50][R2.64+0x80], !P2 ;  /* 0x1740008002047fae */ /* 0x0105e4000d101d72 */
.L_x_182:
[----:B--2---:R-:W-:-:S05]  /*c400*/  IADD3 R2, P0, R32, R14, RZ ;  /* 0x0000000e20027210 */ /* 0x004fca0007f1e0ff */
        /* <DEDUP_REMOVED lines=8> */
.L_x_67:
        /* <DEDUP_REMOVED lines=11> */
.L_x_68:
[----:B------:R1:W-:Y:S01]  /*c540*/  SYNCS.ARRIVE.TRANS64.A1T0 RZ, [R0+URZ+0x38870], RZ ;  /* 0x038870ff00ff79a7 */ /* 0x0003e2000810003f */
[----:B------:R-:W-:Y:S05]  /*c550*/  @!P3 BRA `(.L_x_69) ;  /* 0x000000000004b947 */ /* 0x000fea0003800000 */
[----:B------:R-:W-:Y:S01]  /*c560*/  BPT.TRAP 0x1 ;  /* 0x000000040000795c */ /* 0x000fe20000300000 */
.L_x_69:
[----:B------:R-:W2:Y:S01]  /*c570*/  SYNCS.PHASECHK.TRANS64.TRYWAIT P0, [R0+URZ+0x38840], R21 ;  /* 0x03884015000075a7 */ /* 0x000ea2000800017f */
[----:B------:R-:W-:Y:S04]  /*c580*/  BSSY B0, `(.L_x_70) ;  /* 0x0000002000007945 */ /* 0x000fe80003800000 */
[----:B--2---:R-:W-:Y:S05]  /*c590*/  @!P0 BRA `(.L_x_71) ;  /* 0x0000004400b08947 */ /* 0x004fea0003800000 */
.L_x_183:
[----:B------:R-:W-:Y:S05]  /*c5a0*/  BSYNC B0 ;  /* 0x0000000000007941 */ /* 0x000fea0003800000 */
.L_x_70:
[----:B------:R-:W-:Y:S01]  /*c5b0*/  ULDC.64 UR4, c[0x0][0x300] ;  /* 0x0000c00000047ab9 */ /* 0x000fe20000000a00 */
[----:B------:R-:W-:Y:S01]  /*c5c0*/  ULDC.64 UR6, c[0x0][0x2e8] ;  /* 0x0000ba0000067ab9 */ /* 0x000fe20000000a00 */
[----:B------:R-:W-:Y:S01]  /*c5d0*/  IMAD R17, R17, UR4, RZ ;  /* 0x0000000411117c24 */ /* 0x000fe2000f8e02ff */
[----:B------:R-:W-:Y:S01]  /*c5e0*/  LOP3.LUT P3, RZ, R16, 0x2, RZ, 0xc0, !PT ;  /* 0x0000000210ff7812 */ /* 0x000fe2000786c0ff */
[----:B------:R-:W-:Y:S01]  /*c5f0*/  IMAD.WIDE.U32 R2, R6, UR4, RZ ;  /* 0x0000000406027c25 */ /* 0x000fe2000f8e00ff */
[----:B------:R-:W-:-:S03]  /*c600*/  LOP3.LUT P2, RZ, R16, 0x1, RZ, 0xc0, !PT ;  /* 0x0000000110ff7812 */ /* 0x000fc6000784c0ff */
[----:B------:R-:W-:Y:S01]  /*c610*/  IMAD R17, R6, UR5, R17 ;  /* 0x0000000506117c24 */ /* 0x000fe2000f8e0211 */
[----:B------:R-:W-:Y:S02]  /*c620*/  ULDC.64 UR4, c[0x0][0x310] ;  /* 0x0000c40000047ab9 */ /* 0x000fe40000000a00 */
[----:B------:R-:W-:Y:S02]  /*c630*/  IMAD R20, R20, UR4, RZ ;  /* 0x0000000414147c24 */ /* 0x000fe4000f8e02ff */
[----:B------:R-:W-:Y:S02]  /*c640*/  IMAD.IADD R3, R3, 0x1, R17 ;  /* 0x0000000103037824 */ /* 0x000fe400078e0211 */
[C---:B------:R-:W-:Y:S02]  /*c650*/  IMAD R7, R5.reuse, UR5, R20 ;  /* 0x0000000505077c24 */ /* 0x040fe4000f8e0214 */
[----:B------:R-:W-:Y:S01]  /*c660*/  IMAD.WIDE.U32 R2, R5, UR4, R2 ;  /* 0x0000000405027c25 */ /* 0x000fe2000f8e0002 */
        /* <DEDUP_REMOVED lines=8> */
[----:B------:R-:W-:Y:S08]  /*c6f0*/  BRA.DIV UR4, `(.L_x_72) ;  /* 0x00000046046c7947 */ /* 0x000ff0000b800000 */
[----:B------:R-:W3:Y:S04]  /*c700*/  SHFL.IDX PT, R14, R17, RZ, 0x181f ;  /* 0x00181fff110e7589 */ /* 0x000ee800000e0000 */
[----:B------:R-:W4:Y:S04]  /*c710*/  SHFL.IDX PT, R3, R5, RZ, 0x181f ;  /* 0x00181fff05037589 */ /* 0x000f2800000e0000 */
[----:B------:R-:W-:Y:S01]  /*c720*/  SHFL.IDX PT, R8, R5, 0x2, 0x181f ;  /* 0x00581f0005087f89 */ /* 0x000fe200000e0000 */
[----:B---3--:R-:W-:-:S03]  /*c730*/  IADD3 R6, P0, R32, R14, RZ ;  /* 0x0000000e20067210 */ /* 0x008fc60007f1e0ff */
[----:B------:R-:W3:Y:S02]  /*c740*/  SHFL.IDX PT, R14, R17, 0x1, 0x181f ;  /* 0x00381f00110e7f89 */ /* 0x000ee400000e0000 */
[----:B----4-:R-:W-:Y:S02]  /*c750*/  IMAD.X R7, RZ, RZ, R3, P0 ;  /* 0x000000ffff077224 */ /* 0x010fe400000e0603 */
[----:B------:R-:W4:Y:S04]  /*c760*/  SHFL.IDX PT, R3, R5, 0x1, 0x181f ;  /* 0x00381f0005037f89 */ /* 0x000f2800000e0000 */
[----:B------:R-:W-:Y:S04]  /*c770*/  LDGSTS.E.BYPASS.LTC128B.128 [R4+0x28400], desc[UR50][R6.64], !P3 ;  /* 0x2840000006047fae */ /* 0x000fe8000d901d72 */
[----:B------:R5:W-:Y:S01]  /*c780*/  LDGSTS.E.BYPASS.LTC128B.128 [R4+0x2c400], desc[UR50][R6.64+0x80], !P2 ;  /* 0x2c40008006047fae */ /* 0x000be2000d101d72 */
[----:B---3--:R-:W-:-:S03]  /*c790*/  IADD3 R2, P0, R32, R14, RZ ;  /* 0x0000000e20027210 */ /* 0x008fc60007f1e0ff */
[----:B-----5:R-:W-:Y:S04]  /*c7a0*/  SHFL.IDX PT, R6, R5, 0x4, 0x181f ;  /* 0x00981f0005067f89 */ /* 0x020fe800000e0000 */
[----:B------:R-:W3:Y:S01]  /*c7b0*/  SHFL.IDX PT, R14, R17, 0x2, 0x181f ;  /* 0x00581f00110e7f89 */ /* 0x000ee200000e0000 */
[----:B----4-:R-:W-:-:S05]  /*c7c0*/  IMAD.X R3, RZ, RZ, R3, P0 ;  /* 0x000000ffff037224 */ /* 0x010fca00000e0603 */
[----:B------:R-:W-:Y:S04]  /*c7d0*/  LDGSTS.E.BYPASS.LTC128B.128 [R4+0x28c00], desc[UR50][R2.64], !P3 ;  /* 0x28c0000002047fae */ /* 0x000fe8000d901d72 */
[----:B------:R4:W-:Y:S04]  /*c7e0*/  LDGSTS.E.BYPASS.LTC128B.128 [R4+0x2cc00], desc[UR50][R2.64+0x80], !P2 ;  /* 0x2cc0008002047fae */ /* 0x0009e8000d101d72 */
[----:B----4-:R-:W-:Y:S01]  /*c7f0*/  SHFL.IDX PT, R3, R5, 0x5, 0x181f ;  /* 0x00b81f0005037f89 */ /* 0x010fe200000e0000 */
[----:B---3--:R-:W-:-:S03]  /*c800*/  IADD3 R10, P0, R32, R14, RZ ;  /* 0x0000000e200a7210 */ /* 0x008fc60007f1e0ff */
[----:B------:R-:W3:Y:S02]  /*c810*/  SHFL.IDX PT, R14, R17, 0x3, 0x181f ;  /* 0x00781f00110e7f89 */ /* 0x000ee400000e0000 */
[----:B------:R-:W-:Y:S02]  /*c820*/  IMAD.X R11, RZ, RZ, R8, P0 ;  /* 0x000000ffff0b7224 */ /* 0x000fe400000e0608 */
[----:B------:R-:W4:Y:S04]  /*c830*/  SHFL.IDX PT, R8, R5, 0x3, 0x181f ;  /* 0x00781f0005087f89 */ /* 0x000f2800000e0000 */
[----:B------:R0:W-:Y:S04]  /*c840*/  LDGSTS.E.BYPASS.LTC128B.128 [R4+0x29400], desc[UR50][R10.64], !P3 ;  /* 0x294000000a047fae */ /* 0x0001e8000d901d72 */
[----:B------:R0:W-:Y:S01]  /*c850*/  LDGSTS.E.BYPASS.LTC128B.128 [R4+0x2d400], desc[UR50][R10.64+0x80], !P2 ;  /* 0x2d4000800a047fae */ /* 0x0001e2000d101d72 */
[----:B---3--:R-:W-:-:S03]  /*c860*/  IADD3 R12, P0, R32, R14, RZ ;  /* 0x0000000e200c7210 */ /* 0x008fc60007f1e0ff */
[----:B------:R-:W3:Y:S02]  /*c870*/  SHFL.IDX PT, R14, R17, 0x4, 0x181f ;  /* 0x00981f00110e7f89 */ /* 0x000ee400000e0000 */
[----:B----4-:R-:W-:-:S05]  /*c880*/  IMAD.X R13, RZ, RZ, R8, P0 ;  /* 0x000000ffff0d7224 */ /* 0x010fca00000e0608 */
[----:B------:R0:W-:Y:S04]  /*c890*/  LDGSTS.E.BYPASS.LTC128B.128 [R4+0x29c00], desc[UR50][R12.64], !P3 ;  /* 0x29c000000c047fae */ /* 0x0001e8000d901d72 */
[----:B------:R0:W-:Y:S01]  /*c8a0*/  LDGSTS.E.BYPASS.LTC128B.128 [R4+0x2dc00], desc[UR50][R12.64+0x80], !P2 ;  /* 0x2dc000800c047fae */ /* 0x0001e2000d101d72 */
[----:B---3--:R-:W-:-:S03]  /*c8b0*/  IADD3 R8, P0, R32, R14, RZ ;  /* 0x0000000e20087210 */ /* 0x008fc60007f1e0ff */
[----:B------:R-:W3:Y:S02]  /*c8c0*/  SHFL.IDX PT, R14, R17, 0x5, 0x181f ;  /* 0x00b81f00110e7f89 */ /* 0x000ee400000e0000 */
[----:B------:R-:W-:-:S05]  /*c8d0*/  IMAD.X R9, RZ, RZ, R6, P0 ;  /* 0x000000ffff097224 */ /* 0x000fca00000e0606 */
[----:B------:R0:W-:Y:S04]  /*c8e0*/  LDGSTS.E.BYPASS.LTC128B.128 [R4+0x2a400], desc[UR50][R8.64], !P3 ;  /* 0x2a40000008047fae */ /* 0x0001e8000d901d72 */
[----:B------:R0:W-:Y:S01]  /*c8f0*/  LDGSTS.E.BYPASS.LTC128B.128 [R4+0x2e400], desc[UR50][R8.64+0x80], !P2 ;  /* 0x2e40008008047fae */ /* 0x0001e2000d101d72 */
[----:B---3--:R-:W-:-:S03]  /*c900*/  IADD3 R6, P0, R32, R14, RZ ;  /* 0x0000000e20067210 */ /* 0x008fc60007f1e0ff */
[----:B------:R-:W3:Y:S02]  /*c910*/  SHFL.IDX PT, R14, R17, 0x6, 0x181f ;  /* 0x00d81f00110e7f89 */ /* 0x000ee400000e0000 */
[----:B------:R-:W-:Y:S02]  /*c920*/  IMAD.X R7, RZ, RZ, R3, P0 ;  /* 0x000000ffff077224 */ /* 0x000fe400000e0603 */
[----:B------:R-:W4:Y:S04]  /*c930*/  SHFL.IDX PT, R3, R5, 0x6, 0x181f ;  /* 0x00d81f0005037f89 */ /* 0x000f2800000e0000 */
[----:B------:R0:W-:Y:S04]  /*c940*/  LDGSTS.E.BYPASS.LTC128B.128 [R4+0x2ac00], desc[UR50][R6.64], !P3 ;  /* 0x2ac0000006047fae */ /* 0x0001e8000d901d72 */
[----:B------:R0:W-:Y:S04]  /*c950*/  LDGSTS.E.BYPASS.LTC128B.128 [R4+0x2ec00], desc[UR50][R6.64+0x80], !P2 ;  /* 0x2ec0008006047fae */ /* 0x0001e8000d101d72 */
[----:B------:R-:W0:Y:S01]  /*c960*/  SHFL.IDX PT, R5, R5, 0x7, 0x181f ;  /* 0x00f81f0005057f89 */ /* 0x000e2200000e0000 */
[----:B---3--:R-:W-:-:S03]  /*c970*/  IADD3 R2, P0, R32, R14, RZ ;  /* 0x0000000e20027210 */ /* 0x008fc60007f1e0ff */
[----:B------:R3:W0:Y:S02]  /*c980*/  SHFL.IDX PT, R14, R17, 0x7, 0x181f ;  /* 0x00f81f00110e7f89 */ /* 0x00062400000e0000 */
[----:B----4-:R-:W-:-:S05]  /*c990*/  IMAD.X R3, RZ, RZ, R3, P0 ;  /* 0x000000ffff037224 */ /* 0x010fca00000e0603 */
[----:B------:R3:W-:Y:S04]  /*c9a0*/  LDGSTS.E.BYPASS.LTC128B.128 [R4+0x2b400], desc[UR50][R2.64], !P3 ;  /* 0x2b40000002047fae */ /* 0x0007e8000d901d72 */
[----:B------:R3:W-:Y:S02]  /*c9b0*/  LDGSTS.E.BYPASS.LTC128B.128 [R4+0x2f400], desc[UR50][R2.64+0x80], !P2 ;  /* 0x2f40008002047fae */ /* 0x0007e4000d101d72 */
.L_x_201:
[----:B0--3--:R-:W-:-:S05]  /*c9c0*/  IADD3 R2, P0, R32, R14, RZ ;  /* 0x0000000e20027210 */ /* 0x009fca0007f1e0ff */
        /* <DEDUP_REMOVED lines=8> */
.L_x_73:
        /* <DEDUP_REMOVED lines=11> */
.L_x_74:
[----:B------:R1:W-:Y:S02]  /*cb00*/  SYNCS.ARRIVE.TRANS64.A1T0 RZ, [R0+URZ+0x38830], RZ ;  /* 0x038830ff00ff79a7 */ /* 0x0003e4000810003f */
[----:B-12---:R-:W-:-:S05]  /*cb10*/  IMAD.U32 R0, RZ, RZ, UR47 ;  /* 0x0000002fff007e24 */ /* 0x006fca000f8e00ff */
[----:B------:R-:W-:-:S13]  /*cb20*/  ISETP.NE.AND P0, PT, R0, 0x3, PT ;  /* 0x000000030000780c */ /* 0x000fda0003f05270 */
[----:B------:R-:W-:Y:S05]  /*cb30*/  @!P0 BRA `(.L_x_75) ;  /* 0x0000000000048947 */ /* 0x000fea0003800000 */
[----:B------:R-:W-:Y:S01]  /*cb40*/  BPT.TRAP 0x1 ;  /* 0x000000040000795c */ /* 0x000fe20000300000 */
.L_x_75:
[----:B------:R-:W-:Y:S01]  /*cb50*/  LOP3.LUT R0, R19, 0x1, RZ, 0x3c, !PT ;  /* 0x0000000113007812 */ /* 0x000fe200078e3cff */
[----:B------:R-:W-:Y:S01]  /*cb60*/  BSSY B0, `(.L_x_76) ;  /* 0x0000005000007945 */ /* 0x000fe20003800000 */
[----:B------:R-:W-:Y:S02]  /*cb70*/  LEA R17, R18, UR41, 0x3 ;  /* 0x0000002912117c11 */ /* 0x000fe4000f8e18ff */
[----:B------:R-:W-:-:S04]  /*cb80*/  SHF.L.U32 R0, R0, 0x1f, RZ ;  /* 0x0000001f00007819 */ /* 0x000fc800000006ff */
[----:B------:R-:W0:Y:S02]  /*cb90*/  SYNCS.PHASECHK.TRANS64.TRYWAIT P2, [R17+URZ+0x38870], R0 ;  /* 0x03887000110075a7 */ /* 0x000e24000804017f */
[----:B0-----:R-:W-:Y:S05]  /*cba0*/  @!P2 BRA `(.L_x_77) ;  /* 0x000000480064a947 */ /* 0x001fea0003800000 */
.L_x_202:
[----:B------:R-:W-:Y:S05]  /*cbb0*/  BSYNC B0 ;  /* 0x0000000000007941 */ /* 0x000fea0003800000 */
.L_x_76:
[----:B------:R-:W-:-:S05]  /*cbc0*/  IMAD.U32 R2, RZ, RZ, UR46 ;  /* 0x0000002eff027e24 */ /* 0x000fca000f8e00ff */
[----:B------:R-:W-:-:S13]  /*cbd0*/  ISETP.NE.AND P2, PT, R2, 0x3, PT ;  /* 0x000000030200780c */ /* 0x000fda0003f45270 */
[----:B------:R-:W-:Y:S05]  /*cbe0*/  @!P2 BRA `(.L_x_78) ;  /* 0x000000000004a947 */ /* 0x000fea0003800000 */
[----:B------:R-:W-:Y:S01]  /*cbf0*/  BPT.TRAP 0x1 ;  /* 0x000000040000795c */ /* 0x000fe20000300000 */
.L_x_78:
[----:B0-----:R-:W-:Y:S01]  /*cc00*/  SHF.L.U32 R0, R19, 0x1f, RZ ;  /* 0x0000001f13007819 */ /* 0x001fe200000006ff */
[----:B------:R-:W-:-:S03]  /*cc10*/  IMAD.SHL.U32 R2, R18, 0x8000, RZ ;  /* 0x0000800012027824 */ /* 0x000fc600078e00ff */
[----:B------:R-:W0:Y:S02]  /*cc20*/  SYNCS.PHASECHK.TRANS64.TRYWAIT P2, [R17+URZ+0x38860], R0 ;  /* 0x03886000110075a7 */ /* 0x000e24000804017f */
[----:B0-----:R-:W-:Y:S05]  /*cc30*/  @!P2 BRA `(.L_x_79) ;  /* 0x000000480054a947 */ /* 0x001fea0003800000 */
.L_x_203:
[----:B------:R-:W2:Y:S04]  /*cc40*/  LDL R3, [R1+0x10] ;  /* 0x0000100001037983 */ /* 0x000ea80000100800 */
[----:B------:R-:W3:Y:S01]  /*cc50*/  LDL R18, [R1+0xc] ;  /* 0x00000c0001127983 */ /* 0x000ee20000100800 */
[----:B------:R-:W-:Y:S05]  /*cc60*/  WARPSYNC.ALL ;  /* 0x0000000000007948 */ /* 0x000fea0003800000 */
[----:B------:R-:W-:-:S05]  /*cc70*/  IMAD.U32 R19, RZ, RZ, UR46 ;  /* 0x0000002eff137e24 */ /* 0x000fca000f8e00ff */
[----:B------:R-:W-:Y:S02]  /*cc80*/  ISETP.NE.AND P2, PT, R19, 0x3, PT ;  /* 0x000000031300780c */ /* 0x000fe40003f45270 */
[C---:B--2---:R-:W-:Y:S02]  /*cc90*/  LOP3.LUT R3, R2.reuse, R3, RZ, 0xfc, !PT ;  /* 0x0000000302037212 */ /* 0x044fe400078efcff */
[----:B---3--:R-:W-:-:S03]  /*cca0*/  IADD3 R2, R2, UR41, R18 ;  /* 0x0000002902027c10 */ /* 0x008fc6000fffe012 */
[----:B------:R-:W-:Y:S01]  /*ccb0*/  VIADD R5, R3, UR41 ;  /* 0x0000002903057c36 */ /* 0x000fe20008000000 */
[----:B------:R-:W1:Y:S01]  /*ccc0*/  LDSM.16.MT88.4 R12, [R3+UR41+0x10400] ;  /* 0x01040029030c783b */ /* 0x000e620008004200 */
[----:B------:R-:W-:Y:S02]  /*ccd0*/  IADD3 R18, R34, 0x400, R2 ;  /* 0x0000040022127810 */ /* 0x000fe40007ffe002 */
[----:B0-----:R-:W-:-:S05]  /*cce0*/  IMAD.IADD R0, R36, 0x1, R5 ;  /* 0x0000000124007824 */ /* 0x001fca00078e0205 */
[----:B------:R-:W0:Y:S01]  /*ccf0*/  LDSM.16.MT88.4 R4, [R0+0x10400] ;  /* 0x010400000004783b */ /* 0x000e220000004200 */
[C-C-:B-1----:R-:W-:Y:S02]  /*cd00*/  PRMT R8, R12.reuse, 0x6420, R13.reuse ;  /* 0x000064200c087816 */ /* 0x142fe4000000000d */
[----:B------:R-:W-:Y:S02]  /*cd10*/  PRMT R9, R12, 0x7531, R13 ;  /* 0x000075310c097816 */ /* 0x000fe4000000000d */
[C-C-:B------:R-:W-:Y:S02]  /*cd20*/  PRMT R10, R14.reuse, 0x6420, R15.reuse ;  /* 0x000064200e0a7816 */ /* 0x140fe4000000000f */
[----:B------:R-:W-:Y:S02]  /*cd30*/  PRMT R11, R14, 0x7531, R15 ;  /* 0x000075310e0b7816 */ /* 0x000fe4000000000f */
[C-C-:B0-----:R-:W-:Y:S02]  /*cd40*/  PRMT R20, R4.reuse, 0x6420, R5.reuse ;  /* 0x0000642004147816 */ /* 0x141fe40000000005 */
[----:B------:R-:W-:Y:S01]  /*cd50*/  PRMT R21, R4, 0x7531, R5 ;  /* 0x0000753104157816 */ /* 0x000fe20000000005 */
[----:B------:R-:W-:Y:S01]  /*cd60*/  STSM.16.M88.4 [R2+0x400], R8 ;  /* 0x0004000802007844 */ /* 0x000fe20000000200 */
[----:B------:R-:W-:-:S02]  /*cd70*/  PRMT R22, R6, 0x6420, R7 ;  /* 0x0000642006167816 */ /* 0x000fc40000000007 */
[----:B------:R-:W-:-:S05]  /*cd80*/  PRMT R23, R6, 0x7531, R7 ;  /* 0x0000753106177816 */ /* 0x000fca0000000007 */
[----:B------:R-:W-:Y:S04]  /*cd90*/  STSM.16.M88.4 [R2+0x2400], R20 ;  /* 0x0024001402007844 */ /* 0x000fe80000000200 */
[----:B------:R-:W0:Y:S04]  /*cda0*/  LDSM.16.MT88.4 R4, [R3+UR41+0x14400] ;  /* 0x014400290304783b */ /* 0x000e280008004200 */
[----:B------:R-:W1:Y:S01]  /*cdb0*/  LDSM.16.MT88.4 R8, [R0+0x14400] ;  /* 0x014400000008783b */ /* 0x000e620000004200 */
[C-C-:B0-----:R-:W-:Y:S02]  /*cdc0*/  PRMT R12, R4.reuse, 0x6420, R5.reuse ;  /* 0x00006420040c7816 */ /* 0x141fe40000000005 */
[----:B------:R-:W-:-:S02]  /*cdd0*/  PRMT R13, R4, 0x7531, R5 ;  /* 0x00007531040d7816 */ /* 0x000fc40000000005 */
[C-C-:B------:R-:W-:Y:S02]  /*cde0*/  PRMT R14, R6.reuse, 0x6420, R7.reuse ;  /* 0x00006420060e7816 */ /* 0x140fe40000000007 */
[----:B------:R-:W-:Y:S02]  /*cdf0*/  PRMT R15, R6, 0x7531, R7 ;  /* 0x00007531060f7816 */ /* 0x000fe40000000007 */
[C-C-:B-1----:R-:W-:Y:S02]  /*ce00*/  PRMT R24, R8.reuse, 0x6420, R9.reuse ;  /* 0x0000642008187816 */ /* 0x142fe40000000009 */
[----:B------:R-:W-:Y:S01]  /*ce10*/  PRMT R25, R8, 0x7531, R9 ;  /* 0x0000753108197816 */ /* 0x000fe20000000009 */
[----:B------:R-:W-:Y:S01]  /*ce20*/  STSM.16.M88.4 [R2+0x4400], R12 ;  /* 0x0044000c02007844 */ /* 0x000fe20000000200 */
[C-C-:B------:R-:W-:Y:S02]  /*ce30*/  PRMT R26, R10.reuse, 0x6420, R11.reuse ;  /* 0x000064200a1a7816 */ /* 0x140fe4000000000b */
[----:B------:R-:W-:-:S05]  /*ce40*/  PRMT R27, R10, 0x7531, R11 ;  /* 0x000075310a1b7816 */ /* 0x000fca000000000b */
[----:B------:R0:W-:Y:S04]  /*ce50*/  STSM.16.M88.4 [R2+0x6400], R24 ;  /* 0x0064001802007844 */ /* 0x0001e80000000200 */
[----:B------:R-:W1:Y:S04]  /*ce60*/  LDSM.16.MT88.4 R4, [R3+UR41+0x11400] ;  /* 0x011400290304783b */ /* 0x000e680008004200 */
[----:B------:R-:W2:Y:S01]  /*ce70*/  LDSM.16.MT88.4 R8, [R0+0x11400] ;  /* 0x011400000008783b */ /* 0x000ea20000004200 */
[----:B0-----:R-:W-:Y:S02]  /*ce80*/  IADD3 R2, R36, 0x400, R2 ;  /* 0x0000040024027810 */ /* 0x001fe40007ffe002 */
[----:B-1----:R-:W-:-:S02]  /*ce90*/  PRMT R12, R4, 0x6420, R5 ;  /* 0x00006420040c7816 */ /* 0x002fc40000000005 */
[----:B------:R-:W-:Y:S02]  /*cea0*/  PRMT R13, R4, 0x7531, R5 ;  /* 0x00007531040d7816 */ /* 0x000fe40000000005 */
[C-C-:B------:R-:W-:Y:S02]  /*ceb0*/  PRMT R14, R6.reuse, 0x6420, R7.reuse ;  /* 0x00006420060e7816 */ /* 0x140fe40000000007 */
[----:B------:R-:W-:Y:S02]  /*cec0*/  PRMT R15, R6, 0x7531, R7 ;  /* 0x00007531060f7816 */ /* 0x000fe40000000007 */
[C-C-:B--2---:R-:W-:Y:S02]  /*ced0*/  PRMT R20, R8.reuse, 0x6420, R9.reuse ;  /* 0x0000642008147816 */ /* 0x144fe40000000009 */
[----:B------:R-:W-:Y:S01]  /*cee0*/  PRMT R21, R8, 0x7531, R9 ;  /* 0x0000753108157816 */ /* 0x000fe20000000009 */
[----:B------:R-:W-:Y:S01]  /*cef0*/  STSM.16.M88.4 [R18], R12 ;  /* 0x0000000c12007844 */ /* 0x000fe20000000200 */
        /* <DEDUP_REMOVED lines=23> */
[----:B------:R-:W-:Y:S01]  /*d070*/  STSM.16.M88.4 [R2], R12 ;  /* 0x0000000c02007844 */ /* 0x000fe20000000200 */
        /* <DEDUP_REMOVED lines=17> */
[----:B0-----:R-:W-:Y:S01]  /*d190*/  IMAD.IADD R2, R34, 0x1, R2 ;  /* 0x0000000122027824 */ /* 0x001fe200078e0202 */
        /* <DEDUP_REMOVED lines=18> */
[----:B------:R0:W-:Y:S01]  /*d2c0*/  STSM.16.M88.4 [R2+0x4000], R12 ;  /* 0x0040000c02007844 */ /* 0x0001e20000000200 */
[C-C-:B------:R-:W-:Y:S02]  /*d2d0*/  PRMT R6, R10.reuse, 0x6420, R11.reuse ;  /* 0x000064200a067816 */ /* 0x140fe4000000000b */
[----:B------:R-:W-:-:S05]  /*d2e0*/  PRMT R7, R10, 0x7531, R11 ;  /* 0x000075310a077816 */ /* 0x000fca000000000b */
[----:B------:R0:W-:Y:S01]  /*d2f0*/  STSM.16.M88.4 [R2+0x6000], R4 ;  /* 0x0060000402007844 */ /* 0x0001e20000000200 */
[----:B------:R-:W-:Y:S01]  /*d300*/  @!PT LDS RZ, [RZ] ;  /* 0x00000000fffff984 */ /* 0x000fe20000000800 */
[----:B------:R-:W-:Y:S01]  /*d310*/  @!PT LDS RZ, [RZ] ;  /* 0x00000000fffff984 */ /* 0x000fe20000000800 */
[----:B------:R-:W-:Y:S01]  /*d320*/  @!PT LDS RZ, [RZ] ;  /* 0x00000000fffff984 */ /* 0x000fe20000000800 */
[----:B------:R-:W-:Y:S01]  /*d330*/  @!PT LDS RZ, [RZ] ;  /* 0x00000000fffff984 */ /* 0x000fe20000000800 */
[----:B------:R1:W-:Y:S06]  /*d340*/  MEMBAR.ALL.CTA ;  /* 0x0000000000007992 */ /* 0x0003ec0000008000 */
[----:B-1----:R-:W1:Y:S01]  /*d350*/  FENCE.VIEW.ASYNC.S ;  /* 0x00000000000073c6 */ /* 0x002e620000000000 */
[----:B------:R-:W-:Y:S05]  /*d360*/  @!P2 BRA `(.L_x_80) ;  /* 0x000000000004a947 */ /* 0x000fea0003800000 */
[----:B------:R-:W-:Y:S01]  /*d370*/  BPT.TRAP 0x1 ;  /* 0x000000040000795c */ /* 0x000fe20000300000 */
.L_x_80:
[----:B-1----:R1:W-:Y:S01]  /*d380*/  SYNCS.ARRIVE.TRANS64.A1T0 RZ, [R17+URZ+0x38850], RZ ;  /* 0x038850ff11ff79a7 */ /* 0x0023e2000810003f */
[----:B------:R-:W-:Y:S06]  /*d390*/  BAR.SYNC.DEFER_BLOCKING 0x2, 0x80 ;  /* 0x0082000000007b1d */ /* 0x000fec0000010000 */
[----:B------:R-:W-:Y:S05]  /*d3a0*/  @!P0 BRA `(.L_x_81) ;  /* 0x0000000000048947 */ /* 0x000fea0003800000 */
[----:B------:R-:W-:Y:S01]  /*d3b0*/  BPT.TRAP 0x1 ;  /* 0x000000040000795c */ /* 0x000fe20000300000 */
.L_x_81:
[----:B-1----:R-:W-:Y:S02]  /*d3c0*/  VIADD R17, R17, 0x38880 ;  /* 0x0003888011117836 */ /* 0x002fe40000000000 */
[----:B------:R-:W-:Y:S02]  /*d3d0*/  IMAD.U32 R0, RZ, RZ, UR45 ;  /* 0x0000002dff007e24 */ /* 0x000fe4000f8e00ff */
[----:B------:R-:W-:Y:S02]  /*d3e0*/  IMAD.MOV.U32 R19, RZ, RZ, R31 ;  /* 0x000000ffff137224 */ /* 0x000fe400078e001f */
[----:B------:R-:W-:Y:S01]  /*d3f0*/  IMAD.MOV.U32 R18, RZ, RZ, R29 ;  /* 0x000000ffff127224 */ /* 0x000fe200078e001d */
[----:B------:R-:W-:-:S04]  /*d400*/  PRMT R17, R0, 0x654, R17 ;  /* 0x0000065400117816 */ /* 0x000fc80000000011 */
[----:B------:R1:W-:Y:S01]  /*d410*/  SYNCS.ARRIVE.TRANS64.RED.A1T0 RZ, [R17+URZ], RZ ;  /* 0x000000ff11ff79a7 */ /* 0x0003e2000810043f */
[----:B------:R-:W-:Y:S05]  /*d420*/  @P1 BRA `(.L_x_82) ;  /* 0xffffffe800281947 */ /* 0x000fea000383ffff */
.L_x_62:
[----:B0-----:R-:W-:-:S05]  /*d430*/  IMAD.U32 R0, RZ, RZ, UR47 ;  /* 0x0000002fff007e24 */ /* 0x001fca000f8e00ff */
[----:B------:R-:W-:-:S13]  /*d440*/  ISETP.NE.AND P0, PT, R0, 0x3, PT ;  /* 0x000000030000780c */ /* 0x000fda0003f05270 */
[----:B------:R-:W-:Y:S05]  /*d450*/  @!P0 BRA `(.L_x_83) ;  /* 0x0000000000048947 */ /* 0x000fea0003800000 */
[----:B------:R-:W-:Y:S01]  /*d460*/  BPT.TRAP 0x1 ;  /* 0x000000040000795c */ /* 0x000fe20000300000 */
.L_x_83:
[----:B------:R-:W-:Y:S01]  /*d470*/  LOP3.LUT R3, R31, 0x1, RZ, 0x3c, !PT ;  /* 0x000000011f037812 */ /* 0x000fe200078e3cff */
[----:B------:R-:W-:Y:S01]  /*d480*/  BSSY B0, `(.L_x_84) ;  /* 0x0000005000007945 */ /* 0x000fe20003800000 */
[----:B------:R-:W-:Y:S02]  /*d490*/  LEA R18, R29, UR41, 0x3 ;  /* 0x000000291d127c11 */ /* 0x000fe4000f8e18ff */
[----:B------:R-:W-:-:S04]  /*d4a0*/  SHF.L.U32 R3, R3, 0x1f, RZ ;  /* 0x0000001f03037819 */ /* 0x000fc800000006ff */
[----:B------:R-:W0:Y:S02]  /*d4b0*/  SYNCS.PHASECHK.TRANS64.TRYWAIT P1, [R18+URZ+0x38870], R3 ;  /* 0x03887003120075a7 */ /* 0x000e24000802017f */
[----:B0-----:R-:W-:Y:S05]  /*d4c0*/  @!P1 BRA `(.L_x_85) ;  /* 0x0000004000449947 */ /* 0x001fea0003800000 */
.L_x_204:
[----:B------:R-:W-:Y:S05]  /*d4d0*/  BSYNC B0 ;  /* 0x0000000000007941 */ /* 0x000fea0003800000 */
.L_x_84:
[----:B------:R-:W-:-:S05]  /*d4e0*/  IMAD.U32 R0, RZ, RZ, UR46 ;  /* 0x0000002eff007e24 */ /* 0x000fca000f8e00ff */
[----:B------:R-:W-:-:S13]  /*d4f0*/  ISETP.NE.AND P1, PT, R0, 0x3, PT ;  /* 0x000000030000780c */ /* 0x000fda0003f25270 */
[----:B------:R-:W-:Y:S05]  /*d500*/  @!P1 BRA `(.L_x_86) ;  /* 0x0000000000049947 */ /* 0x000fea0003800000 */
[----:B------:R-:W-:Y:S01]  /*d510*/  BPT.TRAP 0x1 ;  /* 0x000000040000795c */ /* 0x000fe20000300000 */
.L_x_86:
[----:B------:R-:W2:Y:S01]  /*d520*/  LDL R0, [R1+0x10] ;  /* 0x0000100001007983 */ /* 0x000ea20000100800 */
[----:B------:R-:W-:Y:S01]  /*d530*/  SHF.L.U32 R5, R31, 0x1f, RZ ;  /* 0x0000001f1f057819 */ /* 0x000fe200000006ff */
[----:B0-----:R-:W-:-:S03]  /*d540*/  IMAD.SHL.U32 R3, R29, 0x8000, RZ ;  /* 0x000080001d037824 */ /* 0x001fc600078e00ff */
[----:B------:R-:W0:Y:S02]  /*d550*/  SYNCS.PHASECHK.TRANS64.TRYWAIT P1, [R18+URZ+0x38860], R5 ;  /* 0x03886005120075a7 */ /* 0x000e24000802017f */
[----:B--2---:R-:W-:Y:S01]  /*d560*/  LOP3.LUT R0, R3, R0, RZ, 0xfc, !PT ;  /* 0x0000000003007212 */ /* 0x004fe200078efcff */
[----:B0-----:R-:W-:Y:S06]  /*d570*/  @!P1 BRA `(.L_x_87) ;  /* 0x00000040002c9947 */ /* 0x001fec0003800000 */
.L_x_205:
[----:B-1----:R-:W2:Y:S01]  /*d580*/  LDL R17, [R1+0xc] ;  /* 0x00000c0001117983 */ /* 0x002ea20000100800 */
[----:B------:R-:W-:Y:S01]  /*d590*/  VIADD R9, R0, UR41 ;  /* 0x0000002900097c36 */ /* 0x000fe20008000000 */
[----:B------:R-:W-:Y:S05]  /*d5a0*/  WARPSYNC.ALL ;  /* 0x0000000000007948 */ /* 0x000fea0003800000 */
[----:B------:R-:W-:Y:S01]  /*d5b0*/  IMAD.IADD R2, R36, 0x1, R9 ;  /* 0x0000000124027824 */ /* 0x000fe200078e0209 */
[----:B0-----:R-:W0:Y:S01]  /*d5c0*/  LDSM.16.MT88.4 R4, [R0+UR41+0x10400] ;  /* 0x010400290004783b */ /* 0x001e220008004200 */
[----:B------:R-:W-:-:S03]  /*d5d0*/  IMAD.U32 R19, RZ, RZ, UR46 ;  /* 0x0000002eff137e24 */ /* 0x000fc6000f8e00ff */
[----:B------:R-:W1:Y:S02]  /*d5e0*/  LDSM.16.MT88.4 R8, [R2+0x10400] ;  /* 0x010400000208783b */ /* 0x000e640000004200 */
[----:B------:R-:W-:Y:S02]  /*d5f0*/  ISETP.NE.AND P1, PT, R19, 0x3, PT ;  /* 0x000000031300780c */ /* 0x000fe40003f25270 */
[C-C-:B0-----:R-:W-:Y:S02]  /*d600*/  PRMT R12, R4.reuse, 0x6420, R5.reuse ;  /* 0x00006420040c7816 */ /* 0x141fe40000000005 */
[----:B------:R-:W-:Y:S02]  /*d610*/  PRMT R13, R4, 0x7531, R5 ;  /* 0x00007531040d7816 */ /* 0x000fe40000000005 */
[C-C-:B------:R-:W-:Y:S02]  /*d620*/  PRMT R14, R6.reuse, 0x6420, R7.reuse ;  /* 0x00006420060e7816 */ /* 0x140fe40000000007 */
[----:B------:R-:W-:-:S02]  /*d630*/  PRMT R15, R6, 0x7531, R7 ;  /* 0x00007531060f7816 */ /* 0x000fc40000000007 */
[C-C-:B-1----:R-:W-:Y:S02]  /*d640*/  PRMT R4, R8.reuse, 0x6420, R9.reuse ;  /* 0x0000642008047816 */ /* 0x142fe40000000009 */
[----:B------:R-:W-:Y:S02]  /*d650*/  PRMT R5, R8, 0x7531, R9 ;  /* 0x0000753108057816 */ /* 0x000fe40000000009 */
[C-C-:B------:R-:W-:Y:S02]  /*d660*/  PRMT R6, R10.reuse, 0x6420, R11.reuse ;  /* 0x000064200a067816 */ /* 0x140fe4000000000b */
[----:B------:R-:W-:Y:S02]  /*d670*/  PRMT R7, R10, 0x7531, R11 ;  /* 0x000075310a077816 */ /* 0x000fe4000000000b */
[----:B--2---:R-:W-:-:S04]  /*d680*/  IADD3 R3, R3, UR41, R17 ;  /* 0x0000002903037c10 */ /* 0x004fc8000fffe011 */
[----:B------:R-:W-:Y:S01]  /*d690*/  IADD3 R17, R34, 0x400, R3 ;  /* 0x0000040022117810 */ /* 0x000fe20007ffe003 */
[----:B------:R-:W-:Y:S04]  /*d6a0*/  STSM.16.M88.4 [R3+0x400], R12 ;  /* 0x0004000c03007844 */ /* 0x000fe80000000200 */
[----:B------:R-:W-:Y:S04]  /*d6b0*/  STSM.16.M88.4 [R3+0x2400], R4 ;  /* 0x0024000403007844 */ /* 0x000fe80000000200 */
[----:B------:R-:W0:Y:S04]  /*d6c0*/  LDSM.16.MT88.4 R4, [R0+UR41+0x14400] ;  /* 0x014400290004783b */ /* 0x000e280008004200 */
[----:B------:R-:W1:Y:S01]  /*d6d0*/  LDSM.16.MT88.4 R8, [R2+0x14400] ;  /* 0x014400000208783b */ /* 0x000e620000004200 */
[----:B0-----:R-:W-:-:S02]  /*d6e0*/  PRMT R12, R4, 0x6420, R5 ;  /* 0x00006420040c7816 */ /* 0x001fc40000000005 */
[----:B------:R-:W-:Y:S02]  /*d6f0*/  PRMT R13, R4, 0x7531, R5 ;  /* 0x00007531040d7816 */ /* 0x000fe40000000005 */
[C-C-:B------:R-:W-:Y:S02]  /*d700*/  PRMT R14, R6.reuse, 0x6420, R7.reuse ;  /* 0x00006420060e7816 */ /* 0x140fe40000000007 */
[----:B------:R-:W-:Y:S02]  /*d710*/  PRMT R15, R6, 0x7531, R7 ;  /* 0x00007531060f7816 */ /* 0x000fe40000000007 */
[C-C-:B-1----:R-:W-:Y:S02]  /*d720*/  PRMT R4, R8.reuse, 0x6420, R9.reuse ;  /* 0x0000642008047816 */ /* 0x142fe40000000009 */
[----:B------:R-:W-:Y:S01]  /*d730*/  PRMT R5, R8, 0x7531, R9 ;  /* 0x0000753108057816 */ /* 0x000fe20000000009 */
[----:B------:R-:W-:Y:S01]  /*d740*/  STSM.16.M88.4 [R3+0x4400], R12 ;  /* 0x0044000c03007844 */ /* 0x000fe20000000200 */
[----:B------:R-:W-:-:S02]  /*d750*/  PRMT R6, R10, 0x6420, R11 ;  /* 0x000064200a067816 */ /* 0x000fc4000000000b */
        /* <DEDUP_REMOVED lines=84> */
.L_x_88:
[----:B-1----:R1:W-:Y:S01]  /*dca0*/  SYNCS.ARRIVE.TRANS64.A1T0 RZ, [R18+URZ+0x38850], RZ ;  /* 0x038850ff12ff79a7 */ /* 0x0023e2000810003f */
[----:B------:R-:W-:Y:S06]  /*dcb0*/  BAR.SYNC.DEFER_BLOCKING 0x2, 0x80 ;  /* 0x0082000000007b1d */ /* 0x000fec0000010000 */
[----:B------:R-:W-:Y:S05]  /*dcc0*/  @!P0 BRA `(.L_x_89) ;  /* 0x0000000000048947 */ /* 0x000fea0003800000 */
[----:B------:R-:W-:Y:S01]  /*dcd0*/  BPT.TRAP 0x1 ;  /* 0x000000040000795c */ /* 0x000fe20000300000 */
.L_x_89:
[----:B------:R-:W2:Y:S01]  /*dce0*/  LDC R2, c[0x0][0xc34] ;  /* 0x00030d00ff027b82 */ /* 0x000ea20000000800 */
[----:B------:R-:W-:Y:S01]  /*dcf0*/  VIADD R29, R29, 0x1 ;  /* 0x000000011d1d7836 */ /* 0x000fe20000000000 */
[----:B------:R-:W-:Y:S01]  /*dd00*/  UIADD3 UR38, UR48, UR38, URZ ;  /* 0x0000002630267290 */ /* 0x000fe2000fffe03f */
[----:B-1----:R-:W-:Y:S01]  /*dd10*/  VIADD R18, R18, 0x38880 ;  /* 0x0003888012127836 */ /* 0x002fe20000000000 */
[----:B------:R-:W-:Y:S01]  /*dd20*/  UIADD3 UR36, UR36, 0x1, URZ ;  /* 0x0000000124247890 */ /* 0x000fe2000fffe03f */
[----:B0-----:R-:W-:Y:S01]  /*dd30*/  IMAD.U32 R3, RZ, RZ, UR45 ;  /* 0x0000002dff037e24 */ /* 0x001fe2000f8e00ff */
[----:B------:R-:W-:-:S04]  /*dd40*/  ISETP.NE.AND P0, PT, R29, 0x2, PT ;  /* 0x000000021d00780c */ /* 0x000fc80003f05270 */
[----:B------:R-:W-:Y:S02]  /*dd50*/  SEL R29, R29, RZ, P0 ;  /* 0x000000ff1d1d7207 */ /* 0x000fe40000000000 */
[----:B------:R-:W-:Y:S02]  /*dd60*/  SEL R0, RZ, 0x1, P0 ;  /* 0x00000001ff007807 */ /* 0x000fe40000000000 */
[----:B------:R-:W-:Y:S02]  /*dd70*/  PRMT R18, R3, 0x654, R18 ;  /* 0x0000065403127816 */ /* 0x000fe40000000012 */
[----:B------:R-:W-:Y:S02]  /*dd80*/  LOP3.LUT R31, R31, R0, RZ, 0x3c, !PT ;  /* 0x000000001f1f7212 */ /* 0x000fe400078e3cff */
[----:B------:R0:W-:Y:S01]  /*dd90*/  SYNCS.ARRIVE.TRANS64.RED.A1T0 RZ, [R18+URZ], RZ ;  /* 0x000000ff12ff79a7 */ /* 0x0001e2000810043f */
[----:B--2---:R-:W-:-:S13]  /*dda0*/  ISETP.LE.AND P0, PT, R2, UR38, PT ;  /* 0x0000002602007c0c */ /* 0x004fda000bf03270 */
[----:B0-----:R-:W-:Y:S05]  /*ddb0*/  @!P0 BRA `(.L_x_90) ;  /* 0xffffffb800d48947 */ /* 0x001fea000383ffff */
[----:B------:R-:W-:-:S12]  /*ddc0*/  ULOP3.LUT UR36, UR36, 0x1, URZ, 0xc, !UPT ;  /* 0x0000000124247892 */ /* 0x000fd8000f8e0c3f */
.L_x_40:
[----:B------:R-:W0:Y:S01]  /*ddd0*/  S2R R3, SR_CgaCtaId ;  /* 0x0000000000037919 */ /* 0x000e220000008800 */
[----:B------:R-:W-:Y:S01]  /*dde0*/  MOV R0, 0x400 ;  /* 0x0000040000007802 */ /* 0x000fe20000000f00 */
[----:B------:R-:W-:-:S03]  /*ddf0*/  IMAD.U32 R2, RZ, RZ, UR36 ;  /* 0x00000024ff027e24 */ /* 0x000fc6000f8e00ff */
[----:B0-----:R-:W-:Y:S02]  /*de00*/  LEA R4, R3, R0, 0x18 ;  /* 0x0000000003047211 */ /* 0x001fe400078ec0ff */
[----:B------:R-:W-:-:S04]  /*de10*/  SHF.L.U32 R0, R2, 0x1f, RZ ;  /* 0x0000001f02007819 */ /* 0x000fc800000006ff */
[----:B------:R-:W0:Y:S02]  /*de20*/  SYNCS.PHASECHK.TRANS64.TRYWAIT P0, [R4+URZ+0x38820], R0 ;  /* 0x03882000040075a7 */ /* 0x000e24000800017f */
[----:B0-----:R-:W-:Y:S05]  /*de30*/  @!P0 BRA `(.L_x_91) ;  /* 0x0000003800108947 */ /* 0x001fea0003800000 */
.L_x_206:
[----:B------:R-:W1:Y:S02]  /*de40*/  S2R R2, SR_TID.X ;  /* 0x0000000000027919 */ /* 0x000e640000002100 */
[----:B-1----:R-:W-:-:S04]  /*de50*/  SHF.R.U32.HI R2, RZ, 0x5, R2 ;  /* 0x00000005ff027819 */ /* 0x002fc80000011602 */
[----:B------:R-:W-:-:S05]  /*de60*/  LOP3.LUT R2, R2, 0x3, RZ, 0xc0, !PT ;  /* 0x0000000302027812 */ /* 0x000fca00078ec0ff */
[----:B0-----:R-:W0:Y:S02]  /*de70*/  SHFL.IDX PT, R0, R2, RZ, 0x1f ;  /* 0x00001fff02007589 */ /* 0x001e2400000e0000 */
[----:B0-----:R-:W-:-:S13]  /*de80*/  ISETP.NE.AND P0, PT, R0, RZ, PT ;  /* 0x000000ff0000720c */ /* 0x001fda0003f05270 */
[----:B------:R-:W-:Y:S05]  /*de90*/  @P0 EXIT ;  /* 0x000000000000094d */ /* 0x000fea0003800000 */
[----:B------:R-:W-:Y:S01]  /*dea0*/  ELECT P0, URZ, PT ;  /* 0x00000000003f782f */ /* 0x000fe20003800000 */
[----:B------:R-:W-:-:S12]  /*deb0*/  BSSY B0, `(.L_x_92) ;  /* 0x0000028000007945 */ /* 0x000fd80003800000 */
[----:B------:R-:W-:Y:S05]  /*dec0*/  @!P0 BRA `(.L_x_93) ;  /* 0x0000000000988947 */ /* 0x000fea0003800000 */
[----:B------:R-:W-:-:S06]  /*ded0*/  ULOP3.LUT UR4, UR37, 0x2, URZ, 0xfc, !UPT ;  /* 0x0000000225047892 */ /* 0x000fcc000f8efc3f */
[----:B------:R-:W-:-:S05]  /*dee0*/  IMAD.U32 R0, RZ, RZ, UR4 ;  /* 0x00000004ff007e24 */ /* 0x000fca000f8e00ff */
[----:B------:R-:W-:-:S13]  /*def0*/  ISETP.NE.AND P0, PT, R0, 0x3, PT ;  /* 0x000000030000780c */ /* 0x000fda0003f05270 */
[----:B------:R-:W-:Y:S05]  /*df00*/  @!P0 BRA `(.L_x_94) ;  /* 0x0000000000048947 */ /* 0x000fea0003800000 */
[----:B------:R-:W-:Y:S01]  /*df10*/  BPT.TRAP 0x1 ;  /* 0x000000040000795c */ /* 0x000fe20000300000 */
.L_x_94:
[----:B------:R-:W-:Y:S01]  /*df20*/  IMAD R3, R29, 0x8, R4 ;  /* 0x000000081d037824 */ /* 0x000fe200078e0204 */
[----:B------:R-:W-:Y:S01]  /*df30*/  SHF.L.U32 R2, R31, 0x1f, RZ ;  /* 0x0000001f1f027819 */ /* 0x000fe200000006ff */
[----:B------:R-:W-:-:S03]  /*df40*/  VIADD R29, R29, 0x1 ;  /* 0x000000011d1d7836 */ /* 0x000fc60000000000 */
[----:B------:R-:W0:Y:S02]  /*df50*/  SYNCS.PHASECHK.TRANS64.TRYWAIT P1, [R3+URZ+0x38840], R2 ;  /* 0x03884002030075a7 */ /* 0x000e24000802017f */
[----:B------:R-:W-:-:S04]  /*df60*/  ISETP.NE.AND P2, PT, R29, 0x2, PT ;  /* 0x000000021d00780c */ /* 0x000fc80003f45270 */
[----:B------:R-:W-:Y:S01]  /*df70*/  SEL R0, RZ, 0x1, P2 ;  /* 0x00000001ff007807 */ /* 0x000fe20001000000 */
[----:B0-----:R-:W-:Y:S08]  /*df80*/  @!P1 BRA `(.L_x_95) ;  /* 0x0000003400d09947 */ /* 0x001ff00003800000 */
.L_x_207:
[----:B------:R-:W-:Y:S02]  /*df90*/  SEL R29, R29, RZ, P2 ;  /* 0x000000ff1d1d7207 */ /* 0x000fe40001000000 */
[----:B------:R-:W-:Y:S01]  /*dfa0*/  LOP3.LUT R0, R31, R0, RZ, 0x3c, !PT ;  /* 0x000000001f007212 */ /* 0x000fe200078e3cff */
[----:B------:R-:W-:Y:S06]  /*dfb0*/  @!P0 BRA `(.L_x_96) ;  /* 0x0000000000048947 */ /* 0x000fec0003800000 */
[----:B------:R-:W-:Y:S01]  /*dfc0*/  BPT.TRAP 0x1 ;  /* 0x000000040000795c */ /* 0x000fe20000300000 */
.L_x_96:
[----:B------:R-:W-:Y:S01]  /*dfd0*/  IMAD R29, R29, 0x8, R4 ;  /* 0x000000081d1d7824 */ /* 0x000fe200078e0204 */
[----:B------:R-:W-:-:S04]  /*dfe0*/  SHF.L.U32 R0, R0, 0x1f, RZ ;  /* 0x0000001f00007819 */ /* 0x000fc800000006ff */
[----:B------:R-:W1:Y:S02]  /*dff0*/  SYNCS.PHASECHK.TRANS64.TRYWAIT P1, [R29+URZ+0x38840], R0 ;  /* 0x038840001d0075a7 */ /* 0x000e64000802017f */
[----:B-1----:R-:W-:Y:S05]  /*e000*/  @!P1 BRA `(.L_x_97) ;  /* 0x0000003400c49947 */ /* 0x002fea0003800000 */
.L_x_208:
[----:B------:R-:W-:Y:S05]  /*e010*/  @!P0 BRA `(.L_x_98) ;  /* 0x0000000000048947 */ /* 0x000fea0003800000 */
[----:B------:R-:W-:Y:S01]  /*e020*/  BPT.TRAP 0x1 ;  /* 0x000000040000795c */ /* 0x000fe20000300000 */
.L_x_98:
[----:B------:R-:W2:Y:S02]  /*e030*/  SYNCS.PHASECHK.TRANS64.TRYWAIT P1, [R3+URZ+0x38860], R2 ;  /* 0x03886002030075a7 */ /* 0x000ea4000802017f */
[----:B--2---:R-:W-:Y:S05]  /*e040*/  @!P1 BRA `(.L_x_99) ;  /* 0x0000003400c89947 */ /* 0x004fea0003800000 */
.L_x_209:
[----:B------:R-:W-:Y:S05]  /*e050*/  @!P0 BRA `(.L_x_100) ;  /* 0x0000000000048947 */ /* 0x000fea0003800000 */
[----:B------:R-:W-:Y:S01]  /*e060*/  BPT.TRAP 0x1 ;  /* 0x000000040000795c */ /* 0x000fe20000300000 */
.L_x_100:
[----:B------:R-:W3:Y:S02]  /*e070*/  SYNCS.PHASECHK.TRANS64.TRYWAIT P1, [R29+URZ+0x38860], R0 ;  /* 0x038860001d0075a7 */ /* 0x000ee4000802017f */
[----:B---3--:R-:W-:Y:S05]  /*e080*/  @!P1 BRA `(.L_x_101) ;  /* 0x0000003400cc9947 */ /* 0x008fea0003800000 */
.L_x_210:
[----:B------:R-:W-:Y:S05]  /*e090*/  @!P0 BRA `(.L_x_102) ;  /* 0x0000000000048947 */ /* 0x000fea0003800000 */
[----:B------:R-:W-:Y:S01]  /*e0a0*/  BPT.TRAP 0x1 ;  /* 0x000000040000795c */ /* 0x000fe20000300000 */
.L_x_102:
[----:B------:R-:W4:Y:S02]  /*e0b0*/  SYNCS.PHASECHK.TRANS64.TRYWAIT P1, [R3+URZ+0x38880], R2 ;  /* 0x03888002030075a7 */ /* 0x000f24000802017f */
[----:B----4-:R-:W-:Y:S05]  /*e0c0*/  @!P1 BRA `(.L_x_103) ;  /* 0x0000003400d09947 */ /* 0x010fea0003800000 */
.L_x_211:
[----:B------:R-:W-:Y:S05]  /*e0d0*/  @!P0 BRA `(.L_x_104) ;  /* 0x0000000000048947 */ /* 0x000fea0003800000 */
[----:B------:R-:W-:Y:S01]  /*e0e0*/  BPT.TRAP 0x1 ;  /* 0x000000040000795c */ /* 0x000fe20000300000 */
.L_x_104:
[----:B------:R0:W0:Y:S02]  /*e0f0*/  SYNCS.PHASECHK.TRANS64.TRYWAIT P0, [R29+URZ+0x38880], R0 ;  /* 0x038880001d0075a7 */ /* 0x000024000800017f */
[----:B0-----:R-:W-:Y:S05]  /*e100*/  @!P0 NANOSLEEP.SYNCS 0x989680 ;  /* 0x009896800000895d */ /* 0x001fea0003900000 */
[----:B------:R-:W0:Y:S02]  /*e110*/  @!P0 SYNCS.PHASECHK.TRANS64 P0, [R29+URZ+0x38880], R0 ;  /* 0x038880001d0085a7 */ /* 0x000e24000800007f */
[----:B0-----:R-:W-:Y:S05]  /*e120*/  @!P0 BRA `(.L_x_104) ;  /* 0xfffffffc00f08947 */ /* 0x001fea000383ffff */
.L_x_93:
[----:B------:R-:W-:Y:S05]  /*e130*/  BSYNC B0 ;  /* 0x0000000000007941 */ /* 0x000fea0003800000 */
.L_x_92:
[----:B------:R-:W-:Y:S05]  /*e140*/  EXIT ;  /* 0x000000000000794d */ /* 0x000fea0003800000 */
.L_x_8:
[----:B0-----:R-:W-:-:S04]  /*e150*/  IMAD.U32 R3, RZ, RZ, UR49 ;  /* 0x00000031ff037e24 */ /* 0x001fc8000f8e00ff */
[----:B------:R0:W1:Y:S03]  /*e160*/  SYNCS.PHASECHK.TRANS64.TRYWAIT P0, [R3+URZ+0x38800], R0 ;  /* 0x03880000030075a7 */ /* 0x000066000800017f */
[----:B-1----:R-:W-:Y:S05]  /*e170*/  @!P0 NANOSLEEP.SYNCS 0x989680 ;  /* 0x009896800000895d */ /* 0x002fea0003900000 */
[----:B------:R-:W1:Y:S02]  /*e180*/  @!P0 SYNCS.PHASECHK.TRANS64 P0, [R3+URZ+0x38800], R0 ;  /* 0x03880000030085a7 */ /* 0x000e64000800007f */
[----:B-1----:R-:W-:Y:S05]  /*e190*/  @!P0 BRA `(.L_x_8) ;  /* 0xfffffffc00ec8947 */ /* 0x002fea000383ffff */
[----:B------:R-:W-:Y:S05]  /*e1a0*/  BRA `(.L_x_105) ;  /* 0xffffff3000a47947 */ /* 0x000fea000383ffff */
.L_x_12:
[----:B-1----:R-:W-:-:S04]  /*e1b0*/  IMAD.U32 R0, RZ, RZ, UR52 ;  /* 0x00000034ff007e24 */ /* 0x002fc8000f8e00ff */
[----:B------:R1:W2:Y:S03]  /*e1c0*/  SYNCS.PHASECHK.TRANS64.TRYWAIT P1, [R0+URZ+0x38830], R7 ;  /* 0x03883007000075a7 */ /* 0x0002a6000802017f */
[----:B--2---:R-:W-:Y:S05]  /*e1d0*/  @!P1 NANOSLEEP.SYNCS 0x989680 ;  /* 0x009896800000995d */ /* 0x004fea0003900000 */
[----:B------:R-:W2:Y:S02]  /*e1e0*/  @!P1 SYNCS.PHASECHK.TRANS64 P1, [R0+URZ+0x38830], R7 ;  /* 0x03883007000095a7 */ /* 0x000ea4000802007f */
[----:B--2---:R-:W-:Y:S05]  /*e1f0*/  @!P1 BRA `(.L_x_12) ;  /* 0xfffffffc00ec9947 */ /* 0x004fea000383ffff */
[----:B------:R-:W-:Y:S05]  /*e200*/  BRA `(.L_x_11) ;  /* 0xffffff3000c87947 */ /* 0x000fea000383ffff */
.L_x_17:
[----:B--2---:R-:W-:-:S04]  /*e210*/  IMAD.U32 R8, RZ, RZ, UR52 ;  /* 0x00000034ff087e24 */ /* 0x004fc8000f8e00ff */
[----:B------:R2:W3:Y:S03]  /*e220*/  SYNCS.PHASECHK.TRANS64.TRYWAIT P1, [R8+URZ+0x38850], R7 ;  /* 0x03885007080075a7 */ /* 0x0004e6000802017f */
[----:B---3--:R-:W-:Y:S05]  /*e230*/  @!P1 NANOSLEEP.SYNCS 0x989680 ;  /* 0x009896800000995d */ /* 0x008fea0003900000 */
[----:B------:R-:W3:Y:S02]  /*e240*/  @!P1 SYNCS.PHASECHK.TRANS64 P1, [R8+URZ+0x38850], R7 ;  /* 0x03885007080095a7 */ /* 0x000ee4000802007f */
[----:B---3--:R-:W-:Y:S05]  /*e250*/  @!P1 BRA `(.L_x_17) ;  /* 0xfffffffc00ec9947 */ /* 0x008fea000383ffff */
[----:B------:R-:W-:Y:S05]  /*e260*/  BRA `(.L_x_16) ;  /* 0xffffff5000587947 */ /* 0x000fea000383ffff */
.L_x_23:
[----:B0-----:R-:W-:Y:S02]  /*e270*/  IMAD.U32 R0, RZ, RZ, UR45 ;  /* 0x0000002dff007e24 */ /* 0x001fe4000f8e00ff */
[----:B------:R-:W-:-:S04]  /*e280*/  IMAD.U32 R3, RZ, RZ, UR52 ;  /* 0x00000034ff037e24 */ /* 0x000fc8000f8e00ff */
[----:B------:R0:W1:Y:S03]  /*e290*/  SYNCS.PHASECHK.TRANS64.TRYWAIT P2, [R0+URZ+0x38830], R3 ;  /* 0x03883003000075a7 */ /* 0x000066000804017f */
[----:B-1----:R-:W-:Y:S05]  /*e2a0*/  @!P2 NANOSLEEP.SYNCS 0x989680 ;  /* 0x009896800000a95d */ /* 0x002fea0003900000 */
[----:B------:R-:W1:Y:S02]  /*e2b0*/  @!P2 SYNCS.PHASECHK.TRANS64 P2, [R0+URZ+0x38830], R3 ;  /* 0x038830030000a5a7 */ /* 0x000e64000804007f */
[----:B-1----:R-:W-:Y:S05]  /*e2c0*/  @!P2 BRA `(.L_x_23) ;  /* 0xfffffffc00e8a947 */ /* 0x002fea000383ffff */
[----:B------:R-:W-:Y:S05]  /*e2d0*/  BRA `(.L_x_22) ;  /* 0xffffff5400407947 */ /* 0x000fea000383ffff */
.L_x_28:
[----:B-1----:R-:W-:Y:S02]  /*e2e0*/  IMAD.U32 R7, RZ, RZ, UR45 ;  /* 0x0000002dff077e24 */ /* 0x002fe4000f8e00ff */
[----:B------:R-:W-:-:S04]  /*e2f0*/  IMAD.U32 R8, RZ, RZ, UR52 ;  /* 0x00000034ff087e24 */ /* 0x000fc8000f8e00ff */
[----:B------:R1:W2:Y:S03]  /*e300*/  SYNCS.PHASECHK.TRANS64.TRYWAIT P2, [R7+URZ+0x38850], R8 ;  /* 0x03885008070075a7 */ /* 0x0002a6000804017f */
[----:B--2---:R-:W-:Y:S05]  /*e310*/  @!P2 NANOSLEEP.SYNCS 0x989680 ;  /* 0x009896800000a95d */ /* 0x004fea0003900000 */
[----:B------:R-:W2:Y:S02]  /*e320*/  @!P2 SYNCS.PHASECHK.TRANS64 P2, [R7+URZ+0x38850], R8 ;  /* 0x038850080700a5a7 */ /* 0x000ea4000804007f */
[----:B--2---:R-:W-:Y:S05]  /*e330*/  @!P2 BRA `(.L_x_28) ;  /* 0xfffffffc00e8a947 */ /* 0x004fea000383ffff */
[----:B------:R-:W-:Y:S05]  /*e340*/  BRA `(.L_x_27) ;  /* 0xffffff7000dc7947 */ /* 0x000fea000383ffff */
.L_x_46:
[----:B------:R-:W3:Y:S01]  /*e350*/  S2R R17, SR_TID.X ;  /* 0x0000000000117919 */ /* 0x000ee20000002100 */
[----:B------:R-:W-:Y:S02]  /*e360*/  IMAD.MOV.U32 R12, RZ, RZ, RZ ;  /* 0x000000ffff0c7224 */ /* 0x000fe400078e00ff */
[----:B------:R-:W-:Y:S02]  /*e370*/  IMAD.MOV.U32 R11, RZ, RZ, 0x1f ;  /* 0x0000001fff0b7424 */ /* 0x000fe400078e00ff */
[----:B------:R-:W-:Y:S01]  /*e380*/  IMAD.MOV.U32 R15, RZ, RZ, -0x1 ;  /* 0xffffffffff0f7424 */ /* 0x000fe200078e00ff */
[----:B---3--:R-:W-:-:S04]  /*e390*/  SHF.R.U32.HI R17, RZ, 0x5, R17 ;  /* 0x00000005ff117819 */ /* 0x008fc80000011611 */
[----:B------:R-:W-:-:S05]  /*e3a0*/  LOP3.LUT R17, R17, 0x3, RZ, 0xc0, !PT ;  /* 0x0000000311117812 */ /* 0x000fca00078ec0ff */
[----:B------:R-:W-:-:S07]  /*e3b0*/  IMAD.MOV.U32 R13, RZ, RZ, R17 ;  /* 0x000000ffff0d7224 */ /* 0x000fce00078e0011 */
[----:B012--5:R-:W-:Y:S05]  /*e3c0*/  WARPSYNC.COLLECTIVE R15, `(.L_x_106) ;  /* 0x000000000f087348 */ /* 0x027fea0003c00000 */
[----:B------:R3:W4:Y:S02]  /*e3d0*/  SHFL.IDX P6, R14, R13, R12, R11 ;  /* 0x0000000c0d0e7389 */ /* 0x00072400000c000b */
[----:B012345:R-:W-:Y:S01]  /*e3e0*/  ENDCOLLECTIVE ;  /* 0x000000000000791b */ /* 0x03ffe20003800000 */
.L_x_106:
[----:B------:R-:W-:Y:S05]  /*e3f0*/  BRA `(.L_x_107) ;  /* 0xffffffbc00187947 */ /* 0x000fea000383ffff */
.L_x_49:
[----:B0-----:R0:W1:Y:S02]  /*e400*/  SYNCS.PHASECHK.TRANS64.TRYWAIT P0, [R6+URZ+0x38880], R20 ;  /* 0x03888014060075a7 */ /* 0x001064000800017f */
[----:B-1----:R-:W-:Y:S05]  /*e410*/  @!P0 NANOSLEEP.SYNCS 0x989680 ;  /* 0x009896800000895d */ /* 0x002fea0003900000 */
[----:B------:R-:W1:Y:S02]  /*e420*/  @!P0 SYNCS.PHASECHK.TRANS64 P0, [R6+URZ+0x38880], R20 ;  /* 0x03888014060085a7 */ /* 0x000e64000800007f */
[----:B-1----:R-:W-:Y:S05]  /*e430*/  @!P0 BRA `(.L_x_49) ;  /* 0xfffffffc00f08947 */ /* 0x002fea000383ffff */
[----:B------:R-:W-:Y:S05]  /*e440*/  BRA `(.L_x_108) ;  /* 0xffffffbc00b07947 */ /* 0x000fea000383ffff */
.L_x_50:
[----:B------:R-:W-:Y:S01]  /*e450*/  BSSY B0, `(.L_x_109) ;  /* 0x0000008000007945 */ /* 0x000fe20003800000 */
[----:B------:R-:W-:Y:S02]  /*e460*/  IMAD.MOV.U32 R13, RZ, RZ, R8 ;  /* 0x000000ffff0d7224 */ /* 0x000fe400078e0008 */
[----:B------:R-:W-:Y:S02]  /*e470*/  IMAD.MOV.U32 R12, RZ, RZ, RZ ;  /* 0x000000ffff0c7224 */ /* 0x000fe400078e00ff */
[----:B------:R-:W-:Y:S02]  /*e480*/  IMAD.MOV.U32 R11, RZ, RZ, 0x181f ;  /* 0x0000181fff0b7424 */ /* 0x000fe400078e00ff */
[----:B------:R-:W-:-:S07]  /*e490*/  IMAD.MOV.U32 R15, RZ, RZ, -0x1 ;  /* 0xffffffffff0f7424 */ /* 0x000fce00078e00ff */
[----:B0-----:R-:W-:Y:S05]  /*e4a0*/  WARPSYNC.COLLECTIVE R15, `(.L_x_110) ;  /* 0x000000000f087348 */ /* 0x001fea0003c00000 */
[----:B------:R1:W2:Y:S02]  /*e4b0*/  SHFL.IDX P6, R14, R13, R12, R11 ;  /* 0x0000000c0d0e7389 */ /* 0x0002a400000c000b */
[----:B012---:R-:W-:Y:S01]  /*e4c0*/  ENDCOLLECTIVE ;  /* 0x000000000000791b */ /* 0x007fe20003800000 */
.L_x_110:
[----:B------:R-:W-:Y:S05]  /*e4d0*/  BSYNC B0 ;  /* 0x0000000000007941 */ /* 0x000fea0003800000 */
.L_x_109:
[----:B------:R-:W-:Y:S01]  /*e4e0*/  IMAD.MOV.U32 R13, RZ, RZ, R7 ;  /* 0x000000ffff0d7224 */ /* 0x000fe200078e0007 */
[C---:B------:R-:W-:Y:S01]  /*e4f0*/  LOP3.LUT P1, RZ, R16.reuse, 0x8000000, RZ, 0xc0, !PT ;  /* 0x0800000010ff7812 */ /* 0x040fe2000782c0ff */
[----:B------:R-:W-:Y:S01]  /*e500*/  IMAD.MOV.U32 R12, RZ, RZ, RZ ;  /* 0x000000ffff0c7224 */ /* 0x000fe200078e00ff */
[C---:B------:R-:W-:Y:S01]  /*e510*/  LOP3.LUT P3, RZ, R16.reuse, 0x4000000, RZ, 0xc0, !PT ;  /* 0x0400000010ff7812 */ /* 0x040fe2000786c0ff */
[----:B------:R-:W-:Y:S01]  /*e520*/  IMAD.MOV.U32 R11, RZ, RZ, 0x181f ;  /* 0x0000181fff0b7424 */ /* 0x000fe200078e00ff */
[C---:B------:R-:W-:Y:S01]  /*e530*/  LOP3.LUT P2, RZ, R16.reuse, 0x2000000, RZ, 0xc0, !PT ;  /* 0x0200000010ff7812 */ /* 0x040fe2000784c0ff */
[----:B------:R-:W-:Y:S01]  /*e540*/  IMAD.MOV.U32 R15, RZ, RZ, -0x1 ;  /* 0xffffffffff0f7424 */ /* 0x000fe200078e00ff */
[----:B------:R-:W-:Y:S01]  /*e550*/  LOP3.LUT P4, RZ, R16, 0x20000, RZ, 0xc0, !PT ;  /* 0x0002000010ff7812 */ /* 0x000fe2000788c0ff */
[----:B------:R-:W-:Y:S02]  /*e560*/  IMAD.MOV.U32 R3, RZ, RZ, R14 ;  /* 0x000000ffff037224 */ /* 0x000fe400078e000e */
[----:B------:R-:W-:-:S10]  /*e570*/  VIADD R0, R0, UR41 ;  /* 0x0000002900007c36 */ /* 0x000fd40008000000 */
[----:B------:R-:W-:Y:S05]  /*e580*/  WARPSYNC.COLLECTIVE R15, `(.L_x_111) ;  /* 0x000000000f087348 */ /* 0x000fea0003c00000 */
[----:B------:R0:W1:Y:S02]  /*e590*/  SHFL.IDX P6, R14, R13, R12, R11 ;  /* 0x0000000c0d0e7389 */ /* 0x00006400000c000b */
[----:B01----:R-:W-:Y:S01]  /*e5a0*/  ENDCOLLECTIVE ;  /* 0x000000000000791b */ /* 0x003fe20003800000 */
.L_x_111:
[----:B------:R-:W-:Y:S02]  /*e5b0*/  IMAD.MOV.U32 R13, RZ, RZ, R8 ;  /* 0x000000ffff0d7224 */ /* 0x000fe400078e0008 */
[----:B------:R-:W-:Y:S01]  /*e5c0*/  IMAD.MOV.U32 R12, RZ, RZ, 0x1 ;  /* 0x00000001ff0c7424 */ /* 0x000fe200078e00ff */
[----:B------:R-:W-:-:S13]  /*e5d0*/  IADD3 R2, P0, R32, R14, RZ ;  /* 0x0000000e20027210 */ /* 0x000fda0007f1e0ff */
[----:B------:R-:W-:Y:S05]  /*e5e0*/  WARPSYNC.COLLECTIVE R15, `(.L_x_112) ;  /* 0x000000000f087348 */ /* 0x000fea0003c00000 */
[----:B------:R0:W1:Y:S02]  /*e5f0*/  SHFL.IDX P6, R14, R13, R12, R11 ;  /* 0x0000000c0d0e7389 */ /* 0x00006400000c000b */
[----:B01----:R-:W-:Y:S01]  /*e600*/  ENDCOLLECTIVE ;  /* 0x000000000000791b */ /* 0x003fe20003800000 */
.L_x_112:
[----:B------:R-:W-:-:S05]  /*e610*/  IMAD.X R3, RZ, RZ, R3, P0 ;  /* 0x000000ffff037224 */ /* 0x000fca00000e0603 */
[----:B------:R-:W-:Y:S01]  /*e620*/  @!PT LDS RZ, [RZ] ;  /* 0x00000000fffff984 */ /* 0x000fe20000000800 */
[----:B------:R-:W-:Y:S01]  /*e630*/  @!PT LDS RZ, [RZ] ;  /* 0x00000000fffff984 */ /* 0x000fe20000000800 */
[----:B------:R-:W-:Y:S01]  /*e640*/  @!PT LDS RZ, [RZ] ;  /* 0x00000000fffff984 */ /* 0x000fe20000000800 */
[----:B------:R-:W-:Y:S01]  /*e650*/  LDGSTS.E.BYPASS.LTC128B.128 [R0+0x10400], desc[UR50][R2.64], !P1 ;  /* 0x1040000002007fae */ /* 0x000fe2000c901d72 */
[----:B------:R-:W-:-:S03]  /*e660*/  LOP3.LUT P1, RZ, R16, 0x1000000, RZ, 0xc0, !PT ;  /* 0x0100000010ff7812 */ /* 0x000fc6000782c0ff */
[----:B------:R0:W-:Y:S01]  /*e670*/  LDGSTS.E.BYPASS.LTC128B.128 [R0+0x14400], desc[UR50][R2.64+0x80], !P3 ;  /* 0x1440008002007fae */ /* 0x0001e2000d901d72 */
[----:B------:R-:W-:Y:S01]  /*e680*/  LOP3.LUT P3, RZ, R16, 0x800000, RZ, 0xc0, !PT ;  /* 0x0080000010ff7812 */ /* 0x000fe2000786c0ff */
[----:B------:R-:W-:Y:S02]  /*e690*/  IMAD.MOV.U32 R13, RZ, RZ, R7 ;  /* 0x000000ffff0d7224 */ /* 0x000fe400078e0007 */
[----:B0-----:R-:W-:-:S10]  /*e6a0*/  IMAD.MOV.U32 R3, RZ, RZ, R14 ;  /* 0x000000ffff037224 */ /* 0x001fd400078e000e */
[----:B------:R-:W-:Y:S05]  /*e6b0*/  WARPSYNC.COLLECTIVE R15, `(.L_x_113) ;  /* 0x000000000f087348 */ /* 0x000fea0003c00000 */
[----:B------:R0:W1:Y:S02]  /*e6c0*/  SHFL.IDX P6, R14, R13, R12, R11 ;  /* 0x0000000c0d0e7389 */ /* 0x00006400000c000b */
[----:B01----:R-:W-:Y:S01]  /*e6d0*/  ENDCOLLECTIVE ;  /* 0x000000000000791b */ /* 0x003fe20003800000 */
.L_x_113:
[----:B------:R-:W-:Y:S02]  /*e6e0*/  IMAD.MOV.U32 R13, RZ, RZ, R8 ;  /* 0x000000ffff0d7224 */ /* 0x000fe400078e0008 */
[----:B------:R-:W-:Y:S01]  /*e6f0*/  IMAD.MOV.U32 R12, RZ, RZ, 0x2 ;  /* 0x00000002ff0c7424 */ /* 0x000fe200078e00ff */
[----:B------:R-:W-:-:S13]  /*e700*/  IADD3 R2, P0, R32, R14, RZ ;  /* 0x0000000e20027210 */ /* 0x000fda0007f1e0ff */
[----:B------:R-:W-:Y:S05]  /*e710*/  WARPSYNC.COLLECTIVE R15, `(.L_x_114) ;  /* 0x000000000f087348 */ /* 0x000fea0003c00000 */
[----:B------:R0:W1:Y:S02]  /*e720*/  SHFL.IDX P6, R14, R13, R12, R11 ;  /* 0x0000000c0d0e7389 */ /* 0x00006400000c000b */
[----:B01----:R-:W-:Y:S01]  /*e730*/  ENDCOLLECTIVE ;  /* 0x000000000000791b */ /* 0x003fe20003800000 */
.L_x_114:
[----:B------:R-:W-:-:S05]  /*e740*/  IMAD.X R3, RZ, RZ, R3, P0 ;  /* 0x000000ffff037224 */ /* 0x000fca00000e0603 */
[----:B------:R-:W-:Y:S01]  /*e750*/  @!PT LDS RZ, [RZ] ;  /* 0x00000000fffff984 */ /* 0x000fe20000000800 */
[----:B------:R-:W-:Y:S01]  /*e760*/  @!PT LDS RZ, [RZ] ;  /* 0x00000000fffff984 */ /* 0x000fe20000000800 */
[----:B------:R-:W-:Y:S01]  /*e770*/  @!PT LDS RZ, [RZ] ;  /* 0x00000000fffff984 */ /* 0x000fe20000000800 */
[----:B------:R0:W-:Y:S01]  /*e780*/  LDGSTS.E.BYPASS.LTC128B.128 [R0+0x10c00], desc[UR50][R2.64], !P2 ;  /* 0x10c0000002007fae */ /* 0x0001e2000d101d72 */
[----:B------:R-:W-:-:S03]  /*e790*/  LOP3.LUT P2, RZ, R16, 0x400000, RZ, 0xc0, !PT ;  /* 0x0040000010ff7812 */ /* 0x000fc6000784c0ff */
[----:B------:R0:W-:Y:S01]  /*e7a0*/  LDGSTS.E.BYPASS.LTC128B.128 [R0+0x14c00], desc[UR50][R2.64+0x80], !P1 ;  /* 0x14c0008002007fae */ /* 0x0001e2000c901d72 */
[----:B------:R-:W-:Y:S01]  /*e7b0*/  LOP3.LUT P1, RZ, R16, 0x200000, RZ, 0xc0, !PT ;  /* 0x0020000010ff7812 */ /* 0x000fe2000782c0ff */
[----:B------:R-:W-:Y:S02]  /*e7c0*/  IMAD.MOV.U32 R13, RZ, RZ, R7 ;  /* 0x000000ffff0d7224 */ /* 0x000fe400078e0007 */
[----:B------:R-:W-:-:S10]  /*e7d0*/  IMAD.MOV.U32 R19, RZ, RZ, R14 ;  /* 0x000000ffff137224 */ /* 0x000fd400078e000e */
[----:B0-----:R-:W-:Y:S05]  /*e7e0*/  WARPSYNC.COLLECTIVE R15, `(.L_x_115) ;  /* 0x000000000f087348 */ /* 0x001fea0003c00000 */
[----:B------:R1:W2:Y:S02]  /*e7f0*/  SHFL.IDX P6, R14, R13, R12, R11 ;  /* 0x0000000c0d0e7389 */ /* 0x0002a400000c000b */
[----:B012---:R-:W-:Y:S01]  /*e800*/  ENDCOLLECTIVE ;  /* 0x000000000000791b */ /* 0x007fe20003800000 */
.L_x_115:
[----:B------:R-:W-:Y:S02]  /*e810*/  IMAD.MOV.U32 R13, RZ, RZ, R8 ;  /* 0x000000ffff0d7224 */ /* 0x000fe400078e0008 */
[----:B------:R-:W-:Y:S02]  /*e820*/  IMAD.MOV.U32 R12, RZ, RZ, 0x3 ;  /* 0x00000003ff0c7424 */ /* 0x000fe400078e00ff */
[----:B------:R-:W-:-:S07]  /*e830*/  IMAD.MOV.U32 R18, RZ, RZ, R14 ;  /* 0x000000ffff127224 */ /* 0x000fce00078e000e */
[----:B------:R-:W-:Y:S05]  /*e840*/  WARPSYNC.COLLECTIVE R15, `(.L_x_116) ;  /* 0x000000000f087348 */ /* 0x000fea0003c00000 */
[----:B------:R0:W1:Y:S02]  /*e850*/  SHFL.IDX P6, R14, R13, R12, R11 ;  /* 0x0000000c0d0e7389 */ /* 0x00006400000c000b */
[----:B01----:R-:W-:Y:S01]  /*e860*/  ENDCOLLECTIVE ;  /* 0x000000000000791b */ /* 0x003fe20003800000 */
.L_x_116:
[----:B------:R-:W-:-:S05]  /*e870*/  IADD3 R2, P0, R32, R18, RZ ;  /* 0x0000001220027210 */ /* 0x000fca0007f1e0ff */
[----:B------:R-:W-:-:S05]  /*e880*/  IMAD.X R3, RZ, RZ, R19, P0 ;  /* 0x000000ffff037224 */ /* 0x000fca00000e0613 */
[----:B------:R-:W-:Y:S01]  /*e890*/  @!PT LDS RZ, [RZ] ;  /* 0x00000000fffff984 */ /* 0x000fe20000000800 */
[----:B------:R-:W-:Y:S01]  /*e8a0*/  @!PT LDS RZ, [RZ] ;  /* 0x00000000fffff984 */ /* 0x000fe20000000800 */
[----:B------:R-:W-:Y:S01]  /*e8b0*/  @!PT LDS RZ, [RZ] ;  /* 0x00000000fffff984 */ /* 0x000fe20000000800 */
[----:B------:R0:W-:Y:S01]  /*e8c0*/  LDGSTS.E.BYPASS.LTC128B.128 [R0+0x11400], desc[UR50][R2.64], !P3 ;  /* 0x1140000002007fae */ /* 0x0001e2000d901d72 */
[----:B------:R-:W-:Y:S01]  /*e8d0*/  IMAD.MOV.U32 R13, RZ, RZ, R7 ;  /* 0x000000ffff0d7224 */ /* 0x000fe200078e0007 */
[C---:B------:R-:W-:Y:S02]  /*e8e0*/  LOP3.LUT P3, RZ, R16.reuse, 0x100000, RZ, 0xc0, !PT ;  /* 0x0010000010ff7812 */ /* 0x040fe4000786c0ff */
[----:B------:R0:W-:Y:S01]  /*e8f0*/  LDGSTS.E.BYPASS.LTC128B.128 [R0+0x15400], desc[UR50][R2.64+0x80], !P2 ;  /* 0x1540008002007fae */ /* 0x0001e2000d101d72 */
[----:B------:R-:W-:Y:S01]  /*e900*/  LOP3.LUT P2, RZ, R16, 0x80000, RZ, 0xc0, !PT ;  /* 0x0008000010ff7812 */ /* 0x000fe2000784c0ff */
[----:B------:R-:W-:-:S12]  /*e910*/  IMAD.MOV.U32 R10, RZ, RZ, R14 ;  /* 0x000000ffff0a7224 */ /* 0x000fd800078e000e */
[----:B0-----:R-:W-:Y:S05]  /*e920*/  WARPSYNC.COLLECTIVE R15, `(.L_x_117) ;  /* 0x000000000f087348 */ /* 0x001fea0003c00000 */
[----:B------:R1:W2:Y:S02]  /*e930*/  SHFL.IDX P6, R14, R13, R12, R11 ;  /* 0x0000000c0d0e7389 */ /* 0x0002a400000c000b */
[----:B012---:R-:W-:Y:S01]  /*e940*/  ENDCOLLECTIVE ;  /* 0x000000000000791b */ /* 0x007fe20003800000 */
.L_x_117:
[----:B------:R-:W-:Y:S02]  /*e950*/  IMAD.MOV.U32 R13, RZ, RZ, R8 ;  /* 0x000000ffff0d7224 */ /* 0x000fe400078e0008 */
[----:B------:R-:W-:Y:S01]  /*e960*/  IMAD.MOV.U32 R12, RZ, RZ, 0x4 ;  /* 0x00000004ff0c7424 */ /* 0x000fe200078e00ff */
[----:B------:R-:W-:-:S13]  /*e970*/  IADD3 R2, P0, R32, R14, RZ ;  /* 0x0000000e20027210 */ /* 0x000fda0007f1e0ff */
[----:B------:R-:W-:Y:S05]  /*e980*/  WARPSYNC.COLLECTIVE R15, `(.L_x_118) ;  /* 0x000000000f087348 */ /* 0x000fea0003c00000 */
[----:B------:R0:W1:Y:S02]  /*e990*/  SHFL.IDX P6, R14, R13, R12, R11 ;  /* 0x0000000c0d0e7389 */ /* 0x00006400000c000b */
[----:B01----:R-:W-:Y:S01]  /*e9a0*/  ENDCOLLECTIVE ;  /* 0x000000000000791b */ /* 0x003fe20003800000 */
.L_x_118:
        /* <DEDUP_REMOVED lines=13> */
.L_x_119:
[----:B------:R-:W-:Y:S02]  /*ea80*/  IMAD.MOV.U32 R13, RZ, RZ, R8 ;  /* 0x000000ffff0d7224 */ /* 0x000fe400078e0008 */
[----:B------:R-:W-:Y:S02]  /*ea90*/  IMAD.MOV.U32 R12, RZ, RZ, 0x5 ;  /* 0x00000005ff0c7424 */ /* 0x000fe400078e00ff */
[----:B------:R-:W-:-:S07]  /*eaa0*/  IMAD.MOV.U32 R21, RZ, RZ, R14 ;  /* 0x000000ffff157224 */ /* 0x000fce00078e000e */
[----:B------:R-:W-:Y:S05]  /*eab0*/  WARPSYNC.COLLECTIVE R15, `(.L_x_120) ;  /* 0x000000000f087348 */ /* 0x000fea0003c00000 */
[----:B------:R0:W1:Y:S02]  /*eac0*/  SHFL.IDX P6, R14, R13, R12, R11 ;  /* 0x0000000c0d0e7389 */ /* 0x00006400000c000b */
[----:B01----:R-:W-:Y:S01]  /*ead0*/  ENDCOLLECTIVE ;  /* 0x000000000000791b */ /* 0x003fe20003800000 */
.L_x_120:
[----:B------:R-:W-:-:S05]  /*eae0*/  IADD3 R2, P0, R32, R21, RZ ;  /* 0x0000001520027210 */ /* 0x000fca0007f1e0ff */
[----:B------:R-:W-:-:S05]  /*eaf0*/  IMAD.X R3, RZ, RZ, R3, P0 ;  /* 0x000000ffff037224 */ /* 0x000fca00000e0603 */
[----:B------:R-:W-:Y:S01]  /*eb00*/  @!PT LDS RZ, [RZ] ;  /* 0x00000000fffff984 */ /* 0x000fe20000000800 */
[----:B------:R-:W-:Y:S01]  /*eb10*/  @!PT LDS RZ, [RZ] ;  /* 0x00000000fffff984 */ /* 0x000fe20000000800 */
[----:B------:R-:W-:Y:S01]  /*eb20*/  @!PT LDS RZ, [RZ] ;  /* 0x00000000fffff984 */ /* 0x000fe20000000800 */
[----:B------:R-:W-:Y:S01]  /*eb30*/  LDGSTS.E.BYPASS.LTC128B.128 [R0+0x12400], desc[UR50][R2.64], !P2 ;  /* 0x1240000002007fae */ /* 0x000fe2000d101d72 */
[----:B------:R-:W-:Y:S01]  /*eb40*/  IMAD.MOV.U32 R13, RZ, RZ, R7 ;  /* 0x000000ffff0d7224 */ /* 0x000fe200078e0007 */
[C---:B------:R-:W-:Y:S02]  /*eb50*/  LOP3.LUT P2, RZ, R16.reuse, 0x8000, RZ, 0xc0, !PT ;  /* 0x0000800010ff7812 */ /* 0x040fe4000784c0ff */
[----:B------:R0:W-:Y:S01]  /*eb60*/  LDGSTS.E.BYPASS.LTC128B.128 [R0+0x16400], desc[UR50][R2.64+0x80], !P1 ;  /* 0x1640008002007fae */ /* 0x0001e2000c901d72 */
[----:B------:R-:W-:Y:S01]  /*eb70*/  LOP3.LUT P1, RZ, R16, 0x4000, RZ, 0xc0, !PT ;  /* 0x0000400010ff7812 */ /* 0x000fe2000782c0ff */
[----:B0-----:R-:W-:-:S12]  /*eb80*/  IMAD.MOV.U32 R3, RZ, RZ, R14 ;  /* 0x000000ffff037224 */ /* 0x001fd800078e000e */
[----:B------:R-:W-:Y:S05]  /*eb90*/  WARPSYNC.COLLECTIVE R15, `(.L_x_121) ;  /* 0x000000000f087348 */ /* 0x000fea0003c00000 */
[----:B------:R0:W1:Y:S02]  /*eba0*/  SHFL.IDX P6, R14, R13, R12, R11 ;  /* 0x0000000c0d0e7389 */ /* 0x00006400000c000b */
[----:B01----:R-:W-:Y:S01]  /*ebb0*/  ENDCOLLECTIVE ;  /* 0x000000000000791b */ /* 0x003fe20003800000 */
.L_x_121:
[----:B------:R-:W-:Y:S02]  /*ebc0*/  IMAD.MOV.U32 R13, RZ, RZ, R8 ;  /* 0x000000ffff0d7224 */ /* 0x000fe400078e0008 */
[----:B------:R-:W-:Y:S02]  /*ebd0*/  IMAD.MOV.U32 R12, RZ, RZ, 0x6 ;  /* 0x00000006ff0c7424 */ /* 0x000fe400078e00ff */
[----:B------:R-:W-:-:S07]  /*ebe0*/  IMAD.MOV.U32 R21, RZ, RZ, R14 ;  /* 0x000000ffff157224 */ /* 0x000fce00078e000e */
[----:B------:R-:W-:Y:S05]  /*ebf0*/  WARPSYNC.COLLECTIVE R15, `(.L_x_122) ;  /* 0x000000000f087348 */ /* 0x000fea0003c00000 */
[----:B------:R0:W1:Y:S02]  /*ec00*/  SHFL.IDX P6, R14, R13, R12, R11 ;  /* 0x0000000c0d0e7389 */ /* 0x00006400000c000b */
[----:B01----:R-:W-:Y:S01]  /*ec10*/  ENDCOLLECTIVE ;  /* 0x000000000000791b */ /* 0x003fe20003800000 */
.L_x_122:
[----:B------:R-:W-:-:S05]  /*ec20*/  IADD3 R2, P0, R32, R21, RZ ;  /* 0x0000001520027210 */ /* 0x000fca0007f1e0ff */
[----:B------:R-:W-:-:S05]  /*ec30*/  IMAD.X R3, RZ, RZ, R3, P0 ;  /* 0x000000ffff037224 */ /* 0x000fca00000e0603 */
[----:B------:R-:W-:Y:S01]  /*ec40*/  @!PT LDS RZ, [RZ] ;  /* 0x00000000fffff984 */ /* 0x000fe20000000800 */
[----:B------:R-:W-:Y:S01]  /*ec50*/  @!PT LDS RZ, [RZ] ;  /* 0x00000000fffff984 */ /* 0x000fe20000000800 */
[----:B------:R-:W-:Y:S01]  /*ec60*/  @!PT LDS RZ, [RZ] ;  /* 0x00000000fffff984 */ /* 0x000fe20000000800 */
[----:B------:R-:W-:Y:S01]  /*ec70*/  LDGSTS.E.BYPASS.LTC128B.128 [R0+0x12c00], desc[UR50][R2.64], !P4 ;  /* 0x12c0000002007fae */ /* 0x000fe2000e101d72 */
[----:B------:R-:W-:-:S03]  /*ec80*/  IMAD.MOV.U32 R13, RZ, RZ, R7 ;  /* 0x000000ffff0d7224 */ /* 0x000fc600078e0007 */
[----:B------:R0:W-:Y:S02]  /*ec90*/  LDGSTS.E.BYPASS.LTC128B.128 [R0+0x16c00], desc[UR50][R2.64+0x80], !P3 ;  /* 0x16c0008002007fae */ /* 0x0001e4000d901d72 */
[----:B0-----:R-:W-:-:S07]  /*eca0*/  IMAD.MOV.U32 R3, RZ, RZ, R14 ;  /* 0x000000ffff037224 */ /* 0x001fce00078e000e */
[----:B------:R-:W-:Y:S05]  /*ecb0*/  WARPSYNC.COLLECTIVE R15, `(.L_x_123) ;  /* 0x000000000f087348 */ /* 0x000fea0003c00000 */
[----:B------:R0:W1:Y:S02]  /*ecc0*/  SHFL.IDX P6, R14, R13, R12, R11 ;  /* 0x0000000c0d0e7389 */ /* 0x00006400000c000b */
[----:B01----:R-:W-:Y:S01]  /*ecd0*/  ENDCOLLECTIVE ;  /* 0x000000000000791b */ /* 0x003fe20003800000 */
.L_x_123:
[----:B------:R-:W-:Y:S02]  /*ece0*/  IMAD.MOV.U32 R13, RZ, RZ, R8 ;  /* 0x000000ffff0d7224 */ /* 0x000fe400078e0008 */
[----:B------:R-:W-:Y:S02]  /*ecf0*/  IMAD.MOV.U32 R12, RZ, RZ, 0x7 ;  /* 0x00000007ff0c7424 */ /* 0x000fe400078e00ff */
[----:B------:R-:W-:-:S07]  /*ed00*/  IMAD.MOV.U32 R21, RZ, RZ, R14 ;  /* 0x000000ffff157224 */ /* 0x000fce00078e000e */
[----:B------:R-:W-:Y:S05]  /*ed10*/  WARPSYNC.COLLECTIVE R15, `(.L_x_124) ;  /* 0x000000000f087348 */ /* 0x000fea0003c00000 */
[----:B------:R0:W1:Y:S02]  /*ed20*/  SHFL.IDX P6, R14, R13, R12, R11 ;  /* 0x0000000c0d0e7389 */ /* 0x00006400000c000b */
[----:B01----:R-:W-:Y:S01]  /*ed30*/  ENDCOLLECTIVE ;  /* 0x000000000000791b */ /* 0x003fe20003800000 */
.L_x_124:
[----:B------:R-:W-:-:S05]  /*ed40*/  IADD3 R2, P0, R32, R21, RZ ;  /* 0x0000001520027210 */ /* 0x000fca0007f1e0ff */
[----:B------:R-:W-:-:S05]  /*ed50*/  IMAD.X R3, RZ, RZ, R3, P0 ;  /* 0x000000ffff037224 */ /* 0x000fca00000e0603 */
[----:B------:R-:W-:Y:S01]  /*ed60*/  @!PT LDS RZ, [RZ] ;  /* 0x00000000fffff984 */ /* 0x000fe20000000800 */
[----:B------:R-:W-:Y:S01]  /*ed70*/  @!PT LDS RZ, [RZ] ;  /* 0x00000000fffff984 */ /* 0x000fe20000000800 */
[----:B------:R-:W-:Y:S01]  /*ed80*/  @!PT LDS RZ, [RZ] ;  /* 0x00000000fffff984 */ /* 0x000fe20000000800 */
[----:B------:R0:W-:Y:S01]  /*ed90*/  LDGSTS.E.BYPASS.LTC128B.128 [R0+0x13400], desc[UR50][R2.64], !P2 ;  /* 0x1340000002007fae */ /* 0x0001e2000d101d72 */
[----:B------:R-:W-:-:S03]  /*eda0*/  IMAD.MOV.U32 R13, RZ, RZ, R7 ;  /* 0x000000ffff0d7224 */ /* 0x000fc600078e0007 */
[----:B------:R0:W-:Y:S01]  /*edb0*/  LDGSTS.E.BYPASS.LTC128B.128 [R0+0x17400], desc[UR50][R2.64+0x80], !P1 ;  /* 0x1740008002007fae */ /* 0x0001e2000c901d72 */
[----:B------:R-:W-:-:S07]  /*edc0*/  IMAD.MOV.U32 R8, RZ, RZ, R14 ;  /* 0x000000ffff087224 */ /* 0x000fce00078e000e */
[----:B0-----:R-:W-:Y:S05]  /*edd0*/  WARPSYNC.COLLECTIVE R15, `(.L_x_125) ;  /* 0x000000000f087348 */ /* 0x001fea0003c00000 */
[----:B------:R1:W2:Y:S02]  /*ede0*/  SHFL.IDX P6, R14, R13, R12, R11 ;  /* 0x0000000c0d0e7389 */ /* 0x0002a400000c000b */
[----:B012---:R-:W-:Y:S01]  /*edf0*/  ENDCOLLECTIVE ;  /* 0x000000000000791b */ /* 0x007fe20003800000 */
.L_x_125:
[----:B------:R-:W-:Y:S05]  /*ee00*/  BRA `(.L_x_126) ;  /* 0xffffffb800b87947 */ /* 0x000fea000383ffff */
.L_x_55:
[----:B--2---:R2:W3:Y:S02]  /*ee10*/  SYNCS.PHASECHK.TRANS64.TRYWAIT P0, [R6+URZ+0x38840], R20 ;  /* 0x03884014060075a7 */ /* 0x0044e4000800017f */
[----:B---3--:R-:W-:Y:S05]  /*ee20*/  @!P0 NANOSLEEP.SYNCS 0x989680 ;  /* 0x009896800000895d */ /* 0x008fea0003900000 */
[----:B------:R-:W3:Y:S02]  /*ee30*/  @!P0 SYNCS.PHASECHK.TRANS64 P0, [R6+URZ+0x38840], R20 ;  /* 0x03884014060085a7 */ /* 0x000ee4000800007f */
[----:B---3--:R-:W-:Y:S05]  /*ee40*/  @!P0 BRA `(.L_x_55) ;  /* 0xfffffffc00f08947 */ /* 0x008fea000383ffff */
[----:B------:R-:W-:Y:S05]  /*ee50*/  BRA `(.L_x_127) ;  /* 0xffffffbc00147947 */ /* 0x000fea000383ffff */
.L_x_56:
[----:B------:R-:W-:Y:S01]  /*ee60*/  BSSY B0, `(.L_x_128) ;  /* 0x0000008000007945 */ /* 0x000fe20003800000 */
[----:B------:R-:W-:Y:S02]  /*ee70*/  IMAD.MOV.U32 R13, RZ, RZ, R5 ;  /* 0x000000ffff0d7224 */ /* 0x000fe400078e0005 */
[----:B------:R-:W-:Y:S02]  /*ee80*/  IMAD.MOV.U32 R12, RZ, RZ, RZ ;  /* 0x000000ffff0c7224 */ /* 0x000fe400078e00ff */
[----:B------:R-:W-:Y:S02]  /*ee90*/  IMAD.MOV.U32 R11, RZ, RZ, 0x181f ;  /* 0x0000181fff0b7424 */ /* 0x000fe400078e00ff */
[----:B------:R-:W-:-:S07]  /*eea0*/  IMAD.MOV.U32 R15, RZ, RZ, -0x1 ;  /* 0xffffffffff0f7424 */ /* 0x000fce00078e00ff */
[----:B012--5:R-:W-:Y:S05]  /*eeb0*/  WARPSYNC.COLLECTIVE R15, `(.L_x_129) ;  /* 0x000000000f087348 */ /* 0x027fea0003c00000 */
[----:B------:R3:W4:Y:S02]  /*eec0*/  SHFL.IDX P6, R14, R13, R12, R11 ;  /* 0x0000000c0d0e7389 */ /* 0x00072400000c000b */
[----:B012345:R-:W-:Y:S01]  /*eed0*/  ENDCOLLECTIVE ;  /* 0x000000000000791b */ /* 0x03ffe20003800000 */
.L_x_129:
[----:B------:R-:W-:Y:S05]  /*eee0*/  BSYNC B0 ;  /* 0x0000000000007941 */ /* 0x000fea0003800000 */
.L_x_128:
[----:B------:R-:W-:Y:S01]  /*eef0*/  IMAD.MOV.U32 R13, RZ, RZ, R4 ;  /* 0x000000ffff0d7224 */ /* 0x000fe200078e0004 */
[----:B------:R-:W-:Y:S01]  /*ef00*/  ISETP.GE.AND P2, PT, R21, 0x1, PT ;  /* 0x000000011500780c */ /* 0x000fe20003f46270 */
[----:B------:R-:W-:Y:S02]  /*ef10*/  IMAD.MOV.U32 R12, RZ, RZ, RZ ;  /* 0x000000ffff0c7224 */ /* 0x000fe400078e00ff */
[----:B------:R-:W-:Y:S02]  /*ef20*/  IMAD.MOV.U32 R11, RZ, RZ, 0x181f ;  /* 0x0000181fff0b7424 */ /* 0x000fe400078e00ff */
[----:B------:R-:W-:Y:S02]  /*ef30*/  IMAD.MOV.U32 R15, RZ, RZ, -0x1 ;  /* 0xffffffffff0f7424 */ /* 0x000fe400078e00ff */
[----:B------:R-:W-:-:S07]  /*ef40*/  IMAD.MOV.U32 R9, RZ, RZ, R14 ;  /* 0x000000ffff097224 */ /* 0x000fce00078e000e */
[----:B------:R-:W-:Y:S05]  /*ef50*/  WARPSYNC.COLLECTIVE R15, `(.L_x_130) ;  /* 0x000000000f087348 */ /* 0x000fea0003c00000 */
[----:B------:R0:W1:Y:S02]  /*ef60*/  SHFL.IDX P6, R14, R13, R12, R11 ;  /* 0x0000000c0d0e7389 */ /* 0x00006400000c000b */
[----:B01----:R-:W-:Y:S01]  /*ef70*/  ENDCOLLECTIVE ;  /* 0x000000000000791b */ /* 0x003fe20003800000 */
.L_x_130:
[----:B------:R-:W-:Y:S02]  /*ef80*/  IMAD.MOV.U32 R13, RZ, RZ, R5 ;  /* 0x000000ffff0d7224 */ /* 0x000fe400078e0005 */
[----:B------:R-:W-:Y:S01]  /*ef90*/  IMAD.MOV.U32 R12, RZ, RZ, 0x1 ;  /* 0x00000001ff0c7424 */ /* 0x000fe200078e00ff */
[----:B------:R-:W-:-:S13]  /*efa0*/  @P2 IADD3 R3, P0, R32, R14, RZ ;  /* 0x0000000e20032210 */ /* 0x000fda0007f1e0ff */
[----:B------:R-:W-:Y:S05]  /*efb0*/  WARPSYNC.COLLECTIVE R15, `(.L_x_131) ;  /* 0x000000000f087348 */ /* 0x000fea0003c00000 */
[----:B------:R0:W1:Y:S02]  /*efc0*/  SHFL.IDX P6, R14, R13, R12, R11 ;  /* 0x0000000c0d0e7389 */ /* 0x00006400000c000b */
[----:B01----:R-:W-:Y:S01]  /*efd0*/  ENDCOLLECTIVE ;  /* 0x000000000000791b */ /* 0x003fe20003800000 */
.L_x_131:
[----:B------:R-:W-:Y:S02]  /*efe0*/  @P2 IMAD.X R9, RZ, RZ, R9, P0 ;  /* 0x000000ffff092224 */ /* 0x000fe400000e0609 */
[----:B------:R-:W-:Y:S02]  /*eff0*/  @P2 IMAD.MOV.U32 R2, RZ, RZ, R3 ;  /* 0x000000ffff022224 */ /* 0x000fe400078e0003 */
[----:B------:R-:W-:-:S05]  /*f000*/  @P2 IMAD.MOV.U32 R3, RZ, RZ, R9 ;  /* 0x000000ffff032224 */ /* 0x000fca00078e0009 */
[----:B------:R-:W-:Y:S01]  /*f010*/  @!PT LDS RZ, [RZ] ;  /* 0x00000000fffff984 */ /* 0x000fe20000000800 */
[----:B------:R-:W-:Y:S01]  /*f020*/  @!PT LDS RZ, [RZ] ;  /* 0x00000000fffff984 */ /* 0x000fe20000000800 */
[----:B------:R-:W-:Y:S01]  /*f030*/  @!PT LDS RZ, [RZ] ;  /* 0x00000000fffff984 */ /* 0x000fe20000000800 */
[----:B------:R0:W-:Y:S01]  /*f040*/  @P2 LDGSTS.E.BYPASS.LTC128B.128 [R0+0x28400], desc[UR50][R2.64], !P3 ;  /* 0x2840000002002fae */ /* 0x0001e2000d901d72 */
[----:B------:R-:W-:-:S03]  /*f050*/  IMAD.MOV.U32 R13, RZ, RZ, R4 ;  /* 0x000000ffff0d7224 */ /* 0x000fc600078e0004 */
[----:B------:R0:W-:Y:S01]  /*f060*/  @P2 LDGSTS.E.BYPASS.LTC128B.128 [R0+0x2c400], desc[UR50][R2.64+0x80], !P1 ;  /* 0x2c40008002002fae */ /* 0x0001e2000c901d72 */
[----:B------:R-:W-:Y:S01]  /*f070*/  ISETP.GE.AND P2, PT, R21, 0x11, PT ;  /* 0x000000111500780c */ /* 0x000fe20003f46270 */
[----:B------:R-:W-:-:S12]  /*f080*/  IMAD.MOV.U32 R18, RZ, RZ, R14 ;  /* 0x000000ffff127224 */ /* 0x000fd800078e000e */
[----:B0-----:R-:W-:Y:S05]  /*f090*/  WARPSYNC.COLLECTIVE R15, `(.L_x_132) ;  /* 0x000000000f087348 */ /* 0x001fea0003c00000 */
[----:B------:R1:W2:Y:S02]  /*f0a0*/  SHFL.IDX P6, R14, R13, R12, R11 ;  /* 0x0000000c0d0e7389 */ /* 0x0002a400000c000b */
[----:B012---:R-:W-:Y:S01]  /*f0b0*/  ENDCOLLECTIVE ;  /* 0x000000000000791b */ /* 0x007fe20003800000 */
.L_x_132:
[----:B------:R-:W-:Y:S02]  /*f0c0*/  IMAD.MOV.U32 R13, RZ, RZ, R5 ;  /* 0x000000ffff0d7224 */ /* 0x000fe400078e0005 */
[----:B------:R-:W-:Y:S01]  /*f0d0*/  IMAD.MOV.U32 R12, RZ, RZ, 0x2 ;  /* 0x00000002ff0c7424 */ /* 0x000fe200078e00ff */
[----:B------:R-:W-:-:S13]  /*f0e0*/  @P2 IADD3 R19, P0, R32, R14, RZ ;  /* 0x0000000e20132210 */ /* 0x000fda0007f1e0ff */
[----:B------:R-:W-:Y:S05]  /*f0f0*/  WARPSYNC.COLLECTIVE R15, `(.L_x_133) ;  /* 0x000000000f087348 */ /* 0x000fea0003c00000 */
[----:B------:R0:W1:Y:S02]  /*f100*/  SHFL.IDX P6, R14, R13, R12, R11 ;  /* 0x0000000c0d0e7389 */ /* 0x00006400000c000b */
[----:B01----:R-:W-:Y:S01]  /*f110*/  ENDCOLLECTIVE ;  /* 0x000000000000791b */ /* 0x003fe20003800000 */
.L_x_133:
        /* <DEDUP_REMOVED lines=14> */
.L_x_134:
[----:B------:R-:W-:Y:S02]  /*f200*/  IMAD.MOV.U32 R13, RZ, RZ, R5 ;  /* 0x000000ffff0d7224 */ /* 0x000fe400078e0005 */
[----:B------:R-:W-:Y:S01]  /*f210*/  IMAD.MOV.U32 R12, RZ, RZ, 0x3 ;  /* 0x00000003ff0c7424 */ /* 0x000fe200078e00ff */
[----:B------:R-:W-:-:S05]  /*f220*/  @P2 IADD3 R15, P0, R32, R14, RZ ;  /* 0x0000000e200f2210 */ /* 0x000fca0007f1e0ff */
[----:B------:R-:W-:Y:S02]  /*f230*/  @P2 IMAD.MOV.U32 R2, RZ, RZ, R15 ;  /* 0x000000ffff022224 */ /* 0x000fe400078e000f */
[----:B------:R-:W-:Y:S02]  /*f240*/  IMAD.MOV.U32 R15, RZ, RZ, -0x1 ;  /* 0xffffffffff0f7424 */ /* 0x000fe400078e00ff */
[----:B------:R-:W-:-:S07]  /*f250*/  @P2 IMAD.X R17, RZ, RZ, R17, P0 ;  /* 0x000000ffff112224 */ /* 0x000fce00000e0611 */
[----:B------:R-:W-:Y:S05]  /*f260*/  WARPSYNC.COLLECTIVE R15, `(.L_x_135) ;  /* 0x000000000f087348 */ /* 0x000fea0003c00000 */
[----:B------:R0:W1:Y:S02]  /*f270*/  SHFL.IDX P6, R14, R13, R12, R11 ;  /* 0x0000000c0d0e7389 */ /* 0x00006400000c000b */
[----:B01----:R-:W-:Y:S01]  /*f280*/  ENDCOLLECTIVE ;  /* 0x000000000000791b */ /* 0x003fe20003800000 */
.L_x_135:
[----:B------:R-:W-:-:S05]  /*f290*/  @P2 IMAD.MOV.U32 R3, RZ, RZ, R17 ;  /* 0x000000ffff032224 */ /* 0x000fca00078e0011 */
[----:B------:R-:W-:Y:S01]  /*f2a0*/  @!PT LDS RZ, [RZ] ;  /* 0x00000000fffff984 */ /* 0x000fe20000000800 */
[----:B------:R-:W-:Y:S01]  /*f2b0*/  @!PT LDS RZ, [RZ] ;  /* 0x00000000fffff984 */ /* 0x000fe20000000800 */
[----:B------:R-:W-:Y:S01]  /*f2c0*/  @!PT LDS RZ, [RZ] ;  /* 0x00000000fffff984 */ /* 0x000fe20000000800 */
[----:B------:R-:W-:Y:S04]  /*f2d0*/  @P2 LDGSTS.E.BYPASS.LTC128B.128 [R0+0x29400], desc[UR50][R2.64], !P3 ;  /* 0x2940000002002fae */ /* 0x000fe8000d901d72 */
[----:B------:R0:W-:Y:S01]  /*f2e0*/  @P2 LDGSTS.E.BYPASS.LTC128B.128 [R0+0x2d400], desc[UR50][R2.64+0x80], !P1 ;  /* 0x2d40008002002fae */ /* 0x0001e2000c901d72 */
[----:B------:R-:W-:Y:S01]  /*f2f0*/  ISETP.GE.AND P2, PT, R21, 0x31, PT ;  /* 0x000000311500780c */ /* 0x000fe20003f46270 */
[----:B------:R-:W-:Y:S02]  /*f300*/  IMAD.MOV.U32 R13, RZ, RZ, R4 ;  /* 0x000000ffff0d7224 */ /* 0x000fe400078e0004 */
[----:B0-----:R-:W-:-:S10]  /*f310*/  IMAD.MOV.U32 R2, RZ, RZ, R14 ;  /* 0x000000ffff027224 */ /* 0x001fd400078e000e */
[----:B------:R-:W-:Y:S05]  /*f320*/  WARPSYNC.COLLECTIVE R15, `(.L_x_136) ;  /* 0x000000000f087348 */ /* 0x000fea0003c00000 */
[----:B------:R0:W1:Y:S02]  /*f330*/  SHFL.IDX P6, R14, R13, R12, R11 ;  /* 0x0000000c0d0e7389 */ /* 0x00006400000c000b */
[----:B01----:R-:W-:Y:S01]  /*f340*/  ENDCOLLECTIVE ;  /* 0x000000000000791b */ /* 0x003fe20003800000 */
.L_x_136:
[----:B------:R-:W-:Y:S01]  /*f350*/  IMAD.MOV.U32 R12, RZ, RZ, 0x4 ;  /* 0x00000004ff0c7424 */ /* 0x000fe200078e00ff */
[----:B------:R-:W-:-:S05]  /*f360*/  @P2 IADD3 R13, P0, R32, R14, RZ ;  /* 0x0000000e200d2210 */ /* 0x000fca0007f1e0ff */
[----:B------:R-:W-:Y:S02]  /*f370*/  @P2 IMAD.X R14, RZ, RZ, R2, P0 ;  /* 0x000000ffff0e2224 */ /* 0x000fe400000e0602 */
[----:B------:R-:W-:Y:S02]  /*f380*/  @P2 IMAD.MOV.U32 R2, RZ, RZ, R13 ;  /* 0x000000ffff022224 */ /* 0x000fe400078e000d */
[----:B------:R-:W-:Y:S02]  /*f390*/  IMAD.MOV.U32 R13, RZ, RZ, R5 ;  /* 0x000000ffff0d7224 */ /* 0x000fe400078e0005 */
[----:B------:R-:W-:-:S07]  /*f3a0*/  @P2 IMAD.MOV.U32 R3, RZ, RZ, R14 ;  /* 0x000000ffff032224 */ /* 0x000fce00078e000e */
[----:B------:R-:W-:Y:S05]  /*f3b0*/  WARPSYNC.COLLECTIVE R15, `(.L_x_137) ;  /* 0x000000000f087348 */ /* 0x000fea0003c00000 */
[----:B------:R0:W1:Y:S02]  /*f3c0*/  SHFL.IDX P6, R14, R13, R12, R11 ;  /* 0x0000000c0d0e7389 */ /* 0x00006400000c000b */
[----:B01----:R-:W-:Y:S01]  /*f3d0*/  ENDCOLLECTIVE ;  /* 0x000000000000791b */ /* 0x003fe20003800000 */
.L_x_137:
        /* <DEDUP_REMOVED lines=11> */
.L_x_138:
[----:B------:R-:W-:Y:S02]  /*f490*/  IMAD.MOV.U32 R13, RZ, RZ, R5 ;  /* 0x000000ffff0d7224 */ /* 0x000fe400078e0005 */
[----:B------:R-:W-:-:S05]  /*f4a0*/  IMAD.MOV.U32 R7, RZ, RZ, R14 ;  /* 0x000000ffff077224 */ /* 0x000fca00078e000e */
[----:B------:R-:W-:-:S05]  /*f4b0*/  @P2 IADD3 R11, P0, R32, R7, RZ ;  /* 0x00000007200b2210 */ /* 0x000fca0007f1e0ff */
[----:B------:R-:W-:Y:S02]  /*f4c0*/  @P2 IMAD.X R12, RZ, RZ, R2, P0 ;  /* 0x000000ffff0c2224 */ /* 0x000fe400000e0602 */
[----:B------:R-:W-:Y:S02]  /*f4d0*/  @P2 IMAD.MOV.U32 R2, RZ, RZ, R11 ;  /* 0x000000ffff022224 */ /* 0x000fe400078e000b */
[----:B------:R-:W-:Y:S02]  /*f4e0*/  @P2 IMAD.MOV.U32 R3, RZ, RZ, R12 ;  /* 0x000000ffff032224 */ /* 0x000fe400078e000c */
[----:B------:R-:W-:Y:S02]  /*f4f0*/  IMAD.MOV.U32 R12, RZ, RZ, 0x5 ;  /* 0x00000005ff0c7424 */ /* 0x000fe400078e00ff */
[----:B------:R-:W-:Y:S01]  /*f500*/  IMAD.MOV.U32 R11, RZ, RZ, 0x181f ;  /* 0x0000181fff0b7424 */ /* 0x000fe200078e00ff */
[----:B------:R-:W-:Y:S01]  /*f510*/  @!PT LDS RZ, [RZ] ;  /* 0x00000000fffff984 */ /* 0x000fe20000000800 */
[----:B------:R-:W-:Y:S01]  /*f520*/  @!PT LDS RZ, [RZ] ;  /* 0x00000000fffff984 */ /* 0x000fe20000000800 */
[----:B------:R-:W-:Y:S01]  /*f530*/  @!PT LDS RZ, [RZ] ;  /* 0x00000000fffff984 */ /* 0x000fe20000000800 */
[----:B------:R0:W-:Y:S06]  /*f540*/  @P2 LDGSTS.E.BYPASS.LTC128B.128 [R0+0x2a400], desc[UR50][R2.64], !P3 ;  /* 0x2a40000002002fae */ /* 0x0001ec000d901d72 */
[----:B0-----:R-:W-:Y:S05]  /*f550*/  WARPSYNC.COLLECTIVE R15, `(.L_x_139) ;  /* 0x000000000f087348 */ /* 0x001fea0003c00000 */
[----:B------:R1:W2:Y:S02]  /*f560*/  SHFL.IDX P6, R14, R13, R12, R11 ;  /* 0x0000000c0d0e7389 */ /* 0x0002a400000c000b */
[----:B012---:R-:W-:Y:S01]  /*f570*/  ENDCOLLECTIVE ;  /* 0x000000000000791b */ /* 0x007fe20003800000 */
.L_x_139:
[----:B------:R-:W-:Y:S01]  /*f580*/  @!PT LDS RZ, [RZ] ;  /* 0x00000000fffff984 */ /* 0x000fe20000000800 */
[----:B------:R-:W-:Y:S01]  /*f590*/  @!PT LDS RZ, [RZ] ;  /* 0x00000000fffff984 */ /* 0x000fe20000000800 */
[----:B------:R-:W-:Y:S01]  /*f5a0*/  @!PT LDS RZ, [RZ] ;  /* 0x00000000fffff984 */ /* 0x000fe20000000800 */
[----:B------:R0:W-:Y:S01]  /*f5b0*/  @P2 LDGSTS.E.BYPASS.LTC128B.128 [R0+0x2e400], desc[UR50][R2.64+0x80], !P1 ;  /* 0x2e40008002002fae */ /* 0x0001e2000c901d72 */
[----:B------:R-:W-:Y:S01]  /*f5c0*/  ISETP.GE.AND P2, PT, R21, 0x51, PT ;  /* 0x000000511500780c */ /* 0x000fe20003f46270 */
[----:B------:R-:W-:Y:S02]  /*f5d0*/  IMAD.MOV.U32 R13, RZ, RZ, R4 ;  /* 0x000000ffff0d7224 */ /* 0x000fe400078e0004 */
[----:B------:R-:W-:-:S10]  /*f5e0*/  IMAD.MOV.U32 R8, RZ, RZ, R14 ;  /* 0x000000ffff087224 */ /* 0x000fd400078e000e */
[----:B0-----:R-:W-:Y:S05]  /*f5f0*/  WARPSYNC.COLLECTIVE R15, `(.L_x_140) ;  /* 0x000000000f087348 */ /* 0x001fea0003c00000 */
[----:B------:R1:W2:Y:S02]  /*f600*/  SHFL.IDX P6, R14, R13, R12, R11 ;  /* 0x0000000c0d0e7389 */ /* 0x0002a400000c000b */
[----:B012---:R-:W-:Y:S01]  /*f610*/  ENDCOLLECTIVE ;  /* 0x000000000000791b */ /* 0x007fe20003800000 */
.L_x_140:
[----:B------:R-:W-:Y:S02]  /*f620*/  IMAD.MOV.U32 R13, RZ, RZ, R5 ;  /* 0x000000ffff0d7224 */ /* 0x000fe400078e0005 */
[----:B------:R-:W-:Y:S02]  /*f630*/  IMAD.MOV.U32 R12, RZ, RZ, 0x6 ;  /* 0x00000006ff0c7424 */ /* 0x000fe400078e00ff */
[----:B------:R-:W-:-:S07]  /*f640*/  IMAD.MOV.U32 R7, RZ, RZ, R14 ;  /* 0x000000ffff077224 */ /* 0x000fce00078e000e */
[----:B------:R-:W-:Y:S05]  /*f650*/  WARPSYNC.COLLECTIVE R15, `(.L_x_141) ;  /* 0x000000000f087348 */ /* 0x000fea0003c00000 */
[----:B------:R0:W1:Y:S02]  /*f660*/  SHFL.IDX P6, R14, R13, R12, R11 ;  /* 0x0000000c0d0e7389 */ /* 0x00006400000c000b */
[----:B01----:R-:W-:Y:S01]  /*f670*/  ENDCOLLECTIVE ;  /* 0x000000000000791b */ /* 0x003fe20003800000 */
.L_x_141:
[----:B------:R-:W-:-:S05]  /*f680*/  @P2 IADD3 R7, P0, R32, R7, RZ ;  /* 0x0000000720072210 */ /* 0x000fca0007f1e0ff */
[----:B------:R-:W-:Y:S02]  /*f690*/  @P2 IMAD.X R8, RZ, RZ, R8, P0 ;  /* 0x000000ffff082224 */ /* 0x000fe400000e0608 */
[----:B------:R-:W-:Y:S02]  /*f6a0*/  @P2 IMAD.MOV.U32 R2, RZ, RZ, R7 ;  /* 0x000000ffff022224 */ /* 0x000fe400078e0007 */
[----:B------:R-:W-:Y:S02]  /*f6b0*/  @P2 IMAD.MOV.U32 R3, RZ, RZ, R8 ;  /* 0x000000ffff032224 */ /* 0x000fe400078e0008 */
[----:B------:R-:W-:-:S03]  /*f6c0*/  IMAD.MOV.U32 R13, RZ, RZ, R4 ;  /* 0x000000ffff0d7224 */ /* 0x000fc600078e0004 */
[----:B------:R-:W-:Y:S01]  /*f6d0*/  @!PT LDS RZ, [RZ] ;  /* 0x00000000fffff984 */ /* 0x000fe20000000800 */
[----:B------:R-:W-:Y:S01]  /*f6e0*/  @!PT LDS RZ, [RZ] ;  /* 0x00000000fffff984 */ /* 0x000fe20000000800 */
[----:B------:R-:W-:Y:S01]  /*f6f0*/  @!PT LDS RZ, [RZ] ;  /* 0x00000000fffff984 */ /* 0x000fe20000000800 */
[----:B------:R0:W-:Y:S04]  /*f700*/  @P2 LDGSTS.E.BYPASS.LTC128B.128 [R0+0x2ac00], desc[UR50][R2.64], !P3 ;  /* 0x2ac0000002002fae */ /* 0x0001e8000d901d72 */
[----:B------:R0:W-:Y:S01]  /*f710*/  @P2 LDGSTS.E.BYPASS.LTC128B.128 [R0+0x2ec00], desc[UR50][R2.64+0x80], !P1 ;  /* 0x2ec0008002002fae */ /* 0x0001e2000c901d72 */
[----:B------:R-:W-:Y:S01]  /*f720*/  ISETP.GE.AND P2, PT, R21, 0x61, PT ;  /* 0x000000611500780c */ /* 0x000fe20003f46270 */
[----:B------:R-:W-:-:S12]  /*f730*/  IMAD.MOV.U32 R10, RZ, RZ, R14 ;  /* 0x000000ffff0a7224 */ /* 0x000fd800078e000e */
[----:B0-----:R-:W-:Y:S05]  /*f740*/  WARPSYNC.COLLECTIVE R15, `(.L_x_142) ;  /* 0x000000000f087348 */ /* 0x001fea0003c00000 */
[----:B------:R1:W2:Y:S02]  /*f750*/  SHFL.IDX P6, R14, R13, R12, R11 ;  /* 0x0000000c0d0e7389 */ /* 0x0002a400000c000b */
[----:B012---:R-:W-:Y:S01]  /*f760*/  ENDCOLLECTIVE ;  /* 0x000000000000791b */ /* 0x007fe20003800000 */
.L_x_142:
[----:B------:R-:W-:Y:S02]  /*f770*/  IMAD.MOV.U32 R13, RZ, RZ, R5 ;  /* 0x000000ffff0d7224 */ /* 0x000fe400078e0005 */
[----:B------:R-:W-:Y:S02]  /*f780*/  IMAD.MOV.U32 R12, RZ, RZ, 0x7 ;  /* 0x00000007ff0c7424 */ /* 0x000fe400078e00ff */
[----:B------:R-:W-:-:S07]  /*f790*/  IMAD.MOV.U32 R9, RZ, RZ, R14 ;  /* 0x000000ffff097224 */ /* 0x000fce00078e000e */
[----:B------:R-:W-:Y:S05]  /*f7a0*/  WARPSYNC.COLLECTIVE R15, `(.L_x_143) ;  /* 0x000000000f087348 */ /* 0x000fea0003c00000 */
[----:B------:R0:W1:Y:S02]  /*f7b0*/  SHFL.IDX P6, R14, R13, R12, R11 ;  /* 0x0000000c0d0e7389 */ /* 0x00006400000c000b */
[----:B01----:R-:W-:Y:S01]  /*f7c0*/  ENDCOLLECTIVE ;  /* 0x000000000000791b */ /* 0x003fe20003800000 */
.L_x_143:
        /* <DEDUP_REMOVED lines=10> */
[----:B------:R-:W-:-:S07]  /*f870*/  IMAD.MOV.U32 R5, RZ, RZ, R14 ;  /* 0x000000ffff057224 */ /* 0x000fce00078e000e */
[----:B0-----:R-:W-:Y:S05]  /*f880*/  WARPSYNC.COLLECTIVE R15, `(.L_x_144) ;  /* 0x000000000f087348 */ /* 0x001fea0003c00000 */
[----:B------:R1:W2:Y:S02]  /*f890*/  SHFL.IDX P6, R14, R13, R12, R11 ;  /* 0x0000000c0d0e7389 */ /* 0x0002a400000c000b */
[----:B012---:R-:W-:Y:S01]  /*f8a0*/  ENDCOLLECTIVE ;  /* 0x000000000000791b */ /* 0x007fe20003800000 */
.L_x_144:
[----:B------:R-:W-:Y:S05]  /*f8b0*/  BRA `(.L_x_145) ;  /* 0xffffffb400f47947 */ /* 0x000fea000383ffff */
.L_x_60:
[----:B------:R-:W-:Y:S02]  /*f8c0*/  IMAD.MOV.U32 R13, RZ, RZ, R4 ;  /* 0x000000ffff0d7224 */ /* 0x000fe400078e0004 */
[----:B------:R-:W-:Y:S02]  /*f8d0*/  IMAD.MOV.U32 R12, RZ, RZ, RZ ;  /* 0x000000ffff0c7224 */ /* 0x000fe400078e00ff */
[----:B------:R-:W-:Y:S02]  /*f8e0*/  IMAD.MOV.U32 R11, RZ, RZ, 0x181f ;  /* 0x0000181fff0b7424 */ /* 0x000fe400078e00ff */
[----:B------:R-:W-:Y:S02]  /*f8f0*/  IMAD.MOV.U32 R15, RZ, RZ, -0x1 ;  /* 0xffffffffff0f7424 */ /* 0x000fe400078e00ff */
[----:B------:R-:W-:-:S07]  /*f900*/  IMAD.IADD R5, R10, 0x1, R5 ;  /* 0x000000010a057824 */ /* 0x000fce00078e0205 */
[----:B-----5:R-:W-:Y:S05]  /*f910*/  WARPSYNC.COLLECTIVE R15, `(.L_x_146) ;  /* 0x000000000f087348 */ /* 0x020fea0003c00000 */
[----:B------:R0:W1:Y:S02]  /*f920*/  SHFL.IDX P6, R14, R13, R12, R11 ;  /* 0x0000000c0d0e7389 */ /* 0x00006400000c000b */
[----:B01---5:R-:W-:Y:S01]  /*f930*/  ENDCOLLECTIVE ;  /* 0x000000000000791b */ /* 0x023fe20003800000 */
.L_x_146:
[C---:B------:R-:W-:Y:S01]  /*f940*/  VIADD R6, R5.reuse, 0x10 ;  /* 0x0000001005067836 */ /* 0x040fe20000000000 */
[----:B------:R-:W-:Y:S01]  /*f950*/  ISETP.GE.AND P1, PT, R5, UR40, PT ;  /* 0x0000002805007c0c */ /* 0x000fe2000bf26270 */
[----:B------:R-:W-:Y:S02]  /*f960*/  IMAD.MOV.U32 R13, RZ, RZ, R0 ;  /* 0x000000ffff0d7224 */ /* 0x000fe400078e0000 */
[----:B------:R-:W-:-:S10]  /*f970*/  IMAD.MOV.U32 R2, RZ, RZ, R14 ;  /* 0x000000ffff027224 */ /* 0x000fd400078e000e */
[----:B------:R-:W-:Y:S05]  /*f980*/  WARPSYNC.COLLECTIVE R15, `(.L_x_147) ;  /* 0x000000000f087348 */ /* 0x000fea0003c00000 */
[----:B------:R0:W1:Y:S02]  /*f990*/  SHFL.IDX P6, R14, R13, R12, R11 ;  /* 0x0000000c0d0e7389 */ /* 0x00006400000c000b */
[----:B01----:R-:W-:Y:S01]  /*f9a0*/  ENDCOLLECTIVE ;  /* 0x000000000000791b */ /* 0x003fe20003800000 */
.L_x_147:
[----:B------:R-:W-:Y:S02]  /*f9b0*/  IMAD.MOV.U32 R13, RZ, RZ, R4 ;  /* 0x000000ffff0d7224 */ /* 0x000fe400078e0004 */
[----:B------:R-:W-:Y:S01]  /*f9c0*/  IMAD.MOV.U32 R12, RZ, RZ, 0x1 ;  /* 0x00000001ff0c7424 */ /* 0x000fe200078e00ff */
[----:B------:R-:W-:-:S05]  /*f9d0*/  @!P1 IADD3 R14, P0, R32, R14, RZ ;  /* 0x0000000e200e9210 */ /* 0x000fca0007f1e0ff */
[----:B------:R-:W-:Y:S02]  /*f9e0*/  @!P1 IMAD.X R3, RZ, RZ, R2, P0 ;  /* 0x000000ffff039224 */ /* 0x000fe400000e0602 */
[----:B------:R-:W-:-:S07]  /*f9f0*/  @!P1 IMAD.MOV.U32 R2, RZ, RZ, R14 ;  /* 0x000000ffff029224 */ /* 0x000fce00078e000e */
[----:B------:R-:W-:Y:S05]  /*fa00*/  WARPSYNC.COLLECTIVE R15, `(.L_x_148) ;  /* 0x000000000f087348 */ /* 0x000fea0003c00000 */
[----:B------:R0:W1:Y:S02]  /*fa10*/  SHFL.IDX P6, R14, R13, R12, R11 ;  /* 0x0000000c0d0e7389 */ /* 0x00006400000c000b */
[----:B01----:R-:W-:Y:S01]  /*fa20*/  ENDCOLLECTIVE ;  /* 0x000000000000791b */ /* 0x003fe20003800000 */
.L_x_148:
[----:B------:R-:W-:Y:S01]  /*fa30*/  @!PT LDS RZ, [RZ] ;  /* 0x00000000fffff984 */ /* 0x000fe20000000800 */
[----:B------:R-:W-:Y:S01]  /*fa40*/  @!PT LDS RZ, [RZ] ;  /* 0x00000000fffff984 */ /* 0x000fe20000000800 */
[----:B------:R-:W-:Y:S01]  /*fa50*/  @!PT LDS RZ, [RZ] ;  /* 0x00000000fffff984 */ /* 0x000fe20000000800 */
[----:B------:R0:W-:Y:S04]  /*fa60*/  @!P1 LDGSTS.E.BYPASS.LTC128B.128 [R8+0x20400], desc[UR50][R2.64], !P4 ;  /* 0x2040000002089fae */ /* 0x0001e8000e101d72 */
[----:B------:R0:W-:Y:S01]  /*fa70*/  @!P1 LDGSTS.E.BYPASS.LTC128B.128 [R8+0x24400], desc[UR50][R2.64+0x80], !P5 ;  /* 0x2440008002089fae */ /* 0x0001e2000e901d72 */
[----:B------:R-:W-:Y:S01]  /*fa80*/  ISETP.GE.AND P1, PT, R6, UR40, PT ;  /* 0x0000002806007c0c */ /* 0x000fe2000bf26270 */
[----:B------:R-:W-:Y:S02]  /*fa90*/  IMAD.MOV.U32 R13, RZ, RZ, R0 ;  /* 0x000000ffff0d7224 */ /* 0x000fe400078e0000 */
[----:B------:R-:W-:-:S10]  /*faa0*/  IMAD.MOV.U32 R6, RZ, RZ, R14 ;  /* 0x000000ffff067224 */ /* 0x000fd400078e000e */
[----:B0-----:R-:W-:Y:S05]  /*fab0*/  WARPSYNC.COLLECTIVE R15, `(.L_x_149) ;  /* 0x000000000f087348 */ /* 0x001fea0003c00000 */
[----:B------:R1:W2:Y:S02]  /*fac0*/  SHFL.IDX P6, R14, R13, R12, R11 ;  /* 0x0000000c0d0e7389 */ /* 0x0002a400000c000b */
[----:B012---:R-:W-:Y:S01]  /*fad0*/  ENDCOLLECTIVE ;  /* 0x000000000000791b */ /* 0x007fe20003800000 */
.L_x_149:
[----:B------:R-:W-:Y:S02]  /*fae0*/  IMAD.MOV.U32 R13, RZ, RZ, R4 ;  /* 0x000000ffff0d7224 */ /* 0x000fe400078e0004 */
[----:B------:R-:W-:Y:S01]  /*faf0*/  IMAD.MOV.U32 R12, RZ, RZ, 0x2 ;  /* 0x00000002ff0c7424 */ /* 0x000fe200078e00ff */
[----:B------:R-:W-:-:S05]  /*fb00*/  @!P1 IADD3 R14, P0, R32, R14, RZ ;  /* 0x0000000e200e9210 */ /* 0x000fca0007f1e0ff */
[----:B------:R-:W-:-:S08]  /*fb10*/  @!P1 IMAD.MOV.U32 R2, RZ, RZ, R14 ;  /* 0x000000ffff029224 */ /* 0x000fd000078e000e */
[----:B------:R-:W-:Y:S05]  /*fb20*/  WARPSYNC.COLLECTIVE R15, `(.L_x_150) ;  /* 0x000000000f087348 */ /* 0x000fea0003c00000 */
[----:B------:R0:W1:Y:S02]  /*fb30*/  SHFL.IDX P6, R14, R13, R12, R11 ;  /* 0x0000000c0d0e7389 */ /* 0x00006400000c000b */
[----:B01----:R-:W-:Y:S01]  /*fb40*/  ENDCOLLECTIVE ;  /* 0x000000000000791b */ /* 0x003fe20003800000 */
.L_x_150:
[----:B------:R-:W-:Y:S02]  /*fb50*/  @!P1 IMAD.X R7, RZ, RZ, R6, P0 ;  /* 0x000000ffff079224 */ /* 0x000fe400000e0606 */
[----:B------:R-:W-:Y:S02]  /*fb60*/  VIADD R6, R5, 0x20 ;  /* 0x0000002005067836 */ /* 0x000fe40000000000 */
[----:B------:R-:W-:-:S05]  /*fb70*/  @!P1 IMAD.MOV.U32 R3, RZ, RZ, R7 ;  /* 0x000000ffff039224 */ /* 0x000fca00078e0007 */
[----:B------:R-:W-:Y:S01]  /*fb80*/  @!PT LDS RZ, [RZ] ;  /* 0x00000000fffff984 */ /* 0x000fe20000000800 */
[----:B------:R-:W-:Y:S01]  /*fb90*/  @!PT LDS RZ, [RZ] ;  /* 0x00000000fffff984 */ /* 0x000fe20000000800 */
[----:B------:R-:W-:Y:S01]  /*fba0*/  @!PT LDS RZ, [RZ] ;  /* 0x00000000fffff984 */ /* 0x000fe20000000800 */
[----:B------:R0:W-:Y:S01]  /*fbb0*/  @!P1 LDGSTS.E.BYPASS.LTC128B.128 [R8+0x20c00], desc[UR50][R2.64], !P4 ;  /* 0x20c0000002089fae */ /* 0x0001e2000e101d72 */
[----:B------:R-:W-:-:S03]  /*fbc0*/  IMAD.MOV.U32 R13, RZ, RZ, R0 ;  /* 0x000000ffff0d7224 */ /* 0x000fc600078e0000 */
[----:B------:R0:W-:Y:S01]  /*fbd0*/  @!P1 LDGSTS.E.BYPASS.LTC128B.128 [R8+0x24c00], desc[UR50][R2.64+0x80], !P5 ;  /* 0x24c0008002089fae */ /* 0x0001e2000e901d72 */
[----:B------:R-:W-:Y:S01]  /*fbe0*/  ISETP.GE.AND P1, PT, R6, UR40, PT ;  /* 0x0000002806007c0c */ /* 0x000fe2000bf26270 */
[----:B------:R-:W-:-:S12]  /*fbf0*/  IMAD.MOV.U32 R6, RZ, RZ, R14 ;  /* 0x000000ffff067224 */ /* 0x000fd800078e000e */
[----:B0-----:R-:W-:Y:S05]  /*fc00*/  WARPSYNC.COLLECTIVE R15, `(.L_x_151) ;  /* 0x000000000f087348 */ /* 0x001fea0003c00000 */
[----:B------:R1:W2:Y:S02]  /*fc10*/  SHFL.IDX P6, R14, R13, R12, R11 ;  /* 0x0000000c0d0e7389 */ /* 0x0002a400000c000b */
[----:B012---:R-:W-:Y:S01]  /*fc20*/  ENDCOLLECTIVE ;  /* 0x000000000000791b */ /* 0x007fe20003800000 */
.L_x_151:
[----:B------:R-:W-:Y:S02]  /*fc30*/  IMAD.MOV.U32 R13, RZ, RZ, R4 ;  /* 0x000000ffff0d7224 */ /* 0x000fe400078e0004 */
[----:B------:R-:W-:Y:S01]  /*fc40*/  IMAD.MOV.U32 R12, RZ, RZ, 0x3 ;  /* 0x00000003ff0c7424 */ /* 0x000fe200078e00ff */
[----:B------:R-:W-:-:S05]  /*fc50*/  @!P1 IADD3 R14, P0, R32, R14, RZ ;  /* 0x0000000e200e9210 */ /* 0x000fca0007f1e0ff */
[----:B------:R-:W-:-:S08]  /*fc60*/  @!P1 IMAD.MOV.U32 R2, RZ, RZ, R14 ;  /* 0x000000ffff029224 */ /* 0x000fd000078e000e */
[----:B------:R-:W-:Y:S05]  /*fc70*/  WARPSYNC.COLLECTIVE R15, `(.L_x_152) ;  /* 0x000000000f087348 */ /* 0x000fea0003c00000 */
[----:B------:R0:W1:Y:S02]  /*fc80*/  SHFL.IDX P6, R14, R13, R12, R11 ;  /* 0x0000000c0d0e7389 */ /* 0x00006400000c000b */
[----:B01----:R-:W-:Y:S01]  /*fc90*/  ENDCOLLECTIVE ;  /* 0x000000000000791b */ /* 0x003fe20003800000 */
.L_x_152:
        /* <DEDUP_REMOVED lines=14> */
.L_x_153:
[----:B------:R-:W-:Y:S02]  /*fd80*/  IMAD.MOV.U32 R13, RZ, RZ, R4 ;  /* 0x000000ffff0d7224 */ /* 0x000fe400078e0004 */
[----:B------:R-:W-:Y:S01]  /*fd90*/  IMAD.MOV.U32 R12, RZ, RZ, 0x4 ;  /* 0x00000004ff0c7424 */ /* 0x000fe200078e00ff */
[----:B------:R-:W-:-:S05]  /*fda0*/  @!P1 IADD3 R14, P0, R32, R14, RZ ;  /* 0x0000000e200e9210 */ /* 0x000fca0007f1e0ff */
[----:B------:R-:W-:-:S08]  /*fdb0*/  @!P1 IMAD.MOV.U32 R2, RZ, RZ, R14 ;  /* 0x000000ffff029224 */ /* 0x000fd000078e000e */
[----:B------:R-:W-:Y:S05]  /*fdc0*/  WARPSYNC.COLLECTIVE R15, `(.L_x_154) ;  /* 0x000000000f087348 */ /* 0x000fea0003c00000 */
[----:B------:R0:W1:Y:S02]  /*fdd0*/  SHFL.IDX P6, R14, R13, R12, R11 ;  /* 0x0000000c0d0e7389 */ /* 0x00006400000c000b */
[----:B01----:R-:W-:Y:S01]  /*fde0*/  ENDCOLLECTIVE ;  /* 0x000000000000791b */ /* 0x003fe20003800000 */
.L_x_154:
        /* <DEDUP_REMOVED lines=14> */
.L_x_155:
[----:B------:R-:W-:Y:S02]  /*fed0*/  IMAD.MOV.U32 R13, RZ, RZ, R4 ;  /* 0x000000ffff0d7224 */ /* 0x000fe400078e0004 */
[----:B------:R-:W-:Y:S01]  /*fee0*/  IMAD.MOV.U32 R12, RZ, RZ, 0x5 ;  /* 0x00000005ff0c7424 */ /* 0x000fe200078e00ff */
[----:B------:R-:W-:-:S05]  /*fef0*/  @!P1 IADD3 R14, P0, R32, R14, RZ ;  /* 0x0000000e200e9210 */ /* 0x000fca0007f1e0ff */
[----:B------:R-:W-:-:S08]  /*ff00*/  @!P1 IMAD.MOV.U32 R2, RZ, RZ, R14 ;  /* 0x000000ffff029224 */ /* 0x000fd000078e000e */
[----:B------:R-:W-:Y:S05]  /*ff10*/  WARPSYNC.COLLECTIVE R15, `(.L_x_156) ;  /* 0x000000000f087348 */ /* 0x000fea0003c00000 */
[----:B------:R0:W1:Y:S02]  /*ff20*/  SHFL.IDX P6, R14, R13, R12, R11 ;  /* 0x0000000c0d0e7389 */ /* 0x00006400000c000b */
[----:B01----:R-:W-:Y:S01]  /*ff30*/  ENDCOLLECTIVE ;  /* 0x000000000000791b */ /* 0x003fe20003800000 */
.L_x_156:
        /* <DEDUP_REMOVED lines=14> */
.L_x_157:
[----:B------:R-:W-:Y:S02]  /*10020*/  IMAD.MOV.U32 R13, RZ, RZ, R4 ;  /* 0x000000ffff0d7224 */ /* 0x000fe400078e0004 */
[----:B------:R-:W-:Y:S01]  /*10030*/  IMAD.MOV.U32 R12, RZ, RZ, 0x6 ;  /* 0x00000006ff0c7424 */ /* 0x000fe200078e00ff */
[----:B------:R-:W-:-:S05]  /*10040*/  @!P1 IADD3 R14, P0, R32, R14, RZ ;  /* 0x0000000e200e9210 */ /* 0x000fca0007f1e0ff */
[----:B------:R-:W-:-:S08]  /*10050*/  @!P1 IMAD.MOV.U32 R2, RZ, RZ, R14 ;  /* 0x000000ffff029224 */ /* 0x000fd000078e000e */
[----:B------:R-:W-:Y:S05]  /*10060*/  WARPSYNC.COLLECTIVE R15, `(.L_x_158) ;  /* 0x000000000f087348 */ /* 0x000fea0003c00000 */
[----:B------:R0:W1:Y:S02]  /*10070*/  SHFL.IDX P6, R14, R13, R12, R11 ;  /* 0x0000000c0d0e7389 */ /* 0x00006400000c000b */
[----:B01----:R-:W-:Y:S01]  /*10080*/  ENDCOLLECTIVE ;  /* 0x000000000000791b */ /* 0x003fe20003800000 */
.L_x_158:
        /* <DEDUP_REMOVED lines=14> */
.L_x_159:
[----:B------:R-:W-:Y:S02]  /*10170*/  IMAD.MOV.U32 R13, RZ, RZ, R4 ;  /* 0x000000ffff0d7224 */ /* 0x000fe400078e0004 */
[----:B------:R-:W-:Y:S01]  /*10180*/  IMAD.MOV.U32 R12, RZ, RZ, 0x7 ;  /* 0x00000007ff0c7424 */ /* 0x000fe200078e00ff */
[----:B------:R-:W-:-:S05]  /*10190*/  @!P1 IADD3 R14, P0, R32, R14, RZ ;  /* 0x0000000e200e9210 */ /* 0x000fca0007f1e0ff */
[----:B------:R-:W-:-:S08]  /*101a0*/  @!P1 IMAD.MOV.U32 R2, RZ, RZ, R14 ;  /* 0x000000ffff029224 */ /* 0x000fd000078e000e */
[----:B------:R-:W-:Y:S05]  /*101b0*/  WARPSYNC.COLLECTIVE R15, `(.L_x_160) ;  /* 0x000000000f087348 */ /* 0x000fea0003c00000 */
[----:B------:R0:W1:Y:S02]  /*101c0*/  SHFL.IDX P6, R14, R13, R12, R11 ;  /* 0x0000000c0d0e7389 */ /* 0x00006400000c000b */
[----:B01----:R-:W-:Y:S01]  /*101d0*/  ENDCOLLECTIVE ;  /* 0x000000000000791b */ /* 0x003fe20003800000 */
.L_x_160:
[----:B------:R-:W-:-:S04]  /*101e0*/  @!P1 IMAD.X R7, RZ, RZ, R6, P0 ;  /* 0x000000ffff079224 */ /* 0x000fc800000e0606 */
[----:B------:R-:W-:-:S05]  /*101f0*/  @!P1 IMAD.MOV.U32 R3, RZ, RZ, R7 ;  /* 0x000000ffff039224 */ /* 0x000fca00078e0007 */
[----:B------:R-:W-:Y:S01]  /*10200*/  @!PT LDS RZ, [RZ] ;  /* 0x00000000fffff984 */ /* 0x000fe20000000800 */
[----:B------:R-:W-:Y:S01]  /*10210*/  @!PT LDS RZ, [RZ] ;  /* 0x00000000fffff984 */ /* 0x000fe20000000800 */
[----:B------:R-:W-:Y:S01]  /*10220*/  @!PT LDS RZ, [RZ] ;  /* 0x00000000fffff984 */ /* 0x000fe20000000800 */
[----:B------:R0:W-:Y:S01]  /*10230*/  @!P1 LDGSTS.E.BYPASS.LTC128B.128 [R8+0x23400], desc[UR50][R2.64], !P4 ;  /* 0x2340000002089fae */ /* 0x0001e2000e101d72 */
[----:B------:R-:W-:-:S03]  /*10240*/  IMAD.MOV.U32 R13, RZ, RZ, R0 ;  /* 0x000000ffff0d7224 */ /* 0x000fc600078e0000 */
[----:B------:R0:W-:Y:S01]  /*10250*/  @!P1 LDGSTS.E.BYPASS.LTC128B.128 [R8+0x27400], desc[UR50][R2.64+0x80], !P5 ;  /* 0x2740008002089fae */ /* 0x0001e2000e901d72 */
[----:B------:R-:W-:-:S07]  /*10260*/  IMAD.MOV.U32 R6, RZ, RZ, R14 ;  /* 0x000000ffff067224 */ /* 0x000fce00078e000e */
[----:B0-----:R-:W-:Y:S05]  /*10270*/  WARPSYNC.COLLECTIVE R15, `(.L_x_161) ;  /* 0x000000000f087348 */ /* 0x001fea0003c00000 */
[----:B------:R1:W2:Y:S02]  /*10280*/  SHFL.IDX P6, R14, R13, R12, R11 ;  /* 0x0000000c0d0e7389 */ /* 0x0002a400000c000b */
[----:B012---:R-:W-:Y:S01]  /*10290*/  ENDCOLLECTIVE ;  /* 0x000000000000791b */ /* 0x007fe20003800000 */
.L_x_161:
[----:B------:R-:W-:Y:S05]  /*102a0*/  BRA `(.L_x_162) ;  /* 0xffffffb800247947 */ /* 0x000fea000383ffff */
.L_x_61:
[----:B0-----:R-:W-:-:S04]  /*102b0*/  IMAD.U32 R3, RZ, RZ, UR41 ;  /* 0x00000029ff037e24 */ /* 0x001fc8000f8e00ff */
[----:B------:R0:W1:Y:S03]  /*102c0*/  SYNCS.PHASECHK.TRANS64.TRYWAIT P0, [R3+URZ+0x38820], R0 ;  /* 0x03882000030075a7 */ /* 0x000066000800017f */
[----:B-1----:R-:W-:Y:S05]  /*102d0*/  @!P0 NANOSLEEP.SYNCS 0x989680 ;  /* 0x009896800000895d */ /* 0x002fea0003900000 */
[----:B------:R-:W1:Y:S02]  /*102e0*/  @!P0 SYNCS.PHASECHK.TRANS64 P0, [R3+URZ+0x38820], R0 ;  /* 0x03882000030085a7 */ /* 0x000e64000800007f */
[----:B-1----:R-:W-:Y:S05]  /*102f0*/  @!P0 BRA `(.L_x_61) ;  /* 0xfffffffc00ec8947 */ /* 0x002fea000383ffff */
[----:B------:R-:W-:Y:S05]  /*10300*/  BRA `(.L_x_163) ;  /* 0xffffffb8005c7947 */ /* 0x000fea000383ffff */
.L_x_65:
[----:B0-----:R0:W1:Y:S02]  /*10310*/  SYNCS.PHASECHK.TRANS64.TRYWAIT P0, [R0+URZ+0x38880], R21 ;  /* 0x03888015000075a7 */ /* 0x001064000800017f */
[----:B-1----:R-:W-:Y:S05]  /*10320*/  @!P0 NANOSLEEP.SYNCS 0x989680 ;  /* 0x009896800000895d */ /* 0x002fea0003900000 */
[----:B------:R-:W1:Y:S02]  /*10330*/  @!P0 SYNCS.PHASECHK.TRANS64 P0, [R0+URZ+0x38880], R21 ;  /* 0x03888015000085a7 */ /* 0x000e64000800007f */
[----:B-1----:R-:W-:Y:S05]  /*10340*/  @!P0 BRA `(.L_x_65) ;  /* 0xfffffffc00f08947 */ /* 0x002fea000383ffff */
[----:B------:R-:W-:Y:S05]  /*10350*/  BRA `(.L_x_164) ;  /* 0xffffffbc00147947 */ /* 0x000fea000383ffff */
.L_x_66:
        /* <DEDUP_REMOVED lines=8> */
.L_x_166:
[----:B------:R-:W-:Y:S05]  /*103e0*/  BSYNC B0 ;  /* 0x0000000000007941 */ /* 0x000fea0003800000 */
.L_x_165:
[----:B------:R-:W-:Y:S02]  /*103f0*/  IMAD.MOV.U32 R13, RZ, RZ, R10 ;  /* 0x000000ffff0d7224 */ /* 0x000fe400078e000a */
[----:B------:R-:W-:Y:S02]  /*10400*/  IMAD.MOV.U32 R12, RZ, RZ, RZ ;  /* 0x000000ffff0c7224 */ /* 0x000fe400078e00ff */
[----:B------:R-:W-:Y:S02]  /*10410*/  IMAD.MOV.U32 R11, RZ, RZ, 0x181f ;  /* 0x0000181fff0b7424 */ /* 0x000fe400078e00ff */
[----:B------:R-:W-:Y:S02]  /*10420*/  IMAD.MOV.U32 R15, RZ, RZ, -0x1 ;  /* 0xffffffffff0f7424 */ /* 0x000fe400078e00ff */
[----:B------:R-:W-:Y:S02]  /*10430*/  IMAD.MOV.U32 R3, RZ, RZ, R14 ;  /* 0x000000ffff037224 */ /* 0x000fe400078e000e */
[----:B------:R-:W-:-:S07]  /*10440*/  VIADD R4, R4, UR41 ;  /* 0x0000002904047c36 */ /* 0x000fce0008000000 */
[----:B------:R-:W-:Y:S05]  /*10450*/  WARPSYNC.COLLECTIVE R15, `(.L_x_167) ;  /* 0x000000000f087348 */ /* 0x000fea0003c00000 */
[----:B------:R0:W1:Y:S02]  /*10460*/  SHFL.IDX P6, R14, R13, R12, R11 ;  /* 0x0000000c0d0e7389 */ /* 0x00006400000c000b */
[----:B01----:R-:W-:Y:S01]  /*10470*/  ENDCOLLECTIVE ;  /* 0x000000000000791b */ /* 0x003fe20003800000 */
.L_x_167:
[----:B------:R-:W-:Y:S02]  /*10480*/  IMAD.MOV.U32 R13, RZ, RZ, R7 ;  /* 0x000000ffff0d7224 */ /* 0x000fe400078e0007 */
[----:B------:R-:W-:Y:S01]  /*10490*/  IMAD.MOV.U32 R12, RZ, RZ, 0x1 ;  /* 0x00000001ff0c7424 */ /* 0x000fe200078e00ff */
[----:B------:R-:W-:-:S13]  /*104a0*/  IADD3 R2, P0, R32, R14, RZ ;  /* 0x0000000e20027210 */ /* 0x000fda0007f1e0ff */
[----:B------:R-:W-:Y:S05]  /*104b0*/  WARPSYNC.COLLECTIVE R15, `(.L_x_168) ;  /* 0x000000000f087348 */ /* 0x000fea0003c00000 */
[----:B------:R0:W1:Y:S02]  /*104c0*/  SHFL.IDX P6, R14, R13, R12, R11 ;  /* 0x0000000c0d0e7389 */ /* 0x00006400000c000b */
[----:B01----:R-:W-:Y:S01]  /*104d0*/  ENDCOLLECTIVE ;  /* 0x000000000000791b */ /* 0x003fe20003800000 */
.L_x_168:
[----:B------:R-:W-:-:S05]  /*104e0*/  IMAD.X R3, RZ, RZ, R3, P0 ;  /* 0x000000ffff037224 */ /* 0x000fca00000e0603 */
[----:B------:R-:W-:Y:S01]  /*104f0*/  @!PT LDS RZ, [RZ] ;  /* 0x00000000fffff984 */ /* 0x000fe20000000800 */
[----:B------:R-:W-:Y:S01]  /*10500*/  @!PT LDS RZ, [RZ] ;  /* 0x00000000fffff984 */ /* 0x000fe20000000800 */
[----:B------:R-:W-:Y:S01]  /*10510*/  @!PT LDS RZ, [RZ] ;  /* 0x00000000fffff984 */ /* 0x000fe20000000800 */
[----:B------:R0:W-:Y:S04]  /*10520*/  LDGSTS.E.BYPASS.LTC128B.128 [R4+0x10400], desc[UR50][R2.64], !P3 ;  /* 0x1040000002047fae */ /* 0x0001e8000d901d72 */
[----:B------:R0:W-:Y:S01]  /*10530*/  LDGSTS.E.BYPASS.LTC128B.128 [R4+0x14400], desc[UR50][R2.64+0x80], !P2 ;  /* 0x1440008002047fae */ /* 0x0001e2000d101d72 */
[----:B------:R-:W-:Y:S02]  /*10540*/  IMAD.MOV.U32 R13, RZ, RZ, R10 ;  /* 0x000000ffff0d7224 */ /* 0x000fe400078e000a */
[----:B------:R-:W-:-:S07]  /*10550*/  IMAD.MOV.U32 R9, RZ, RZ, R14 ;  /* 0x000000ffff097224 */ /* 0x000fce00078e000e */
[----:B0-----:R-:W-:Y:S05]  /*10560*/  WARPSYNC.COLLECTIVE R15, `(.L_x_169) ;  /* 0x000000000f087348 */ /* 0x001fea0003c00000 */
[----:B------:R1:W2:Y:S02]  /*10570*/  SHFL.IDX P6, R14, R13, R12, R11 ;  /* 0x0000000c0d0e7389 */ /* 0x0002a400000c000b */
[----:B012---:R-:W-:Y:S01]  /*10580*/  ENDCOLLECTIVE ;  /* 0x000000000000791b */ /* 0x007fe20003800000 */
.L_x_169:
[----:B------:R-:W-:Y:S02]  /*10590*/  IMAD.MOV.U32 R13, RZ, RZ, R7 ;  /* 0x000000ffff0d7224 */ /* 0x000fe400078e0007 */
[----:B------:R-:W-:Y:S02]  /*105a0*/  IMAD.MOV.U32 R12, RZ, RZ, 0x2 ;  /* 0x00000002ff0c7424 */ /* 0x000fe400078e00ff */
[----:B------:R-:W-:-:S07]  /*105b0*/  IMAD.MOV.U32 R8, RZ, RZ, R14 ;  /* 0x000000ffff087224 */ /* 0x000fce00078e000e */
[----:B------:R-:W-:Y:S05]  /*105c0*/  WARPSYNC.COLLECTIVE R15, `(.L_x_170) ;  /* 0x000000000f087348 */ /* 0x000fea0003c00000 */
[----:B------:R0:W1:Y:S02]  /*105d0*/  SHFL.IDX P6, R14, R13, R12, R11 ;  /* 0x0000000c0d0e7389 */ /* 0x00006400000c000b */
[----:B01----:R-:W-:Y:S01]  /*105e0*/  ENDCOLLECTIVE ;  /* 0x000000000000791b */ /* 0x003fe20003800000 */
.L_x_170:
        /* <DEDUP_REMOVED lines=12> */
.L_x_171:
[----:B------:R-:W-:Y:S02]  /*106b0*/  IMAD.MOV.U32 R13, RZ, RZ, R7 ;  /* 0x000000ffff0d7224 */ /* 0x000fe400078e0007 */
[----:B------:R-:W-:Y:S02]  /*106c0*/  IMAD.MOV.U32 R12, RZ, RZ, 0x3 ;  /* 0x00000003ff0c7424 */ /* 0x000fe400078e00ff */
[----:B------:R-:W-:-:S07]  /*106d0*/  IMAD.MOV.U32 R2, RZ, RZ, R14 ;  /* 0x000000ffff027224 */ /* 0x000fce00078e000e */
[----:B------:R-:W-:Y:S05]  /*106e0*/  WARPSYNC.COLLECTIVE R15, `(.L_x_172) ;  /* 0x000000000f087348 */ /* 0x000fea0003c00000 */
[----:B------:R0:W1:Y:S02]  /*106f0*/  SHFL.IDX P6, R14, R13, R12, R11 ;  /* 0x0000000c0d0e7389 */ /* 0x00006400000c000b */
[----:B01----:R-:W-:Y:S01]  /*10700*/  ENDCOLLECTIVE ;  /* 0x000000000000791b */ /* 0x003fe20003800000 */
.L_x_172:
        /* <DEDUP_REMOVED lines=12> */
.L_x_173:
[----:B------:R-:W-:Y:S02]  /*107d0*/  IMAD.MOV.U32 R13, RZ, RZ, R7 ;  /* 0x000000ffff0d7224 */ /* 0x000fe400078e0007 */
[----:B------:R-:W-:Y:S02]  /*107e0*/  IMAD.MOV.U32 R12, RZ, RZ, 0x4 ;  /* 0x00000004ff0c7424 */ /* 0x000fe400078e00ff */
[----:B------:R-:W-:-:S07]  /*107f0*/  IMAD.MOV.U32 R8, RZ, RZ, R14 ;  /* 0x000000ffff087224 */ /* 0x000fce00078e000e */
[----:B------:R-:W-:Y:S05]  /*10800*/  WARPSYNC.COLLECTIVE R15, `(.L_x_174) ;  /* 0x000000000f087348 */ /* 0x000fea0003c00000 */
[----:B------:R0:W1:Y:S02]  /*10810*/  SHFL.IDX P6, R14, R13, R12, R11 ;  /* 0x0000000c0d0e7389 */ /* 0x00006400000c000b */
[----:B01----:R-:W-:Y:S01]  /*10820*/  ENDCOLLECTIVE ;  /* 0x000000000000791b */ /* 0x003fe20003800000 */
.L_x_174:
        /* <DEDUP_REMOVED lines=12> */
.L_x_175:
[----:B------:R-:W-:Y:S02]  /*108f0*/  IMAD.MOV.U32 R13, RZ, RZ, R7 ;  /* 0x000000ffff0d7224 */ /* 0x000fe400078e0007 */
[----:B------:R-:W-:Y:S02]  /*10900*/  IMAD.MOV.U32 R12, RZ, RZ, 0x5 ;  /* 0x00000005ff0c7424 */ /* 0x000fe400078e00ff */
[----:B------:R-:W-:-:S07]  /*10910*/  IMAD.MOV.U32 R2, RZ, RZ, R14 ;  /* 0x000000ffff027224 */ /* 0x000fce00078e000e */
[----:B------:R-:W-:Y:S05]  /*10920*/  WARPSYNC.COLLECTIVE R15, `(.L_x_176) ;  /* 0x000000000f087348 */ /* 0x000fea0003c00000 */
[----:B------:R0:W1:Y:S02]  /*10930*/  SHFL.IDX P6, R14, R13, R12, R11 ;  /* 0x0000000c0d0e7389 */ /* 0x00006400000c000b */
[----:B01----:R-:W-:Y:S01]  /*10940*/  ENDCOLLECTIVE ;  /* 0x000000000000791b */ /* 0x003fe20003800000 */
.L_x_176:
        /* <DEDUP_REMOVED lines=12> */
.L_x_177:
[----:B------:R-:W-:Y:S02]  /*10a10*/  IMAD.MOV.U32 R13, RZ, RZ, R7 ;  /* 0x000000ffff0d7224 */ /* 0x000fe400078e0007 */
[----:B------:R-:W-:Y:S02]  /*10a20*/  IMAD.MOV.U32 R12, RZ, RZ, 0x6 ;  /* 0x00000006ff0c7424 */ /* 0x000fe400078e00ff */
[----:B------:R-:W-:-:S07]  /*10a30*/  IMAD.MOV.U32 R8, RZ, RZ, R14 ;  /* 0x000000ffff087224 */ /* 0x000fce00078e000e */
[----:B------:R-:W-:Y:S05]  /*10a40*/  WARPSYNC.COLLECTIVE R15, `(.L_x_178) ;  /* 0x000000000f087348 */ /* 0x000fea0003c00000 */
[----:B------:R0:W1:Y:S02]  /*10a50*/  SHFL.IDX P6, R14, R13, R12, R11 ;  /* 0x0000000c0d0e7389 */ /* 0x00006400000c000b */
[----:B01----:R-:W-:Y:S01]  /*10a60*/  ENDCOLLECTIVE ;  /* 0x000000000000791b */ /* 0x003fe20003800000 */
.L_x_178:
        /* <DEDUP_REMOVED lines=12> */
.L_x_179:
[----:B------:R-:W-:Y:S02]  /*10b30*/  IMAD.MOV.U32 R13, RZ, RZ, R7 ;  /* 0x000000ffff0d7224 */ /* 0x000fe400078e0007 */
[----:B------:R-:W-:Y:S02]  /*10b40*/  IMAD.MOV.U32 R12, RZ, RZ, 0x7 ;  /* 0x00000007ff0c7424 */ /* 0x000fe400078e00ff */
[----:B------:R-:W-:-:S07]  /*10b50*/  IMAD.MOV.U32 R2, RZ, RZ, R14 ;  /* 0x000000ffff027224 */ /* 0x000fce00078e000e */
[----:B------:R-:W-:Y:S05]  /*10b60*/  WARPSYNC.COLLECTIVE R15, `(.L_x_180) ;  /* 0x000000000f087348 */ /* 0x000fea0003c00000 */
[----:B------:R0:W1:Y:S02]  /*10b70*/  SHFL.IDX P6, R14, R13, R12, R11 ;  /* 0x0000000c0d0e7389 */ /* 0x00006400000c000b */
[----:B01----:R-:W-:Y:S01]  /*10b80*/  ENDCOLLECTIVE ;  /* 0x000000000000791b */ /* 0x003fe20003800000 */
.L_x_180:
        /* <DEDUP_REMOVED lines=12> */
.L_x_181:
[----:B------:R-:W-:Y:S05]  /*10c50*/  BRA `(.L_x_182) ;  /* 0xffffffb400e87947 */ /* 0x000fea000383ffff */
.L_x_71:
[----:B--2---:R2:W3:Y:S02]  /*10c60*/  SYNCS.PHASECHK.TRANS64.TRYWAIT P0, [R0+URZ+0x38840], R21 ;  /* 0x03884015000075a7 */ /* 0x0044e4000800017f */
[----:B---3--:R-:W-:Y:S05]  /*10c70*/  @!P0 NANOSLEEP.SYNCS 0x989680 ;  /* 0x009896800000895d */ /* 0x008fea0003900000 */
[----:B------:R-:W3:Y:S02]  /*10c80*/  @!P0 SYNCS.PHASECHK.TRANS64 P0, [R0+URZ+0x38840], R21 ;  /* 0x03884015000085a7 */ /* 0x000ee4000800007f */
[----:B---3--:R-:W-:Y:S05]  /*10c90*/  @!P0 BRA `(.L_x_71) ;  /* 0xfffffffc00f08947 */ /* 0x008fea000383ffff */
[----:B------:R-:W-:Y:S05]  /*10ca0*/  BRA `(.L_x_183) ;  /* 0xffffffb8003c7947 */ /* 0x000fea000383ffff */
.L_x_72:
[----:B------:R-:W-:Y:S01]  /*10cb0*/  BSSY B0, `(.L_x_184) ;  /* 0x0000008000007945 */ /* 0x000fe20003800000 */
[----:B------:R-:W-:Y:S02]  /*10cc0*/  IMAD.MOV.U32 R13, RZ, RZ, R5 ;  /* 0x000000ffff0d7224 */ /* 0x000fe400078e0005 */
[----:B------:R-:W-:Y:S02]  /*10cd0*/  IMAD.MOV.U32 R12, RZ, RZ, RZ ;  /* 0x000000ffff0c7224 */ /* 0x000fe400078e00ff */
[----:B------:R-:W-:Y:S02]  /*10ce0*/  IMAD.MOV.U32 R11, RZ, RZ, 0x181f ;  /* 0x0000181fff0b7424 */ /* 0x000fe400078e00ff */
[----:B------:R-:W-:-:S07]  /*10cf0*/  IMAD.MOV.U32 R15, RZ, RZ, -0x1 ;  /* 0xffffffffff0f7424 */ /* 0x000fce00078e00ff */
[----:B012---:R-:W-:Y:S05]  /*10d00*/  WARPSYNC.COLLECTIVE R15, `(.L_x_185) ;  /* 0x000000000f087348 */ /* 0x007fea0003c00000 */
[----:B------:R3:W4:Y:S02]  /*10d10*/  SHFL.IDX P6, R14, R13, R12, R11 ;  /* 0x0000000c0d0e7389 */ /* 0x00072400000c000b */
[----:B01234-:R-:W-:Y:S01]  /*10d20*/  ENDCOLLECTIVE ;  /* 0x000000000000791b */ /* 0x01ffe20003800000 */
.L_x_185:
[----:B------:R-:W-:Y:S05]  /*10d30*/  BSYNC B0 ;  /* 0x0000000000007941 */ /* 0x000fea0003800000 */
.L_x_184:
[----:B------:R-:W-:Y:S02]  /*10d40*/  IMAD.MOV.U32 R13, RZ, RZ, R17 ;  /* 0x000000ffff0d7224 */ /* 0x000fe400078e0011 */
[----:B------:R-:W-:Y:S02]  /*10d50*/  IMAD.MOV.U32 R12, RZ, RZ, RZ ;  /* 0x000000ffff0c7224 */ /* 0x000fe400078e00ff */
[----:B------:R-:W-:Y:S02]  /*10d60*/  IMAD.MOV.U32 R11, RZ, RZ, 0x181f ;  /* 0x0000181fff0b7424 */ /* 0x000fe400078e00ff */
[----:B------:R-:W-:Y:S02]  /*10d70*/  IMAD.MOV.U32 R15, RZ, RZ, -0x1 ;  /* 0xffffffffff0f7424 */ /* 0x000fe400078e00ff */
[----:B------:R-:W-:-:S07]  /*10d80*/  IMAD.MOV.U32 R3, RZ, RZ, R14 ;  /* 0x000000ffff037224 */ /* 0x000fce00078e000e */
[----:B------:R-:W-:Y:S05]  /*10d90*/  WARPSYNC.COLLECTIVE R15, `(.L_x_186) ;  /* 0x000000000f087348 */ /* 0x000fea0003c00000 */
[----:B------:R0:W1:Y:S02]  /*10da0*/  SHFL.IDX P6, R14, R13, R12, R11 ;  /* 0x0000000c0d0e7389 */ /* 0x00006400000c000b */
[----:B01----:R-:W-:Y:S01]  /*10db0*/  ENDCOLLECTIVE ;  /* 0x000000000000791b */ /* 0x003fe20003800000 */
.L_x_186:
[----:B------:R-:W-:Y:S02]  /*10dc0*/  IMAD.MOV.U32 R13, RZ, RZ, R5 ;  /* 0x000000ffff0d7224 */ /* 0x000fe400078e0005 */
[----:B------:R-:W-:Y:S01]  /*10dd0*/  IMAD.MOV.U32 R12, RZ, RZ, 0x1 ;  /* 0x00000001ff0c7424 */ /* 0x000fe200078e00ff */
[----:B------:R-:W-:-:S13]  /*10de0*/  IADD3 R2, P0, R32, R14, RZ ;  /* 0x0000000e20027210 */ /* 0x000fda0007f1e0ff */
[----:B------:R-:W-:Y:S05]  /*10df0*/  WARPSYNC.COLLECTIVE R15, `(.L_x_187) ;  /* 0x000000000f087348 */ /* 0x000fea0003c00000 */
[----:B------:R0:W1:Y:S02]  /*10e00*/  SHFL.IDX P6, R14, R13, R12, R11 ;  /* 0x0000000c0d0e7389 */ /* 0x00006400000c000b */
[----:B01----:R-:W-:Y:S01]  /*10e10*/  ENDCOLLECTIVE ;  /* 0x000000000000791b */ /* 0x003fe20003800000 */
.L_x_187:
[----:B------:R-:W-:-:S05]  /*10e20*/  IMAD.X R3, RZ, RZ, R3, P0 ;  /* 0x000000ffff037224 */ /* 0x000fca00000e0603 */
[----:B------:R-:W-:Y:S01]  /*10e30*/  @!PT LDS RZ, [RZ] ;  /* 0x00000000fffff984 */ /* 0x000fe20000000800 */
[----:B------:R-:W-:Y:S01]  /*10e40*/  @!PT LDS RZ, [RZ] ;  /* 0x00000000fffff984 */ /* 0x000fe20000000800 */
[----:B------:R-:W-:Y:S01]  /*10e50*/  @!PT LDS RZ, [RZ] ;  /* 0x00000000fffff984 */ /* 0x000fe20000000800 */
[----:B------:R-:W-:Y:S04]  /*10e60*/  LDGSTS.E.BYPASS.LTC128B.128 [R4+0x28400], desc[UR50][R2.64], !P3 ;  /* 0x2840000002047fae */ /* 0x000fe8000d901d72 */
[----:B------:R0:W-:Y:S01]  /*10e70*/  LDGSTS.E.BYPASS.LTC128B.128 [R4+0x2c400], desc[UR50][R2.64+0x80], !P2 ;  /* 0x2c40008002047fae */ /* 0x0001e2000d101d72 */
[----:B------:R-:W-:Y:S02]  /*10e80*/  IMAD.MOV.U32 R13, RZ, RZ, R17 ;  /* 0x000000ffff0d7224 */ /* 0x000fe400078e0011 */
[----:B0-----:R-:W-:-:S07]  /*10e90*/  IMAD.MOV.U32 R3, RZ, RZ, R14 ;  /* 0x000000ffff037224 */ /* 0x001fce00078e000e */
[----:B------:R-:W-:Y:S05]  /*10ea0*/  WARPSYNC.COLLECTIVE R15, `(.L_x_188) ;  /* 0x000000000f087348 */ /* 0x000fea0003c00000 */
[----:B------:R0:W1:Y:S02]  /*10eb0*/  SHFL.IDX P6, R14, R13, R12, R11 ;  /* 0x0000000c0d0e7389 */ /* 0x00006400000c000b */
[----:B01----:R-:W-:Y:S01]  /*10ec0*/  ENDCOLLECTIVE ;  /* 0x000000000000791b */ /* 0x003fe20003800000 */
.L_x_188:
[----:B------:R-:W-:Y:S02]  /*10ed0*/  IMAD.MOV.U32 R13, RZ, RZ, R5 ;  /* 0x000000ffff0d7224 */ /* 0x000fe400078e0005 */
[----:B------:R-:W-:Y:S01]  /*10ee0*/  IMAD.MOV.U32 R12, RZ, RZ, 0x2 ;  /* 0x00000002ff0c7424 */ /* 0x000fe200078e00ff */
[----:B------:R-:W-:-:S13]  /*10ef0*/  IADD3 R2, P0, R32, R14, RZ ;  /* 0x0000000e20027210 */ /* 0x000fda0007f1e0ff */
[----:B------:R-:W-:Y:S05]  /*10f00*/  WARPSYNC.COLLECTIVE R15, `(.L_x_189) ;  /* 0x000000000f087348 */ /* 0x000fea0003c00000 */
[----:B------:R0:W1:Y:S02]  /*10f10*/  SHFL.IDX P6, R14, R13, R12, R11 ;  /* 0x0000000c0d0e7389 */ /* 0x00006400000c000b */
[----:B01----:R-:W-:Y:S01]  /*10f20*/  ENDCOLLECTIVE ;  /* 0x000000000000791b */ /* 0x003fe20003800000 */
.L_x_189:
        /* <DEDUP_REMOVED lines=11> */
.L_x_190:
[----:B------:R-:W-:Y:S02]  /*10fe0*/  IMAD.MOV.U32 R13, RZ, RZ, R5 ;  /* 0x000000ffff0d7224 */ /* 0x000fe400078e0005 */
[----:B------:R-:W-:Y:S01]  /*10ff0*/  IMAD.MOV.U32 R12, RZ, RZ, 0x3 ;  /* 0x00000003ff0c7424 */ /* 0x000fe200078e00ff */
[----:B------:R-:W-:-:S13]  /*11000*/  IADD3 R2, P0, R32, R14, RZ ;  /* 0x0000000e20027210 */ /* 0x000fda0007f1e0ff */
[----:B------:R-:W-:Y:S05]  /*11010*/  WARPSYNC.COLLECTIVE R15, `(.L_x_191) ;  /* 0x000000000f087348 */ /* 0x000fea0003c00000 */
[----:B------:R0:W1:Y:S02]  /*11020*/  SHFL.IDX P6, R14, R13, R12, R11 ;  /* 0x0000000c0d0e7389 */ /* 0x00006400000c000b */
[----:B01----:R-:W-:Y:S01]  /*11030*/  ENDCOLLECTIVE ;  /* 0x000000000000791b */ /* 0x003fe20003800000 */
.L_x_191:
        /* <DEDUP_REMOVED lines=11> */
.L_x_192:
[----:B------:R-:W-:Y:S02]  /*110f0*/  IMAD.MOV.U32 R13, RZ, RZ, R5 ;  /* 0x000000ffff0d7224 */ /* 0x000fe400078e0005 */
[----:B------:R-:W-:Y:S01]  /*11100*/  IMAD.MOV.U32 R12, RZ, RZ, 0x4 ;  /* 0x00000004ff0c7424 */ /* 0x000fe200078e00ff */
[----:B------:R-:W-:-:S13]  /*11110*/  IADD3 R2, P0, R32, R14, RZ ;  /* 0x0000000e20027210 */ /* 0x000fda0007f1e0ff */
[----:B------:R-:W-:Y:S05]  /*11120*/  WARPSYNC.COLLECTIVE R15, `(.L_x_193) ;  /* 0x000000000f087348 */ /* 0x000fea0003c00000 */
[----:B------:R0:W1:Y:S02]  /*11130*/  SHFL.IDX P6, R14, R13, R12, R11 ;  /* 0x0000000c0d0e7389 */ /* 0x00006400000c000b */
[----:B01----:R-:W-:Y:S01]  /*11140*/  ENDCOLLECTIVE ;  /* 0x000000000000791b */ /* 0x003fe20003800000 */
.L_x_193:
        /* <DEDUP_REMOVED lines=11> */
.L_x_194:
[----:B------:R-:W-:Y:S02]  /*11200*/  IMAD.MOV.U32 R13, RZ, RZ, R5 ;  /* 0x000000ffff0d7224 */ /* 0x000fe400078e0005 */
[----:B------:R-:W-:Y:S01]  /*11210*/  IMAD.MOV.U32 R12, RZ, RZ, 0x5 ;  /* 0x00000005ff0c7424 */ /* 0x000fe200078e00ff */
[----:B------:R-:W-:-:S13]  /*11220*/  IADD3 R2, P0, R32, R14, RZ ;  /* 0x0000000e20027210 */ /* 0x000fda0007f1e0ff */
[----:B------:R-:W-:Y:S05]  /*11230*/  WARPSYNC.COLLECTIVE R15, `(.L_x_195) ;  /* 0x000000000f087348 */ /* 0x000fea0003c00000 */
[----:B------:R0:W1:Y:S02]  /*11240*/  SHFL.IDX P6, R14, R13, R12, R11 ;  /* 0x0000000c0d0e7389 */ /* 0x00006400000c000b */
[----:B01----:R-:W-:Y:S01]  /*11250*/  ENDCOLLECTIVE ;  /* 0x000000000000791b */ /* 0x003fe20003800000 */
.L_x_195:
        /* <DEDUP_REMOVED lines=11> */
.L_x_196:
[----:B------:R-:W-:Y:S02]  /*11310*/  IMAD.MOV.U32 R13, RZ, RZ, R5 ;  /* 0x000000ffff0d7224 */ /* 0x000fe400078e0005 */
[----:B------:R-:W-:Y:S01]  /*11320*/  IMAD.MOV.U32 R12, RZ, RZ, 0x6 ;  /* 0x00000006ff0c7424 */ /* 0x000fe200078e00ff */
[----:B------:R-:W-:-:S13]  /*11330*/  IADD3 R2, P0, R32, R14, RZ ;  /* 0x0000000e20027210 */ /* 0x000fda0007f1e0ff */
[----:B------:R-:W-:Y:S05]  /*11340*/  WARPSYNC.COLLECTIVE R15, `(.L_x_197) ;  /* 0x000000000f087348 */ /* 0x000fea0003c00000 */
[----:B------:R0:W1:Y:S02]  /*11350*/  SHFL.IDX P6, R14, R13, R12, R11 ;  /* 0x0000000c0d0e7389 */ /* 0x00006400000c000b */
[----:B01----:R-:W-:Y:S01]  /*11360*/  ENDCOLLECTIVE ;  /* 0x000000000000791b */ /* 0x003fe20003800000 */
.L_x_197:
        /* <DEDUP_REMOVED lines=11> */
.L_x_198:
[----:B------:R-:W-:Y:S02]  /*11420*/  IMAD.MOV.U32 R13, RZ, RZ, R5 ;  /* 0x000000ffff0d7224 */ /* 0x000fe400078e0005 */
[----:B------:R-:W-:Y:S01]  /*11430*/  IMAD.MOV.U32 R12, RZ, RZ, 0x7 ;  /* 0x00000007ff0c7424 */ /* 0x000fe200078e00ff */
[----:B------:R-:W-:-:S13]  /*11440*/  IADD3 R2, P0, R32, R14, RZ ;  /* 0x0000000e20027210 */ /* 0x000fda0007f1e0ff */
[----:B------:R-:W-:Y:S05]  /*11450*/  WARPSYNC.COLLECTIVE R15, `(.L_x_199) ;  /* 0x000000000f087348 */ /* 0x000fea0003c00000 */
[----:B------:R0:W1:Y:S02]  /*11460*/  SHFL.IDX P6, R14, R13, R12, R11 ;  /* 0x0000000c0d0e7389 */ /* 0x00006400000c000b */
[----:B01----:R-:W-:Y:S01]  /*11470*/  ENDCOLLECTIVE ;  /* 0x000000000000791b */ /* 0x003fe20003800000 */
.L_x_199:
        /* <DEDUP_REMOVED lines=11> */
.L_x_200:
[----:B------:R-:W-:Y:S05]  /*11530*/  BRA `(.L_x_201) ;  /* 0xffffffb400207947 */ /* 0x000fea000383ffff */
.L_x_77:
[----:B0-----:R0:W1:Y:S02]  /*11540*/  SYNCS.PHASECHK.TRANS64.TRYWAIT P2, [R17+URZ+0x38870], R0 ;  /* 0x03887000110075a7 */ /* 0x001064000804017f */
[----:B-1----:R-:W-:Y:S05]  /*11550*/  @!P2 NANOSLEEP.SYNCS 0x989680 ;  /* 0x009896800000a95d */ /* 0x002fea0003900000 */
[----:B------:R-:W1:Y:S02]  /*11560*/  @!P2 SYNCS.PHASECHK.TRANS64 P2, [R17+URZ+0x38870], R0 ;  /* 0x038870001100a5a7 */ /* 0x000e64000804007f */
[----:B-1----:R-:W-:Y:S05]  /*11570*/  @!P2 BRA `(.L_x_77) ;  /* 0xfffffffc00f0a947 */ /* 0x002fea000383ffff */
[----:B------:R-:W-:Y:S05]  /*11580*/  BRA `(.L_x_202) ;  /* 0xffffffb400887947 */ /* 0x000fea000383ffff */
.L_x_79:
[----:B0-----:R0:W1:Y:S02]  /*11590*/  SYNCS.PHASECHK.TRANS64.TRYWAIT P2, [R17+URZ+0x38860], R0 ;  /* 0x03886000110075a7 */ /* 0x001064000804017f */
[----:B-1----:R-:W-:Y:S05]  /*115a0*/  @!P2 NANOSLEEP.SYNCS 0x989680 ;  /* 0x009896800000a95d */ /* 0x002fea0003900000 */
[----:B------:R-:W1:Y:S02]  /*115b0*/  @!P2 SYNCS.PHASECHK.TRANS64 P2, [R17+URZ+0x38860], R0 ;  /* 0x038860001100a5a7 */ /* 0x000e64000804007f */
[----:B-1----:R-:W-:Y:S05]  /*115c0*/  @!P2 BRA `(.L_x_79) ;  /* 0xfffffffc00f0a947 */ /* 0x002fea000383ffff */
[----:B------:R-:W-:Y:S05]  /*115d0*/  BRA `(.L_x_203) ;  /* 0xffffffb400987947 */ /* 0x000fea000383ffff */
.L_x_85:
[----:B0-----:R0:W2:Y:S02]  /*115e0*/  SYNCS.PHASECHK.TRANS64.TRYWAIT P1, [R18+URZ+0x38870], R3 ;  /* 0x03887003120075a7 */ /* 0x0010a4000802017f */
[----:B--2---:R-:W-:Y:S05]  /*115f0*/  @!P1 NANOSLEEP.SYNCS 0x989680 ;  /* 0x009896800000995d */ /* 0x004fea0003900000 */
[----:B------:R-:W2:Y:S02]  /*11600*/  @!P1 SYNCS.PHASECHK.TRANS64 P1, [R18+URZ+0x38870], R3 ;  /* 0x03887003120095a7 */ /* 0x000ea4000802007f */
[----:B--2---:R-:W-:Y:S05]  /*11610*/  @!P1 BRA `(.L_x_85) ;  /* 0xfffffffc00f09947 */ /* 0x004fea000383ffff */
[----:B------:R-:W-:Y:S05]  /*11620*/  BRA `(.L_x_204) ;  /* 0xffffffbc00a87947 */ /* 0x000fea000383ffff */
.L_x_87:
[----:B0-----:R0:W2:Y:S02]  /*11630*/  SYNCS.PHASECHK.TRANS64.TRYWAIT P1, [R18+URZ+0x38860], R5 ;  /* 0x03886005120075a7 */ /* 0x0010a4000802017f */
[----:B--2---:R-:W-:Y:S05]  /*11640*/  @!P1 NANOSLEEP.SYNCS 0x989680 ;  /* 0x009896800000995d */ /* 0x004fea0003900000 */
[----:B------:R-:W2:Y:S02]  /*11650*/  @!P1 SYNCS.PHASECHK.TRANS64 P1, [R18+URZ+0x38860], R5 ;  /* 0x03886005120095a7 */ /* 0x000ea4000802007f */
[----:B--2---:R-:W-:Y:S05]  /*11660*/  @!P1 BRA `(.L_x_87) ;  /* 0xfffffffc00f09947 */ /* 0x004fea000383ffff */
[----:B------:R-:W-:Y:S05]  /*11670*/  BRA `(.L_x_205) ;  /* 0xffffffbc00c07947 */ /* 0x000fea000383ffff */
.L_x_91:
[----:B0-----:R0:W1:Y:S02]  /*11680*/  SYNCS.PHASECHK.TRANS64.TRYWAIT P0, [R4+URZ+0x38820], R0 ;  /* 0x03882000040075a7 */ /* 0x001064000800017f */
[----:B-1----:R-:W-:Y:S05]  /*11690*/  @!P0 NANOSLEEP.SYNCS 0x989680 ;  /* 0x009896800000895d */ /* 0x002fea0003900000 */
[----:B------:R-:W1:Y:S02]  /*116a0*/  @!P0 SYNCS.PHASECHK.TRANS64 P0, [R4+URZ+0x38820], R0 ;  /* 0x03882000040085a7 */ /* 0x000e64000800007f */
[----:B-1----:R-:W-:Y:S05]  /*116b0*/  @!P0 BRA `(.L_x_91) ;  /* 0xfffffffc00f08947 */ /* 0x002fea000383ffff */
[----:B------:R-:W-:Y:S05]  /*116c0*/  BRA `(.L_x_206) ;  /* 0xffffffc400dc7947 */ /* 0x000fea000383ffff */
.L_x_95:
[----:B0-----:R0:W1:Y:S02]  /*116d0*/  SYNCS.PHASECHK.TRANS64.TRYWAIT P1, [R3+URZ+0x38840], R2 ;  /* 0x03884002030075a7 */ /* 0x001064000802017f */
[----:B-1----:R-:W-:Y:S05]  /*116e0*/  @!P1 NANOSLEEP.SYNCS 0x989680 ;  /* 0x009896800000995d */ /* 0x002fea0003900000 */
[----:B------:R-:W1:Y:S02]  /*116f0*/  @!P1 SYNCS.PHASECHK.TRANS64 P1, [R3+URZ+0x38840], R2 ;  /* 0x03884002030095a7 */ /* 0x000e64000802007f */
[----:B-1----:R-:W-:Y:S05]  /*11700*/  @!P1 BRA `(.L_x_95) ;  /* 0xfffffffc00f09947 */ /* 0x002fea000383ffff */
[----:B------:R-:W-:Y:S05]  /*11710*/  BRA `(.L_x_207) ;  /* 0xffffffc8001c7947 */ /* 0x000fea000383ffff */
.L_x_97:
[----:B-1----:R1:W2:Y:S02]  /*11720*/  SYNCS.PHASECHK.TRANS64.TRYWAIT P1, [R29+URZ+0x38840], R0 ;  /* 0x038840001d0075a7 */ /* 0x0022a4000802017f */
[----:B--2---:R-:W-:Y:S05]  /*11730*/  @!P1 NANOSLEEP.SYNCS 0x989680 ;  /* 0x009896800000995d */ /* 0x004fea0003900000 */
[----:B------:R-:W2:Y:S02]  /*11740*/  @!P1 SYNCS.PHASECHK.TRANS64 P1, [R29+URZ+0x38840], R0 ;  /* 0x038840001d0095a7 */ /* 0x000ea4000802007f */
[----:B--2---:R-:W-:Y:S05]  /*11750*/  @!P1 BRA `(.L_x_97) ;  /* 0xfffffffc00f09947 */ /* 0x004fea000383ffff */
[----:B------:R-:W-:Y:S05]  /*11760*/  BRA `(.L_x_208) ;  /* 0xffffffc800287947 */ /* 0x000fea000383ffff */
.L_x_99:
[----:B--2---:R2:W3:Y:S02]  /*11770*/  SYNCS.PHASECHK.TRANS64.TRYWAIT P1, [R3+URZ+0x38860], R2 ;  /* 0x03886002030075a7 */ /* 0x0044e4000802017f */
[----:B---3--:R-:W-:Y:S05]  /*11780*/  @!P1 NANOSLEEP.SYNCS 0x989680 ;  /* 0x009896800000995d */ /* 0x008fea0003900000 */
[----:B------:R-:W3:Y:S02]  /*11790*/  @!P1 SYNCS.PHASECHK.TRANS64 P1, [R3+URZ+0x38860], R2 ;  /* 0x03886002030095a7 */ /* 0x000ee4000802007f */
[----:B---3--:R-:W-:Y:S05]  /*117a0*/  @!P1 BRA `(.L_x_99) ;  /* 0xfffffffc00f09947 */ /* 0x008fea000383ffff */
[----:B------:R-:W-:Y:S05]  /*117b0*/  BRA `(.L_x_209) ;  /* 0xffffffc800247947 */ /* 0x000fea000383ffff */
.L_x_101:
[----:B---3--:R3:W4:Y:S02]  /*117c0*/  SYNCS.PHASECHK.TRANS64.TRYWAIT P1, [R29+URZ+0x38860], R0 ;  /* 0x038860001d0075a7 */ /* 0x008724000802017f */
[----:B----4-:R-:W-:Y:S05]  /*117d0*/  @!P1 NANOSLEEP.SYNCS 0x989680 ;  /* 0x009896800000995d */ /* 0x010fea0003900000 */
[----:B------:R-:W4:Y:S02]  /*117e0*/  @!P1 SYNCS.PHASECHK.TRANS64 P1, [R29+URZ+0x38860], R0 ;  /* 0x038860001d0095a7 */ /* 0x000f24000802007f */
[----:B----4-:R-:W-:Y:S05]  /*117f0*/  @!P1 BRA `(.L_x_101) ;  /* 0xfffffffc00f09947 */ /* 0x010fea000383ffff */
[----:B------:R-:W-:Y:S05]  /*11800*/  BRA `(.L_x_210) ;  /* 0xffffffc800207947 */ /* 0x000fea000383ffff */
.L_x_103:
[----:B----4-:R4:W0:Y:S02]  /*11810*/  SYNCS.PHASECHK.TRANS64.TRYWAIT P1, [R3+URZ+0x38880], R2 ;  /* 0x03888002030075a7 */ /* 0x010824000802017f */
[----:B0-----:R-:W-:Y:S05]  /*11820*/  @!P1 NANOSLEEP.SYNCS 0x989680 ;  /* 0x009896800000995d */ /* 0x001fea0003900000 */
[----:B------:R-:W0:Y:S02]  /*11830*/  @!P1 SYNCS.PHASECHK.TRANS64 P1, [R3+URZ+0x38880], R2 ;  /* 0x03888002030095a7 */ /* 0x000e24000802007f */
[----:B0-----:R-:W-:Y:S05]  /*11840*/  @!P1 BRA `(.L_x_103) ;  /* 0xfffffffc00f09947 */ /* 0x001fea000383ffff */
[----:B------:R-:W-:Y:S05]  /*11850*/  BRA `(.L_x_211) ;  /* 0xffffffc8001c7947 */ /* 0x000fea000383ffff */
.L_x_212:
[----:B------:R-:W-:-:S00]  /*11860*/  BRA `(.L_x_212) ;  /* 0xfffffffc00fc7947 */ /* 0x000fc0000383ffff */
[----:B------:R-:W-:-:S00]  /*11870*/  NOP ;  /* 0x0000000000007918 */ /* 0x000fc00000000000 */
        /* <DEDUP_REMOVED lines=8> */
.L_x_3630:


//--------------------- .text._ZN7cutlass13device_kernelIN5flash11enable_sm90INS1_16FlashAttnFwdSm90INS1_25CollectiveMainloopFwdSm90ILi2EN4cute5tupleIJNS5_1CILi1EEES8_S8_EEENS6_IJNS7_ILi128EEESA_NS7_ILi256EEEEEELi256ENS_12float_e4m3_tEfNS_4arch4Sm90ELb0ELb0ELb0ELb1ELb1ELb0ELb0ELb1ELb0ELb1ELb0ELb0EEENS1_21CollectiveEpilogueFwdINS6_IJSA_SB_SA_EEES9_NS_10bfloat16_tESF_Li256ELb1ELb1ELb0ELb1EEENS1_36VarlenDynamicPersistentTileSchedulerILi128ELi128ELi256ELi128ELb0ELb1ELb1ELb0ELb1ELb1EEEEEEEEEvNT_6ParamsE --------------------------
	.section	.text._ZN7cutlass13device_kernelIN5flash11enable_sm90INS1_16FlashAttnFwdSm90INS1_25CollectiveMainloopFwdSm90ILi2EN4cute5tupleIJNS5_1CILi1EEES8_S8_EEENS6_IJNS7_ILi128EEESA_NS7_ILi256EEEEEELi256ENS_12float_e4m3_tEfNS_4arch4Sm90ELb0ELb0ELb0ELb1ELb1ELb0ELb0ELb1ELb0ELb1ELb0ELb0EEENS1_21CollectiveEpilogueFwdINS6_IJSA_SB_SA_EEES9_NS_10bfloat16_tESF_Li256ELb1ELb1ELb0ELb1EEENS1_36VarlenDynamicPersistentTileSchedulerILi128ELi128ELi256ELi128ELb0ELb1ELb1ELb0ELb1ELb1EEEEEEEEEvNT_6ParamsE,"ax",@progbits
	.align	128
.text._ZN7cutlass13device_kernelIN5flash11enable_sm90INS1_16FlashAttnFwdSm90INS1_25CollectiveMainloopFwdSm90ILi2EN4cute5tupleIJNS5_1CILi1EEES8_S8_EEENS6_IJNS7_ILi128EEESA_NS7_ILi256EEEEEELi256ENS_12float_e4m3_tEfNS_4arch4Sm90ELb0ELb0ELb0ELb1ELb1ELb0ELb0ELb1ELb0ELb1ELb0ELb0EEENS1_21CollectiveEpilogueFwdINS6_IJSA_SB_SA_EEES9_NS_10bfloat16_tESF_Li256ELb1ELb1ELb0ELb1EEENS1_36VarlenDynamicPersistentTileSchedulerILi128ELi128ELi256ELi128ELb0ELb1ELb1ELb0ELb1ELb1EEEEEEEEEvNT_6ParamsE:
        .type           _ZN7cutlass13device_kernelIN5flash11enable_sm90INS1_16FlashAttnFwdSm90INS1_25CollectiveMainloopFwdSm90ILi2EN4cute5tupleIJNS5_1CILi1EEES8_S8_EEENS6_IJNS7_ILi128EEESA_NS7_ILi256EEEEEELi256ENS_12float_e4m3_tEfNS_4arch4Sm90ELb0ELb0ELb0ELb1ELb1ELb0ELb0ELb1ELb0ELb1ELb0ELb0EEENS1_21CollectiveEpilogueFwdINS6_IJSA_SB_SA_EEES9_NS_10bfloat16_tESF_Li256ELb1ELb1ELb0ELb1EEENS1_36VarlenDynamicPersistentTileSchedulerILi128ELi128ELi256ELi128ELb0ELb1ELb1ELb0ELb1ELb1EEEEEEEEEvNT_6ParamsE,@function
        .size           _ZN7cutlass13device_kernelIN5flash11enable_sm90INS1_16FlashAttnFwdSm90INS1_25CollectiveMainloopFwdSm90ILi2EN4cute5tupleIJNS5_1CILi1EEES8_S8_EEENS6_IJNS7_ILi128EEESA_NS7_ILi256EEEEEELi256ENS_12float_e4m3_tEfNS_4arch4Sm90ELb0ELb0ELb0ELb1ELb1ELb0ELb0ELb1ELb0ELb1ELb0ELb0EEENS1_21CollectiveEpilogueFwdINS6_IJSA_SB_SA_EEES9_NS_10bfloat16_tESF_Li256ELb1ELb1ELb0ELb1EEENS1_36VarlenDynamicPersistentTileSchedulerILi128ELi128ELi256ELi128ELb0ELb1ELb1ELb0ELb1ELb1EEEEEEEEEvNT_6ParamsE,(.L_x_3631 - _ZN7cutlass13device_kernelIN5flash11enable_sm90INS1_16FlashAttnFwdSm90INS1_25CollectiveMainloopFwdSm90ILi2EN4cute5tupleIJNS5_1CILi1EEES8_S8_EEENS6_IJNS7_ILi128EEESA_NS7_ILi256EEEEEELi256ENS_12float_e4m3_tEfNS_4arch4Sm90ELb0ELb0ELb0ELb1ELb1ELb0ELb0ELb1ELb0ELb1ELb0ELb0EEENS1_21CollectiveEpilogueFwdINS6_IJSA_SB_SA_EEES9_NS_10bfloat16_tESF_Li256ELb1ELb1ELb0ELb1EEENS1_36VarlenDynamicPersistentTileSchedulerILi128ELi128ELi256ELi128ELb0ELb1ELb1ELb0ELb1ELb1EEEEEEEEEvNT_6ParamsE)
        .other          _ZN7cutlass13device_kernelIN5flash11enable_sm90INS1_16FlashAttnFwdSm90INS1_25CollectiveMainloopFwdSm90ILi2EN4cute5tupleIJNS5_1CILi1EEES8_S8_EEENS6_IJNS7_ILi128EEESA_NS7_ILi256EEEEEELi256ENS_12float_e4m3_tEfNS_4arch4Sm90ELb0ELb0ELb0ELb1ELb1ELb0ELb0ELb1ELb0ELb1ELb0ELb0EEENS1_21CollectiveEpilogueFwdINS6_IJSA_SB_SA_EEES9_NS_10bfloat16_tESF_Li256ELb1ELb1ELb0ELb1EEENS1_36VarlenDynamicPersistentTileSchedulerILi128ELi128ELi256ELi128ELb0ELb1ELb1ELb0ELb1ELb1EEEEEEEEEvNT_6ParamsE,@"STO_CUDA_ENTRY STV_DEFAULT"
_ZN7cutlass13device_kernelIN5flash11enable_sm90INS1_16FlashAttnFwdSm90INS1_25CollectiveMainloopFwdSm90ILi2EN4cute5tupleIJNS5_1CILi1EEES8_S8_EEENS6_IJNS7_ILi128EEESA_NS7_ILi256EEEEEELi256ENS_12float_e4m3_tEfNS_4arch4Sm90ELb0ELb0ELb0ELb1ELb1ELb0ELb0ELb1ELb0ELb1ELb0ELb0EEENS1_21CollectiveEpilogueFwdINS6_IJSA_SB_SA_EEES9_NS_10bfloat16_tESF_Li256ELb1ELb1ELb0ELb1EEENS1_36VarlenDynamicPersistentTileSchedulerILi128ELi128ELi256ELi128ELb0ELb1ELb1ELb0ELb1ELb1EEEEEEEEEvNT_6ParamsE:
        /* <DEDUP_REMOVED lines=9> */
[----:B------:R1:W2:Y:S01]  /*0090*/  SHFL.IDX PT, R4, R3, RZ, 0x1f ;  /* 0x00001fff03047589 */ /* 0x0002a200000e0000 */
        /* <DEDUP_REMOVED lines=14> */
[----:B------:R1:W0:Y:S06]  /*0180*/  @!UP0 SYNCS.EXCH.64 URZ, [UR8+0x38800], UR4 ;  /* 0x03880004083f85b2 */ /* 0x00022c0008000100 */
[----:B------:R1:W3:Y:S02]  /*0190*/  @!UP1 SYNCS.EXCH.64 URZ, [UR8+0x38820], UR6 ;  /* 0x03882006083f95b2 */ /* 0x0002e40008000100 */
[----:B-12---:R-:W-:Y:S05]  /*01a0*/  @P1 BRA `(.L_x_213) ;  /* 0x0000000000481947 */ /* 0x006fea0003800000 */
[----:B------:R-:W1:Y:S01]  /*01b0*/  S2UR UR5, SR_CgaCtaId ;  /* 0x00000000000579c3 */ /* 0x000e620000008800 */
[----:B------:R-:W-:Y:S01]  /*01c0*/  UMOV UR4, 0x400 ;  /* 0x0000040000047882 */ /* 0x000fe20000000000 */
[----:B------:R-:W-:Y:S01]  /*01d0*/  UMOV UR6, 0x80 ;  /* 0x0000008000067882 */ /* 0x000fe20000000000 */
[----:B------:R-:W-:Y:S01]  /*01e0*/  UMOV UR7, 0x100 ;  /* 0x0000010000077882 */ /* 0x000fe20000000000 */
[----:B------:R-:W-:Y:S01]  /*01f0*/  ELECT P0, URZ, PT ;  /* 0x00000000003f782f */ /* 0x000fe20003800000 */
[----:B-1----:R-:W-:Y:S02]  /*0200*/  ULEA UR8, UR5, UR4, 0x18 ;  /* 0x0000000405087291 */ /* 0x002fe4000f8ec03f */
[----:B------:R-:W-:-:S04]  /*0210*/  UIADD3 UR4, -UR6, 0x100000, URZ ;  /* 0x0010000006047890 */ /* 0x000fc8000fffe13f */
[----:B------:R-:W-:Y:S02]  /*0220*/  USHF.L.U32 UR5, UR4, 0xb, URZ ;  /* 0x0000000b04057899 */ /* 0x000fe4000800063f */
[----:B------:R-:W-:Y:S02]  /*0230*/  USHF.L.U32 UR4, UR4, 0x1, URZ ;  /* 0x0000000104047899 */ /* 0x000fe4000800063f */
[----:B------:R-:W-:-:S04]  /*0240*/  UIADD3 UR6, -UR7, 0x100000, URZ ;  /* 0x0010000007067890 */ /* 0x000fc8000fffe13f */
[----:B------:R-:W-:Y:S02]  /*0250*/  USHF.L.U32 UR7, UR6, 0xb, URZ ;  /* 0x0000000b06077899 */ /* 0x000fe4000800063f */
[----:B------:R-:W-:Y:S01]  /*0260*/  USHF.L.U32 UR6, UR6, 0x1, URZ ;  /* 0x0000000106067899 */ /* 0x000fe2000800063f */
[----:B------:R-:W1:Y:S03]  /*0270*/  FENCE.VIEW.ASYNC.S ;  /* 0x00000000000073c6 */ /* 0x000e660000000000 */
[----:B-1----:R1:W2:Y:S08]  /*0280*/  SYNCS.EXCH.64 URZ, [UR8+0x38830], UR4 ;  /* 0x03883004083f75b2 */ /* 0x0022b00008000100 */
[----:B------:R1:W4:Y:S01]  /*0290*/  SYNCS.EXCH.64 URZ, [UR8+0x38840], UR6 ;  /* 0x03884006083f75b2 */ /* 0x0003220008000100 */
[----:B------:R1:W0:Y:S01]  /*02a0*/  SYNCS.EXCH.64 URZ, [UR8+0x38838], UR4 ;  /* 0x03883804083f75b2 */ /* 0x0002220008000100 */
[----:B------:R1:W0:Y:S01]  /*02b0*/  SYNCS.EXCH.64 URZ, [UR8+0x38848], UR6 ;  /* 0x03884806083f75b2 */ /* 0x0002220008000100 */
[----:B------:R-:W-:Y:S01]  /*02c0*/  NOP ;  /* 0x0000000000007918 */ /* 0x000fe20000000000 */
.L_x_213:
[----:B------:R-:W5:Y:S01]  /*02d0*/  SHFL.IDX PT, R2, R0, RZ, 0x1f ;  /* 0x00001fff00027589 */ /* 0x000f6200000e0000 */
[----:B------:R-:W-:Y:S01]  /*02e0*/  NOP ;  /* 0x0000000000007918 */ /* 0x000fe20000000000 */
[----:B-----5:R-:W-:-:S13]  /*02f0*/  ISETP.NE.AND P0, PT, R2, RZ, PT ;  /* 0x000000ff0200720c */ /* 0x020fda0003f05270 */
[----:B------:R-:W-:Y:S05]  /*0300*/  @P0 BRA `(.L_x_214) ;  /* 0x0000000000480947 */ /* 0x000fea0003800000 */
[----:B-1----:R-:W1:Y:S01]  /*0310*/  S2UR UR5, SR_CgaCtaId ;  /* 0x00000000000579c3 */ /* 0x002e620000008800 */
        /* <DEDUP_REMOVED lines=12> */
[----:B-1----:R1:W0:Y:S08]  /*03e0*/  SYNCS.EXCH.64 URZ, [UR8+0x38850], UR4 ;  /* 0x03885004083f75b2 */ /* 0x0022300008000100 */
[----:B------:R1:W0:Y:S01]  /*03f0*/  SYNCS.EXCH.64 URZ, [UR8+0x38860], UR6 ;  /* 0x03886006083f75b2 */ /* 0x0002220008000100 */
[----:B------:R1:W0:Y:S01]  /*0400*/  SYNCS.EXCH.64 URZ, [UR8+0x38858], UR4 ;  /* 0x03885804083f75b2 */ /* 0x0002220008000100 */
[----:B------:R1:W0:Y:S01]  /*0410*/  SYNCS.EXCH.64 URZ, [UR8+0x38868], UR6 ;  /* 0x03886806083f75b2 */ /* 0x0002220008000100 */
[----:B------:R-:W-:Y:S01]  /*0420*/  NOP ;  /* 0x0000000000007918 */ /* 0x000fe20000000000 */
.L_x_214:
[----:B------:R-:W5:Y:S01]  /*0430*/  SHFL.IDX PT, R2, R0, RZ, 0x1f ;  /* 0x00001fff00027589 */ /* 0x000f6200000e0000 */
[----:B------:R-:W-:Y:S01]  /*0440*/  NOP ;  /* 0x0000000000007918 */ /* 0x000fe20000000000 */
[----:B-----5:R-:W-:-:S13]  /*0450*/  ISETP.NE.AND P0, PT, R2, RZ, PT ;  /* 0x000000ff0200720c */ /* 0x020fda0003f05270 */
[----:B------:R-:W-:Y:S05]  /*0460*/  @P0 BRA `(.L_x_215) ;  /* 0x0000000000380947 */ /* 0x000fea0003800000 */
[----:B-1----:R-:W1:Y:S01]  /*0470*/  S2UR UR5, SR_CgaCtaId ;  /* 0x00000000000579c3 */ /* 0x002e620000008800 */
[----:B------:R-:W-:Y:S01]  /*0480*/  UMOV UR4, 0x400 ;  /* 0x0000040000047882 */ /* 0x000fe20000000000 */
[----:B------:R-:W-:Y:S01]  /*0490*/  UMOV UR7, 0x80 ;  /* 0x0000008000077882 */ /* 0x000fe20000000000 */
[----:B------:R-:W-:Y:S01]  /*04a0*/  ELECT P0, URZ, PT ;  /* 0x00000000003f782f */ /* 0x000fe20003800000 */
[----:B-1----:R-:W-:Y:S02]  /*04b0*/  ULEA UR6, UR5, UR4, 0x18 ;  /* 0x0000000405067291 */ /* 0x002fe4000f8ec03f */
[----:B------:R-:W-:-:S04]  /*04c0*/  UIADD3 UR4, -UR7, 0x100000, URZ ;  /* 0x0010000007047890 */ /* 0x000fc8000fffe13f */
[----:B------:R-:W-:Y:S02]  /*04d0*/  USHF.L.U32 UR5, UR4, 0xb, URZ ;  /* 0x0000000b04057899 */ /* 0x000fe4000800063f */
[----:B------:R-:W-:Y:S01]  /*04e0*/  USHF.L.U32 UR4, UR4, 0x1, URZ ;  /* 0x0000000104047899 */ /* 0x000fe2000800063f */
[----:B------:R-:W1:Y:S11]  /*04f0*/  FENCE.VIEW.ASYNC.S ;  /* 0x00000000000073c6 */ /* 0x000e760000000000 */
[----:B-1----:R1:W0:Y:S01]  /*0500*/  SYNCS.EXCH.64 URZ, [UR6+0x38870], UR4 ;  /* 0x03887004063f75b2 */ /* 0x0022220008000100 */
[----:B------:R1:W0:Y:S01]  /*0510*/  SYNCS.EXCH.64 URZ, [UR6+0x38880], UR4 ;  /* 0x03888004063f75b2 */ /* 0x0002220008000100 */
[----:B------:R1:W0:Y:S01]  /*0520*/  SYNCS.EXCH.64 URZ, [UR6+0x38878], UR4 ;  /* 0x03887804063f75b2 */ /* 0x0002220008000100 */
[----:B------:R1:W0:Y:S01]  /*0530*/  SYNCS.EXCH.64 URZ, [UR6+0x38888], UR4 ;  /* 0x03888804063f75b2 */ /* 0x0002220008000100 */
[----:B------:R-:W-:Y:S01]  /*0540*/  NOP ;  /* 0x0000000000007918 */ /* 0x000fe20000000000 */
.L_x_215:
        /* <DEDUP_REMOVED lines=22> */
.L_x_216:
[----:B------:R-:W5:Y:S01]  /*06b0*/  SHFL.IDX PT, R3, R0, RZ, 0x1f ;  /* 0x00001fff00037589 */ /* 0x000f6200000e0000 */
[----:B------:R-:W-:Y:S01]  /*06c0*/  R2UR UR9, R4 ;  /* 0x00000000040972ca */ /* 0x000fe200000e0000 */
[----:B------:R-:W-:Y:S01]  /*06d0*/  NOP ;  /* 0x0000000000007918 */ /* 0x000fe20000000000 */
[----:B------:R-:W0:Y:S01]  /*06e0*/  S2R R2, SR_CgaCtaId ;  /* 0x0000000000027919 */ /* 0x000e220000008800 */
[----:B-----5:R-:W-:-:S13]  /*06f0*/  ISETP.NE.AND P0, PT, R3, RZ, PT ;  /* 0x000000ff0300720c */ /* 0x020fda0003f05270 */
[----:B0-----:R-:W-:Y:S05]  /*0700*/  @P0 BRA `(.L_x_217) ;  /* 0x0000000000480947 */ /* 0x001fea0003800000 */
[----:B-1----:R-:W0:Y:S01]  /*0710*/  S2UR UR5, SR_CgaCtaId ;  /* 0x00000000000579c3 */ /* 0x002e220000008800 */
        /* <DEDUP_REMOVED lines=13> */
[----:B------:R0:W0:Y:S01]  /*07f0*/  SYNCS.EXCH.64 URZ, [UR8+0x388c0], UR6 ;  /* 0x0388c006083f75b2 */ /* 0x0000220008000100 */
[----:B------:R0:W0:Y:S01]  /*0800*/  SYNCS.EXCH.64 URZ, [UR8+0x388b8], UR4 ;  /* 0x0388b804083f75b2 */ /* 0x0000220008000100 */
[----:B------:R0:W0:Y:S01]  /*0810*/  SYNCS.EXCH.64 URZ, [UR8+0x388c8], UR6 ;  /* 0x0388c806083f75b2 */ /* 0x0000220008000100 */
[----:B------:R-:W-:Y:S01]  /*0820*/  NOP ;  /* 0x0000000000007918 */ /* 0x000fe20000000000 */
.L_x_217:
        /* <DEDUP_REMOVED lines=8> */
.L_x_219:
[----:B------:R-:W-:-:S08]  /*08b0*/  NOP ;  /* 0x0000000000007918 */ /* 0x000fd00000000000 */
[----:B------:R-:W0:Y:S02]  /*08c0*/  USETMAXREG.TRY_ALLOC.CTAPOOL UP0, 0xe8 ;  /* 0x000000e8000079c8 */ /* 0x000e240008000600 */
[----:B0-----:R-:W-:-:S13]  /*08d0*/  PLOP3.LUT P0, PT, PT, PT, UP0, 0x80, 0x0 ;  /* 0x000000000000781c */ /* 0x001fda0003f0f008 */
[----:B------:R-:W-:Y:S05]  /*08e0*/  @!P0 BRA `(.L_x_219) ;  /* 0xfffffffc00f08947 */ /* 0x000fea000383ffff */
[----:B------:R-:W0:Y:S01]  /*08f0*/  S2R R0, SR_TID.X ;  /* 0x0000000000007919 */ /* 0x000e220000002100 */
[----:B------:R-:W1:Y:S01]  /*0900*/  S2UR UR5, SR_CgaCtaId ;  /* 0x00000000000579c3 */ /* 0x000e620000008800 */
[----:B------:R-:W-:-:S07]  /*0910*/  UMOV UR4, 0x400 ;  /* 0x0000040000047882 */ /* 0x000fce0000000000 */
[----:B------:R-:W-:Y:S06]  /*0920*/  BAR.ARV 0x8, 0x180 ;  /* 0x0206000000007b1d */ /* 0x000fec0000002000 */
[----:B-1----:R-:W-:Y:S01]  /*0930*/  ULEA UR4, UR5, UR4, 0x18 ;  /* 0x0000000405047291 */ /* 0x002fe2000f8ec03f */
[----:B0-----:R-:W-:-:S04]  /*0940*/  SHF.R.U32.HI R0, RZ, 0x7, R0 ;  /* 0x00000007ff007819 */ /* 0x001fc80000011600 */
[----:B------:R-:W-:-:S13]  /*0950*/  ISETP.NE.AND P0, PT, R0, 0x1, PT ;  /* 0x000000010000780c */ /* 0x000fda0003f05270 */
[----:B------:R-:W-:Y:S08]  /*0960*/  @!P0 BAR.ARV 0x9, 0x100 ;  /* 0x0244000000008b1d */ /* 0x000ff00000002000 */
[----:B------:R-:W-:Y:S06]  /*0970*/  BAR.SYNC.DEFER_BLOCKING 0x5, 0x180 ;  /* 0x0146000000007b1d */ /* 0x000fec0000010000 */
[----:B------:R-:W0:Y:S01]  /*0980*/  LDS.128 R4, [UR4+0x388d0] ;  /* 0x0388d004ff047984 */ /* 0x000e220008000c00 */
[----:B------:R-:W-:Y:S01]  /*0990*/  ULDC UR4, c[0x0][0xc3c] ;  /* 0x00030f0000047ab9 */ /* 0x000fe20000000800 */
[----:B------:R-:W-:Y:S06]  /*09a0*/  BAR.ARV 0x4, 0x180 ;  /* 0x0106000000007b1d */ /* 0x000fec0000002000 */
[----:B0-----:R-:W-:-:S13]  /*09b0*/  ISETP.GE.AND P0, PT, R7, UR4, PT ;  /* 0x0000000407007c0c */ /* 0x001fda000bf06270 */
[----:B------:R-:W-:Y:S05]  /*09c0*/  @P0 EXIT ;  /* 0x000000000000094d */ /* 0x000fea0003800000 */
[----:B------:R-:W0:Y:S01]  /*09d0*/  S2R R0, SR_TID.X ;  /* 0x0000000000007919 */ /* 0x000e220000002100 */
[----:B------:R-:W-:Y:S01]  /*09e0*/  R2UR UR46, R6 ;  /* 0x00000000062e72ca */ /* 0x000fe200000e0000 */
[----:B------:R-:W-:Y:S01]  /*09f0*/  ULOP3.LUT UR45, UR36, 0x1, URZ, 0xfc, !UPT ;  /* 0x00000001242d7892 */ /* 0x000fe2000f8efc3f */
[----:B------:R-:W-:Y:S01]  /*0a00*/  R2UR UR5, R5 ;  /* 0x00000000050572ca */ /* 0x000fe200000e0000 */
[----:B------:R-:W-:Y:S01]  /*0a10*/  UMOV UR44, URZ ;  /* 0x0000003f002c7c82 */ /* 0x000fe20008000000 */
[----:B------:R-:W-:Y:S01]  /*0a20*/  R2UR UR6, R7 ;  /* 0x00000000070672ca */ /* 0x000fe200000e0000 */
[----:B------:R-:W-:Y:S01]  /*0a30*/  UMOV UR43, URZ ;  /* 0x0000003f002b7c82 */ /* 0x000fe20008000000 */
[----:B------:R-:W-:Y:S01]  /*0a40*/  UMOV UR42, URZ ;  /* 0x0000003f002a7c82 */ /* 0x000fe20008000000 */
[----:B0-----:R-:W-:-:S05]  /*0a50*/  VIADD R225, R0, 0xffffff80 ;  /* 0xffffff8000e17836 */ /* 0x001fca0000000000 */
[----:B------:R-:W-:-:S04]  /*0a60*/  SHF.R.S32.HI R0, RZ, 0x1f, R225 ;  /* 0x0000001fff007819 */ /* 0x000fc800000114e1 */
[CC--:B------:R-:W-:Y:S02]  /*0a70*/  LEA.HI R3, R0.reuse, R225.reuse, RZ, 0x7 ;  /* 0x000000e100037211 */ /* 0x0c0fe400078f38ff */
[-C--:B------:R-:W-:Y:S02]  /*0a80*/  LEA.HI R4, R0, R225.reuse, RZ, 0x5 ;  /* 0x000000e100047211 */ /* 0x080fe400078f28ff */
[----:B------:R-:W-:Y:S02]  /*0a90*/  LOP3.LUT R2, R3, 0xffffff80, RZ, 0xc0, !PT ;  /* 0xffffff8003027812 */ /* 0x000fe400078ec0ff */
[----:B------:R-:W-:Y:S01]  /*0aa0*/  SHF.R.S32.HI R216, RZ, 0x7, R3 ;  /* 0x00000007ffd87819 */ /* 0x000fe20000011403 */
[----:B------:R-:W-:Y:S02]  /*0ab0*/  IMAD.SHL.U32 R6, R4, 0x20, RZ ;  /* 0x0000002004067824 */ /* 0x000fe400078e00ff */
[----:B------:R-:W-:Y:S01]  /*0ac0*/  IMAD.IADD R23, R225, 0x1, -R2 ;  /* 0x00000001e1177824 */ /* 0x000fe200078e0a02 */
[----:B------:R-:W-:-:S02]  /*0ad0*/  LEA.HI R2, R0, R225, RZ, 0x4 ;  /* 0x000000e100027211 */ /* 0x000fc400078f20ff */
[----:B------:R-:W-:Y:S02]  /*0ae0*/  LOP3.LUT R7, R6, 0xfffffc00, RZ, 0xc0, !PT ;  /* 0xfffffc0006077812 */ /* 0x000fe400078ec0ff */
[----:B------:R-:W-:Y:S02]  /*0af0*/  SHF.R.S32.HI R8, RZ, 0x1f, R23 ;  /* 0x0000001fff087819 */ /* 0x000fe40000011417 */
[----:B------:R-:W-:Y:S02]  /*0b00*/  SHF.R.S32.HI R5, RZ, 0x4, R2 ;  /* 0x00000004ff057819 */ /* 0x000fe40000011402 */
[----:B------:R-:W-:Y:S02]  /*0b10*/  LEA.HI R9, R8, R23, RZ, 0x2 ;  /* 0x0000001708097211 */ /* 0x000fe400078f10ff */
[C---:B------:R-:W-:Y:S02]  /*0b20*/  LOP3.LUT R4, R2.reuse, 0x3fffff0, RZ, 0xc0, !PT ;  /* 0x03fffff002047812 */ /* 0x040fe400078ec0ff */
[----:B------:R-:W-:-:S02]  /*0b30*/  LEA.HI R2, R2, R5, RZ, 0x1 ;  /* 0x0000000502027211 */ /* 0x000fc400078f08ff */
[-C--:B------:R-:W-:Y:S01]  /*0b40*/  LEA.HI R6, R0, R225.reuse, RZ, 0x2 ;  /* 0x000000e100067211 */ /* 0x080fe200078f10ff */
[----:B------:R-:W-:Y:S01]  /*0b50*/  IMAD.IADD R4, R225, 0x1, -R4 ;  /* 0x00000001e1047824 */ /* 0x000fe200078e0a04 */
[--C-:B------:R-:W-:Y:S02]  /*0b60*/  SHF.R.S32.HI R10, RZ, 0x2, R9.reuse ;  /* 0x00000002ff0a7819 */ /* 0x100fe40000011409 */
[----:B------:R-:W-:Y:S01]  /*0b70*/  SHF.R.S32.HI R11, RZ, 0x1f, R9 ;  /* 0x0000001fff0b7819 */ /* 0x000fe20000011409 */
[----:B------:R-:W-:Y:S01]  /*0b80*/  IMAD R7, R4, 0x40, R7 ;  /* 0x0000004004077824 */ /* 0x000fe200078e0207 */
[----:B------:R-:W-:Y:S02]  /*0b90*/  LOP3.LUT R2, R2, 0x1ffffffe, RZ, 0xc0, !PT ;  /* 0x1ffffffe02027812 */ /* 0x000fe400078ec0ff */
[----:B------:R-:W-:Y:S02]  /*0ba0*/  LOP3.LUT R6, R6, 0xfffffffc, RZ, 0xc0, !PT ;  /* 0xfffffffc06067812 */ /* 0x000fe400078ec0ff */
[----:B------:R-:W-:Y:S01]  /*0bb0*/  LEA.HI R0, R0, R225, RZ, 0x3 ;  /* 0x000000e100007211 */ /* 0x000fe200078f18ff */
[----:B------:R-:W-:Y:S01]  /*0bc0*/  IMAD.IADD R220, R5, 0x1, -R2 ;  /* 0x0000000105dc7824 */ /* 0x000fe200078e0a02 */
[----:B------:R-:W-:Y:S01]  /*0bd0*/  LEA.HI R11, R11, R10, RZ, 0x3 ;  /* 0x0000000a0b0b7211 */ /* 0x000fe200078f18ff */
[----:B------:R-:W-:Y:S01]  /*0be0*/  IMAD.IADD R6, R225, 0x1, -R6 ;  /* 0x00000001e1067824 */ /* 0x000fe200078e0a06 */
[----:B------:R-:W-:Y:S01]  /*0bf0*/  LOP3.LUT R2, R0, 0xfffffff8, RZ, 0xc0, !PT ;  /* 0xfffffff800027812 */ /* 0x000fe200078ec0ff */
[----:B------:R-:W-:Y:S01]  /*0c00*/  IMAD R220, R220, 0x8, R7 ;  /* 0x00000008dcdc7824 */ /* 0x000fe200078e0207 */
[----:B------:R-:W-:-:S02]  /*0c10*/  LOP3.LUT R11, R11, 0xfffffff8, RZ, 0xc0, !PT ;  /* 0xfffffff80b0b7812 */ /* 0x000fc400078ec0ff */
[----:B------:R-:W-:Y:S01]  /*0c20*/  LEA.HI R8, R8, R23, RZ, 0x5 ;  /* 0x0000001708087211 */ /* 0x000fe200078f28ff */
[----:B------:R-:W-:Y:S01]  /*0c30*/  IMAD.IADD R19, R225, 0x1, -R2 ;  /* 0x00000001e1137824 */ /* 0x000fe200078e0a02 */
[----:B------:R-:W-:Y:S01]  /*0c40*/  LEA.HI R3, R3, R216, RZ, 0x1 ;  /* 0x000000d803037211 */ /* 0x000fe200078f08ff */
[----:B------:R-:W-:Y:S01]  /*0c50*/  IMAD.IADD R11, R10, 0x1, -R11 ;  /* 0x000000010a0b7824 */ /* 0x000fe200078e0a0b */
[----:B------:R-:W-:Y:S01]  /*0c60*/  SHF.R.S32.HI R8, RZ, 0x5, R8 ;  /* 0x00000005ff087819 */ /* 0x000fe20000011408 */
[----:B------:R-:W-:Y:S01]  /*0c70*/  IMAD.SHL.U32 R2, R19, 0x8, RZ ;  /* 0x0000000813027824 */ /* 0x000fe200078e00ff */
[----:B------:R-:W-:Y:S02]  /*0c80*/  LEA.HI R4, R6, R6, RZ, 0x1 ;  /* 0x0000000606047211 */ /* 0x000fe400078f08ff */
        /* <DEDUP_REMOVED lines=9> */
[----:B------:R-:W-:Y:S01]  /*0d20*/  VIADD R18, R2, 0xc0 ;  /* 0x000000c002127836 */ /* 0x000fe20000000000 */
[----:B------:R-:W-:Y:S01]  /*0d30*/  SHF.R.S32.HI R223, RZ, 0x1f, R17 ;  /* 0x0000001fffdf7819 */ /* 0x000fe20000011411 */
[----:B------:R-:W-:Y:S01]  /*0d40*/  IMAD.IADD R6, R6, 0x1, -R5 ;  /* 0x0000000106067824 */ /* 0x000fe200078e0a05 */
[----:B------:R-:W-:Y:S01]  /*0d50*/  SHF.R.S32.HI R222, RZ, 0x1f, R16 ;  /* 0x0000001fffde7819 */ /* 0x000fe20000011410 */
[----:B------:R-:W-:Y:S01]  /*0d60*/  IMAD R217, R3, 0x40, R8 ;  /* 0x0000004003d97824 */ /* 0x000fe200078e0208 */
[----:B------:R-:W-:Y:S01]  /*0d70*/  SHF.R.S32.HI R221, RZ, 0x1f, R18 ;  /* 0x0000001fffdd7819 */ /* 0x000fe20000011412 */
[----:B------:R-:W-:-:S02]  /*0d80*/  IMAD.IADD R218, R23, 0x1, -R218 ;  /* 0x0000000117da7824 */ /* 0x000fc400078e0ada */
[----:B------:R-:W-:-:S07]  /*0d90*/  IMAD R219, R6, 0x8, R217 ;  /* 0x0000000806db7824 */ /* 0x000fce00078e02d9 */
.L_x_265:
[----:B------:R-:W-:Y:S02]  /*0da0*/  ULDC.64 UR8, c[0x0][0xc88] ;  /* 0x0003220000087ab9 */ /* 0x000fe40000000a00 */
[----:B------:R-:W-:-:S03]  /*0db0*/  UIMAD.WIDE UR6, UR6, 0x4, UR8 ;  /* 0x00000004060678a5 */ /* 0x000fc6000f8e0208 */
[----:B------:R-:W-:-:S03]  /*0dc0*/  ULDC.64 UR8, c[0x0][0x998] ;  /* 0x0002660000087ab9 */ /* 0x000fc60000000a00 */
[----:B01----:R-:W-:Y:S02]  /*0dd0*/  IMAD.U32 R4, RZ, RZ, UR6 ;  /* 0x00000006ff047e24 */ /* 0x003fe4000f8e00ff */
[----:B--2---:R-:W-:Y:S01]  /*0de0*/  IMAD.U32 R5, RZ, RZ, UR7 ;  /* 0x00000007ff057e24 */ /* 0x004fe2000f8e00ff */
[----:B------:R-:W-:-:S04]  /*0df0*/  ULDC.64 UR6, c[0x0][0x990] ;  /* 0x0002640000067ab9 */ /* 0x000fc80000000a00 */
[----:B------:R-:W2:Y:S01]  /*0e00*/  LDG.E R4, desc[UR52][R4.64] ;  /* 0x0000003404047981 */ /* 0x000ea2000c1e1900 */
[----:B------:R-:W-:Y:S01]  /*0e10*/  UISETP.NE.U32.AND UP0, UPT, UR6, URZ, UPT ;  /* 0x0000003f0600728c */ /* 0x000fe2000bf05070 */
[----:B---3--:R-:W-:Y:S01]  /*0e20*/  IMAD.MOV.U32 R3, RZ, RZ, 0x3f800000 ;  /* 0x3f800000ff037424 */ /* 0x008fe200078e00ff */
[----:B------:R-:W-:Y:S01]  /*0e30*/  UISETP.NE.U32.AND UP3, UPT, UR8, URZ, UPT ;  /* 0x0000003f0800728c */ /* 0x000fe2000bf65070 */
[----:B------:R-:W-:Y:S01]  /*0e40*/  IMAD.MOV.U32 R0, RZ, RZ, 0x3f800000 ;  /* 0x3f800000ff007424 */ /* 0x000fe200078e00ff */
[----:B------:R-:W-:Y:S02]  /*0e50*/  UISETP.NE.AND.EX UP0, UPT, UR7, URZ, UPT, UP0 ;  /* 0x0000003f0700728c */ /* 0x000fe4000bf05300 */
[----:B------:R-:W-:-:S04]  /*0e60*/  UISETP.NE.AND.EX UP3, UPT, UR9, URZ, UPT, UP3 ;  /* 0x0000003f0900728c */ /* 0x000fc8000bf65330 */
[----:B------:R-:W-:Y:S02]  /*0e70*/  PLOP3.LUT P2, PT, PT, PT, UP0, 0x80, 0x0 ;  /* 0x000000000000781c */ /* 0x000fe40003f4f008 */
[----:B------:R-:W-:-:S03]  /*0e80*/  PLOP3.LUT P3, PT, PT, PT, UP3, 0x80, 0x0 ;  /* 0x000000000000781c */ /* 0x000fc60003f6f038 */
[----:B------:R-:W-:Y:S01]  /*0e90*/  @UP0 ULDC.64 UR12, c[0x0][0x9a8] ;  /* 0x00026a00000c0ab9 */ /* 0x000fe20000000a00 */
[----:B------:R-:W-:Y:S01]  /*0ea0*/  @UP0 ULDC.64 UR14, c[0x0][0x9b0] ;  /* 0x00026c00000e0ab9 */ /* 0x000fe20000000a00 */
[----:B------:R-:W-:Y:S01]  /*0eb0*/  @UP3 ULDC.64 UR18, c[0x0][0x9b8] ;  /* 0x00026e0000123ab9 */ /* 0x000fe20000000a00 */
[----:B------:R-:W-:Y:S01]  /*0ec0*/  @UP3 ULDC.64 UR20, c[0x0][0x9c0] ;  /* 0x0002700000143ab9 */ /* 0x000fe20000000a00 */
[----:B--2---:R-:W-:-:S13]  /*0ed0*/  R2UR UR37, R4 ;  /* 0x00000000042572ca */ /* 0x004fda00000e0000 */
[----:B------:R-:W-:Y:S02]  /*0ee0*/  USHF.R.S32.HI UR38, URZ, 0x1f, UR37 ;  /* 0x0000001f3f267899 */ /* 0x000fe40008011425 */
[----:B------:R-:W-:Y:S02]  /*0ef0*/  @UP0 UIMAD.WIDE.U32 UR10, UR37, UR12, URZ ;  /* 0x0000000c250a02a5 */ /* 0x000fe4000f8e003f */
[----:B------:R-:W-:Y:S02]  /*0f00*/  @UP0 UIMAD UR4, UR38, UR12, URZ ;  /* 0x0000000c260402a4 */ /* 0x000fe4000f8e023f */
[----:B------:R-:W-:Y:S02]  /*0f10*/  @UP3 UIMAD.WIDE.U32 UR16, UR37, UR18, URZ ;  /* 0x00000012251032a5 */ /* 0x000fe4000f8e003f */
[----:B------:R-:W-:Y:S02]  /*0f20*/  @UP0 UIMAD UR12, UR37, UR13, UR4 ;  /* 0x0000000d250c02a4 */ /* 0x000fe4000f8e0204 */
[----:B------:R-:W-:-:S02]  /*0f30*/  @UP0 USHF.R.S32.HI UR4, URZ, 0x1f, UR46 ;  /* 0x0000001f3f040899 */ /* 0x000fc4000801142e */
[----:B------:R-:W-:Y:S02]  /*0f40*/  @UP3 UIMAD UR13, UR38, UR18, URZ ;  /* 0x00000012260d32a4 */ /* 0x000fe4000f8e023f */
[----:B------:R-:W-:Y:S02]  /*0f50*/  @UP0 UIADD3 UR11, UR11, UR12, URZ ;  /* 0x0000000c0b0b0290 */ /* 0x000fe4000fffe03f */
[----:B------:R-:W-:Y:S02]  /*0f60*/  @UP0 UIMAD UR4, UR4, UR14, URZ ;  /* 0x0000000e040402a4 */ /* 0x000fe4000f8e023f */
[----:B------:R-:W-:Y:S02]  /*0f70*/  @UP3 UIMAD UR18, UR37, UR19, UR13 ;  /* 0x00000013251232a4 */ /* 0x000fe4000f8e020d */
[----:B------:R-:W-:Y:S02]  /*0f80*/  @UP3 USHF.R.S32.HI UR19, URZ, 0x1f, UR46 ;  /* 0x0000001f3f133899 */ /* 0x000fe4000801142e */
[----:B------:R-:W-:-:S02]  /*0f90*/  @UP0 UIMAD UR4, UR46, UR15, UR4 ;  /* 0x0000000f2e0402a4 */ /* 0x000fc4000f8e0204 */
[----:B------:R-:W-:Y:S02]  /*0fa0*/  @UP0 UIMAD.WIDE.U32 UR14, UR46, UR14, UR10 ;  /* 0x0000000e2e0e02a5 */ /* 0x000fe4000f8e000a */
[----:B------:R-:W-:Y:S01]  /*0fb0*/  @UP3 UIADD3 UR17, UR17, UR18, URZ ;  /* 0x0000001211113290 */ /* 0x000fe2000fffe03f */
[----:B------:R-:W-:Y:S01]  /*0fc0*/  ULDC.64 UR10, c[0x0][0xa28] ;  /* 0x00028a00000a7ab9 */ /* 0x000fe20000000a00 */
[----:B------:R-:W-:Y:S01]  /*0fd0*/  ULDC.64 UR12, c[0x0][0xa20] ;  /* 0x00028800000c7ab9 */ /* 0x000fe20000000a00 */
[----:B------:R-:W-:Y:S02]  /*0fe0*/  @UP3 UIMAD UR18, UR19, UR20, URZ ;  /* 0x00000014131232a4 */ /* 0x000fe4000f8e023f */
[----:B------:R-:W-:Y:S02]  /*0ff0*/  UISETP.NE.U32.AND UP1, UPT, UR10, URZ, UPT ;  /* 0x0000003f0a00728c */ /* 0x000fe4000bf25070 */
[----:B------:R-:W-:Y:S02]  /*1000*/  UISETP.NE.U32.AND UP2, UPT, UR12, URZ, UPT ;  /* 0x0000003f0c00728c */ /* 0x000fe4000bf45070 */
[----:B------:R-:W-:-:S02]  /*1010*/  @UP3 UIMAD UR18, UR46, UR21, UR18 ;  /* 0x000000152e1232a4 */ /* 0x000fc4000f8e0212 */
[----:B------:R-:W-:Y:S02]  /*1020*/  @UP3 UIMAD.WIDE.U32 UR16, UR46, UR20, UR16 ;  /* 0x000000142e1032a5 */ /* 0x000fe4000f8e0010 */
[----:B------:R-:W-:Y:S02]  /*1030*/  UISETP.NE.AND.EX UP1, UPT, UR11, URZ, UPT, UP1 ;  /* 0x0000003f0b00728c */ /* 0x000fe4000bf25310 */
[----:B------:R-:W-:Y:S02]  /*1040*/  UISETP.NE.AND.EX UP2, UPT, UR13, URZ, UPT, UP2 ;  /* 0x0000003f0d00728c */ /* 0x000fe4000bf45320 */
[----:B------:R-:W-:Y:S02]  /*1050*/  @UP0 UIADD3 UR15, UR15, UR4, URZ ;  /* 0x000000040f0f0290 */ /* 0x000fe4000fffe03f */
[----:B------:R-:W-:Y:S01]  /*1060*/  @UP0 ULEA UR6, UP4, UR14, UR6, 0x2 ;  /* 0x000000060e060291 */ /* 0x000fe2000f88103f */
[----:B------:R-:W-:Y:S01]  /*1070*/  PLOP3.LUT P0, PT, PT, PT, UP1, 0x80, 0x0 ;  /* 0x000000000000781c */ /* 0x000fe20003f0f018 */
[----:B------:R-:W-:Y:S01]  /*1080*/  @UP3 UIADD3 UR4, UR17, UR18, URZ ;  /* 0x0000001211043290 */ /* 0x000fe2000fffe03f */
[----:B------:R-:W-:Y:S01]  /*1090*/  PLOP3.LUT P1, PT, PT, PT, UP2, 0x80, 0x0 ;  /* 0x000000000000781c */ /* 0x000fe20003f2f028 */
[----:B------:R-:W-:-:S02]  /*10a0*/  @UP3 ULEA UR8, UP5, UR16, UR8, 0x2 ;  /* 0x0000000810083291 */ /* 0x000fc4000f8a103f */
[----:B------:R-:W-:Y:S01]  /*10b0*/  @UP0 ULEA.HI.X UR7, UR14, UR7, UR15, 0x2, UP4 ;  /* 0x000000070e070291 */ /* 0x000fe2000a0f140f */
[----:B------:R-:W-:Y:S01]  /*10c0*/  IMAD.U32 R8, RZ, RZ, UR6 ;  /* 0x00000006ff087e24 */ /* 0x000fe2000f8e00ff */
[----:B------:R-:W-:Y:S02]  /*10d0*/  @UP3 ULEA.HI.X UR9, UR16, UR9, UR4, 0x2, UP5 ;  /* 0x0000000910093291 */ /* 0x000fe4000a8f1404 */
[----:B------:R-:W-:Y:S01]  /*10e0*/  @UP1 ULEA UR10, UP0, UR37, UR10, 0x2 ;  /* 0x0000000a250a1291 */ /* 0x000fe2000f80103f */
[----:B------:R-:W-:Y:S01]  /*10f0*/  IMAD.U32 R10, RZ, RZ, UR8 ;  /* 0x00000008ff0a7e24 */ /* 0x000fe2000f8e00ff */
[----:B------:R-:W-:Y:S01]  /*1100*/  @UP2 ULEA UR12, UP3, UR37, UR12, 0x2 ;  /* 0x0000000c250c2291 */ /* 0x000fe2000f86103f */
[----:B------:R-:W-:Y:S01]  /*1110*/  IMAD.U32 R9, RZ, RZ, UR7 ;  /* 0x00000007ff097e24 */ /* 0x000fe2000f8e00ff */
[----:B------:R-:W-:Y:S01]  /*1120*/  @UP1 ULEA.HI.X UR11, UR37, UR11, UR38, 0x2, UP0 ;  /* 0x0000000b250b1291 */ /* 0x000fe200080f1426 */
[----:B------:R-:W-:Y:S01]  /*1130*/  IMAD.U32 R11, RZ, RZ, UR9 ;  /* 0x00000009ff0b7e24 */ /* 0x000fe2000f8e00ff */
[----:B------:R-:W-:-:S02]  /*1140*/  @UP2 ULEA.HI.X UR13, UR37, UR13, UR38, 0x2, UP3 ;  /* 0x0000000d250d2291 */ /* 0x000fc400098f1426 */
[----:B------:R-:W2:Y:S01]  /*1150*/  @P2 LDG.E R3, desc[UR52][R8.64] ;  /* 0x0000003408032981 */ /* 0x000ea2000c1e1900 */
[----:B------:R-:W-:Y:S01]  /*1160*/  IMAD.U32 R4, RZ, RZ, UR10 ;  /* 0x0000000aff047e24 */ /* 0x000fe2000f8e00ff */
[----:B------:R-:W-:Y:S01]  /*1170*/  ULDC.64 UR6, c[0x0][0x418] ;  /* 0x0001060000067ab9 */ /* 0x000fe20000000a00 */
[----:B------:R-:W-:Y:S01]  /*1180*/  ULDC UR4, c[0x0][0x424] ;  /* 0x0001090000047ab9 */ /* 0x000fe20000000800 */
[----:B------:R0:W2:Y:S01]  /*1190*/  @P3 LDG.E R0, desc[UR52][R10.64] ;  /* 0x000000340a003981 */ /* 0x0000a2000c1e1900 */
[----:B------:R-:W-:Y:S02]  /*11a0*/  IMAD.U32 R6, RZ, RZ, UR12 ;  /* 0x0000000cff067e24 */ /* 0x000fe4000f8e00ff */
[----:B------:R-:W-:Y:S02]  /*11b0*/  IMAD.U32 R5, RZ, RZ, UR11 ;  /* 0x0000000bff057e24 */ /* 0x000fe4000f8e00ff */
[----:B------:R-:W-:-:S03]  /*11c0*/  IMAD.U32 R7, RZ, RZ, UR13 ;  /* 0x0000000dff077e24 */ /* 0x000fc6000f8e00ff */
[----:B------:R-:W3:Y:S04]  /*11d0*/  @P0 LDG.E R4, desc[UR52][R4.64] ;  /* 0x0000003404040981 */ /* 0x000ee8000c1e1900 */
[----:B----4-:R-:W4:Y:S01]  /*11e0*/  @P1 LDG.E R6, desc[UR52][R6.64] ;  /* 0x0000003406061981 */ /* 0x010f22000c1e1900 */
[----:B------:R-:W-:Y:S01]  /*11f0*/  UISETP.NE.U32.AND UP0, UPT, UR6, URZ, UPT ;  /* 0x0000003f0600728c */ /* 0x000fe2000bf05070 */
[----:B0-----:R-:W-:Y:S01]  /*1200*/  CS2R R10, SRZ ;  /* 0x00000000000a7805 */ /* 0x001fe2000001ff00 */
[----:B------:R-:W-:Y:S01]  /*1210*/  UMOV UR49, URZ ;  /* 0x0000003f00317c82 */ /* 0x000fe20008000000 */
[----:B------:R-:W-:Y:S01]  /*1220*/  ULDC UR6, c[0x0][0x2f0] ;  /* 0x0000bc0000067ab9 */ /* 0x000fe20000000800 */
[----:B------:R-:W-:Y:S01]  /*1230*/  UISETP.NE.AND.EX UP0, UPT, UR7, URZ, UPT, UP0 ;  /* 0x0000003f0700728c */ /* 0x000fe2000bf05300 */
[----:B------:R-:W-:Y:S01]  /*1240*/  CS2R R30, SRZ ;  /* 0x00000000001e7805 */ /* 0x000fe2000001ff00 */
[----:B------:R-:W-:Y:S01]  /*1250*/  UMOV UR40, UR5 ;  /* 0x0000000500287c82 */ /* 0x000fe20008000000 */
[----:B------:R-:W-:Y:S01]  /*1260*/  ULDC UR7, c[0x0][0x988] ;  /* 0x0002620000077ab9 */ /* 0x000fe20000000800 */
[----:B------:R-:W-:Y:S01]  /*1270*/  USEL UR4, UR4, 0x1, UP0 ;  /* 0x0000000104047887 */ /* 0x000fe20008000000 */
[----:B------:R-:W-:-:S02]  /*1280*/  CS2R R108, SRZ ;  /* 0x00000000006c7805 */ /* 0x000fc4000001ff00 */
[----:B------:R-:W-:Y:S01]  /*1290*/  CS2R R144, SRZ ;  /* 0x0000000000907805 */ /* 0x000fe2000001ff00 */
[----:B------:R-:W-:Y:S01]  /*12a0*/  IMAD.MOV.U32 R150, RZ, RZ, RZ ;  /* 0x000000ffff967224 */ /* 0x000fe200078e00ff */
[----:B------:R-:W-:Y:S01]  /*12b0*/  UIMAD UR4, UR4, UR6, URZ ;  /* 0x00000006040472a4 */ /* 0x000fe2000f8e023f */
[----:B------:R-:W-:Y:S02]  /*12c0*/  CS2R R100, SRZ ;  /* 0x0000000000647805 */ /* 0x000fe4000001ff00 */
[----:B------:R-:W-:Y:S02]  /*12d0*/  CS2R R142, SRZ ;  /* 0x00000000008e7805 */ /* 0x000fe4000001ff00 */
[----:B------:R-:W-:Y:S02]  /*12e0*/  CS2R R34, SRZ ;  /* 0x0000000000227805 */ /* 0x000fe4000001ff00 */
[----:B------:R-:W-:Y:S02]  /*12f0*/  CS2R R136, SRZ ;  /* 0x0000000000887805 */ /* 0x000fe4000001ff00 */
[----:B------:R-:W-:-:S02]  /*1300*/  CS2R R92, SRZ ;  /* 0x00000000005c7805 */ /* 0x000fc4000001ff00 */
[----:B------:R-:W-:Y:S02]  /*1310*/  CS2R R134, SRZ ;  /* 0x0000000000867805 */ /* 0x000fe4000001ff00 */
        /* <DEDUP_REMOVED lines=21> */
[----:B------:R-:W-:Y:S01]  /*1470*/  CS2R R88, SRZ ;  /* 0x0000000000587805 */ /* 0x000fe2000001ff00 */
[----:B------:R-:W-:Y:S01]  /*1480*/  IMAD.MOV.U32 R33, RZ, RZ, RZ ;  /* 0x000000ffff217224 */ /* 0x000fe200078e00ff */
        /* <DEDUP_REMOVED lines=19> */
[----:B------:R-:W-:Y:S01]  /*15c0*/  CS2R R152, SRZ ;  /* 0x0000000000987805 */ /* 0x000fe2000001ff00 */
[----:B------:R-:W-:Y:S01]  /*15d0*/  IMAD.MOV.U32 R9, RZ, RZ, RZ ;  /* 0x000000ffff097224 */ /* 0x000fe200078e00ff */
[----:B------:R-:W-:Y:S02]  /*15e0*/  CS2R R154, SRZ ;  /* 0x00000000009a7805 */ /* 0x000fe4000001ff00 */
[----:B------:R-:W-:Y:S02]  /*15f0*/  CS2R R40, SRZ ;  /* 0x0000000000287805 */ /* 0x000fe4000001ff00 */
[----:B------:R-:W-:Y:S01]  /*1600*/  CS2R R156, SRZ ;  /* 0x00000000009c7805 */ /* 0x000fe2000001ff00 */
[----:B------:R-:W-:Y:S02]  /*1610*/  IMAD.MOV.U32 R158, RZ, RZ, RZ ;  /* 0x000000ffff9e7224 */ /* 0x000fe400078e00ff */
[----:B--2---:R-:W-:-:S04]  /*1620*/  FMUL.FTZ R0, R3, R0 ;  /* 0x0000000003007220 */ /* 0x004fc80000410000 */
[----:B------:R-:W-:Y:S01]  /*1630*/  FMUL.FTZ R0, R0, UR7 ;  /* 0x0000000700007c20 */ /* 0x000fe20008410000 */
[----:B---3--:R-:W-:Y:S02]  /*1640*/  @P0 R2UR UR49, R4 ;  /* 0x00000000043102ca */ /* 0x008fe400000e0000 */
[----:B------:R-:W-:Y:S02]  /*1650*/  CS2R R4, SRZ ;  /* 0x0000000000047805 */ /* 0x000fe4000001ff00 */
[----:B------:R-:W-:Y:S01]  /*1660*/  R2UR UR39, R0 ;  /* 0x00000000002772ca */ /* 0x000fe200000e0000 */
[----:B------:R-:W-:Y:S01]  /*1670*/  IMAD.MOV.U32 R0, RZ, RZ, RZ ;  /* 0x000000ffff007224 */ /* 0x000fe200078e00ff */
[----:B----4-:R-:W-:Y:S02]  /*1680*/  @P1 R2UR UR4, R6 ;  /* 0x00000000060412ca */ /* 0x010fe400000e0000 */
[----:B------:R-:W-:Y:S01]  /*1690*/  PLOP3.LUT P0, PT, PT, PT, PT, 0x80, 0x0 ;  /* 0x000000000000781c */ /* 0x000fe20003f0f070 */
[----:B------:R-:W-:-:S12]  /*16a0*/  @P1 BRA `(.L_x_220) ;  /* 0x0000000000341947 */ /* 0x000fd80003800000 */
[----:B------:R-:W-:Y:S02]  /*16b0*/  ULDC.64 UR6, c[0x0][0xa08] ;  /* 0x0002820000067ab9 */ /* 0x000fe40000000a00 */
[----:B------:R-:W-:-:S04]  /*16c0*/  ISETP.NE.U32.AND P1, PT, RZ, UR6, PT ;  /* 0x00000006ff007c0c */ /* 0x000fc8000bf25070 */
[----:B------:R-:W-:-:S13]  /*16d0*/  ISETP.NE.AND.EX P1, PT, RZ, UR7, PT, P1 ;  /* 0x00000007ff007c0c */ /* 0x000fda000bf25310 */
[----:B------:R-:W-:Y:S05]  /*16e0*/  @!P1 BRA `(.L_x_220) ;  /* 0x0000000000249947 */ /* 0x000fea0003800000 */
[----:B------:R-:W-:Y:S02]  /*16f0*/  ULDC.64 UR4, c[0x0][0xa08] ;  /* 0x0002820000047ab9 */ /* 0x000fe40000000a00 */
[----:B------:R-:W-:-:S06]  /*1700*/  UIMAD.WIDE UR4, UR37, 0x4, UR4 ;  /* 0x00000004250478a5 */ /* 0x000fcc000f8e0204 */
[----:B------:R-:W-:Y:S02]  /*1710*/  IMAD.U32 R6, RZ, RZ, UR4 ;  /* 0x00000004ff067e24 */ /* 0x000fe4000f8e00ff */
[----:B------:R-:W-:-:S05]  /*1720*/  IMAD.U32 R7, RZ, RZ, UR5 ;  /* 0x00000005ff077e24 */ /* 0x000fca000f8e00ff */
[----:B------:R-:W2:Y:S04]  /*1730*/  LDG.E R8, desc[UR52][R6.64] ;  /* 0x0000003406087981 */ /* 0x000ea8000c1e1900 */
[----:B------:R-:W3:Y:S01]  /*1740*/  LDG.E R3, desc[UR52][R6.64+0x4] ;  /* 0x0000043406037981 */ /* 0x000ee2000c1e1900 */
[----:B--2---:R-:W-:Y:S02]  /*1750*/  R2UR UR4, R8 ;  /* 0x00000000080472ca */ /* 0x004fe400000e0000 */
[----:B---3--:R-:W-:-:S13]  /*1760*/  R2UR UR5, R3 ;  /* 0x00000000030572ca */ /* 0x008fda00000e0000 */
[----:B------:R-:W-:-:S12]  /*1770*/  UIADD3 UR4, -UR4, UR5, URZ ;  /* 0x0000000504047290 */ /* 0x000fd8000fffe13f */
.L_x_220:
[----:B------:R-:W-:Y:S01]  /*1780*/  UIADD3 UR49, -UR49, UR4, URZ ;  /* 0x0000000431317290 */ /* 0x000fe2000fffe13f */
[----:B------:R-:W-:Y:S01]  /*1790*/  CS2R R6, SRZ ;  /* 0x0000000000067805 */ /* 0x000fe2000001ff00 */
[----:B------:R-:W-:Y:S01]  /*17a0*/  UMOV UR41, UR46 ;  /* 0x0000002e00297c82 */ /* 0x000fe20008000000 */
[----:B------:R-:W-:Y:S01]  /*17b0*/  IMAD.MOV.U32 R159, RZ, RZ, RZ ;  /* 0x000000ffff9f7224 */ /* 0x000fe200078e00ff */
[----:B------:R-:W-:Y:S01]  /*17c0*/  UISETP.GE.AND UP0, UPT, UR49, 0x1, UPT ;  /* 0x000000013100788c */ /* 0x000fe2000bf06270 */
[----:B------:R-:W-:Y:S01]  /*17d0*/  CS2R R160, SRZ ;  /* 0x0000000000a07805 */ /* 0x000fe2000001ff00 */
[----:B------:R-:W-:Y:S01]  /*17e0*/  UIADD3 UR4, UR49, 0x7f, URZ ;  /* 0x0000007f31047890 */ /* 0x000fe2000fffe03f */
[----:B------:R-:W-:Y:S01]  /*17f0*/  IMAD.MOV.U32 R32, RZ, RZ, RZ ;  /* 0x000000ffff207224 */ /* 0x000fe200078e00ff */
[----:B------:R-:W-:Y:S01]  /*1800*/  CS2R R162, SRZ ;  /* 0x0000000000a27805 */ /* 0x000fe2000001ff00 */
[----:B------:R-:W-:Y:S01]  /*1810*/  IMAD.MOV.U32 R8, RZ, RZ, RZ ;  /* 0x000000ffff087224 */ /* 0x000fe200078e00ff */
[----:B------:R-:W-:Y:S01]  /*1820*/  PLOP3.LUT P1, PT, PT, PT, UP0, 0x80, 0x0 ;  /* 0x000000000000781c */ /* 0x000fe20003f2f008 */
[----:B------:R-:W-:Y:S01]  /*1830*/  USHF.R.S32.HI UR5, URZ, 0x1f, UR4 ;  /* 0x0000001f3f057899 */ /* 0x000fe20008011404 */
[----:B------:R-:W-:Y:S01]  /*1840*/  CS2R R24, SRZ ;  /* 0x0000000000187805 */ /* 0x000fe2000001ff00 */
[----:B------:R-:W-:-:S02]  /*1850*/  IMAD.MOV.U32 R164, RZ, RZ, RZ ;  /* 0x000000ffffa47224 */ /* 0x000fc400078e00ff */
[----:B------:R-:W-:Y:S01]  /*1860*/  ULEA.HI UR5, UR5, UR4, URZ, 0x7 ;  /* 0x0000000405057291 */ /* 0x000fe2000f8f383f */
[----:B------:R-:W-:-:S07]  /*1870*/  IMAD.MOV.U32 R3, RZ, RZ, RZ ;  /* 0x000000ffff037224 */ /* 0x000fce00078e00ff */
[----:B------:R-:W-:Y:S05]  /*1880*/  @!P1 BRA `(.L_x_221) ;  /* 0x0000005000c49947 */ /* 0x000fea0003800000 */
[----:B------:R-:W0:Y:S01]  /*1890*/  SHFL.IDX PT, R0, R216, RZ, 0x1f ;  /* 0x00001fffd8007589 */ /* 0x000e2200000e0000 */
[----:B------:R-:W1:Y:S01]  /*18a0*/  S2UR UR47, SR_CgaCtaId ;  /* 0x00000000002f79c3 */ /* 0x000e620000008800 */
[----:B------:R-:W-:Y:S01]  /*18b0*/  UMOV UR51, 0x400 ;  /* 0x0000040000337882 */ /* 0x000fe20000000000 */
[----:B------:R-:W-:Y:S01]  /*18c0*/  USHF.R.S32.HI UR48, URZ, 0x7, UR5 ;  /* 0x000000073f307899 */ /* 0x000fe20008011405 */
[----:B0-----:R-:W-:Y:S01]  /*18d0*/  R2UR UR4, R0 ;  /* 0x00000000000472ca */ /* 0x001fe200000e0000 */
[----:B-1----:R-:W-:-:S04]  /*18e0*/  ULEA UR51, UR47, UR51, 0x18 ;  /* 0x000000332f337291 */ /* 0x002fc8000f8ec03f */
[----:B------:R-:W-:-:S04]  /*18f0*/  UIADD3 UR7, UR51, 0x20400, URZ ;  /* 0x0002040033077890 */ /* 0x000fc8000fffe03f */
[----:B------:R-:W-:-:S04]  /*1900*/  ULOP3.LUT UP0, URZ, UR7, 0x3ff, URZ, 0xc0, !UPT ;  /* 0x000003ff073f7892 */ /* 0x000fc8000f80c03f */
[----:B------:R-:W-:Y:S02]  /*1910*/  ULEA.HI UR6, UR4, UR4, URZ, 0x1 ;  /* 0x0000000404067291 */ /* 0x000fe4000f8f083f */
[----:B------:R-:W-:Y:S02]  /*1920*/  PLOP3.LUT P0, PT, PT, PT, UP0, 0x80, 0x0 ;  /* 0x000000000000781c */ /* 0x000fe40003f0f008 */
[----:B------:R-:W-:-:S04]  /*1930*/  ULOP3.LUT UR6, UR6, 0x1e, URZ, 0xc0, !UPT ;  /* 0x0000001e06067892 */ /* 0x000fc8000f8ec03f */
[----:B------:R-:W-:-:S04]  /*1940*/  UIADD3 UR6, UR4, -UR6, URZ ;  /* 0x8000000604067290 */ /* 0x000fc8000fffe03f */
[----:B------:R-:W-:-:S04]  /*1950*/  ULEA UR6, UR6, UR7, 0xd ;  /* 0x0000000706067291 */ /* 0x000fc8000f8e683f */
[----:B------:R-:W-:-:S04]  /*1960*/  USHF.R.U32.HI UR6, URZ, 0x4, UR6 ;  /* 0x000000043f067899 */ /* 0x000fc80008011606 */
[----:B------:R-:W-:Y:S01]  /*1970*/  ULOP3.LUT UR55, UR6, 0x3fff, URZ, 0xc0, !UPT ;  /* 0x00003fff06377892 */ /* 0x000fe2000f8ec03f */
[----:B------:R-:W-:Y:S11]  /*1980*/  @!P0 BRA `(.L_x_222) ;  /* 0x0000000000408947 */ /* 0x000ff60003800000 */
        /* <DEDUP_REMOVED lines=16> */
.L_x_222:
[----:B------:R-:W-:Y:S01]  /*1a90*/  ULEA.HI UR4, UR44, UR44, URZ, 0x1 ;  /* 0x0000002c2c047291 */ /* 0x000fe2000f8f083f */
[----:B------:R-:W0:Y:S03]  /*1aa0*/  S2R R20, SR_TID.X ;  /* 0x0000000000147919 */ /* 0x000e260000002100 */
[----:B------:R-:W-:-:S04]  /*1ab0*/  ULOP3.LUT UR4, UR4, 0xfffffffe, URZ, 0xc0, !UPT ;  /* 0xfffffffe04047892 */ /* 0x000fc8000f8ec03f */
[----:B------:R-:W-:-:S06]  /*1ac0*/  UIADD3 UR4, UR44, -UR4, URZ ;  /* 0x800000042c047290 */ /* 0x000fcc000fffe03f */
[----:B------:R-:W-:-:S05]  /*1ad0*/  IMAD.U32 R0, RZ, RZ, UR4 ;  /* 0x00000004ff007e24 */ /* 0x000fca000f8e00ff */
[----:B------:R-:W-:-:S04]  /*1ae0*/  SHF.L.U32 R0, R0, 0x1f, RZ ;  /* 0x0000001f00007819 */ /* 0x000fc800000006ff */
[----:B------:R-:W1:Y:S01]  /*1af0*/  SYNCS.PHASECHK.TRANS64.TRYWAIT P0, [UR51+0x38800], R0 ;  /* 0x03880000ff0075a7 */ /* 0x000e620008000173 */
[----:B0-----:R-:W-:-:S05]  /*1b00*/  SHF.R.U32.HI R20, RZ, 0x7, R20 ;  /* 0x00000007ff147819 */ /* 0x001fca0000011614 */
[----:B------:R-:W-:Y:S01]  /*1b10*/  VIADD R6, R20, 0x8 ;  /* 0x0000000814067836 */ /* 0x000fe20000000000 */
[----:B-1----:R-:W-:Y:S06]  /*1b20*/  @!P0 BRA `(.L_x_223) ;  /* 0x000000f000c48947 */ /* 0x002fec0003800000 */
.L_x_367:
[----:B0-----:R-:W-:Y:S01]  /*1b30*/  IMAD.U32 R0, RZ, RZ, UR45 ;  /* 0x0000002dff007e24 */ /* 0x001fe2000f8e00ff */
[----:B------:R-:W-:Y:S05]  /*1b40*/  WARPSYNC.ALL ;  /* 0x0000000000007948 */ /* 0x000fea0003800000 */
[----:B------:R0:W-:Y:S01]  /*1b50*/  BAR.SYNC.DEFER_BLOCKING R6, 0x100 ;  /* 0x000400060000751d */ /* 0x0001e20000010000 */
[----:B------:R-:W-:-:S13]  /*1b60*/  ISETP.NE.AND P0, PT, R0, 0x3, PT ;  /* 0x000000030000780c */ /* 0x000fda0003f05270 */
[----:B0-----:R-:W-:Y:S05]  /*1b70*/  @!P0 BRA `(.L_x_224) ;  /* 0x0000000000048947 */ /* 0x001fea0003800000 */
[----:B------:R-:W-:Y:S01]  /*1b80*/  BPT.TRAP 0x1 ;  /* 0x000000040000795c */ /* 0x000fe20000300000 */
.L_x_224:
[----:B------:R-:W-:Y:S01]  /*1b90*/  ULEA UR54, UR42, UR51, 0x3 ;  /* 0x000000332a367291 */ /* 0x000fe2000f8e183f */
[----:B------:R-:W-:-:S05]  /*1ba0*/  IMAD.U32 R7, RZ, RZ, UR43 ;  /* 0x0000002bff077e24 */ /* 0x000fca000f8e00ff */
[----:B------:R-:W-:-:S04]  /*1bb0*/  SHF.L.U32 R7, R7, 0x1f, RZ ;  /* 0x0000001f07077819 */ /* 0x000fc800000006ff */
[----:B------:R0:W1:Y:S01]  /*1bc0*/  SYNCS.PHASECHK.TRANS64.TRYWAIT P1, [UR54+0x38830], R7 ;  /* 0x03883007ff0075a7 */ /* 0x0000620008020176 */
[----:B------:R-:W-:Y:S05]  /*1bd0*/  @!P0 BRA `(.L_x_225) ;  /* 0x0000000000048947 */ /* 0x000fea0003800000 */
[----:B------:R-:W-:Y:S01]  /*1be0*/  BPT.TRAP 0x1 ;  /* 0x000000040000795c */ /* 0x000fe20000300000 */
.L_x_225:
[----:B-1----:R-:W-:Y:S05]  /*1bf0*/  @P1 BRA `(.L_x_226) ;  /* 0x0000000000081947 */ /* 0x002fea0003800000 */
[----:B------:R-:W1:Y:S02]  /*1c00*/  SYNCS.PHASECHK.TRANS64.TRYWAIT P1, [UR54+0x38830], R7 ;  /* 0x03883007ff0075a7 */ /* 0x000e640008020176 */
[----:B-1----:R-:W-:Y:S05]  /*1c10*/  @!P1 BRA `(.L_x_227) ;  /* 0x000000f000a09947 */ /* 0x002fea0003800000 */
.L_x_226:
        /* <DEDUP_REMOVED lines=66> */
.L_x_228:
        /* <DEDUP_REMOVED lines=195> */
[----:B------:R-:W-:-:S02]  /*2c70*/  FFMA.FTZ R85, R85, UR39, -R88 ;  /* 0x0000002755557c23 */ /* 0x000fc40008010858 */
[----:B------:R-:W-:-:S04]  /*2c80*/  FMNMX.FTZ R15, R51, R10, !PT ;  /* 0x0000000a330f7209 */ /* 0x000fc80007810000 */
        /* <DEDUP_REMOVED lines=8> */
[----:B------:R-:W-:Y:S03]  /*2d10*/  MUFU.EX2 R8, R8 ;  /* 0x0000000800087308 */ /* 0x000fe60000000800 */
[----:B------:R-:W-:-:S04]  /*2d20*/  FMNMX.FTZ R21, R63, R12, !PT ;  /* 0x0000000c3f157209 */ /* 0x000fc80007810000 */
[----:B------:R-:W-:Y:S01]  /*2d30*/  FMNMX.FTZ R12, R66, R21, !PT ;  /* 0x00000015420c7209 */ /* 0x000fe20007810000 */
[----:B------:R5:W-:Y:S03]  /*2d40*/  MUFU.EX2 R13, R37 ;  /* 0x00000025000d7308 */ /* 0x000be60000000800 */
[----:B------:R-:W-:-:S04]  /*2d50*/  FMNMX.FTZ R21, R67, R12, !PT ;  /* 0x0000000c43157209 */ /* 0x000fc80007810000 */
[----:B------:R-:W-:Y:S01]  /*2d60*/  FMNMX.FTZ R12, R70, R21, !PT ;  /* 0x00000015460c7209 */ /* 0x000fe20007810000 */
[----:B------:R-:W-:Y:S01]  /*2d70*/  MUFU.EX2 R156, R156 ;  /* 0x0000009c009c7308 */ /* 0x000fe20000000800 */
[----:B-----5:R-:W-:-:S02]  /*2d80*/  FFMA.FTZ R37, R65, UR39, -R88 ;  /* 0x0000002741257c23 */ /* 0x020fc40008010858 */
        /* <DEDUP_REMOVED lines=13> */
[----:B-----5:R-:W-:Y:S02]  /*2e60*/  IMAD.U32 R53, RZ, RZ, UR39 ;  /* 0x00000027ff357e24 */ /* 0x020fe4000f8e00ff */
[----:B------:R-:W-:Y:S01]  /*2e70*/  FMNMX.FTZ R20, R87, R14, !PT ;  /* 0x0000000e57147209 */ /* 0x000fe20007810000 */
[----:B------:R-:W-:-:S04]  /*2e80*/  FFMA.FTZ R14, R60, UR39, -R88 ;  /* 0x000000273c0e7c23 */ /* 0x000fc80008010858 */
[----:B------:R-:W5:Y:S01]  /*2e90*/  SHFL.BFLY PT, R41, R20, 0x2, 0x1f ;  /* 0x0c401f0014297f89 */ /* 0x000f6200000e0000 */
[----:B------:R0:W-:Y:S08]  /*2ea0*/  MUFU.EX2 R21, R49 ;  /* 0x0000003100157308 */ /* 0x0001f00000000800 */
[----:B------:R-:W-:Y:S01]  /*2eb0*/  MUFU.EX2 R12, R12 ;  /* 0x0000000c000c7308 */ /* 0x000fe20000000800 */
[----:B0-----:R-:W-:-:S07]  /*2ec0*/  FFMA.FTZ R49, R61, UR39, -R88 ;  /* 0x000000273d317c23 */ /* 0x001fce0008010858 */
[----:B------:R-:W-:Y:S01]  /*2ed0*/  MUFU.EX2 R160, R160 ;  /* 0x000000a000a07308 */ /* 0x000fe20000000800 */
[----:B-----5:R-:W-:-:S07]  /*2ee0*/  FMNMX.FTZ R24, R20, R41, !PT ;  /* 0x0000002914187209 */ /* 0x020fce0007810000 */
[----:B------:R-:W-:Y:S01]  /*2ef0*/  MUFU.EX2 R33, R57 ;  /* 0x0000003900217308 */ /* 0x000fe20000000800 */
[----:B------:R-:W-:-:S01]  /*2f00*/  FFMA.FTZ R41, R73, UR39, -R88 ;  /* 0x0000002749297c23 */ /* 0x000fc20008010858 */
[----:B------:R-:W0:Y:S06]  /*2f10*/  SHFL.BFLY PT, R45, R24, 0x1, 0x1f ;  /* 0x0c201f00182d7f89 */ /* 0x000e2c00000e0000 */
[----:B------:R-:W-:Y:S08]  /*2f20*/  MUFU.EX2 R14, R14 ;  /* 0x0000000e000e7308 */ /* 0x000ff00000000800 */
[----:B------:R-:W-:Y:S08]  /*2f30*/  MUFU.EX2 R49, R49 ;  /* 0x0000003100317308 */ /* 0x000ff00000000800 */
[----:B------:R-:W-:Y:S01]  /*2f40*/  MUFU.EX2 R162, R162 ;  /* 0x000000a200a27308 */ /* 0x000fe20000000800 */
[----:B0-----:R-:W-:Y:S01]  /*2f50*/  FMNMX.FTZ R172, R24, R45, !PT ;  /* 0x0000002d18ac7209 */ /* 0x001fe20007810000 */
[--C-:B------:R-:W-:Y:S01]  /*2f60*/  FFMA.FTZ R45, R81, UR39, -R88.reuse ;  /* 0x00000027512d7c23 */ /* 0x100fe20008010858 */
[----:B------:R-:W-:-:S02]  /*2f70*/  FFMA.FTZ R24, R84, UR39, -R88 ;  /* 0x0000002754187c23 */ /* 0x000fc40008010858 */
        /* <DEDUP_REMOVED lines=37> */
[----:B------:R-:W-:-:S01]  /*31d0*/  FFMA.FTZ R74, R74, UR39, -R28 ;  /* 0x000000274a4a7c23 */ /* 0x000fc2000801081c */
[--C-:B------:R-:W-:Y:S01]  /*31e0*/  FFMA.FTZ R75, R75, UR39, -R28.reuse ;  /* 0x000000274b4b7c23 */ /* 0x100fe2000801081c */
[----:B------:R-:W-:-:S01]  /*31f0*/  FFMA.FTZ R78, R78, UR39, -R28 ;  /* 0x000000274e4e7c23 */ /* 0x000fc2000801081c */
[--C-:B------:R-:W-:Y:S01]  /*3200*/  FFMA.FTZ R79, R79, UR39, -R28.reuse ;  /* 0x000000274f4f7c23 */ /* 0x100fe2000801081c */
[----:B------:R-:W-:-:S01]  /*3210*/  FFMA.FTZ R82, R82, UR39, -R28 ;  /* 0x0000002752527c23 */ /* 0x000fc2000801081c */
[--C-:B------:R-:W-:Y:S01]  /*3220*/  FFMA.FTZ R83, R83, UR39, -R28.reuse ;  /* 0x0000002753537c23 */ /* 0x100fe2000801081c */
[----:B------:R-:W-:-:S01]  /*3230*/  FFMA.FTZ R86, R86, UR39, -R28 ;  /* 0x0000002756567c23 */ /* 0x000fc2000801081c */
[----:B------:R-:W4:Y:S01]  /*3240*/  MUFU.EX2 R155, R155 ;  /* 0x0000009b009b7308 */ /* 0x000f220000000800 */
[----:B------:R-:W-:-:S07]  /*3250*/  FFMA.FTZ R28, R87, UR39, -R28 ;  /* 0x00000027571c7c23 */ /* 0x000fce000801081c */
[----:B------:R0:W5:Y:S08]  /*3260*/  MUFU.EX2 R26, R35 ;  /* 0x00000023001a7308 */ /* 0x0001700000000800 */
[----:B------:R-:W1:Y:S01]  /*3270*/  MUFU.EX2 R38, R38 ;  /* 0x0000002600267308 */ /* 0x000e620000000800 */
[----:B0-----:R-:W-:-:S04]  /*3280*/  FADD.FTZ R35, R153, R20 ;  /* 0x0000001499237221 */ /* 0x001fc80000010000 */
[----:B--2---:R-:W-:Y:S01]  /*3290*/  FADD.FTZ R34, R30, R35 ;  /* 0x000000231e227221 */ /* 0x004fe20000010000 */
[----:B------:R-:W-:-:S01]  /*32a0*/  FADD.FTZ R35, R11, R32 ;  /* 0x000000200b237221 */ /* 0x000fc20000010000 */
[C---:B---3--:R-:W-:Y:S01]  /*32b0*/  F2FP.SATFINITE.E4M3.F32.PACK_AB_MERGE_C R30, R31.reuse, R30, RZ ;  /* 0x0000001e1f1e723e */ /* 0x048fe200048070ff */
[----:B------:R-:W0:Y:S01]  /*32c0*/  MUFU.EX2 R39, R39 ;  /* 0x0000002700277308 */ /* 0x000e220000000800 */
[----:B------:R-:W-:-:S01]  /*32d0*/  FADD.FTZ R34, R31, R34 ;  /* 0x000000221f227221 */ /* 0x000fc20000010000 */
[----:B------:R-:W-:Y:S01]  /*32e0*/  FADD.FTZ R32, R8, R35 ;  /* 0x0000002308207221 */ /* 0x000fe20000010000 */
[----:B------:R-:W-:Y:S02]  /*32f0*/  F2FP.SATFINITE.E4M3.F32.PACK_AB_MERGE_C R153, R20, R153, R30 ;  /* 0x000000991499723e */ /* 0x000fe4000480701e */
[----:B----4-:R-:W-:-:S03]  /*3300*/  FADD.FTZ R27, R155, R34 ;  /* 0x000000229b1b7221 */ /* 0x010fc60000010000 */
[----:B------:R-:W2:Y:S01]  /*3310*/  MUFU.EX2 R42, R42 ;  /* 0x0000002a002a7308 */ /* 0x000ea20000000800 */
[----:B-----5:R-:W-:-:S04]  /*3320*/  FADD.FTZ R27, R26, R27 ;  /* 0x0000001b1a1b7221 */ /* 0x020fc80000010000 */
[----:B-1----:R-:W-:Y:S01]  /*3330*/  FADD.FTZ R34, R38, R27 ;  /* 0x0000001b26227221 */ /* 0x002fe20000010000 */
[----:B------:R-:W-:-:S02]  /*3340*/  FADD.FTZ R27, R13, R32 ;  /* 0x000000200d1b7221 */ /* 0x000fc40000010000 */
[----:B------:R-:W1:Y:S01]  /*3350*/  MUFU.EX2 R43, R43 ;  /* 0x0000002b002b7308 */ /* 0x000e620000000800 */
[----:B0-----:R-:W-:-:S01]  /*3360*/  FADD.FTZ R35, R39, R34 ;  /* 0x0000002227237221 */ /* 0x001fc20000010000 */
[----:B------:R-:W-:Y:S01]  /*3370*/  FADD.FTZ R32, R156, R27 ;  /* 0x0000001b9c207221 */ /* 0x000fe20000010000 */
[----:B------:R-:W-:-:S03]  /*3380*/  F2FP.SATFINITE.E4M3.F32.PACK_AB_MERGE_C R38, R39, R38, RZ ;  /* 0x000000262726723e */ /* 0x000fc600048070ff */
[----:B------:R-:W-:Y:S01]  /*3390*/  FADD.FTZ R27, R15, R32 ;  /* 0x000000200f1b7221 */ /* 0x000fe20000010000 */
[----:B------:R-:W-:Y:S01]  /*33a0*/  F2FP.SATFINITE.E4M3.F32.PACK_AB_MERGE_C R155, R26, R155, R38 ;  /* 0x0000009b1a9b723e */ /* 0x000fe20004807026 */
[----:B------:R-:W0:Y:S01]  /*33b0*/  MUFU.EX2 R46, R46 ;  /* 0x0000002e002e7308 */ /* 0x000e220000000800 */
[----:B--2---:R-:W-:-:S01]  /*33c0*/  FADD.FTZ R34, R42, R35 ;  /* 0x000000232a227221 */ /* 0x004fc20000010000 */
[----:B------:R-:W-:Y:S01]  /*33d0*/  FADD.FTZ R32, R10, R27 ;  /* 0x0000001b0a207221 */ /* 0x000fe20000010000 */
[----:B------:R-:W-:-:S03]  /*33e0*/  F2FP.SATFINITE.E4M3.F32.PACK_AB_MERGE_C R10, R25, R10, RZ ;  /* 0x0000000a190a723e */ /* 0x000fc600048070ff */
[----:B------:R-:W-:Y:S01]  /*33f0*/  FADD.FTZ R27, R25, R32 ;  /* 0x00000020191b7221 */ /* 0x000fe20000010000 */
[----:B------:R-:W-:Y:S01]  /*3400*/  F2FP.SATFINITE.E4M3.F32.PACK_AB_MERGE_C R156, R15, R156, R10 ;  /* 0x0000009c0f9c723e */ /* 0x000fe2000480700a */
[----:B------:R-:W2:Y:S01]  /*3410*/  MUFU.EX2 R47, R47 ;  /* 0x0000002f002f7308 */ /* 0x000ea20000000800 */
[----:B-1----:R-:W-:-:S01]  /*3420*/  FADD.FTZ R35, R43, R34 ;  /* 0x000000222b237221 */ /* 0x002fc20000010000 */
[----:B------:R-:W-:-:S04]  /*3430*/  FADD.FTZ R32, R158, R27 ;  /* 0x0000001b9e207221 */ /* 0x000fc80000010000 */
[----:B------:R-:W-:Y:S02]  /*3440*/  FADD.FTZ R27, R21, R32 ;  /* 0x00000020151b7221 */ /* 0x000fe40000010000 */
        /* <DEDUP_REMOVED lines=14> */
[----:B------:R-:W-:Y:S01]  /*3530*/  FADD.FTZ R32, R14, R27 ;  /* 0x0000001b0e207221 */ /* 0x000fe20000010000 */
[----:B------:R-:W-:-:S03]  /*3540*/  F2FP.SATFINITE.E4M3.F32.PACK_AB_MERGE_C R14, R49, R14, RZ ;  /* 0x0000000e310e723e */ /* 0x000fc600048070ff */
[----:B------:R-:W-:Y:S01]  /*3550*/  FADD.FTZ R27, R49, R32 ;  /* 0x00000020311b7221 */ /* 0x000fe20000010000 */
[----:B------:R-:W-:Y:S01]  /*3560*/  F2FP.SATFINITE.E4M3.F32.PACK_AB_MERGE_C R160, R33, R160, R14 ;  /* 0x000000a021a0723e */ /* 0x000fe2000480700e */
[----:B------:R-:W1:Y:S01]  /*3570*/  MUFU.EX2 R55, R55 ;  /* 0x0000003700377308 */ /* 0x000e620000000800 */
[----:B0-----:R-:W-:-:S01]  /*3580*/  FADD.FTZ R35, R51, R34 ;  /* 0x0000002233237221 */ /* 0x001fc20000010000 */
[----:B------:R-:W-:Y:S01]  /*3590*/  FADD.FTZ R32, R162, R27 ;  /* 0x0000001ba2207221 */ /* 0x000fe20000010000 */
[----:B------:R-:W-:-:S03]  /*35a0*/  F2FP.SATFINITE.E4M3.F32.PACK_AB_MERGE_C R27, R5, R4, RZ ;  /* 0x00000004051b723e */ /* 0x000fc600048070ff */
[----:B------:R-:W-:Y:S01]  /*35b0*/  FADD.FTZ R5, R37, R32 ;  /* 0x0000002025057221 */ /* 0x000fe20000010000 */
[----:B------:R-:W-:Y:S01]  /*35c0*/  F2FP.SATFINITE.E4M3.F32.PACK_AB_MERGE_C R32, R13, R8, RZ ;  /* 0x000000080d20723e */ /* 0x000fe200048070ff */
[----:B------:R-:W0:Y:S01]  /*35d0*/  MUFU.EX2 R58, R58 ;  /* 0x0000003a003a7308 */ /* 0x000e220000000800 */
[----:B--2---:R-:W-:-:S01]  /*35e0*/  FADD.FTZ R34, R54, R35 ;  /* 0x0000002336227221 */ /* 0x004fc20000010000 */
[----:B------:R-:W-:Y:S02]  /*35f0*/  F2FP.SATFINITE.E4M3.F32.PACK_AB_MERGE_C R152, R9, R152, R27 ;  /* 0x000000980998723e */ /* 0x000fe4000480701b */
[----:B------:R-:W-:-:S04]  /*3600*/  F2FP.SATFINITE.E4M3.F32.PACK_AB_MERGE_C R154, R11, R154, R32 ;  /* 0x0000009a0b9a723e */ /* 0x000fc80004807020 */
[----:B------:R-:W2:Y:S01]  /*3610*/  MUFU.EX2 R59, R59 ;  /* 0x0000003b003b7308 */ /* 0x000ea20000000800 */
[----:B-1----:R-:W-:-:S01]  /*3620*/  FADD.FTZ R35, R55, R34 ;  /* 0x0000002237237221 */ /* 0x002fc20000010000 */
[----:B------:R-:W-:-:S04]  /*3630*/  F2FP.SATFINITE.E4M3.F32.PACK_AB_MERGE_C R54, R55, R54, RZ ;  /* 0x000000363736723e */ /* 0x000fc800048070ff */
[----:B------:R-:W-:Y:S02]  /*3640*/  F2FP.SATFINITE.E4M3.F32.PACK_AB_MERGE_C R159, R51, R50, R54 ;  /* 0x00000032339f723e */ /* 0x000fe40004807036 */
[----:B------:R-:W1:Y:S01]  /*3650*/  MUFU.EX2 R62, R62 ;  /* 0x0000003e003e7308 */ /* 0x000e620000000800 */
[----:B0-----:R-:W-:-:S07]  /*3660*/  FADD.FTZ R34, R58, R35 ;  /* 0x000000233a227221 */ /* 0x001fce0000010000 */
[----:B------:R-:W0:Y:S01]  /*3670*/  MUFU.EX2 R63, R63 ;  /* 0x0000003f003f7308 */ /* 0x000e220000000800 */
[----:B--2---:R-:W-:-:S07]  /*3680*/  FADD.FTZ R35, R59, R34 ;  /* 0x000000223b237221 */ /* 0x004fce0000010000 */
[----:B------:R-:W2:Y:S01]  /*3690*/  MUFU.EX2 R66, R66 ;  /* 0x0000004200427308 */ /* 0x000ea20000000800 */
[----:B-1----:R-:W-:-:S07]  /*36a0*/  FADD.FTZ R34, R62, R35 ;  /* 0x000000233e227221 */ /* 0x002fce0000010000 */
[----:B------:R-:W1:Y:S01]  /*36b0*/  MUFU.EX2 R67, R67 ;  /* 0x0000004300437308 */ /* 0x000e620000000800 */
[----:B0-----:R-:W-:-:S01]  /*36c0*/  FADD.FTZ R35, R63, R34 ;  /* 0x000000223f237221 */ /* 0x001fc20000010000 */
[----:B------:R-:W-:-:S04]  /*36d0*/  F2FP.SATFINITE.E4M3.F32.PACK_AB_MERGE_C R62, R63, R62, RZ ;  /* 0x0000003e3f3e723e */ /* 0x000fc800048070ff */
[----:B------:R-:W-:Y:S02]  /*36e0*/  F2FP.SATFINITE.E4M3.F32.PACK_AB_MERGE_C R161, R59, R58, R62 ;  /* 0x0000003a3ba1723e */ /* 0x000fe4000480703e */
[----:B------:R-:W0:Y:S01]  /*36f0*/  MUFU.EX2 R70, R70 ;  /* 0x0000004600467308 */ /* 0x000e220000000800 */
[----:B--2---:R-:W-:-:S07]  /*3700*/  FADD.FTZ R4, R66, R35 ;  /* 0x0000002342047221 */ /* 0x004fce0000010000 */
[----:B------:R-:W2:Y:S01]  /*3710*/  MUFU.EX2 R69, R69 ;  /* 0x0000004500457308 */ /* 0x000ea20000000800 */
[----:B-1----:R-:W-:-:S01]  /*3720*/  FADD.FTZ R13, R67, R4 ;  /* 0x00000004430d7221 */ /* 0x002fc20000010000 */
[----:B------:R-:W-:-:S06]  /*3730*/  FADD.FTZ R4, R68, R5 ;  /* 0x0000000544047221 */ /* 0x000fcc0000010000 */
[----:B------:R-:W1:Y:S01]  /*3740*/  MUFU.EX2 R71, R71 ;  /* 0x0000004700477308 */ /* 0x000e620000000800 */
[----:B0-----:R-:W-:-:S07]  /*3750*/  FADD.FTZ R8, R70, R13 ;  /* 0x0000000d46087221 */ /* 0x001fce0000010000 */
[----:B------:R-:W0:Y:S01]  /*3760*/  MUFU.EX2 R164, R164 ;  /* 0x000000a400a47308 */ /* 0x000e220000000800 */
[----:B--2---:R-:W-:-:S01]  /*3770*/  FADD.FTZ R5, R69, R4 ;  /* 0x0000000445057221 */ /* 0x004fc20000010000 */
[----:B------:R-:W-:-:S04]  /*3780*/  F2FP.SATFINITE.E4M3.F32.PACK_AB_MERGE_C R68, R69, R68, RZ ;  /* 0x000000444544723e */ /* 0x000fc800048070ff */
[----:B------:R-:W-:Y:S02]  /*3790*/  F2FP.SATFINITE.E4M3.F32.PACK_AB_MERGE_C R162, R37, R162, R68 ;  /* 0x000000a225a2723e */ /* 0x000fe40004807044 */
        /* <DEDUP_REMOVED lines=11> */
[----:B0-----:R-:W-:-:S07]  /*3850*/  FADD.FTZ R13, R75, R8 ;  /* 0x000000084b0d7221 */ /* 0x001fce0000010000 */
[----:B------:R-:W0:Y:S01]  /*3860*/  MUFU.EX2 R77, R77 ;  /* 0x0000004d004d7308 */ /* 0x000e220000000800 */
[----:B--2---:R-:W-:-:S07]  /*3870*/  FADD.FTZ R4, R76, R5 ;  /* 0x000000054c047221 */ /* 0x004fce0000010000 */
[----:B------:R-:W2:Y:S01]  /*3880*/  MUFU.EX2 R79, R79 ;  /* 0x0000004f004f7308 */ /* 0x000ea20000000800 */
[----:B-1----:R-:W-:-:S07]  /*3890*/  FADD.FTZ R8, R78, R13 ;  /* 0x0000000d4e087221 */ /* 0x002fce0000010000 */
[----:B------:R-:W1:Y:S01]  /*38a0*/  MUFU.EX2 R166, R166 ;  /* 0x000000a600a67308 */ /* 0x000e620000000800 */
        /* <DEDUP_REMOVED lines=18> */
[----:B--2---:R-:W-:-:S01]  /*39d0*/  FADD.FTZ R8, R86, R25 ;  /* 0x0000001956087221 */ /* 0x004fc20000010000 */
[C---:B-1----:R-:W-:Y:S01]  /*39e0*/  F2FP.SATFINITE.E4M3.F32.PACK_AB_MERGE_C R24, R85.reuse, R24, RZ ;  /* 0x000000185518723e */ /* 0x042fe200048070ff */
[----:B------:R-:W-:-:S03]  /*39f0*/  FADD.FTZ R4, R85, R4 ;  /* 0x0000000455047221 */ /* 0x000fc60000010000 */
[----:B------:R-:W-:Y:S02]  /*3a00*/  F2FP.SATFINITE.E4M3.F32.PACK_AB_MERGE_C R166, R45, R166, R24 ;  /* 0x000000a62da6723e */ /* 0x000fe40004807018 */
[C---:B0-----:R-:W-:Y:S01]  /*3a10*/  F2FP.SATFINITE.E4M3.F32.PACK_AB_MERGE_C R86, R5.reuse, R86, RZ ;  /* 0x000000560556723e */ /* 0x041fe200048070ff */
[----:B------:R-:W-:-:S03]  /*3a20*/  FADD.FTZ R5, R5, R8 ;  /* 0x0000000805057221 */ /* 0x000fc60000010000 */
[----:B------:R-:W-:Y:S01]  /*3a30*/  F2FP.SATFINITE.E4M3.F32.PACK_AB_MERGE_C R167, R83, R82, R86 ;  /* 0x0000005253a7723e */ /* 0x000fe20004807056 */
[----:B------:R-:W-:Y:S06]  /*3a40*/  @!P0 BRA `(.L_x_229) ;  /* 0x0000000000048947 */ /* 0x000fec0003800000 */
[----:B------:R-:W-:Y:S01]  /*3a50*/  BPT.TRAP 0x1 ;  /* 0x000000040000795c */ /* 0x000fe20000300000 */
.L_x_229:
[----:B------:R0:W1:Y:S01]  /*3a60*/  SYNCS.PHASECHK.TRANS64.TRYWAIT P1, [UR54+0x38850], R7 ;  /* 0x03885007ff0075a7 */ /* 0x0000620008020176 */
[----:B------:R-:W-:Y:S05]  /*3a70*/  @!P0 BRA `(.L_x_230) ;  /* 0x0000000000048947 */ /* 0x000fea0003800000 */
[----:B------:R-:W-:Y:S01]  /*3a80*/  BPT.TRAP 0x1 ;  /* 0x000000040000795c */ /* 0x000fe20000300000 */
.L_x_230:
[----:B-1----:R-:W-:Y:S05]  /*3a90*/  @P1 BRA `(.L_x_231) ;  /* 0x0000000000081947 */ /* 0x002fea0003800000 */
[----:B------:R-:W1:Y:S02]  /*3aa0*/  SYNCS.PHASECHK.TRANS64.TRYWAIT P1, [UR54+0x38850], R7 ;  /* 0x03885007ff0075a7 */ /* 0x000e640008020176 */
[----:B-1----:R-:W-:Y:S05]  /*3ab0*/  @!P1 BRA `(.L_x_232) ;  /* 0x000000d400109947 */ /* 0x002fea0003800000 */
.L_x_231:
        /* <DEDUP_REMOVED lines=31> */
.L_x_233:
[----:B------:R-:W-:Y:S02]  /*3cb0*/  UISETP.GE.AND UP0, UPT, UR49, 0x81, UPT ;  /* 0x000000813100788c */ /* 0x000fe4000bf06270 */
[----:B------:R-:W-:-:S04]  /*3cc0*/  UIADD3 UR54, UR54, 0x38860, URZ ;  /* 0x0003886036367890 */ /* 0x000fc8000fffe03f */
[----:B------:R-:W-:Y:S01]  /*3cd0*/  PLOP3.LUT P1, PT, PT, PT, UP0, 0x80, 0x0 ;  /* 0x000000000000781c */ /* 0x000fe20003f2f008 */
[----:B------:R-:W-:-:S09]  /*3ce0*/  UPRMT UR54, UR47, 0x654, UR54 ;  /* 0x000006542f367896 */ /* 0x000fd20008000036 */
[----:B------:R-:W-:Y:S03]  /*3cf0*/  SYNCS.ARRIVE.TRANS64.RED.A1T0 RZ, [UR54], RZ ;  /* 0x000000ffffff79a7 */ /* 0x000fe60008100436 */
[----:B------:R-:W-:Y:S05]  /*3d00*/  @!P1 BRA `(.L_x_234) ;  /* 0x0000002000ac9947 */ /* 0x000fea0003800000 */
[----:B01----:R-:W-:Y:S01]  /*3d10*/  IMAD.MOV.U32 R7, RZ, RZ, R172 ;  /* 0x000000ffff077224 */ /* 0x003fe200078e00ac */
[----:B------:R-:W-:Y:S01]  /*3d20*/  UIADD3 UR49, UR48, -0x2, URZ ;  /* 0xfffffffe30317890 */ /* 0x000fe2000fffe03f */
[----:B------:R-:W-:-:S11]  /*3d30*/  IMAD.MOV.U32 R6, RZ, RZ, R3 ;  /* 0x000000ffff067224 */ /* 0x000fd600078e0003 */
.L_x_245:
[----:B------:R-:W-:Y:S01]  /*3d40*/  UIADD3 UR42, UR42, 0x1, URZ ;  /* 0x000000012a2a7890 */ /* 0x000fe2000fffe03f */
[----:B0-----:R-:W-:Y:S01]  /*3d50*/  IMAD.U32 R0, RZ, RZ, UR49 ;  /* 0x00000031ff007e24 */ /* 0x001fe2000f8e00ff */
        /* <DEDUP_REMOVED lines=8> */
.L_x_235:
        /* <DEDUP_REMOVED lines=11> */
.L_x_236:
[----:B-1----:R-:W-:Y:S05]  /*3e90*/  @P2 BRA `(.L_x_237) ;  /* 0x00000000000c2947 */ /* 0x002fea0003800000 */
[----:B0-----:R-:W-:-:S04]  /*3ea0*/  IMAD.U32 R0, RZ, RZ, UR54 ;  /* 0x00000036ff007e24 */ /* 0x001fc8000f8e00ff */
[----:B------:R-:W0:Y:S02]  /*3eb0*/  SYNCS.PHASECHK.TRANS64.TRYWAIT P2, [UR47+0x38830], R0 ;  /* 0x03883000ff0075a7 */ /* 0x000e24000804016f */
[----:B0-----:R-:W-:Y:S05]  /*3ec0*/  @!P2 BRA `(.L_x_238) ;  /* 0x000000d00024a947 */ /* 0x001fea0003800000 */
.L_x_237:
        /* <DEDUP_REMOVED lines=46> */
.L_x_239:
[----:B------:R-:W-:Y:S01]  /*41b0*/  FMNMX.FTZ R8, R152, R6, !PT ;  /* 0x0000000698087209 */ /* 0x000fe20007810000 */
[----:B------:R-:W-:Y:S01]  /*41c0*/  IMAD.U32 R12, RZ, RZ, UR39 ;  /* 0x00000027ff0c7e24 */ /* 0x000fe2000f8e00ff */
[----:B------:R-:W-:Y:S02]  /*41d0*/  UIADD3 UR6, UR47, 0x38840, URZ ;  /* 0x000388402f067890 */ /* 0x000fe4000fffe03f */
[----:B------:R-:W-:Y:S02]  /*41e0*/  FMNMX.FTZ R3, R153, R8, !PT ;  /* 0x0000000899037209 */ /* 0x000fe40007810000 */
[----:B------:R-:W-:Y:S02]  /*41f0*/  UPRMT UR6, UR48, 0x654, UR6 ;  /* 0x0000065430067896 */ /* 0x000fe40008000006 */
[----:B------:R-:W-:-:S04]  /*4200*/  FMNMX.FTZ R8, R156, R3, !PT ;  /* 0x000000039c087209 */ /* 0x000fc80007810000 */
[----:B------:R-:W-:-:S03]  /*4210*/  FMNMX.FTZ R3, R157, R8, !PT ;  /* 0x000000089d037209 */ /* 0x000fc60007810000 */
[----:B------:R-:W-:Y:S01]  /*4220*/  SYNCS.ARRIVE.TRANS64.RED.A1T0 RZ, [UR6], RZ ;  /* 0x000000ffffff79a7 */ /* 0x000fe20008100406 */
        /* <DEDUP_REMOVED lines=34> */
[----:B------:R-:W-:-:S01]  /*4450*/  FFMA.FTZ R6, R3, R12, -8 ;  /* 0xc100000003067423 */ /* 0x000fc2000001000c */
[----:B------:R-:W-:-:S03]  /*4460*/  FMNMX.FTZ R12, R154, R7, !PT ;  /* 0x000000079a0c7209 */ /* 0x000fc60007810000 */
        /* <DEDUP_REMOVED lines=24> */
[----:B------:R-:W1:Y:S01]  /*45f0*/  MUFU.EX2 R9, R9 ;  /* 0x0000000900097308 */ /* 0x000e620000000800 */
[----:B------:R-:W-:-:S04]  /*4600*/  FMNMX.FTZ R21, R167, R14, !PT ;  /* 0x0000000ea7157209 */ /* 0x000fc80007810000 */
[----:B------:R-:W-:-:S03]  /*4610*/  FMNMX.FTZ R14, R170, R21, !PT ;  /* 0x00000015aa0e7209 */ /* 0x000fc60007810000 */
[----:B------:R-:W-:Y:S01]  /*4620*/  MUFU.EX2 R21, R169 ;  /* 0x000000a900157308 */ /* 0x000fe20000000800 */
[----:B------:R-:W-:-:S04]  /*4630*/  FMNMX.FTZ R157, R171, R14, !PT ;  /* 0x0000000eab9d7209 */ /* 0x000fc80007810000 */
[----:B------:R-:W-:-:S03]  /*4640*/  FMNMX.FTZ R14, R174, R157, !PT ;  /* 0x0000009dae0e7209 */ /* 0x000fc60007810000 */
[----:B------:R-:W2:Y:S01]  /*4650*/  MUFU.EX2 R152, R152 ;  /* 0x0000009800987308 */ /* 0x000ea20000000800 */
        /* <DEDUP_REMOVED lines=8> */
[----:B------:R-:W-:Y:S01]  /*46e0*/  FMNMX.FTZ R161, R179, R14, !PT ;  /* 0x0000000eb3a17209 */ /* 0x000fe20007810000 */
[--C-:B------:R-:W-:Y:S01]  /*46f0*/  FFMA.FTZ R14, R176, UR39, -R6.reuse ;  /* 0x00000027b00e7c23 */ /* 0x100fe20008010806 */
[----:B------:R-:W-:-:S01]  /*4700*/  FFMA.FTZ R176, R180, UR39, -R6 ;  /* 0x00000027b4b07c23 */ /* 0x000fc20008010806 */
[--C-:B------:R-:W-:Y:S01]  /*4710*/  FFMA.FTZ R180, R209, UR39, -R6.reuse ;  /* 0x00000027d1b47c23 */ /* 0x100fe20008010806 */
[----:B------:R-:W-:Y:S01]  /*4720*/  FMNMX.FTZ R160, R182, R161, !PT ;  /* 0x000000a1b6a07209 */ /* 0x000fe20007810000 */
[-C--:B------:R-:W-:Y:S01]  /*4730*/  FMUL.FTZ R33, R33, R9.reuse ;  /* 0x0000000921217220 */ /* 0x080fe20000410000 */
[----:B------:R-:W-:Y:S01]  /*4740*/  FMUL.FTZ R36, R36, R9 ;  /* 0x0000000924247220 */ /* 0x000fe20000410000 */
[----:B------:R-:W3:Y:S01]  /*4750*/  MUFU.EX2 R11, R11 ;  /* 0x0000000b000b7308 */ /* 0x000ee20000000800 */
[----:B------:R-:W-:Y:S01]  /*4760*/  FMNMX.FTZ R161, R183, R160, !PT ;  /* 0x000000a0b7a17209 */ /* 0x000fe20007810000 */
[----:B-1----:R-:W-:Y:S01]  /*4770*/  FFMA.FTZ R173, R201, UR39, -R6 ;  /* 0x00000027c9ad7c23 */ /* 0x002fe20008010806 */
[----:B--2---:R-:W-:-:S01]  /*4780*/  FFMA.FTZ R4, R9, R4, R152 ;  /* 0x0000000409047223 */ /* 0x004fc20000010098 */
[----:B------:R-:W-:Y:S01]  /*4790*/  FMUL.FTZ R37, R37, R9 ;  /* 0x0000000925257220 */ /* 0x000fe20000410000 */
[----:B------:R-:W-:Y:S01]  /*47a0*/  FMNMX.FTZ R160, R186, R161, !PT ;  /* 0x000000a1baa07209 */ /* 0x000fe20007810000 */
[-C--:B------:R-:W-:Y:S01]  /*47b0*/  FMUL.FTZ R40, R40, R9.reuse ;  /* 0x0000000928287220 */ /* 0x080fe20000410000 */
[-C--:B------:R-:W-:Y:S01]  /*47c0*/  FMUL.FTZ R41, R41, R9.reuse ;  /* 0x0000000929297220 */ /* 0x080fe20000410000 */
[----:B------:R-:W-:Y:S01]  /*47d0*/  MUFU.EX2 R161, R177 ;  /* 0x000000b100a17308 */ /* 0x000fe20000000800 */
[----:B------:R-:W-:Y:S01]  /*47e0*/  FMNMX.FTZ R165, R187, R160, !PT ;  /* 0x000000a0bba57209 */ /* 0x000fe20007810000 */
[-C--:B------:R-:W-:Y:S01]  /*47f0*/  FMUL.FTZ R44, R44, R9.reuse ;  /* 0x000000092c2c7220 */ /* 0x080fe20000410000 */
[-C--:B------:R-:W-:Y:S01]  /*4800*/  FMUL.FTZ R45, R45, R9.reuse ;  /* 0x000000092d2d7220 */ /* 0x080fe20000410000 */
[----:B------:R-:W-:Y:S01]  /*4810*/  FMUL.FTZ R48, R48, R9 ;  /* 0x0000000930307220 */ /* 0x000fe20000410000 */
[----:B------:R-:W-:Y:S01]  /*4820*/  FMNMX.FTZ R160, R190, R165, !PT ;  /* 0x000000a5bea07209 */ /* 0x000fe20007810000 */
[-C--:B------:R-:W-:Y:S01]  /*4830*/  FMUL.FTZ R49, R49, R9.reuse ;  /* 0x0000000931317220 */ /* 0x080fe20000410000 */
[-C--:B------:R-:W-:Y:S01]  /*4840*/  FMUL.FTZ R52, R52, R9.reuse ;  /* 0x0000000934347220 */ /* 0x080fe20000410000 */
[----:B------:R-:W1:Y:S01]  /*4850*/  MUFU.EX2 R10, R10 ;  /* 0x0000000a000a7308 */ /* 0x000e620000000800 */
[----:B------:R-:W-:Y:S01]  /*4860*/  FMNMX.FTZ R165, R191, R160, !PT ;  /* 0x000000a0bfa57209 */ /* 0x000fe20007810000 */
[-C--:B------:R-:W-:Y:S01]  /*4870*/  FMUL.FTZ R53, R53, R9.reuse ;  /* 0x0000000935357220 */ /* 0x080fe20000410000 */
[-C--:B------:R-:W-:Y:S01]  /*4880*/  FMUL.FTZ R56, R56, R9.reuse ;  /* 0x0000000938387220 */ /* 0x080fe20000410000 */
[----:B------:R-:W-:Y:S01]  /*4890*/  FMUL.FTZ R57, R57, R9 ;  /* 0x0000000939397220 */ /* 0x000fe20000410000 */
[----:B------:R-:W-:Y:S01]  /*48a0*/  FMNMX.FTZ R160, R194, R165, !PT ;  /* 0x000000a5c2a07209 */ /* 0x000fe20007810000 */
[-C--:B------:R-:W-:Y:S01]  /*48b0*/  FMUL.FTZ R60, R60, R9.reuse ;  /* 0x000000093c3c7220 */ /* 0x080fe20000410000 */
[----:B------:R-:W-:Y:S01]  /*48c0*/  FMUL.FTZ R61, R61, R9 ;  /* 0x000000093d3d7220 */ /* 0x000fe20000410000 */
[----:B------:R-:W2:Y:S01]  /*48d0*/  MUFU.EX2 R15, R15 ;  /* 0x0000000f000f7308 */ /* 0x000ea20000000800 */
[----:B------:R-:W-:Y:S01]  /*48e0*/  FMNMX.FTZ R165, R195, R160, !PT ;  /* 0x000000a0c3a57209 */ /* 0x000fe20007810000 */
[--C-:B------:R-:W-:Y:S01]  /*48f0*/  FFMA.FTZ R160, R184, UR39, -R6.reuse ;  /* 0x00000027b8a07c23 */ /* 0x100fe20008010806 */
[----:B------:R-:W-:-:S01]  /*4900*/  FFMA.FTZ R184, R188, UR39, -R6 ;  /* 0x00000027bcb87c23 */ /* 0x000fc20008010806 */
[--C-:B------:R-:W-:Y:S01]  /*4910*/  FFMA.FTZ R188, R196, UR39, -R6.reuse ;  /* 0x00000027c4bc7c23 */ /* 0x100fe20008010806 */
[----:B------:R-:W-:Y:S01]  /*4920*/  FMNMX.FTZ R164, R198, R165, !PT ;  /* 0x000000a5c6a47209 */ /* 0x000fe20007810000 */
[--C-:B------:R-:W-:Y:S01]  /*4930*/  FFMA.FTZ R196, R212, UR39, -R6.reuse ;  /* 0x00000027d4c47c23 */ /* 0x100fe20008010806 */
[-C--:B------:R-:W-:Y:S01]  /*4940*/  FMUL.FTZ R64, R64, R9.reuse ;  /* 0x0000000940407220 */ /* 0x080fe20000410000 */
[----:B------:R-:W4:Y:S01]  /*4950*/  MUFU.EX2 R8, R8 ;  /* 0x0000000800087308 */ /* 0x000f220000000800 */
[----:B------:R-:W-:Y:S01]  /*4960*/  FMNMX.FTZ R165, R199, R164, !PT ;  /* 0x000000a4c7a57209 */ /* 0x000fe20007810000 */
[-C--:B------:R-:W-:Y:S01]  /*4970*/  FMUL.FTZ R65, R65, R9.reuse ;  /* 0x0000000941417220 */ /* 0x080fe20000410000 */
[-C--:B------:R-:W-:Y:S01]  /*4980*/  FMUL.FTZ R68, R68, R9.reuse ;  /* 0x0000000944447220 */ /* 0x080fe20000410000 */
[----:B------:R-:W-:Y:S01]  /*4990*/  FMUL.FTZ R69, R69, R9 ;  /* 0x0000000945457220 */ /* 0x000fe20000410000 */
[----:B------:R-:W-:Y:S01]  /*49a0*/  FMNMX.FTZ R164, R202, R165, !PT ;  /* 0x000000a5caa47209 */ /* 0x000fe20007810000 */
[-C--:B------:R-:W-:Y:S01]  /*49b0*/  FMUL.FTZ R72, R72, R9.reuse ;  /* 0x0000000948487220 */ /* 0x080fe20000410000 */
[-C--:B------:R-:W-:Y:S01]  /*49c0*/  FMUL.FTZ R73, R73, R9.reuse ;  /* 0x0000000949497220 */ /* 0x080fe20000410000 */
[----:B------:R5:W-:Y:S01]  /*49d0*/  MUFU.EX2 R165, R168 ;  /* 0x000000a800a57308 */ /* 0x000be20000000800 */
[----:B------:R-:W-:Y:S01]  /*49e0*/  FMNMX.FTZ R169, R203, R164, !PT ;  /* 0x000000a4cba97209 */ /* 0x000fe20007810000 */
[-C--:B------:R-:W-:Y:S01]  /*49f0*/  FMUL.FTZ R76, R76, R9.reuse ;  /* 0x000000094c4c7220 */ /* 0x080fe20000410000 */
[-C--:B------:R-:W-:Y:S01]  /*4a00*/  FMUL.FTZ R77, R77, R9.reuse ;  /* 0x000000094d4d7220 */ /* 0x080fe20000410000 */
[----:B------:R-:W-:Y:S01]  /*4a10*/  FMUL.FTZ R80, R80, R9 ;  /* 0x0000000950507220 */ /* 0x000fe20000410000 */
[----:B------:R-:W-:Y:S01]  /*4a20*/  FMNMX.FTZ R164, R206, R169, !PT ;  /* 0x000000a9cea47209 */ /* 0x000fe20007810000 */
[-C--:B------:R-:W-:Y:S01]  /*4a30*/  FMUL.FTZ R81, R81, R9.reuse ;  /* 0x0000000951517220 */ /* 0x080fe20000410000 */
[-C--:B------:R-:W-:Y:S01]  /*4a40*/  FMUL.FTZ R84, R84, R9.reuse ;  /* 0x0000000954547220 */ /* 0x080fe20000410000 */
[----:B------:R-:W-:Y:S01]  /*4a50*/  MUFU.EX2 R13, R13 ;  /* 0x0000000d000d7308 */ /* 0x000fe20000000800 */
[----:B------:R-:W-:Y:S01]  /*4a60*/  FMNMX.FTZ R169, R207, R164, !PT ;  /* 0x000000a4cfa97209 */ /* 0x000fe20007810000 */
[--C-:B-----5:R-:W-:Y:S01]  /*4a70*/  FFMA.FTZ R168, R200, UR39, -R6.reuse ;  /* 0x00000027c8a87c23 */ /* 0x120fe20008010806 */
[-C--:B------:R-:W-:Y:S01]  /*4a80*/  FMUL.FTZ R85, R85, R9.reuse ;  /* 0x0000000955557220 */ /* 0x080fe20000410000 */
[----:B------:R-:W-:Y:S01]  /*4a90*/  FMUL.FTZ R88, R88, R9 ;  /* 0x0000000958587220 */ /* 0x000fe20000410000 */
[----:B------:R-:W-:Y:S01]  /*4aa0*/  FMNMX.FTZ R164, R210, R169, !PT ;  /* 0x000000a9d2a47209 */ /* 0x000fe20007810000 */
[-C--:B------:R-:W-:Y:S01]  /*4ab0*/  FMUL.FTZ R89, R89, R9.reuse ;  /* 0x0000000959597220 */ /* 0x080fe20000410000 */
[----:B------:R-:W-:Y:S01]  /*4ac0*/  FMUL.FTZ R92, R92, R9 ;  /* 0x000000095c5c7220 */ /* 0x000fe20000410000 */
[----:B------:R-:W-:Y:S01]  /*4ad0*/  MUFU.EX2 R12, R12 ;  /* 0x0000000c000c7308 */ /* 0x000fe20000000800 */
[----:B------:R-:W-:Y:S01]  /*4ae0*/  FMNMX.FTZ R169, R211, R164, !PT ;  /* 0x000000a4d3a97209 */ /* 0x000fe20007810000 */
[--C-:B------:R-:W-:Y:S01]  /*4af0*/  FFMA.FTZ R164, R192, UR39, -R6.reuse ;  /* 0x00000027c0a47c23 */ /* 0x100fe20008010806 */
[----:B------:R-:W-:-:S01]  /*4b00*/  FFMA.FTZ R192, R204, UR39, -R6 ;  /* 0x00000027ccc07c23 */ /* 0x000fc20008010806 */
[----:B------:R-:W-:Y:S01]  /*4b10*/  FMUL.FTZ R93, R93, R9 ;  /* 0x000000095d5d7220 */ /* 0x000fe20000410000 */
[----:B------:R-:W-:Y:S01]  /*4b20*/  FMNMX.FTZ R172, R214, R169, !PT ;  /* 0x000000a9d6ac7209 */ /* 0x000fe20007810000 */
[--C-:B------:R-:W-:Y:S01]  /*4b30*/  FFMA.FTZ R169, R193, UR39, -R6.reuse ;  /* 0x00000027c1a97c23 */ /* 0x100fe20008010806 */
[----:B------:R-:W-:-:S01]  /*4b40*/  FFMA.FTZ R193, R205, UR39, -R6 ;  /* 0x00000027cdc17c23 */ /* 0x000fc20008010806 */
[----:B------:R-:W-:Y:S01]  /*4b50*/  MUFU.EX2 R153, R153 ;  /* 0x0000009900997308 */ /* 0x000fe20000000800 */
[----:B------:R-:W-:Y:S01]  /*4b60*/  FMNMX.FTZ R172, R215, R172, !PT ;  /* 0x000000acd7ac7209 */ /* 0x000fe20007810000 */
[-C--:B------:R-:W-:Y:S01]  /*4b70*/  FMUL.FTZ R96, R96, R9.reuse ;  /* 0x0000000960607220 */ /* 0x080fe20000410000 */
[-C--:B------:R-:W-:Y:S01]  /*4b80*/  FMUL.FTZ R97, R97, R9.reuse ;  /* 0x0000000961617220 */ /* 0x080fe20000410000 */
[-C--:B------:R-:W-:Y:S01]  /*4b90*/  FMUL.FTZ R100, R100, R9.reuse ;  /* 0x0000000964647220 */ /* 0x080fe20000410000 */
[-C--:B------:R-:W-:Y:S01]  /*4ba0*/  FMUL.FTZ R101, R101, R9.reuse ;  /* 0x0000000965657220 */ /* 0x080fe20000410000 */
[----:B------:R-:W5:Y:S01]  /*4bb0*/  SHFL.BFLY PT, R177, R172, 0x2, 0x1f ;  /* 0x0c401f00acb17f89 */ /* 0x000f6200000e0000 */
        /* <DEDUP_REMOVED lines=22> */
[----:B------:R-:W-:Y:S01]  /*4d20*/  FMUL.FTZ R141, R141, R9 ;  /* 0x000000098d8d7220 */ /* 0x000fe20000410000 */
[----:B-----5:R-:W-:Y:S01]  /*4d30*/  FMNMX.FTZ R197, R172, R177, !PT ;  /* 0x000000b1acc57209 */ /* 0x020fe20007810000 */
[----:B------:R-:W-:-:S01]  /*4d40*/  FFMA.FTZ R177, R208, UR39, -R6 ;  /* 0x00000027d0b17c23 */ /* 0x000fc20008010806 */
[----:B------:R-:W-:Y:S01]  /*4d50*/  MUFU.EX2 R176, R176 ;  /* 0x000000b000b07308 */ /* 0x000fe20000000800 */
[-C--:B------:R-:W-:Y:S01]  /*4d60*/  FMUL.FTZ R144, R144, R9.reuse ;  /* 0x0000000990907220 */ /* 0x080fe20000410000 */
[-C--:B------:R-:W-:Y:S01]  /*4d70*/  FMUL.FTZ R145, R145, R9.reuse ;  /* 0x0000000991917220 */ /* 0x080fe20000410000 */
[----:B------:R-:W5:Y:S01]  /*4d80*/  SHFL.BFLY PT, R172, R197, 0x1, 0x1f ;  /* 0x0c201f00c5ac7f89 */ /* 0x000f6200000e0000 */
[-C--:B------:R-:W-:Y:S01]  /*4d90*/  FMUL.FTZ R148, R148, R9.reuse ;  /* 0x0000000994947220 */ /* 0x080fe20000410000 */
[----:B------:R-:W-:-:S03]  /*4da0*/  FMUL.FTZ R149, R149, R9 ;  /* 0x0000000995957220 */ /* 0x000fc60000410000 */
[----:B------:R-:W-:Y:S08]  /*4db0*/  MUFU.EX2 R181, R181 ;  /* 0x000000b500b57308 */ /* 0x000ff00000000800 */
[----:B------:R-:W-:Y:S08]  /*4dc0*/  MUFU.EX2 R160, R160 ;  /* 0x000000a000a07308 */ /* 0x000ff00000000800 */
[----:B------:R-:W-:Y:S01]  /*4dd0*/  MUFU.EX2 R184, R184 ;  /* 0x000000b800b87308 */ /* 0x000fe20000000800 */
[----:B-----5:R-:W-:-:S05]  /*4de0*/  FMNMX.FTZ R172, R197, R172, !PT ;  /* 0x000000acc5ac7209 */ /* 0x020fca0007810000 */
[----:B------:R-:W-:Y:S01]  /*4df0*/  FADD.FTZ R6, -R172, R7 ;  /* 0x00000007ac067221 */ /* 0x000fe20000010100 */
[----:B------:R-:W-:Y:S01]  /*4e00*/  IMAD.U32 R7, RZ, RZ, UR39 ;  /* 0x00000027ff077e24 */ /* 0x000fe2000f8e00ff */
[----:B------:R-:W-:Y:S02]  /*4e10*/  MUFU.EX2 R185, R185 ;  /* 0x000000b900b97308 */ /* 0x000fe40000000800 */
[----:B------:R-:W-:Y:S01]  /*4e20*/  FMUL.FTZ R200, R6, UR39 ;  /* 0x0000002706c87c20 */ /* 0x000fe20008410000 */
[----:B------:R-:W-:-:S04]  /*4e30*/  FFMA.FTZ R6, R172, R7, -8 ;  /* 0xc1000000ac067423 */ /* 0x000fc80000010007 */
[--C-:B------:R-:W-:Y:S01]  /*4e40*/  FFMA.FTZ R7, R154, UR39, -R6.reuse ;  /* 0x000000279a077c23 */ /* 0x100fe20008010806 */
[----:B------:R-:W-:-:S01]  /*4e50*/  FFMA.FTZ R154, R155, UR39, -R6 ;  /* 0x000000279b9a7c23 */ /* 0x000fc20008010806 */
        /* <DEDUP_REMOVED lines=8> */
[----:B------:R-:W5:Y:S01]  /*4ee0*/  MUFU.EX2 R7, R7 ;  /* 0x0000000700077308 */ /* 0x000f620000000800 */
[----:B---3--:R-:W-:-:S01]  /*4ef0*/  FADD.FTZ R183, R11, R4 ;  /* 0x000000040bb77221 */ /* 0x008fc20000010000 */
[--C-:B------:R-:W-:Y:S01]  /*4f00*/  FFMA.FTZ R204, R166, UR39, -R6.reuse ;  /* 0x00000027a6cc7c23 */ /* 0x100fe20008010806 */
[----:B------:R-:W-:-:S01]  /*4f10*/  FFMA.FTZ R167, R167, UR39, -R6 ;  /* 0x00000027a7a77c23 */ /* 0x000fc20008010806 */
[----:B------:R-:W-:Y:S01]  /*4f20*/  FFMA.FTZ R166, R171, UR39, -R6 ;  /* 0x00000027aba67c23 */ /* 0x000fe20008010806 */
[----:B-1----:R-:W-:-:S01]  /*4f30*/  FADD.FTZ R4, R10, R183 ;  /* 0x000000b70a047221 */ /* 0x002fc20000010000 */
[----:B--2---:R-:W-:Y:S01]  /*4f40*/  F2FP.SATFINITE.E4M3.F32.PACK_AB_MERGE_C R10, R15, R10, RZ ;  /* 0x0000000a0f0a723e */ /* 0x004fe200048070ff */
[----:B------:R-:W-:-:S01]  /*4f50*/  FFMA.FTZ R171, R174, UR39, -R6 ;  /* 0x00000027aeab7c23 */ /* 0x000fc20008010806 */
[----:B------:R-:W1:Y:S01]  /*4f60*/  MUFU.EX2 R154, R154 ;  /* 0x0000009a009a7308 */ /* 0x000e620000000800 */
        /* <DEDUP_REMOVED lines=8> */
[----:B-----5:R-:W-:-:S01]  /*4ff0*/  FFMA.FTZ R5, R200, R5, R7 ;  /* 0x00000005c8057223 */ /* 0x020fc20000010007 */
[----:B------:R-:W-:Y:S01]  /*5000*/  FADD.FTZ R15, R13, R186 ;  /* 0x000000ba0d0f7221 */ /* 0x000fe20000010000 */
[----:B------:R-:W-:-:S01]  /*5010*/  FFMA.FTZ R190, R190, UR39, -R6 ;  /* 0x00000027bebe7c23 */ /* 0x000fc20008010806 */
[--C-:B------:R-:W-:Y:S01]  /*5020*/  FFMA.FTZ R191, R191, UR39, -R6.reuse ;  /* 0x00000027bfbf7c23 */ /* 0x100fe20008010806 */
[----:B------:R-:W-:-:S01]  /*5030*/  FFMA.FTZ R194, R194, UR39, -R6 ;  /* 0x00000027c2c27c23 */ /* 0x000fc20008010806 */
[--C-:B------:R-:W-:Y:S01]  /*5040*/  FFMA.FTZ R195, R195, UR39, -R6.reuse ;  /* 0x00000027c3c37c23 */ /* 0x100fe20008010806 */
[----:B------:R-:W-:-:S01]  /*5050*/  FFMA.FTZ R198, R198, UR39, -R6 ;  /* 0x00000027c6c67c23 */ /* 0x000fc20008010806 */
[----:B------:R-:W3:Y:S01]  /*5060*/  MUFU.EX2 R201, R201 ;  /* 0x000000c900c97308 */ /* 0x000ee20000000800 */
[----:B-1----:R-:W-:-:S01]  /*5070*/  FADD.FTZ R5, R154, R5 ;  /* 0x000000059a057221 */ /* 0x002fc20000010000 */
[--C-:B------:R-:W-:Y:S01]  /*5080*/  FFMA.FTZ R199, R199, UR39, -R6.reuse ;  /* 0x00000027c7c77c23 */ /* 0x100fe20008010806 */
[----:B------:R-:W-:-:S01]  /*5090*/  FFMA.FTZ R202, R202, UR39, -R6 ;  /* 0x00000027caca7c23 */ /* 0x000fc20008010806 */
[--C-:B------:R-:W-:Y:S01]  /*50a0*/  FFMA.FTZ R203, R203, UR39, -R6.reuse ;  /* 0x00000027cbcb7c23 */ /* 0x100fe20008010806 */
[----:B------:R-:W-:-:S01]  /*50b0*/  FFMA.FTZ R206, R206, UR39, -R6 ;  /* 0x00000027cece7c23 */ /* 0x000fc20008010806 */
[--C-:B------:R-:W-:Y:S01]  /*50c0*/  FFMA.FTZ R207, R207, UR39, -R6.reuse ;  /* 0x00000027cfcf7c23 */ /* 0x100fe20008010806 */
[----:B------:R-:W-:-:S01]  /*50d0*/  FFMA.FTZ R210, R210, UR39, -R6 ;  /* 0x00000027d2d27c23 */ /* 0x000fc20008010806 */
[----:B------:R-:W1:Y:S01]  /*50e0*/  MUFU.EX2 R155, R155 ;  /* 0x0000009b009b7308 */ /* 0x000e620000000800 */
[----:B--2---:R-:W-:-:S01]  /*50f0*/  FADD.FTZ R4, R158, R5 ;  /* 0x000000059e047221 */ /* 0x004fc20000010000 */
[--C-:B------:R-:W-:Y:S01]  /*5100*/  FFMA.FTZ R211, R211, UR39, -R6.reuse ;  /* 0x00000027d3d37c23 */ /* 0x100fe20008010806 */
[----:B------:R-:W-:-:S01]  /*5110*/  FFMA.FTZ R214, R214, UR39, -R6 ;  /* 0x00000027d6d67c23 */ /* 0x000fc20008010806 */
[----:B------:R-:W-:Y:S01]  /*5120*/  FFMA.FTZ R6, R215, UR39, -R6 ;  /* 0x00000027d7067c23 */ /* 0x000fe20008010806 */
[-C--:B------:R-:W-:Y:S01]  /*5130*/  FMUL.FTZ R26, R26, R200.reuse ;  /* 0x000000c81a1a7220 */ /* 0x080fe20000410000 */
[-C--:B------:R-:W-:Y:S01]  /*5140*/  FMUL.FTZ R27, R27, R200.reuse ;  /* 0x000000c81b1b7220 */ /* 0x080fe20000410000 */
[----:B------:R-:W-:Y:S01]  /*5150*/  FMUL.FTZ R30, R30, R200 ;  /* 0x000000c81e1e7220 */ /* 0x000fe20000410000 */
[----:B------:R-:W2:Y:S01]  /*5160*/  MUFU.EX2 R162, R162 ;  /* 0x000000a200a27308 */ /* 0x000ea20000000800 */
[----:B---3--:R-:W-:-:S01]  /*5170*/  FADD.FTZ R4, R201, R4 ;  /* 0x00000004c9047221 */ /* 0x008fc20000010000 */
[----:B------:R-:W-:Y:S01]  /*5180*/  F2FP.SATFINITE.E4M3.F32.PACK_AB_MERGE_C R158, R201, R158, RZ ;  /* 0x0000009ec99e723e */ /* 0x000fe200048070ff */
[-C--:B------:R-:W-:Y:S01]  /*5190*/  FMUL.FTZ R31, R31, R200.reuse ;  /* 0x000000c81f1f7220 */ /* 0x080fe20000410000 */
[-C--:B------:R-:W-:Y:S01]  /*51a0*/  FMUL.FTZ R34, R34, R200.reuse ;  /* 0x000000c822227220 */ /* 0x080fe20000410000 */
[-C--:B------:R-:W-:Y:S01]  /*51b0*/  FMUL.FTZ R35, R35, R200.reuse ;  /* 0x000000c823237220 */ /* 0x080fe20000410000 */
[-C--:B------:R-:W-:Y:S01]  /*51c0*/  FMUL.FTZ R38, R38, R200.reuse ;  /* 0x000000c826267220 */ /* 0x080fe20000410000 */
[----:B------:R-:W-:Y:S01]  /*51d0*/  FMUL.FTZ R39, R39, R200 ;  /* 0x000000c827277220 */ /* 0x000fe20000410000 */
[----:B------:R-:W3:Y:S01]  /*51e0*/  MUFU.EX2 R204, R204 ;  /* 0x000000cc00cc7308 */ /* 0x000ee20000000800 */
[----:B-1----:R-:W-:-:S01]  /*51f0*/  FADD.FTZ R5, R155, R4 ;  /* 0x000000049b057221 */ /* 0x002fc20000010000 */
[----:B------:R-:W-:Y:S01]  /*5200*/  FADD.FTZ R4, R12, R15 ;  /* 0x0000000f0c047221 */ /* 0x000fe20000010000 */
[----:B------:R-:W-:Y:S01]  /*5210*/  F2FP.SATFINITE.E4M3.F32.PACK_AB_MERGE_C R12, R153, R12, RZ ;  /* 0x0000000c990c723e */ /* 0x000fe200048070ff */
[-C--:B------:R-:W-:Y:S01]  /*5220*/  FMUL.FTZ R42, R42, R200.reuse ;  /* 0x000000c82a2a7220 */ /* 0x080fe20000410000 */
[-C--:B------:R-:W-:Y:S01]  /*5230*/  FMUL.FTZ R43, R43, R200.reuse ;  /* 0x000000c82b2b7220 */ /* 0x080fe20000410000 */
[----:B------:R-:W-:Y:S01]  /*5240*/  FADD.FTZ R153, R153, R4 ;  /* 0x0000000499997221 */ /* 0x000fe20000010000 */
[----:B------:R-:W-:Y:S01]  /*5250*/  FMUL.FTZ R46, R46, R200 ;  /* 0x000000c82e2e7220 */ /* 0x000fe20000410000 */
[----:B------:R-:W1:Y:S01]  /*5260*/  MUFU.EX2 R167, R167 ;  /* 0x000000a700a77308 */ /* 0x000e620000000800 */
        /* <DEDUP_REMOVED lines=8> */
[----:B---3--:R-:W-:-:S01]  /*52f0*/  FADD.FTZ R4, R204, R5 ;  /* 0x00000005cc047221 */ /* 0x008fc20000010000 */
[----:B------:R-:W-:Y:S01]  /*5300*/  FADD.FTZ R186, R20, R15 ;  /* 0x0000000f14ba7221 */ /* 0x000fe20000010000 */
[----:B------:R-:W-:Y:S01]  /*5310*/  F2FP.SATFINITE.E4M3.F32.PACK_AB_MERGE_C R20, R157, R20, RZ ;  /* 0x000000149d14723e */ /* 0x000fe200048070ff */
[-C--:B------:R-:W-:Y:S01]  /*5320*/  FMUL.FTZ R55, R55, R200.reuse ;  /* 0x000000c837377220 */ /* 0x080fe20000410000 */
[-C--:B------:R-:W-:Y:S01]  /*5330*/  FMUL.FTZ R58, R58, R200.reuse ;  /* 0x000000c83a3a7220 */ /* 0x080fe20000410000 */
[----:B------:R-:W-:Y:S01]  /*5340*/  FADD.FTZ R15, R157, R186 ;  /* 0x000000ba9d0f7221 */ /* 0x000fe20000010000 */
[----:B------:R-:W-:Y:S01]  /*5350*/  FMUL.FTZ R59, R59, R200 ;  /* 0x000000c83b3b7220 */ /* 0x000fe20000410000 */
[----:B------:R-:W3:Y:S01]  /*5360*/  MUFU.EX2 R166, R166 ;  /* 0x000000a600a67308 */ /* 0x000ee20000000800 */
[----:B-1----:R-:W-:-:S01]  /*5370*/  FADD.FTZ R4, R167, R4 ;  /* 0x00000004a7047221 */ /* 0x002fc20000010000 */
[----:B------:R-:W-:Y:S01]  /*5380*/  F2FP.SATFINITE.E4M3.F32.PACK_AB_MERGE_C R167, R167, R204, RZ ;  /* 0x000000cca7a7723e */ /* 0x000fe200048070ff */
[-C--:B------:R-:W-:Y:S01]  /*5390*/  FMUL.FTZ R62, R62, R200.reuse ;  /* 0x000000c83e3e7220 */ /* 0x080fe20000410000 */
[-C--:B------:R-:W-:Y:S01]  /*53a0*/  FMUL.FTZ R63, R63, R200.reuse ;  /* 0x000000c83f3f7220 */ /* 0x080fe20000410000 */
[-C--:B------:R-:W-:Y:S01]  /*53b0*/  FMUL.FTZ R66, R66, R200.reuse ;  /* 0x000000c842427220 */ /* 0x080fe20000410000 */
[----:B------:R-:W-:Y:S01]  /*53c0*/  F2FP.SATFINITE.E4M3.F32.PACK_AB_MERGE_C R155, R162, R155, R167 ;  /* 0x0000009ba29b723e */ /* 0x000fe200048070a7 */
[----:B------:R-:W-:Y:S01]  /*53d0*/  FMUL.FTZ R67, R67, R200 ;  /* 0x000000c843437220 */ /* 0x000fe20000410000 */
[----:B------:R-:W1:Y:S01]  /*53e0*/  MUFU.EX2 R171, R171 ;  /* 0x000000ab00ab7308 */ /* 0x000e620000000800 */
        /* <DEDUP_REMOVED lines=24> */
[----:B--2---:R-:W-:-:S01]  /*5570*/  FADD.FTZ R4, R174, R5 ;  /* 0x00000005ae047221 */ /* 0x004fc20000010000 */
[----:B------:R-:W-:Y:S01]  /*5580*/  F2FP.SATFINITE.E4M3.F32.PACK_AB_MERGE_C R157, R174, R171, RZ ;  /* 0x000000abae9d723e */ /* 0x000fe200048070ff */
[----:B------:R-:W-:-:S01]  /*5590*/  FADD.FTZ R174, R14, R15 ;  /* 0x0000000f0eae7221 */ /* 0x000fc20000010000 */
[-C--:B------:R-:W-:Y:S01]  /*55a0*/  FMUL.FTZ R106, R106, R200.reuse ;  /* 0x000000c86a6a7220 */ /* 0x080fe20000410000 */
[----:B------:R-:W-:Y:S01]  /*55b0*/  FMUL.FTZ R107, R107, R200 ;  /* 0x000000c86b6b7220 */ /* 0x000fe20000410000 */
[----:B------:R-:W-:Y:S01]  /*55c0*/  F2FP.SATFINITE.E4M3.F32.PACK_AB_MERGE_C R157, R166, R159, R157 ;  /* 0x0000009fa69d723e */ /* 0x000fe2000480709d */
[----:B------:R-:W-:-:S01]  /*55d0*/  FADD.FTZ R15, R161, R174 ;  /* 0x000000aea10f7221 */ /* 0x000fc20000010000 */
[----:B------:R-:W2:Y:S01]  /*55e0*/  MUFU.EX2 R178, R178 ;  /* 0x000000b200b27308 */ /* 0x000ea20000000800 */
[----:B---3--:R-:W-:-:S01]  /*55f0*/  FADD.FTZ R5, R163, R4 ;  /* 0x00000004a3057221 */ /* 0x008fc20000010000 */
[----:B------:R-:W-:Y:S01]  /*5600*/  FMUL.FTZ R110, R110, R200 ;  /* 0x000000c86e6e7220 */ /* 0x000fe20000410000 */
[----:B------:R-:W-:-:S01]  /*5610*/  FADD.FTZ R4, R176, R15 ;  /* 0x0000000fb0047221 */ /* 0x000fc20000010000 */
[----:B------:R-:W-:Y:S01]  /*5620*/  F2FP.SATFINITE.E4M3.F32.PACK_AB_MERGE_C R176, R181, R176, RZ ;  /* 0x000000b0b5b0723e */ /* 0x000fe200048070ff */
        /* <DEDUP_REMOVED lines=24> */
[----:B------:R-:W-:Y:S01]  /*57b0*/  FMUL.FTZ R139, R139, R200 ;  /* 0x000000c88b8b7220 */ /* 0x000fe20000410000 */
[----:B------:R-:W-:Y:S01]  /*57c0*/  FADD.FTZ R4, R184, R15 ;  /* 0x0000000fb8047221 */ /* 0x000fe20000010000 */
[----:B------:R-:W-:Y:S01]  /*57d0*/  F2FP.SATFINITE.E4M3.F32.PACK_AB_MERGE_C R184, R185, R184, RZ ;  /* 0x000000b8b9b8723e */ /* 0x000fe200048070ff */
[----:B------:R-:W3:Y:S01]  /*57e0*/  MUFU.EX2 R190, R190 ;  /* 0x000000be00be7308 */ /* 0x000ee20000000800 */
[----:B-1----:R-:W-:-:S01]  /*57f0*/  FADD.FTZ R5, R175, R174 ;  /* 0x000000aeaf057221 */ /* 0x002fc20000010000 */
[----:B------:R-:W-:Y:S01]  /*5800*/  F2FP.SATFINITE.E4M3.F32.PACK_AB_MERGE_C R159, R170, R163, R178 ;  /* 0x000000a3aa9f723e */ /* 0x000fe200048070b2 */
[----:B------:R-:W-:Y:S01]  /*5810*/  FMUL.FTZ R142, R142, R200 ;  /* 0x000000c88e8e7220 */ /* 0x000fe20000410000 */
[----:B------:R-:W-:Y:S01]  /*5820*/  F2FP.SATFINITE.E4M3.F32.PACK_AB_MERGE_C R160, R165, R160, R184 ;  /* 0x000000a0a5a0723e */ /* 0x000fe200048070b8 */
[-C--:B------:R-:W-:Y:S01]  /*5830*/  FMUL.FTZ R143, R143, R200.reuse ;  /* 0x000000c88f8f7220 */ /* 0x080fe20000410000 */
[-C--:B------:R-:W-:Y:S01]  /*5840*/  FMUL.FTZ R146, R146, R200.reuse ;  /* 0x000000c892927220 */ /* 0x080fe20000410000 */
[----:B------:R-:W-:Y:S01]  /*5850*/  FMUL.FTZ R147, R147, R200 ;  /* 0x000000c893937220 */ /* 0x000fe20000410000 */
[----:B------:R-:W1:Y:S01]  /*5860*/  MUFU.EX2 R191, R191 ;  /* 0x000000bf00bf7308 */ /* 0x000e620000000800 */
[----:B--2---:R-:W-:-:S01]  /*5870*/  FADD.FTZ R5, R182, R5 ;  /* 0x00000005b6057221 */ /* 0x004fc20000010000 */
[-C--:B------:R-:W-:Y:S01]  /*5880*/  FMUL.FTZ R150, R150, R200.reuse ;  /* 0x000000c896967220 */ /* 0x080fe20000410000 */
[----:B------:R-:W-:Y:S01]  /*5890*/  FMUL.FTZ R151, R151, R200 ;  /* 0x000000c897977220 */ /* 0x000fe20000410000 */
[----:B------:R-:W-:-:S02]  /*58a0*/  F2FP.SATFINITE.E4M3.F32.PACK_AB_MERGE_C R152, R11, R152, R10 ;  /* 0x000000980b98723e */ /* 0x000fc4000480700a */
[----:B------:R-:W-:Y:S02]  /*58b0*/  F2FP.SATFINITE.E4M3.F32.PACK_AB_MERGE_C R156, R21, R156, R20 ;  /* 0x0000009c159c723e */ /* 0x000fe40004807014 */
[----:B------:R-:W2:Y:S01]  /*58c0*/  MUFU.EX2 R164, R164 ;  /* 0x000000a400a47308 */ /* 0x000ea20000000800 */
[----:B---3--:R-:W-:-:S01]  /*58d0*/  FADD.FTZ R174, R190, R5 ;  /* 0x00000005beae7221 */ /* 0x008fc20000010000 */
[----:B------:R-:W-:-:S06]  /*58e0*/  FADD.FTZ R5, R185, R4 ;  /* 0x00000004b9057221 */ /* 0x000fcc0000010000 */
[----:B------:R-:W3:Y:S01]  /*58f0*/  MUFU.EX2 R194, R194 ;  /* 0x000000c200c27308 */ /* 0x000ee20000000800 */
[----:B-1----:R-:W-:-:S01]  /*5900*/  FADD.FTZ R15, R191, R174 ;  /* 0x000000aebf0f7221 */ /* 0x002fc20000010000 */
[----:B------:R-:W-:-:S06]  /*5910*/  F2FP.SATFINITE.E4M3.F32.PACK_AB_MERGE_C R190, R191, R190, RZ ;  /* 0x000000bebfbe723e */ /* 0x000fcc00048070ff */
[----:B------:R-:W1:Y:S01]  /*5920*/  MUFU.EX2 R169, R169 ;  /* 0x000000a900a97308 */ /* 0x000e620000000800 */
[----:B--2---:R-:W-:-:S07]  /*5930*/  FADD.FTZ R4, R164, R5 ;  /* 0x00000005a4047221 */ /* 0x004fce0000010000 */
[----:B------:R-:W2:Y:S01]  /*5940*/  MUFU.EX2 R195, R195 ;  /* 0x000000c300c37308 */ /* 0x000ea20000000800 */
[----:B---3--:R-:W-:-:S07]  /*5950*/  FADD.FTZ R174, R194, R15 ;  /* 0x0000000fc2ae7221 */ /* 0x008fce0000010000 */
[----:B------:R-:W3:Y:S01]  /*5960*/  MUFU.EX2 R188, R188 ;  /* 0x000000bc00bc7308 */ /* 0x000ee20000000800 */
[----:B-1----:R-:W-:-:S07]  /*5970*/  FADD.FTZ R5, R169, R4 ;  /* 0x00000004a9057221 */ /* 0x002fce0000010000 */
[----:B------:R-:W1:Y:S01]  /*5980*/  MUFU.EX2 R198, R198 ;  /* 0x000000c600c67308 */ /* 0x000e620000000800 */
[----:B--2---:R-:W-:-:S07]  /*5990*/  FADD.FTZ R15, R195, R174 ;  /* 0x000000aec30f7221 */ /* 0x004fce0000010000 */
[----:B------:R-:W2:Y:S01]  /*59a0*/  MUFU.EX2 R189, R189 ;  /* 0x000000bd00bd7308 */ /* 0x000ea20000000800 */
[----:B---3--:R-:W-:-:S07]  /*59b0*/  FADD.FTZ R4, R188, R5 ;  /* 0x00000005bc047221 */ /* 0x008fce0000010000 */
[----:B------:R-:W3:Y:S01]  /*59c0*/  MUFU.EX2 R199, R199 ;  /* 0x000000c700c77308 */ /* 0x000ee20000000800 */
[----:B-1----:R-:W-:-:S07]  /*59d0*/  FADD.FTZ R174, R198, R15 ;  /* 0x0000000fc6ae7221 */ /* 0x002fce0000010000 */
[----:B------:R-:W1:Y:S01]  /*59e0*/  MUFU.EX2 R168, R168 ;  /* 0x000000a800a87308 */ /* 0x000e620000000800 */
        /* <DEDUP_REMOVED lines=20> */
[----:B-1----:R-:W-:-:S01]  /*5b30*/  FADD.FTZ R4, R193, R4 ;  /* 0x00000004c1047221 */ /* 0x002fc20000010000 */
[----:B------:R-:W-:-:S04]  /*5b40*/  F2FP.SATFINITE.E4M3.F32.PACK_AB_MERGE_C R192, R193, R192, RZ ;  /* 0x000000c0c1c0723e */ /* 0x000fc800048070ff */
[----:B------:R-:W-:Y:S02]  /*5b50*/  F2FP.SATFINITE.E4M3.F32.PACK_AB_MERGE_C R164, R173, R168, R192 ;  /* 0x000000a8ada4723e */ /* 0x000fe400048070c0 */
[----:B------:R-:W1:Y:S01]  /*5b60*/  MUFU.EX2 R210, R210 ;  /* 0x000000d200d27308 */ /* 0x000e620000000800 */
[----:B--2---:R-:W-:-:S01]  /*5b70*/  FADD.FTZ R15, R207, R174 ;  /* 0x000000aecf0f7221 */ /* 0x004fc20000010000 */
[----:B------:R-:W-:-:S04]  /*5b80*/  F2FP.SATFINITE.E4M3.F32.PACK_AB_MERGE_C R206, R207, R206, RZ ;  /* 0x000000cecfce723e */ /* 0x000fc800048070ff */
[----:B------:R-:W-:Y:S02]  /*5b90*/  F2FP.SATFINITE.E4M3.F32.PACK_AB_MERGE_C R165, R203, R202, R206 ;  /* 0x000000cacba5723e */ /* 0x000fe400048070ce */
        /* <DEDUP_REMOVED lines=10> */
[----:B------:R-:W-:Y:S02]  /*5c40*/  F2FP.SATFINITE.E4M3.F32.PACK_AB_MERGE_C R153, R154, R7, R158 ;  /* 0x000000079a99723e */ /* 0x000fe4000480709e */
[----:B------:R-:W-:Y:S02]  /*5c50*/  F2FP.SATFINITE.E4M3.F32.PACK_AB_MERGE_C R158, R161, R14, R176 ;  /* 0x0000000ea19e723e */ /* 0x000fe400048070b0 */
[----:B------:R-:W-:Y:S02]  /*5c60*/  F2FP.SATFINITE.E4M3.F32.PACK_AB_MERGE_C R154, R13, R8, R12 ;  /* 0x000000080d9a723e */ /* 0x000fe4000480700c */
[----:B------:R2:W1:Y:S01]  /*5c70*/  MUFU.EX2 R5, R6 ;  /* 0x0000000600057308 */ /* 0x0004620000000800 */
[----:B------:R-:W-:Y:S01]  /*5c80*/  F2FP.SATFINITE.E4M3.F32.PACK_AB_MERGE_C R161, R182, R175, R190 ;  /* 0x000000afb6a1723e */ /* 0x000fe200048070be */
[----:B--2---:R-:W-:Y:S01]  /*5c90*/  FADD.FTZ R6, R214, R15 ;  /* 0x0000000fd6067221 */ /* 0x004fe20000010000 */
[C---:B---3--:R-:W-:Y:S01]  /*5ca0*/  F2FP.SATFINITE.E4M3.F32.PACK_AB_MERGE_C R196, R197.reuse, R196, RZ ;  /* 0x000000c4c5c4723e */ /* 0x048fe200048070ff */
[----:B------:R-:W-:-:S03]  /*5cb0*/  FADD.FTZ R4, R197, R4 ;  /* 0x00000004c5047221 */ /* 0x000fc60000010000 */
[----:B------:R-:W-:Y:S02]  /*5cc0*/  F2FP.SATFINITE.E4M3.F32.PACK_AB_MERGE_C R166, R180, R177, R196 ;  /* 0x000000b1b4a6723e */ /* 0x000fe400048070c4 */
[C---:B-1----:R-:W-:Y:S01]  /*5cd0*/  F2FP.SATFINITE.E4M3.F32.PACK_AB_MERGE_C R214, R5.reuse, R214, RZ ;  /* 0x000000d605d6723e */ /* 0x042fe200048070ff */
[----:B------:R-:W-:-:S03]  /*5ce0*/  FADD.FTZ R5, R5, R6 ;  /* 0x0000000605057221 */ /* 0x000fc60000010000 */
[----:B------:R-:W-:Y:S01]  /*5cf0*/  F2FP.SATFINITE.E4M3.F32.PACK_AB_MERGE_C R167, R211, R210, R214 ;  /* 0x000000d2d3a7723e */ /* 0x000fe200048070d6 */
[----:B------:R-:W-:Y:S06]  /*5d00*/  @!P0 BRA `(.L_x_240) ;  /* 0x0000000000048947 */ /* 0x000fec0003800000 */
[----:B------:R-:W-:Y:S01]  /*5d10*/  BPT.TRAP 0x1 ;  /* 0x000000040000795c */ /* 0x000fe20000300000 */
.L_x_240:
[----:B------:R-:W-:-:S04]  /*5d20*/  IMAD.U32 R6, RZ, RZ, UR54 ;  /* 0x00000036ff067e24 */ /* 0x000fc8000f8e00ff */
[----:B------:R1:W2:Y:S01]  /*5d30*/  SYNCS.PHASECHK.TRANS64.TRYWAIT P2, [UR47+0x38850], R6 ;  /* 0x03885006ff0075a7 */ /* 0x0002a2000804016f */
[----:B------:R-:W-:Y:S05]  /*5d40*/  @!P0 BRA `(.L_x_241) ;  /* 0x0000000000048947 */ /* 0x000fea0003800000 */
[----:B------:R-:W-:Y:S01]  /*5d50*/  BPT.TRAP 0x1 ;  /* 0x000000040000795c */ /* 0x000fe20000300000 */
.L_x_241:
[----:B-1----:R-:W-:Y:S01]  /*5d60*/  VIADD R6, R226, 0x8 ;  /* 0x00000008e2067836 */ /* 0x002fe20000000000 */
[----:B--2---:R-:W-:Y:S06]  /*5d70*/  @P2 BRA `(.L_x_242) ;  /* 0x00000000000c2947 */ /* 0x004fec0003800000 */
[----:B------:R-:W-:-:S04]  /*5d80*/  IMAD.U32 R7, RZ, RZ, UR54 ;  /* 0x00000036ff077e24 */ /* 0x000fc8000f8e00ff */
[----:B------:R-:W1:Y:S02]  /*5d90*/  SYNCS.PHASECHK.TRANS64.TRYWAIT P2, [UR47+0x38850], R7 ;  /* 0x03885007ff0075a7 */ /* 0x000e64000804016f */
[----:B-1----:R-:W-:Y:S05]  /*5da0*/  @!P2 BRA `(.L_x_243) ;  /* 0x000000b00088a947 */ /* 0x002fea0003800000 */
.L_x_242:
        /* <DEDUP_REMOVED lines=27> */
.L_x_244:
[----:B------:R-:W-:Y:S01]  /*5f60*/  UIADD3 UR47, UR47, 0x38860, URZ ;  /* 0x000388602f2f7890 */ /* 0x000fe2000fffe03f */
[----:B-1----:R-:W-:Y:S02]  /*5f70*/  IMAD.MOV.U32 R7, RZ, RZ, R172 ;  /* 0x000000ffff077224 */ /* 0x002fe400078e00ac */
[----:B------:R-:W-:Y:S01]  /*5f80*/  IMAD.MOV.U32 R6, RZ, RZ, R3 ;  /* 0x000000ffff067224 */ /* 0x000fe200078e0003 */
[----:B------:R-:W-:-:S09]  /*5f90*/  UPRMT UR47, UR48, 0x654, UR47 ;  /* 0x00000654302f7896 */ /* 0x000fd2000800002f */
[----:B------:R-:W-:Y:S01]  /*5fa0*/  SYNCS.ARRIVE.TRANS64.RED.A1T0 RZ, [UR47], RZ ;  /* 0x000000ffffff79a7 */ /* 0x000fe2000810042f */
[----:B------:R-:W-:Y:S05]  /*5fb0*/  @P1 BRA `(.L_x_245) ;  /* 0xffffffdc00601947 */ /* 0x000fea000383ffff */
.L_x_234:
[----:B------:R-:W-:Y:S01]  /*5fc0*/  ULDC.64 UR8, c[0x0][0x9a0] ;  /* 0x0002680000087ab9 */ /* 0x000fe20000000a00 */
[----:B------:R-:W-:Y:S01]  /*5fd0*/  IMAD.MOV.U32 R11, RZ, RZ, 0x3f800000 ;  /* 0x3f800000ff0b7424 */ /* 0x000fe200078e00ff */
[----:B------:R-:W-:Y:S01]  /*5fe0*/  UISETP.NE.U32.AND UP0, UPT, UR8, URZ, UPT ;  /* 0x0000003f0800728c */ /* 0x000fe2000bf05070 */
[----:B------:R2:W-:Y:S06]  /*5ff0*/  BAR.ARV R0, 0x100 ;  /* 0x000400000000751d */ /* 0x0005ec0000002000 */
[----:B------:R-:W-:Y:S02]  /*6000*/  UISETP.NE.AND.EX UP0, UPT, UR9, URZ, UPT, UP0 ;  /* 0x0000003f0900728c */ /* 0x000fe4000bf05300 */
[----:B------:R-:W-:Y:S06]  /*6010*/  BAR.ARV 0x8, 0x180 ;  /* 0x0206000000007b1d */ /* 0x000fec0000002000 */
[----:B------:R-:W-:-:S03]  /*6020*/  PLOP3.LUT P0, PT, PT, PT, UP0, 0x80, 0x0 ;  /* 0x000000000000781c */ /* 0x000fc60003f0f008 */
        /* <DEDUP_REMOVED lines=11> */
[----:B------:R-:W-:-:S04]  /*60e0*/  @UP0 ULEA UR6, UP1, UR4, UR8, 0x2 ;  /* 0x0000000804060291 */ /* 0x000fc8000f82103f */
[----:B------:R-:W-:Y:S02]  /*60f0*/  @UP0 ULEA.HI.X UR7, UR4, UR9, UR5, 0x2, UP1 ;  /* 0x0000000904070291 */ /* 0x000fe400088f1405 */
[----:B------:R-:W-:-:S04]  /*6100*/  IMAD.U32 R6, RZ, RZ, UR6 ;  /* 0x00000006ff067e24 */ /* 0x000fc8000f8e00ff */
[----:B01----:R-:W-:-:S05]  /*6110*/  IMAD.U32 R7, RZ, RZ, UR7 ;  /* 0x00000007ff077e24 */ /* 0x003fca000f8e00ff */
[----:B------:R0:W3:Y:S01]  /*6120*/  @P0 LDG.E R11, desc[UR52][R6.64] ;  /* 0x00000034060b0981 */ /* 0x0000e2000c1e1900 */
[----:B------:R-:W-:Y:S01]  /*6130*/  IMAD.U32 R20, RZ, RZ, UR39 ;  /* 0x00000027ff147e24 */ /* 0x000fe2000f8e00ff */
[----:B------:R-:W-:Y:S01]  /*6140*/  UIADD3 UR42, UR42, 0x1, URZ ;  /* 0x000000012a2a7890 */ /* 0x000fe2000fffe03f */
[----:B--2---:R-:W-:Y:S01]  /*6150*/  IMAD.MOV.U32 R0, RZ, RZ, -0x800000 ;  /* 0xff800000ff007424 */ /* 0x004fe200078e00ff */
[----:B------:R-:W1:Y:S01]  /*6160*/  SHFL.BFLY PT, R9, R4, 0x2, 0x1f ;  /* 0x0c401f0004097f89 */ /* 0x000e6200000e0000 */
[----:B------:R-:W-:Y:S02]  /*6170*/  UIADD3 UR44, UR44, 0x1, URZ ;  /* 0x000000012c2c7890 */ /* 0x000fe4000fffe03f */
[----:B------:R-:W-:Y:S01]  /*6180*/  UISETP.NE.AND UP0, UPT, UR42, 0x2, UPT ;  /* 0x000000022a00788c */ /* 0x000fe2000bf05270 */
[----:B------:R-:W2:Y:S01]  /*6190*/  SHFL.BFLY PT, R10, R5, 0x2, 0x1f ;  /* 0x0c401f00050a7f89 */ /* 0x000ea200000e0000 */
[----:B0-----:R-:W-:Y:S02]  /*61a0*/  IMAD.MOV.U32 R6, RZ, RZ, RZ ;  /* 0x000000ffff067224 */ /* 0x001fe400078e00ff */
[----:B------:R-:W-:-:S02]  /*61b0*/  USEL UR4, URZ, 0x1, UP0 ;  /* 0x000000013f047887 */ /* 0x000fc40008000000 */
[----:B------:R-:W-:Y:S02]  /*61c0*/  USEL UR42, UR42, URZ, UP0 ;  /* 0x0000003f2a2a7287 */ /* 0x000fe40008000000 */
[----:B------:R-:W-:Y:S01]  /*61d0*/  ULOP3.LUT UR43, UR43, UR4, URZ, 0x3c, !UPT ;  /* 0x000000042b2b7292 */ /* 0x000fe2000f8e3c3f */
[----:B-1----:R-:W-:Y:S01]  /*61e0*/  FADD.FTZ R9, R9, R4 ;  /* 0x0000000409097221 */ /* 0x002fe20000010000 */
[----:B------:R-:W-:Y:S02]  /*61f0*/  IMAD.MOV.U32 R4, RZ, RZ, -0x800000 ;  /* 0xff800000ff047424 */ /* 0x000fe400078e00ff */
[----:B--2---:R-:W-:Y:S02]  /*6200*/  FADD.FTZ R10, R10, R5 ;  /* 0x000000050a0a7221 */ /* 0x004fe40000010000 */
[----:B------:R-:W0:Y:S04]  /*6210*/  SHFL.BFLY PT, R8, R9, 0x1, 0x1f ;  /* 0x0c201f0009087f89 */ /* 0x000e2800000e0000 */
[----:B------:R-:W1:Y:S01]  /*6220*/  SHFL.BFLY PT, R13, R10, 0x1, 0x1f ;  /* 0x0c201f000a0d7f89 */ /* 0x000e6200000e0000 */
[----:B0-----:R-:W-:Y:S01]  /*6230*/  FADD.FTZ R8, R9, R8 ;  /* 0x0000000809087221 */ /* 0x001fe20000010000 */
[----:B------:R-:W-:-:S02]  /*6240*/  IMAD.U32 R9, RZ, RZ, UR39 ;  /* 0x00000027ff097e24 */ /* 0x000fc4000f8e00ff */
[----:B-1----:R-:W-:Y:S02]  /*6250*/  FADD.FTZ R13, R10, R13 ;  /* 0x0000000d0a0d7221 */ /* 0x002fe40000010000 */
[C---:B------:R-:W-:Y:S01]  /*6260*/  FSETP.NE.FTZ.AND P0, PT, R8.reuse, RZ, PT ;  /* 0x000000ff0800720b */ /* 0x040fe20003f15000 */
[----:B------:R-:W-:Y:S01]  /*6270*/  FMUL.FTZ R12, R8, 0.00390625 ;  /* 0x3b800000080c7820 */ /* 0x000fe20000410000 */
[----:B------:R-:W-:Y:S02]  /*6280*/  IMAD.MOV.U32 R10, RZ, RZ, RZ ;  /* 0x000000ffff0a7224 */ /* 0x000fe400078e00ff */
[----:B------:R-:W-:Y:S02]  /*6290*/  FMUL.FTZ R14, R13, 0.00390625 ;  /* 0x3b8000000d0e7820 */ /* 0x000fe40000410000 */
[----:B------:R-:W-:-:S03]  /*62a0*/  FSETP.NE.FTZ.AND P1, PT, R12, RZ, PT ;  /* 0x000000ff0c00720b */ /* 0x000fc60003f35000 */
[----:B------:R-:W-:-:S04]  /*62b0*/  FSETP.NE.FTZ.AND P2, PT, R14, RZ, PT ;  /* 0x000000ff0e00720b */ /* 0x000fc80003f55000 */
[----:B------:R0:W-:Y:S01]  /*62c0*/  @P0 MUFU.RCP R6, R8 ;  /* 0x0000000800060308 */ /* 0x0001e20000001000 */
[----:B------:R-:W-:-:S07]  /*62d0*/  FSETP.NE.FTZ.AND P0, PT, R13, RZ, PT ;  /* 0x000000ff0d00720b */ /* 0x000fce0003f15000 */
[----:B------:R-:W1:Y:S01]  /*62e0*/  @P1 MUFU.LG2 R5, R12 ;  /* 0x0000000c00051308 */ /* 0x000e620000000c00 */
[----:B0-----:R-:W-:Y:S01]  /*62f0*/  @P1 FMUL.FTZ R8, R9, 0.69314718246459960938 ;  /* 0x3f31721809081820 */ /* 0x001fe20000410000 */
[----:B------:R-:W-:-:S06]  /*6300*/  @P2 FMUL.FTZ R20, R20, 0.69314718246459960938 ;  /* 0x3f31721814142820 */ /* 0x000fcc0000410000 */
[----:B------:R-:W0:Y:S08]  /*6310*/  @P2 MUFU.LG2 R7, R14 ;  /* 0x0000000e00072308 */ /* 0x000e300000000c00 */
[----:B------:R-:W2:Y:S01]  /*6320*/  @P0 MUFU.RCP R10, R13 ;  /* 0x0000000d000a0308 */ /* 0x000ea20000001000 */
[----:B-1----:R-:W-:Y:S01]  /*6330*/  @P1 FMUL.FTZ R5, R5, 0.69314718246459960938 ;  /* 0x3f31721805051820 */ /* 0x002fe20000410000 */
[----:B------:R-:W-:-:S03]  /*6340*/  PLOP3.LUT P0, PT, PT, PT, PT, 0x8, 0x0 ;  /* 0x000000000000781c */ /* 0x000fc60003f0e170 */
[----:B------:R-:W-:Y:S01]  /*6350*/  @P1 FFMA.FTZ R4, R8, R3, R5 ;  /* 0x0000000308041223 */ /* 0x000fe20000010005 */
[----:B0-----:R-:W-:-:S04]  /*6360*/  @P2 FMUL.FTZ R7, R7, 0.69314718246459960938 ;  /* 0x3f31721807072820 */ /* 0x001fc80000410000 */
[----:B------:R-:W-:Y:S01]  /*6370*/  @P2 FFMA.FTZ R0, R20, R172, R7 ;  /* 0x000000ac14002223 */ /* 0x000fe20000010007 */
[-C--:B---3--:R-:W-:Y:S01]  /*6380*/  FMUL.FTZ R152, R6, R11.reuse ;  /* 0x0000000b06987220 */ /* 0x088fe20000410000 */
[----:B--2---:R-:W-:-:S03]  /*6390*/  FMUL.FTZ R11, R10, R11 ;  /* 0x0000000b0a0b7220 */ /* 0x004fc60000410000 */
        /* <DEDUP_REMOVED lines=127> */
[----:B------:R-:W-:-:S07]  /*6b90*/  FMUL.FTZ R11, R151, R11 ;  /* 0x0000000b970b7220 */ /* 0x000fce0000410000 */
.L_x_221:
[----:B------:R-:W0:Y:S08]  /*6ba0*/  S2UR UR4, SR_CgaCtaId ;  /* 0x00000000000479c3 */ /* 0x000e300000008800 */
[----:B------:R-:W-:Y:S06]  /*6bb0*/  BAR.SYNC.DEFER_BLOCKING 0x5, 0x180 ;  /* 0x0146000000007b1d */ /* 0x000fec0000010000 */
[----:B------:R-:W-:Y:S01]  /*6bc0*/  UMOV UR7, 0x400 ;  /* 0x0000040000077882 */ /* 0x000fe20000000000 */
[----:B------:R-:W-:Y:S01]  /*6bd0*/  BSSY B0, `(.L_x_246) ;  /* 0x00003a7000007945 */ /* 0x000fe20003800000 */
[----:B0-----:R-:W-:-:S09]  /*6be0*/  ULEA UR7, UR4, UR7, 0x18 ;  /* 0x0000000704077291 */ /* 0x001fd2000f8ec03f */
[----:B------:R-:W0:Y:S02]  /*6bf0*/  LDS.128 R44, [UR7+0x388d0] ;  /* 0x0388d007ff2c7984 */ /* 0x000e240008000c00 */
[----:B0-----:R-:W-:Y:S02]  /*6c00*/  R2UR UR5, R45 ;  /* 0x000000002d0572ca */ /* 0x001fe400000e0000 */
[----:B------:R-:W-:Y:S02]  /*6c10*/  R2UR UR46, R46 ;  /* 0x000000002e2e72ca */ /* 0x000fe400000e0000 */
[----:B------:R-:W-:Y:S01]  /*6c20*/  R2UR UR6, R47 ;  /* 0x000000002f0672ca */ /* 0x000fe200000e0000 */
[----:B------:R-:W-:Y:S06]  /*6c30*/  BAR.ARV 0x4, 0x180 ;  /* 0x0106000000007b1d */ /* 0x000fec0000002000 */
[----:B------:R-:W-:Y:S08]  /*6c40*/  @P0 BRA `(.L_x_247) ;  /* 0x0000002c00140947 */ /* 0x000ff00003800000 */
[----:B------:R-:W0:Y:S01]  /*6c50*/  S2R R74, SR_TID.X ;  /* 0x00000000004a7919 */ /* 0x000e220000002100 */
[----:B------:R-:W-:Y:S01]  /*6c60*/  ULDC.64 UR8, c[0x4][0x38] ;  /* 0x01000e0000087ab9 */ /* 0x000fe20000000a00 */
[----:B------:R-:W1:Y:S01]  /*6c70*/  S2UR UR4, SR_SWINHI ;  /* 0x00000000000479c3 */ /* 0x000e620000002f00 */
        /* <DEDUP_REMOVED lines=14> */
[----:B------:R-:W-:Y:S01]  /*6d60*/  F2FP.BF16.F32.PACK_AB R117, R117, R124 ;  /* 0x0000007c7575723e */ /* 0x000fe200000010ff */
[----:B0-----:R-:W-:Y:S01]  /*6d70*/  IMAD.SHL.U32 R26, R74, 0x4, RZ ;  /* 0x000000044a1a7824 */ /* 0x001fe200078e00ff */
        /* <DEDUP_REMOVED lines=42> */
[----:B------:R-:W-:Y:S01]  /*7020*/  F2FP.BF16.F32.PACK_AB R29, R29, R80 ;  /* 0x000000501d1d723e */ /* 0x000fe200000010ff */
[----:B------:R-:W-:Y:S01]  /*7030*/  USHF.L.U32 UR12, UR37, 0x2, URZ ;  /* 0x00000002250c7899 */ /* 0x000fe2000800063f */
[----:B------:R-:W-:Y:S01]  /*7040*/  LOP3.LUT R26, R26, 0xc, RZ, 0xc0, !PT ;  /* 0x0000000c1a1a7812 */ /* 0x000fe200078ec0ff */
[----:B------:R-:W-:-:S03]  /*7050*/  ULDC.64 UR10, c[0x0][0xc00] ;  /* 0x00030000000a7ab9 */ /* 0x000fc60000000a00 */
[----:B------:R-:W-:-:S05]  /*7060*/  IADD3 R26, P0, R26, UR8, RZ ;  /* 0x000000081a1a7c10 */ /* 0x000fca000ff1e0ff */
[----:B------:R-:W-:-:S05]  /*7070*/  IMAD.X R27, RZ, RZ, UR9, P0 ;  /* 0x00000009ff1b7e24 */ /* 0x000fca00080e06ff */
[----:B------:R0:W2:Y:S01]  /*7080*/  LDG.E.CONSTANT R26, desc[UR52][R26.64] ;  /* 0x000000341a1a7981 */ /* 0x0000a2000c1e9900 */
[----:B------:R-:W-:Y:S01]  /*7090*/  LOP3.LUT P0, R10, R74, 0x3, RZ, 0xc0, !PT ;  /* 0x000000034a0a7812 */ /* 0x000fe2000780c0ff */
[----:B------:R-:W-:Y:S01]  /*70a0*/  UMOV UR8, UR7 ;  /* 0x0000000700087c82 */ /* 0x000fe20008000000 */
[----:B-1----:R-:W-:Y:S01]  /*70b0*/  UMOV UR9, UR4 ;  /* 0x0000000400097c82 */ /* 0x002fe20008000000 */
[----:B------:R-:W-:Y:S01]  /*70c0*/  F2FP.BF16.F32.PACK_AB R57, R95, R62 ;  /* 0x0000003e5f39723e */ /* 0x000fe200000010ff */
[----:B------:R-:W-:Y:S01]  /*70d0*/  USHF.L.U64.HI UR13, UR37, 0x2, UR38 ;  /* 0x00000002250d7899 */ /* 0x000fe20008010226 */
[----:B------:R-:W-:Y:S01]  /*70e0*/  ISETP.EQ.OR P0, PT, R10, 0x3, !P0 ;  /* 0x000000030a00780c */ /* 0x000fe20004702670 */
[----:B------:R-:W-:Y:S01]  /*70f0*/  UIADD3 UR4, UP1, UR12, UR10, URZ ;  /* 0x0000000a0c047290 */ /* 0x000fe2000ff3e03f */
[----:B------:R-:W-:Y:S01]  /*7100*/  F2FP.BF16.F32.PACK_AB R7, R159, R160 ;  /* 0x000000a09f07723e */ /* 0x000fe200000010ff */
[----:B------:R-:W-:Y:S01]  /*7110*/  UISETP.NE.U32.AND UP0, UPT, UR10, URZ, UPT ;  /* 0x0000003f0a00728c */ /* 0x000fe2000bf05070 */
[----:B------:R-:W-:Y:S01]  /*7120*/  SEL R95, R53, R60, P0 ;  /* 0x0000003c355f7207 */ /* 0x000fe20000000000 */
[----:B------:R-:W-:Y:S01]  /*7130*/  UIADD3.X UR10, UR13, UR11, URZ, UP1, !UPT ;  /* 0x0000000b0d0a7290 */ /* 0x000fe20008ffe43f */
[----:B------:R-:W-:Y:S01]  /*7140*/  SEL R45, R60, R53, P0 ;  /* 0x000000353c2d7207 */ /* 0x000fe20000000000 */
[----:B------:R-:W-:Y:S01]  /*7150*/  IMAD.MOV.U32 R53, RZ, RZ, 0x2 ;  /* 0x00000002ff357424 */ /* 0x000fe200078e00ff */
[----:B------:R-:W-:Y:S01]  /*7160*/  SEL R93, R33, R52, P0 ;  /* 0x00000034215d7207 */ /* 0x000fe20000000000 */
[----:B------:R-:W-:Y:S01]  /*7170*/  UISETP.NE.AND.EX UP0, UPT, UR11, URZ, UPT, UP0 ;  /* 0x0000003f0b00728c */ /* 0x000fe2000bf05300 */
[----:B------:R-:W-:Y:S01]  /*7180*/  SEL R39, R52, R33, P0 ;  /* 0x0000002134277207 */ /* 0x000fe20000000000 */
[----:B------:R-:W-:Y:S01]  /*7190*/  IMAD.WIDE R52, R220, R53, UR8 ;  /* 0x00000008dc347e25 */ /* 0x000fe2000f8e0235 */
[----:B------:R-:W-:-:S02]  /*71a0*/  F2FP.BF16.F32.PACK_AB R6, R157, R158 ;  /* 0x0000009e9d06723e */ /* 0x000fc400000010ff */
[----:B------:R-:W-:Y:S02]  /*71b0*/  SEL R83, R9, R12, P0 ;  /* 0x0000000c09537207 */ /* 0x000fe40000000000 */
[----:B------:R-:W-:Y:S02]  /*71c0*/  SEL R21, R12, R9, P0 ;  /* 0x000000090c157207 */ /* 0x000fe40000000000 */
[----:B------:R-:W-:Y:S02]  /*71d0*/  SEL R111, R7, R6, P0 ;  /* 0x00000006076f7207 */ /* 0x000fe40000000000 */
[----:B------:R-:W-:Y:S02]  /*71e0*/  SEL R63, R6, R7, P0 ;  /* 0x00000007063f7207 */ /* 0x000fe40000000000 */
[----:B------:R-:W-:Y:S02]  /*71f0*/  F2FP.BF16.F32.PACK_AB R3, R163, R164 ;  /* 0x000000a4a303723e */ /* 0x000fe400000010ff */
[----:B------:R-:W-:-:S02]  /*7200*/  F2FP.BF16.F32.PACK_AB R8, R161, R162 ;  /* 0x000000a2a108723e */ /* 0x000fc400000010ff */
[C---:B------:R-:W-:Y:S02]  /*7210*/  IADD3 R6, P2, R52.reuse, 0x20, RZ ;  /* 0x0000002034067810 */ /* 0x040fe40007f5e0ff */
[C---:B------:R-:W-:Y:S02]  /*7220*/  IADD3 R12, P3, R52.reuse, 0x40, RZ ;  /* 0x00000040340c7810 */ /* 0x040fe40007f7e0ff */
[----:B------:R-:W-:Y:S02]  /*7230*/  IADD3 R141, P4, R52, 0x60, RZ ;  /* 0x00000060348d7810 */ /* 0x000fe40007f9e0ff */
        /* <DEDUP_REMOVED lines=17> */
[----:B------:R-:W-:Y:S01]  /*7350*/  SEL R69, R57, R94, P0 ;  /* 0x0000005e39457207 */ /* 0x000fe20000000000 */
[--C-:B------:R-:W-:Y:S01]  /*7360*/  IMAD.X R57, RZ, RZ, R53.reuse, P3 ;  /* 0x000000ffff397224 */ /* 0x100fe200018e0635 */
[----:B------:R-:W-:Y:S02]  /*7370*/  SEL R127, R59, R58, P0 ;  /* 0x0000003a3b7f7207 */ /* 0x000fe40000000000 */
[----:B------:R-:W-:Y:S01]  /*7380*/  SEL R70, R58, R59, P0 ;  /* 0x0000003b3a467207 */ /* 0x000fe20000000000 */
[----:B------:R-:W-:Y:S01]  /*7390*/  IMAD.X R59, RZ, RZ, R53, P2 ;  /* 0x000000ffff3b7224 */ /* 0x000fe200010e0635 */
[----:B------:R-:W-:-:S02]  /*73a0*/  SEL R129, R110, R75, P0 ;  /* 0x0000004b6e817207 */ /* 0x000fc40000000000 */
[----:B------:R-:W-:Y:S02]  /*73b0*/  SEL R71, R75, R110, P0 ;  /* 0x0000006e4b477207 */ /* 0x000fe40000000000 */
[----:B------:R-:W-:Y:S02]  /*73c0*/  SEL R131, R51, R50, P0 ;  /* 0x0000003233837207 */ /* 0x000fe40000000000 */
[----:B------:R-:W-:Y:S01]  /*73d0*/  SEL R72, R50, R51, P0 ;  /* 0x0000003332487207 */ /* 0x000fe20000000000 */
[----:B------:R-:W-:Y:S01]  /*73e0*/  IMAD.X R51, RZ, RZ, R53, P4 ;  /* 0x000000ffff337224 */ /* 0x000fe200020e0635 */
[----:B------:R-:W-:Y:S02]  /*73f0*/  SEL R137, R134, R135, P0 ;  /* 0x0000008786897207 */ /* 0x000fe40000000000 */
[----:B------:R-:W-:Y:S02]  /*7400*/  SEL R74, R135, R134, P0 ;  /* 0x00000086874a7207 */ /* 0x000fe40000000000 */
[----:B------:R-:W-:-:S02]  /*7410*/  F2FP.BF16.F32.PACK_AB R5, R155, R156 ;  /* 0x0000009c9b05723e */ /* 0x000fc400000010ff */
        /* <DEDUP_REMOVED lines=8> */
[C---:B------:R-:W-:Y:S02]  /*74a0*/  LOP3.LUT R3, R52.reuse, 0x380, RZ, 0xc0, !PT ;  /* 0x0000038034037812 */ /* 0x040fe400078ec0ff */
[C---:B------:R-:W-:Y:S02]  /*74b0*/  IADD3 R24, P5, R52.reuse, 0x4000, RZ ;  /* 0x0000400034187810 */ /* 0x040fe40007fbe0ff */
[C---:B------:R-:W-:Y:S02]  /*74c0*/  IADD3 R28, P6, R52.reuse, 0x4020, RZ ;  /* 0x00004020341c7810 */ /* 0x040fe40007fde0ff */
[----:B------:R-:W-:-:S02]  /*74d0*/  IADD3 R143, P1, R52, 0x4040, RZ ;  /* 0x00004040348f7810 */ /* 0x000fc40007f3e0ff */
[C---:B------:R-:W-:Y:S02]  /*74e0*/  IADD3 R145, P2, R52.reuse, 0x4060, RZ ;  /* 0x0000406034917810 */ /* 0x040fe40007f5e0ff */
[C---:B------:R-:W-:Y:S02]  /*74f0*/  IADD3 R30, P3, R52.reuse, 0x8000, RZ ;  /* 0x00008000341e7810 */ /* 0x040fe40007f7e0ff */
[----:B------:R-:W-:Y:S02]  /*7500*/  IADD3 R78, P4, R52, 0x8020, RZ ;  /* 0x00008020344e7810 */ /* 0x000fe40007f9e0ff */
[----:B------:R-:W-:Y:S01]  /*7510*/  SEL R87, R15, R44, P0 ;  /* 0x0000002c0f577207 */ /* 0x000fe20000000000 */
[--C-:B------:R-:W-:Y:S01]  /*7520*/  IMAD.X R33, RZ, RZ, R53.reuse, P3 ;  /* 0x000000ffff217224 */ /* 0x100fe200018e0635 */
[----:B------:R-:W-:Y:S01]  /*7530*/  SEL R34, R44, R15, P0 ;  /* 0x0000000f2c227207 */ /* 0x000fe20000000000 */
[----:B------:R-:W-:Y:S01]  /*7540*/  IMAD.X R31, RZ, RZ, R53, P4 ;  /* 0x000000ffff1f7224 */ /* 0x000fe200020e0635 */
[----:B------:R-:W-:-:S02]  /*7550*/  SEL R97, R61, R68, P0 ;  /* 0x000000443d617207 */ /* 0x000fc40000000000 */
[----:B------:R-:W-:Y:S02]  /*7560*/  SEL R44, R68, R61, P0 ;  /* 0x0000003d442c7207 */ /* 0x000fe40000000000 */
[----:B------:R-:W-:Y:S02]  /*7570*/  SEL R113, R5, R154, P0 ;  /* 0x0000009a05717207 */ /* 0x000fe40000000000 */
[----:B------:R-:W-:Y:S02]  /*7580*/  SEL R61, R154, R5, P0 ;  /* 0x000000059a3d7207 */ /* 0x000fe40000000000 */
[----:B------:R-:W-:Y:S02]  /*7590*/  SEL R119, R133, R132, P0 ;  /* 0x0000008485777207 */ /* 0x000fe40000000000 */
[----:B------:R-:W-:Y:S02]  /*75a0*/  SEL R64, R132, R133, P0 ;  /* 0x0000008584407207 */ /* 0x000fe40000000000 */
[----:B------:R-:W-:-:S02]  /*75b0*/  SHF.R.U64 R3, R3, 0x3, RZ ;  /* 0x0000000303037819 */ /* 0x000fc400000012ff */
[----:B------:R-:W-:Y:S02]  /*75c0*/  SEL R79, R32, R37, P0 ;  /* 0x00000025204f7207 */ /* 0x000fe40000000000 */
[----:B------:R-:W-:Y:S01]  /*75d0*/  SEL R11, R37, R32, P0 ;  /* 0x00000020250b7207 */ /* 0x000fe20000000000 */
[--C-:B------:R-:W-:Y:S01]  /*75e0*/  IMAD.X R37, RZ, RZ, R53.reuse, P2 ;  /* 0x000000ffff257224 */ /* 0x100fe200010e0635 */
[----:B------:R-:W-:Y:S02]  /*75f0*/  SEL R81, R40, R41, P0 ;  /* 0x0000002928517207 */ /* 0x000fe40000000000 */
[----:B------:R-:W-:Y:S01]  /*7600*/  SEL R20, R41, R40, P0 ;  /* 0x0000002829147207 */ /* 0x000fe20000000000 */
[--C-:B------:R-:W-:Y:S01]  /*7610*/  IMAD.X R41, RZ, RZ, R53.reuse, P1 ;  /* 0x000000ffff297224 */ /* 0x100fe200008e0635 */
[----:B------:R-:W-:Y:S02]  /*7620*/  SEL R123, R86, R47, P0 ;  /* 0x0000002f567b7207 */ /* 0x000fe40000000000 */
[----:B------:R-:W-:Y:S01]  /*7630*/  SEL R68, R47, R86, P0 ;  /* 0x000000562f447207 */ /* 0x000fe20000000000 */
[----:B------:R-:W-:Y:S01]  /*7640*/  IMAD.X R47, RZ, RZ, R53, P5 ;  /* 0x000000ffff2f7224 */ /* 0x000fe200028e0635 */
[----:B------:R-:W-:-:S02]  /*7650*/  SEL R133, R43, R42, P0 ;  /* 0x0000002a2b857207 */ /* 0x000fc40000000000 */
[----:B------:R-:W-:Y:S01]  /*7660*/  SEL R73, R42, R43, P0 ;  /* 0x0000002b2a497207 */ /* 0x000fe20000000000 */
[----:B------:R-:W-:Y:S01]  /*7670*/  IMAD.X R43, RZ, RZ, R53, P6 ;  /* 0x000000ffff2b7224 */ /* 0x000fe200030e0635 */
[----:B------:R-:W-:Y:S02]  /*7680*/  LOP3.LUT R5, R6, 0x380, RZ, 0xc0, !PT ;  /* 0x0000038006057812 */ /* 0x000fe400078ec0ff */
[----:B------:R-:W-:Y:S02]  /*7690*/  SEL R115, R149, R148, P0 ;  /* 0x0000009495737207 */ /* 0x000fe40000000000 */
[----:B------:R-:W-:Y:S02]  /*76a0*/  SEL R62, R148, R149, P0 ;  /* 0x00000095943e7207 */ /* 0x000fe40000000000 */
[C---:B------:R-:W-:Y:S02]  /*76b0*/  IADD3 R147, P5, R52.reuse, 0x8040, RZ ;  /* 0x0000804034937810 */ /* 0x040fe40007fbe0ff */
[----:B------:R-:W-:-:S02]  /*76c0*/  IADD3 R149, P6, R52, 0x8060, RZ ;  /* 0x0000806034957810 */ /* 0x000fc40007fde0ff */
[C---:B------:R-:W-:Y:S02]  /*76d0*/  IADD3 R80, P1, R52.reuse, 0xc000, RZ ;  /* 0x0000c00034507810 */ /* 0x040fe40007f3e0ff */
[C---:B------:R-:W-:Y:S01]  /*76e0*/  IADD3 R82, P2, R52.reuse, 0xc020, RZ ;  /* 0x0000c02034527810 */ /* 0x040fe20007f5e0ff */
[--C-:B------:R-:W-:Y:S01]  /*76f0*/  IMAD.X R25, RZ, RZ, R53.reuse, P6 ;  /* 0x000000ffff197224 */ /* 0x100fe200030e0635 */
[C---:B------:R-:W-:Y:S01]  /*7700*/  IADD3 R151, P3, R52.reuse, 0xc040, RZ ;  /* 0x0000c04034977810 */ /* 0x040fe20007f7e0ff */
[--C-:B------:R-:W-:Y:S01]  /*7710*/  IMAD.X R15, RZ, RZ, R53.reuse, P1 ;  /* 0x000000ffff0f7224 */ /* 0x100fe200008e0635 */
[----:B------:R-:W-:Y:S02]  /*7720*/  IADD3 R153, P4, R52, 0xc060, RZ ;  /* 0x0000c06034997810 */ /* 0x000fe40007f9e0ff */
[----:B------:R-:W-:Y:S01]  /*7730*/  SEL R85, R13, R14, P0 ;  /* 0x0000000e0d557207 */ /* 0x000fe20000000000 */
[--C-:B------:R-:W-:Y:S01]  /*7740*/  IMAD.X R7, RZ, RZ, R53.reuse, P3 ;  /* 0x000000ffff077224 */ /* 0x100fe200018e0635 */
[----:B0-----:R-:W-:Y:S01]  /*7750*/  SEL R27, R14, R13, P0 ;  /* 0x0000000d0e1b7207 */ /* 0x001fe20000000000 */
[--C-:B------:R-:W-:Y:S01]  /*7760*/  IMAD.X R13, RZ, RZ, R53.reuse, P2 ;  /* 0x000000ffff0d7224 */ /* 0x100fe200010e0635 */
[----:B------:R-:W-:Y:S01]  /*7770*/  LOP3.LUT R8, R12, 0x380, RZ, 0xc0, !PT ;  /* 0x000003800c087812 */ /* 0x000fe200078ec0ff */
[----:B------:R-:W-:Y:S01]  /*7780*/  IMAD.X R9, RZ, RZ, R53, P4 ;  /* 0x000000ffff097224 */ /* 0x000fe200020e0635 */
[----:B------:R-:W-:-:S02]  /*7790*/  LOP3.LUT R52, R3, R52, RZ, 0x3c, !PT ;  /* 0x0000003403347212 */ /* 0x000fc400078e3cff */
[----:B------:R-:W-:Y:S02]  /*77a0*/  LOP3.LUT R14, R141, 0x380, RZ, 0xc0, !PT ;  /* 0x000003808d0e7812 */ /* 0x000fe400078ec0ff */
[----:B------:R-:W-:Y:S02]  /*77b0*/  SHF.R.U64 R3, R5, 0x3, RZ ;  /* 0x0000000305037819 */ /* 0x000fe400000012ff */
[----:B------:R-:W-:Y:S02]  /*77c0*/  SHF.R.U64 R5, R8, 0x3, RZ ;  /* 0x0000000308057819 */ /* 0x000fe400000012ff */
[----:B------:R-:W-:Y:S02]  /*77d0*/  SHF.R.U64 R8, R14, 0x3, RZ ;  /* 0x000000030e087819 */ /* 0x000fe400000012ff */
[----:B------:R-:W-:Y:S02]  /*77e0*/  LOP3.LUT R58, R3, R6, RZ, 0x3c, !PT ;  /* 0x00000006033a7212 */ /* 0x000fe400078e3cff */
[----:B------:R-:W-:-:S02]  /*77f0*/  LOP3.LUT R3, R24, 0x380, RZ, 0xc0, !PT ;  /* 0x0000038018037812 */ /* 0x000fc400078ec0ff */
[----:B------:R-:W-:Y:S02]  /*7800*/  LOP3.LUT R50, R8, R141, RZ, 0x3c, !PT ;  /* 0x0000008d08327212 */ /* 0x000fe400078e3cff */
[----:B------:R-:W-:Y:S02]  /*7810*/  LOP3.LUT R8, R145, 0x380, RZ, 0xc0, !PT ;  /* 0x0000038091087812 */ /* 0x000fe400078ec0ff */
[----:B------:R-:W-:Y:S02]  /*7820*/  SHF.R.U64 R3, R3, 0x3, RZ ;  /* 0x0000000303037819 */ /* 0x000fe400000012ff */
[----:B------:R-:W-:Y:S02]  /*7830*/  SHF.R.U64 R8, R8, 0x3, RZ ;  /* 0x0000000308087819 */ /* 0x000fe400000012ff */
[----:B------:R-:W-:Y:S02]  /*7840*/  LOP3.LUT R46, R3, R24, RZ, 0x3c, !PT ;  /* 0x00000018032e7212 */ /* 0x000fe400078e3cff */
[----:B------:R-:W-:-:S02]  /*7850*/  LOP3.LUT R3, R30, 0x380, RZ, 0xc0, !PT ;  /* 0x000003801e037812 */ /* 0x000fc400078ec0ff */
[----:B------:R-:W-:Y:S02]  /*7860*/  LOP3.LUT R56, R5, R12, RZ, 0x3c, !PT ;  /* 0x0000000c05387212 */ /* 0x000fe400078e3cff */
[----:B------:R-:W-:Y:S02]  /*7870*/  LOP3.LUT R6, R143, 0x380, RZ, 0xc0, !PT ;  /* 0x000003808f067812 */ /* 0x000fe400078ec0ff */
[----:B------:R-:W-:Y:S02]  /*7880*/  SEL R91, R29, R36, P0 ;  /* 0x000000241d5b7207 */ /* 0x000fe40000000000 */
[----:B------:R-:W-:Y:S01]  /*7890*/  SEL R38, R36, R29, P0 ;  /* 0x0000001d24267207 */ /* 0x000fe20000000000 */
[----:B------:R-:W-:Y:S01]  /*78a0*/  IMAD.X R29, RZ, RZ, R53, P5 ;  /* 0x000000ffff1d7224 */ /* 0x000fe200028e0635 */
[----:B------:R-:W-:Y:S02]  /*78b0*/  LOP3.LUT R5, R28, 0x380, RZ, 0xc0, !PT ;  /* 0x000003801c057812 */ /* 0x000fe400078ec0ff */
[----:B------:R-:W-:-:S02]  /*78c0*/  LOP3.LUT R36, R8, R145, RZ, 0x3c, !PT ;  /* 0x0000009108247212 */ /* 0x000fc400078e3cff */
[----:B------:R-:W-:Y:S02]  /*78d0*/  LOP3.LUT R8, R149, 0x380, RZ, 0xc0, !PT ;  /* 0x0000038095087812 */ /* 0x000fe400078ec0ff */
[----:B------:R-:W-:Y:S02]  /*78e0*/  SHF.R.U64 R3, R3, 0x3, RZ ;  /* 0x0000000303037819 */ /* 0x000fe400000012ff */
[----:B------:R-:W-:Y:S02]  /*78f0*/  SHF.R.U64 R6, R6, 0x3, RZ ;  /* 0x0000000306067819 */ /* 0x000fe400000012ff */
[----:B------:R-:W-:Y:S02]  /*7900*/  SHF.R.U64 R5, R5, 0x3, RZ ;  /* 0x0000000305057819 */ /* 0x000fe400000012ff */
[----:B------:R-:W-:Y:S02]  /*7910*/  SHF.R.U64 R8, R8, 0x3, RZ ;  /* 0x0000000308087819 */ /* 0x000fe400000012ff */
[----:B------:R-:W-:-:S02]  /*7920*/  LOP3.LUT R32, R3, R30, RZ, 0x3c, !PT ;  /* 0x0000001e03207212 */ /* 0x000fc400078e3cff */
[----:B------:R-:W-:Y:S02]  /*7930*/  LOP3.LUT R40, R6, R143, RZ, 0x3c, !PT ;  /* 0x0000008f06287212 */ /* 0x000fe400078e3cff */
[----:B------:R-:W-:Y:S02]  /*7940*/  LOP3.LUT R3, R80, 0x380, RZ, 0xc0, !PT ;  /* 0x0000038050037812 */ /* 0x000fe400078ec0ff */
[----:B------:R-:W-:Y:S02]  /*7950*/  LOP3.LUT R42, R5, R28, RZ, 0x3c, !PT ;  /* 0x0000001c052a7212 */ /* 0x000fe400078e3cff */
[----:B------:R-:W-:Y:S02]  /*7960*/  LOP3.LUT R6, R147, 0x380, RZ, 0xc0, !PT ;  /* 0x0000038093067812 */ /* 0x000fe400078ec0ff */
[----:B------:R-:W-:Y:S02]  /*7970*/  LOP3.LUT R5, R78, 0x380, RZ, 0xc0, !PT ;  /* 0x000003804e057812 */ /* 0x000fe400078ec0ff */
[----:B------:R-:W-:-:S02]  /*7980*/  LOP3.LUT R24, R8, R149, RZ, 0x3c, !PT ;  /* 0x0000009508187212 */ /* 0x000fc400078e3cff */
[----:B------:R-:W-:Y:S02]  /*7990*/  SHF.R.U64 R3, R3, 0x3, RZ ;  /* 0x0000000303037819 */ /* 0x000fe400000012ff */
[----:B------:R-:W-:Y:S02]  /*79a0*/  SHF.R.U64 R6, R6, 0x3, RZ ;  /* 0x0000000306067819 */ /* 0x000fe400000012ff */
[----:B------:R-:W-:Y:S02]  /*79b0*/  SHF.R.U64 R5, R5, 0x3, RZ ;  /* 0x0000000305057819 */ /* 0x000fe400000012ff */
[----:B------:R-:W-:Y:S02]  /*79c0*/  MOV R92, R46 ;  /* 0x0000002e005c7202 */ /* 0x000fe40000000f00 */
[----:B------:R-:W-:Y:S02]  /*79d0*/  MOV R47, R24 ;  /* 0x00000018002f7202 */ /* 0x000fe40000000f00 */
[----:B------:R-:W-:-:S02]  /*79e0*/  LOP3.LUT R14, R3, R80, RZ, 0x3c, !PT ;  /* 0x00000050030e7212 */ /* 0x000fc400078e3cff */
[----:B------:R-:W-:Y:S02]  /*79f0*/  LOP3.LUT R28, R6, R147, RZ, 0x3c, !PT ;  /* 0x00000093061c7212 */ /* 0x000fe400078e3cff */
[----:B------:R-:W-:Y:S02]  /*7a00*/  LOP3.LUT R30, R5, R78, RZ, 0x3c, !PT ;  /* 0x0000004e051e7212 */ /* 0x000fe400078e3cff */
[----:B------:R-:W-:Y:S02]  /*7a10*/  LOP3.LUT R5, R82, 0x380, RZ, 0xc0, !PT ;  /* 0x0000038052057812 */ /* 0x000fe400078ec0ff */
[----:B------:R-:W-:Y:S02]  /*7a20*/  MOV R94, R50 ;  /* 0x00000032005e7202 */ /* 0x000fe40000000f00 */
[----:B------:R-:W-:Y:S02]  /*7a30*/  MOV R3, R14 ;  /* 0x0000000e00037202 */ /* 0x000fe40000000f00 */
[----:B------:R-:W-:-:S02]  /*7a40*/  MOV R100, R52 ;  /* 0x0000003400647202 */ /* 0x000fc40000000f00 */
[----:B------:R-:W-:Y:S02]  /*7a50*/  MOV R51, R28 ;  /* 0x0000001c00337202 */ /* 0x000fe40000000f00 */
[----:B------:R-:W-:Y:S02]  /*7a60*/  MOV R53, R30 ;  /* 0x0000001e00357202 */ /* 0x000fe40000000f00 */
[----:B------:R-:W-:Y:S02]  /*7a70*/  MOV R98, R58 ;  /* 0x0000003a00627202 */ /* 0x000fe40000000f00 */
[----:B------:R-:W-:Y:S02]  /*7a80*/  SHF.R.U64 R5, R5, 0x3, RZ ;  /* 0x0000000305057819 */ /* 0x000fe400000012ff */
[----:B------:R-:W-:Y:S02]  /*7a90*/  MOV R59, R36 ;  /* 0x00000024003b7202 */ /* 0x000fe40000000f00 */
[----:B------:R-:W-:-:S02]  /*7aa0*/  MOV R90, R40 ;  /* 0x00000028005a7202 */ /* 0x000fc40000000f00 */
[----:B------:R-:W-:Y:S02]  /*7ab0*/  MOV R43, R42 ;  /* 0x0000002a002b7202 */ /* 0x000fe40000000f00 */
[----:B------:R-:W-:Y:S02]  /*7ac0*/  LOP3.LUT R12, R5, R82, RZ, 0x3c, !PT ;  /* 0x00000052050c7212 */ /* 0x000fe400078e3cff */
[----:B------:R-:W-:Y:S02]  /*7ad0*/  LOP3.LUT R6, R151, 0x380, RZ, 0xc0, !PT ;  /* 0x0000038097067812 */ /* 0x000fe400078ec0ff */
[----:B------:R-:W-:Y:S02]  /*7ae0*/  LOP3.LUT R8, R153, 0x380, RZ, 0xc0, !PT ;  /* 0x0000038099087812 */ /* 0x000fe400078ec0ff */
[----:B------:R-:W-:Y:S02]  /*7af0*/  SHF.R.U64 R6, R6, 0x3, RZ ;  /* 0x0000000306067819 */ /* 0x000fe400000012ff */
[----:B------:R-:W-:-:S02]  /*7b00*/  MOV R96, R56 ;  /* 0x0000003800607202 */ /* 0x000fc40000000f00 */
[----:B------:R-:W-:Y:S02]  /*7b10*/  SHF.R.U64 R8, R8, 0x3, RZ ;  /* 0x0000000308087819 */ /* 0x000fe400000012ff */
[----:B------:R-:W-:Y:S02]  /*7b20*/  LOP3.LUT R6, R6, R151, RZ, 0x3c, !PT ;  /* 0x0000009706067212 */ /* 0x000fe400078e3cff */
[----:B------:R-:W-:Y:S02]  /*7b30*/  LOP3.LUT R8, R8, R153, RZ, 0x3c, !PT ;  /* 0x0000009908087212 */ /* 0x000fe400078e3cff */
[----:B------:R-:W-:Y:S02]  /*7b40*/  MOV R6, R6 ;  /* 0x0000000600067202 */ /* 0x000fe40000000f00 */
[----:B------:R-:W-:Y:S02]  /*7b50*/  MOV R7, R8 ;  /* 0x0000000800077202 */ /* 0x000fe40000000f00 */
[----:B------:R-:W-:Y:S01]  /*7b60*/  MOV R5, R12 ;  /* 0x0000000c00057202 */ /* 0x000fe20000000f00 */
[----:B--2---:R-:W-:Y:S01]  /*7b70*/  SHFL.IDX PT, R77, R77, R26, 0x1c1f ;  /* 0x001c1f1a4d4d7589 */ /* 0x004fe200000e0000 */
[----:B------:R-:W-:-:S02]  /*7b80*/  LOP3.LUT R25, R26, 0x2, RZ, 0x3c, !PT ;  /* 0x000000021a197812 */ /* 0x000fc400078e3cff */
[----:B------:R-:W-:Y:S01]  /*7b90*/  MOV R57, R32 ;  /* 0x0000002000397202 */ /* 0x000fe20000000f00 */
[----:B------:R-:W-:Y:S01]  /*7ba0*/  SHFL.IDX PT, R79, R79, R26, 0x1c1f ;  /* 0x001c1f1a4f4f7589 */ /* 0x000fe200000e0000 */
[----:B------:R-:W-:-:S03]  /*7bb0*/  PLOP3.LUT P2, PT, PT, PT, UP0, 0x80, 0x0 ;  /* 0x000000000000781c */ /* 0x000fc60003f4f008 */
[----:B------:R-:W0:Y:S04]  /*7bc0*/  SHFL.IDX PT, R10, R10, R25, 0x1c1f ;  /* 0x001c1f190a0a7589 */ /* 0x000e2800000e0000 */
[----:B------:R-:W-:Y:S04]  /*7bd0*/  SHFL.IDX PT, R109, R109, R26, 0x1c1f ;  /* 0x001c1f1a6d6d7589 */ /* 0x000fe800000e0000 */
[----:B------:R-:W1:Y:S04]  /*7be0*/  SHFL.IDX PT, R14, R11, R25, 0x1c1f ;  /* 0x001c1f190b0e7589 */ /* 0x000e6800000e0000 */
[----:B------:R-:W2:Y:S04]  /*7bf0*/  SHFL.IDX PT, R66, R66, R25, 0x1c1f ;  /* 0x001c1f1942427589 */ /* 0x000ea800000e0000 */
[----:B------:R-:W-:Y:S04]  /*7c00*/  SHFL.IDX PT, R111, R111, R26, 0x1c1f ;  /* 0x001c1f1a6f6f7589 */ /* 0x000fe800000e0000 */
[----:B------:R-:W-:Y:S04]  /*7c10*/  SHFL.IDX PT, R113, R113, R26, 0x1c1f ;  /* 0x001c1f1a71717589 */ /* 0x000fe800000e0000 */
[----:B------:R-:W3:Y:S01]  /*7c20*/  SHFL.IDX PT, R24, R63, R25, 0x1c1f ;  /* 0x001c1f193f187589 */ /* 0x000ee200000e0000 */
[----:B0-----:R-:W-:-:S02]  /*7c30*/  SEL R8, R77, R10, P0 ;  /* 0x0000000a4d087207 */ /* 0x001fc40000000000 */
[----:B------:R-:W-:Y:S01]  /*7c40*/  SEL R10, R10, R77, P0 ;  /* 0x0000004d0a0a7207 */ /* 0x000fe20000000000 */
[----:B------:R-:W-:Y:S04]  /*7c50*/  SHFL.IDX PT, R28, R61, R25, 0x1c1f ;  /* 0x001c1f193d1c7589 */ /* 0x000fe800000e0000 */
[----:B------:R-:W-:Y:S01]  /*7c60*/  SHFL.IDX PT, R81, R81, R26, 0x1c1f ;  /* 0x001c1f1a51517589 */ /* 0x000fe200000e0000 */
[----:B-1----:R-:W-:Y:S02]  /*7c70*/  SEL R12, R79, R14, P0 ;  /* 0x0000000e4f0c7207 */ /* 0x002fe40000000000 */
[----:B------:R-:W-:Y:S01]  /*7c80*/  SEL R14, R14, R79, P0 ;  /* 0x0000004f0e0e7207 */ /* 0x000fe20000000000 */
[----:B------:R-:W-:Y:S01]  /*7c90*/  SHFL.IDX PT, R83, R83, R26, 0x1c1f ;  /* 0x001c1f1a53537589 */ /* 0x000fe200000e0000 */
[----:B--2---:R-:W-:-:S02]  /*7ca0*/  SEL R9, R109, R66, P0 ;  /* 0x000000426d097207 */ /* 0x004fc40000000000 */
[----:B------:R-:W-:Y:S01]  /*7cb0*/  SEL R11, R66, R109, P0 ;  /* 0x0000006d420b7207 */ /* 0x000fe20000000000 */
[----:B------:R-:W0:Y:S04]  /*7cc0*/  SHFL.IDX PT, R20, R20, R25, 0x1c1f ;  /* 0x001c1f1914147589 */ /* 0x000e2800000e0000 */
[----:B------:R-:W-:Y:S04]  /*7cd0*/  SHFL.IDX PT, R30, R21, R25, 0x1c1f ;  /* 0x001c1f19151e7589 */ /* 0x000fe800000e0000 */
[----:B------:R-:W-:Y:S01]  /*7ce0*/  SHFL.IDX PT, R115, R115, R26, 0x1c1f ;  /* 0x001c1f1a73737589 */ /* 0x000fe200000e0000 */
[----:B---3--:R-:W-:-:S02]  /*7cf0*/  SEL R13, R111, R24, P0 ;  /* 0x000000186f0d7207 */ /* 0x008fc40000000000 */
[----:B------:R-:W-:Y:S01]  /*7d00*/  SEL R15, R24, R111, P0 ;  /* 0x0000006f180f7207 */ /* 0x000fe20000000000 */
[----:B------:R-:W1:Y:S04]  /*7d10*/  SHFL.IDX PT, R62, R62, R25, 0x1c1f ;  /* 0x001c1f193e3e7589 */ /* 0x000e6800000e0000 */
[----:B------:R-:W-:Y:S04]  /*7d20*/  SHFL.IDX PT, R85, R85, R26, 0x1c1f ;  /* 0x001c1f1a55557589 */ /* 0x000fe800000e0000 */
[----:B------:R-:W-:Y:S04]  /*7d30*/  SHFL.IDX PT, R119, R119, R26, 0x1c1f ;  /* 0x001c1f1a77777589 */ /* 0x000fe800000e0000 */
[----:B------:R2:W3:Y:S01]  /*7d40*/  SHFL.IDX PT, R36, R27, R25, 0x1c1f ;  /* 0x001c1f191b247589 */ /* 0x0004e200000e0000 */
[----:B0-----:R-:W-:-:S03]  /*7d50*/  SEL R24, R81, R20, P0 ;  /* 0x0000001451187207 */ /* 0x001fc60000000000 */
[----:B------:R-:W0:Y:S04]  /*7d60*/  SHFL.IDX PT, R64, R64, R25, 0x1c1f ;  /* 0x001c1f1940407589 */ /* 0x000e2800000e0000 */
[----:B------:R-:W-:Y:S01]  /*7d70*/  SHFL.IDX PT, R87, R87, R26, 0x1c1f ;  /* 0x001c1f1a57577589 */ /* 0x000fe200000e0000 */
[----:B--2---:R-:W-:-:S03]  /*7d80*/  SEL R27, R28, R113, P0 ;  /* 0x000000711c1b7207 */ /* 0x004fc60000000000 */
[----:B------:R-:W-:Y:S01]  /*7d90*/  SHFL.IDX PT, R121, R121, R26, 0x1c1f ;  /* 0x001c1f1a79797589 */ /* 0x000fe200000e0000 */
[----:B-1----:R-:W-:Y:S02]  /*7da0*/  SEL R29, R115, R62, P0 ;  /* 0x0000003e731d7207 */ /* 0x002fe40000000000 */
[----:B------:R-:W-:Y:S01]  /*7db0*/  SEL R31, R62, R115, P0 ;  /* 0x000000733e1f7207 */ /* 0x000fe20000000000 */
[----:B------:R1:W2:Y:S04]  /*7dc0*/  SHFL.IDX PT, R40, R34, R25, 0x1c1f ;  /* 0x001c1f1922287589 */ /* 0x0002a800000e0000 */
[----:B------:R-:W4:Y:S01]  /*7dd0*/  SHFL.IDX PT, R78, R65, R25, 0x1c1f ;  /* 0x001c1f19414e7589 */ /* 0x000f2200000e0000 */
[----:B------:R-:W-:Y:S01]  /*7de0*/  BAR.SYNC.DEFER_BLOCKING 0x1, 0x100 ;  /* 0x0044000000007b1d */ /* 0x000fe20000010000 */
[----:B---3--:R-:W-:-:S02]  /*7df0*/  SEL R32, R85, R36, P0 ;  /* 0x0000002455207207 */ /* 0x008fc40000000000 */
[----:B-1----:R-:W-:Y:S02]  /*7e00*/  SEL R34, R36, R85, P0 ;  /* 0x0000005524227207 */ /* 0x002fe40000000000 */
[----:B0-----:R-:W-:Y:S01]  /*7e10*/  SEL R33, R119, R64, P0 ;  /* 0x0000004077217207 */ /* 0x001fe20000000000 */
[----:B------:R-:W-:Y:S04]  /*7e20*/  SHFL.IDX PT, R89, R89, R26, 0x1c1f ;  /* 0x001c1f1a59597589 */ /* 0x000fe800000e0000 */
[----:B------:R-:W-:Y:S04]  /*7e30*/  SHFL.IDX PT, R117, R117, R26, 0x1c1f ;  /* 0x001c1f1a75757589 */ /* 0x000fe800000e0000 */
[----:B------:R0:W-:Y:S01]  /*7e40*/  SHFL.IDX PT, R42, R35, R25, 0x1c1f ;  /* 0x001c1f19232a7589 */ /* 0x0001e200000e0000 */
[----:B--2---:R-:W-:-:S03]  /*7e50*/  SEL R36, R87, R40, P0 ;  /* 0x0000002857247207 */ /* 0x004fc60000000000 */
[----:B------:R-:W-:Y:S01]  /*7e60*/  SHFL.IDX PT, R80, R67, R25, 0x1c1f ;  /* 0x001c1f1943507589 */ /* 0x000fe200000e0000 */
[----:B----4-:R-:W-:-:S03]  /*7e70*/  SEL R37, R121, R78, P0 ;  /* 0x0000004e79257207 */ /* 0x010fc60000000000 */
[----:B------:R-:W-:Y:S01]  /*7e80*/  SHFL.IDX PT, R91, R91, R26, 0x1c1f ;  /* 0x001c1f1a5b5b7589 */ /* 0x000fe200000e0000 */
[----:B0-----:R-:W-:-:S03]  /*7e90*/  SEL R35, R64, R119, P0 ;  /* 0x0000007740237207 */ /* 0x001fc60000000000 */
[----:B------:R-:W-:Y:S04]  /*7ea0*/  SHFL.IDX PT, R123, R123, R26, 0x1c1f ;  /* 0x001c1f1a7b7b7589 */ /* 0x000fe800000e0000 */
[----:B------:R0:W-:Y:S04]  /*7eb0*/  SHFL.IDX PT, R46, R38, R25, 0x1c1f ;  /* 0x001c1f19262e7589 */ /* 0x0001e800000e0000 */
[----:B------:R-:W-:Y:S04]  /*7ec0*/  SHFL.IDX PT, R68, R68, R25, 0x1c1f ;  /* 0x001c1f1944447589 */ /* 0x000fe800000e0000 */
        /* <DEDUP_REMOVED lines=8> */
[----:B------:R-:W-:Y:S04]  /*7f50*/  SHFL.IDX PT, R52, R45, R25, 0x1c1f ;  /* 0x001c1f192d347589 */ /* 0x000fe800000e0000 */
[----:B------:R-:W-:Y:S04]  /*7f60*/  SHFL.IDX PT, R70, R70, R25, 0x1c1f ;  /* 0x001c1f1946467589 */ /* 0x000fe800000e0000 */
[----:B------:R-:W-:Y:S04]  /*7f70*/  SHFL.IDX PT, R97, R97, R26, 0x1c1f ;  /* 0x001c1f1a61617589 */ /* 0x000fe800000e0000 */
[----:B------:R-:W-:Y:S04]  /*7f80*/  SHFL.IDX PT, R129, R129, R26, 0x1c1f ;  /* 0x001c1f1a81817589 */ /* 0x000fe800000e0000 */
[----:B------:R-:W0:Y:S04]  /*7f90*/  SHFL.IDX PT, R44, R44, R25, 0x1c1f ;  /* 0x001c1f192c2c7589 */ /* 0x000e2800000e0000 */
[----:B------:R-:W1:Y:S04]  /*7fa0*/  SHFL.IDX PT, R84, R71, R25, 0x1c1f ;  /* 0x001c1f1947547589 */ /* 0x000e6800000e0000 */
[----:B------:R-:W-:Y:S04]  /*7fb0*/  SHFL.IDX PT, R99, R99, R26, 0x1c1f ;  /* 0x001c1f1a63637589 */ /* 0x000fe800000e0000 */
[----:B------:R-:W-:Y:S04]  /*7fc0*/  SHFL.IDX PT, R131, R131, R26, 0x1c1f ;  /* 0x001c1f1a83837589 */ /* 0x000fe800000e0000 */
[----:B------:R-:W-:Y:S04]  /*7fd0*/  SHFL.IDX PT, R48, R48, R25, 0x1c1f ;  /* 0x001c1f1930307589 */ /* 0x000fe800000e0000 */
[----:B------:R-:W-:Y:S04]  /*7fe0*/  SHFL.IDX PT, R72, R72, R25, 0x1c1f ;  /* 0x001c1f1948487589 */ /* 0x000fe800000e0000 */
[----:B------:R-:W-:Y:S01]  /*7ff0*/  SHFL.IDX PT, R101, R101, R26, 0x1c1f ;  /* 0x001c1f1a65657589 */ /* 0x000fe200000e0000 */
[----:B0-----:R-:W-:-:S03]  /*8000*/  SEL R40, R97, R44, P0 ;  /* 0x0000002c61287207 */ /* 0x001fc60000000000 */
[----:B------:R-:W-:Y:S01]  /*8010*/  SHFL.IDX PT, R103, R103, R26, 0x1c1f ;  /* 0x001c1f1a67677589 */ /* 0x000fe200000e0000 */
[----:B-1----:R-:W-:-:S03]  /*8020*/  SEL R41, R129, R84, P0 ;  /* 0x0000005481297207 */ /* 0x002fc60000000000 */
[----:B------:R-:W-:Y:S04]  /*8030*/  SHFL.IDX PT, R133, R133, R26, 0x1c1f ;  /* 0x001c1f1a85857589 */ /* 0x000fe800000e0000 */
[----:B------:R-:W-:Y:S04]  /*8040*/  SHFL.IDX PT, R56, R49, R25, 0x1c1f ;  /* 0x001c1f1931387589 */ /* 0x000fe800000e0000 */
[----:B------:R-:W-:Y:S04]  /*8050*/  SHFL.IDX PT, R54, R54, R25, 0x1c1f ;  /* 0x001c1f1936367589 */ /* 0x000fe800000e0000 */
[----:B------:R-:W-:Y:S04]  /*8060*/  SHFL.IDX PT, R86, R73, R25, 0x1c1f ;  /* 0x001c1f1949567589 */ /* 0x000fe800000e0000 */
[----:B------:R-:W-:Y:S04]  /*8070*/  SHFL.IDX PT, R105, R105, R26, 0x1c1f ;  /* 0x001c1f1a69697589 */ /* 0x000fe800000e0000 */
[----:B------:R-:W-:Y:S04]  /*8080*/  SHFL.IDX PT, R137, R137, R26, 0x1c1f ;  /* 0x001c1f1a89897589 */ /* 0x000fe800000e0000 */
[----:B------:R-:W-:Y:S04]  /*8090*/  SHFL.IDX PT, R58, R55, R25, 0x1c1f ;  /* 0x001c1f19373a7589 */ /* 0x000fe800000e0000 */
[----:B------:R-:W0:Y:S04]  /*80a0*/  SHFL.IDX PT, R74, R74, R25, 0x1c1f ;  /* 0x001c1f194a4a7589 */ /* 0x000e2800000e0000 */
[----:B------:R-:W-:Y:S04]  /*80b0*/  SHFL.IDX PT, R135, R135, R26, 0x1c1f ;  /* 0x001c1f1a87877589 */ /* 0x000fe800000e0000 */
[----:B------:R-:W1:Y:S04]  /*80c0*/  SHFL.IDX PT, R88, R75, R25, 0x1c1f ;  /* 0x001c1f194b587589 */ /* 0x000e6800000e0000 */
[----:B------:R-:W-:Y:S04]  /*80d0*/  SHFL.IDX PT, R107, R107, R26, 0x1c1f ;  /* 0x001c1f1a6b6b7589 */ /* 0x000fe800000e0000 */
[----:B------:R2:W-:Y:S04]  /*80e0*/  SHFL.IDX PT, R139, R139, R26, 0x1c1f ;  /* 0x001c1f1a8b8b7589 */ /* 0x0005e800000e0000 */
[----:B------:R-:W-:Y:S04]  /*80f0*/  SHFL.IDX PT, R60, R60, R25, 0x1c1f ;  /* 0x001c1f193c3c7589 */ /* 0x000fe800000e0000 */
[----:B------:R3:W4:Y:S01]  /*8100*/  SHFL.IDX PT, R76, R76, R25, 0x1c1f ;  /* 0x001c1f194c4c7589 */ /* 0x00072200000e0000 */
[----:B0-----:R-:W-:-:S02]  /*8110*/  SEL R55, R74, R137, P0 ;  /* 0x000000894a377207 */ /* 0x001fc40000000000 */
[----:B--2---:R-:W-:Y:S01]  /*8120*/  SEL R26, R20, R81, P0 ;  /* 0x00000051141a7207 */ /* 0x004fe20000000000 */
[----:B------:R0:W-:Y:S04]  /*8130*/  STSM.16.M88.4 [R100], R8 ;  /* 0x0000000864007844 */ /* 0x0001e80000000200 */
[----:B------:R2:W-:Y:S01]  /*8140*/  STSM.16.M88.4 [R98], R12 ;  /* 0x0000000c62007844 */ /* 0x0005e20000000200 */
[----:B---3--:R-:W-:Y:S02]  /*8150*/  SEL R25, R113, R28, P0 ;  /* 0x0000001c71197207 */ /* 0x008fe40000000000 */
[----:B------:R-:W-:Y:S02]  /*8160*/  SEL R28, R83, R30, P0 ;  /* 0x0000001e531c7207 */ /* 0x000fe40000000000 */
[----:B------:R-:W-:Y:S01]  /*8170*/  SEL R30, R30, R83, P0 ;  /* 0x000000531e1e7207 */ /* 0x000fe20000000000 */
[----:B------:R3:W-:Y:S04]  /*8180*/  STSM.16.M88.4 [R96], R24 ;  /* 0x0000001860007844 */ /* 0x0007e80000000200 */
[----:B------:R1:W-:Y:S01]  /*8190*/  STSM.16.M88.4 [R94], R28 ;  /* 0x0000001c5e007844 */ /* 0x0003e20000000200 */
[----:B0-----:R-:W-:-:S02]  /*81a0*/  SEL R8, R89, R42, P0 ;  /* 0x0000002a59087207 */ /* 0x001fc40000000000 */
[----:B------:R-:W-:Y:S01]  /*81b0*/  SEL R10, R42, R89, P0 ;  /* 0x000000592a0a7207 */ /* 0x000fe20000000000 */
[----:B------:R-:W-:Y:S01]  /*81c0*/  STSM.16.M88.4 [R92], R32 ;  /* 0x000000205c007844 */ /* 0x000fe20000000200 */
[----:B------:R-:W-:Y:S02]  /*81d0*/  SEL R9, R117, R80, P0 ;  /* 0x0000005075097207 */ /* 0x000fe40000000000 */
[----:B------:R-:W-:Y:S01]  /*81e0*/  SEL R11, R80, R117, P0 ;  /* 0x00000075500b7207 */ /* 0x000fe20000000000 */
[----:B------:R0:W-:Y:S01]  /*81f0*/  STSM.16.M88.4 [R43], R36 ;  /* 0x000000242b007844 */ /* 0x0001e20000000200 */
[----:B--2---:R-:W-:Y:S02]  /*8200*/  SEL R12, R91, R46, P0 ;  /* 0x0000002e5b0c7207 */ /* 0x004fe40000000000 */
[----:B------:R-:W-:Y:S01]  /*8210*/  SEL R14, R46, R91, P0 ;  /* 0x0000005b2e0e7207 */ /* 0x000fe20000000000 */
[----:B------:R2:W-:Y:S01]  /*8220*/  STSM.16.M88.4 [R90], R8 ;  /* 0x000000085a007844 */ /* 0x0005e20000000200 */
[----:B------:R-:W-:-:S02]  /*8230*/  SEL R13, R123, R68, P0 ;  /* 0x000000447b0d7207 */ /* 0x000fc40000000000 */
[----:B------:R-:W-:Y:S02]  /*8240*/  SEL R15, R68, R123, P0 ;  /* 0x0000007b440f7207 */ /* 0x000fe40000000000 */
[----:B---3--:R-:W-:Y:S02]  /*8250*/  SEL R24, R93, R50, P0 ;  /* 0x000000325d187207 */ /* 0x008fe40000000000 */
[----:B------:R-:W-:Y:S01]  /*8260*/  SEL R26, R50, R93, P0 ;  /* 0x0000005d321a7207 */ /* 0x000fe20000000000 */
[----:B------:R3:W-:Y:S01]  /*8270*/  STSM.16.M88.4 [R59], R12 ;  /* 0x0000000c3b007844 */ /* 0x0007e20000000200 */
[----:B------:R-:W-:Y:S02]  /*8280*/  SEL R25, R125, R82, P0 ;  /* 0x000000527d197207 */ /* 0x000fe40000000000 */
[----:B------:R-:W-:Y:S02]  /*8290*/  SEL R27, R82, R125, P0 ;  /* 0x0000007d521b7207 */ /* 0x000fe40000000000 */
[----:B-1----:R-:W-:-:S02]  /*82a0*/  SEL R28, R95, R52, P0 ;  /* 0x000000345f1c7207 */ /* 0x002fc40000000000 */
[----:B------:R-:W-:Y:S01]  /*82b0*/  SEL R30, R52, R95, P0 ;  /* 0x0000005f341e7207 */ /* 0x000fe20000000000 */
[----:B------:R-:W-:Y:S01]  /*82c0*/  STSM.16.M88.4 [R57], R24 ;  /* 0x0000001839007844 */ /* 0x000fe20000000200 */
[----:B------:R-:W-:Y:S02]  /*82d0*/  SEL R29, R127, R70, P0 ;  /* 0x000000467f1d7207 */ /* 0x000fe40000000000 */
[----:B------:R-:W-:Y:S02]  /*82e0*/  SEL R31, R70, R127, P0 ;  /* 0x0000007f461f7207 */ /* 0x000fe40000000000 */
[----:B------:R-:W-:Y:S02]  /*82f0*/  SEL R42, R44, R97, P0 ;  /* 0x000000612c2a7207 */ /* 0x000fe40000000000 */
[----:B0-----:R-:W-:Y:S01]  /*8300*/  SEL R43, R84, R129, P0 ;  /* 0x00000081542b7207 */ /* 0x001fe20000000000 */
[----:B------:R0:W-:Y:S01]  /*8310*/  STSM.16.M88.4 [R53], R28 ;  /* 0x0000001c35007844 */ /* 0x0001e20000000200 */
[----:B--2---:R-:W-:-:S02]  /*8320*/  SEL R8, R99, R48, P0 ;  /* 0x0000003063087207 */ /* 0x004fc40000000000 */
[----:B------:R-:W-:Y:S01]  /*8330*/  SEL R10, R48, R99, P0 ;  /* 0x00000063300a7207 */ /* 0x000fe20000000000 */
[----:B------:R-:W-:Y:S01]  /*8340*/  STSM.16.M88.4 [R51], R40 ;  /* 0x0000002833007844 */ /* 0x000fe20000000200 */
[----:B------:R-:W-:Y:S02]  /*8350*/  SEL R9, R131, R72, P0 ;  /* 0x0000004883097207 */ /* 0x000fe40000000000 */
[----:B------:R-:W-:Y:S02]  /*8360*/  SEL R11, R72, R131, P0 ;  /* 0x00000083480b7207 */ /* 0x000fe40000000000 */
[----:B---3--:R-:W-:Y:S02]  /*8370*/  SEL R12, R101, R56, P0 ;  /* 0x00000038650c7207 */ /* 0x008fe40000000000 */
[----:B------:R-:W-:Y:S01]  /*8380*/  SEL R14, R56, R101, P0 ;  /* 0x00000065380e7207 */ /* 0x000fe20000000000 */
[----:B------:R1:W-:Y:S01]  /*8390*/  STSM.16.M88.4 [R47], R8 ;  /* 0x000000082f007844 */ /* 0x0003e20000000200 */
[----:B------:R-:W-:-:S02]  /*83a0*/  SEL R13, R133, R86, P0 ;  /* 0x00000056850d7207 */ /* 0x000fc40000000000 */
[----:B------:R-:W-:Y:S02]  /*83b0*/  SEL R15, R86, R133, P0 ;  /* 0x00000085560f7207 */ /* 0x000fe40000000000 */
[----:B------:R-:W-:Y:S02]  /*83c0*/  SEL R52, R103, R54, P0 ;  /* 0x0000003667347207 */ /* 0x000fe40000000000 */
[----:B------:R-:W-:Y:S01]  /*83d0*/  SEL R54, R54, R103, P0 ;  /* 0x0000006736367207 */ /* 0x000fe20000000000 */
[----:B------:R-:W-:Y:S01]  /*83e0*/  STSM.16.M88.4 [R3], R12 ;  /* 0x0000000c03007844 */ /* 0x000fe20000000200 */
[----:B0-----:R-:W-:Y:S02]  /*83f0*/  SEL R53, R137, R74, P0 ;  /* 0x0000004a89357207 */ /* 0x001fe40000000000 */
[----:B------:R-:W-:Y:S02]  /*8400*/  SEL R56, R105, R58, P0 ;  /* 0x0000003a69387207 */ /* 0x000fe40000000000 */
[----:B------:R-:W-:Y:S01]  /*8410*/  SEL R58, R58, R105, P0 ;  /* 0x000000693a3a7207 */ /* 0x000fe20000000000 */
[----:B------:R-:W-:Y:S01]  /*8420*/  STSM.16.M88.4 [R5], R52 ;  /* 0x0000003405007844 */ /* 0x000fe20000000200 */
[----:B------:R-:W-:Y:S01]  /*8430*/  SEL R57, R135, R88, P0 ;  /* 0x0000005887397207 */ /* 0x000fe20000000000 */
[----:B-1----:R-:W-:Y:S01]  /*8440*/  IMAD.U32 R9, RZ, RZ, UR10 ;  /* 0x0000000aff097e24 */ /* 0x002fe2000f8e00ff */
[----:B------:R-:W-:Y:S01]  /*8450*/  SEL R59, R88, R135, P0 ;  /* 0x00000087583b7207 */ /* 0x000fe20000000000 */
[----:B------:R-:W-:Y:S01]  /*8460*/  ULDC.64 UR10, c[0x0][0xc08] ;  /* 0x00030200000a7ab9 */ /* 0x000fe20000000a00 */
[----:B----4-:R-:W-:Y:S01]  /*8470*/  SEL R25, R139, R76, P0 ;  /* 0x0000004c8b197207 */ /* 0x010fe20000000000 */
[----:B------:R-:W-:Y:S01]  /*8480*/  IMAD.U32 R8, RZ, RZ, UR4 ;  /* 0x00000004ff087e24 */ /* 0x000fe2000f8e00ff */
[----:B------:R-:W-:Y:S01]  /*8490*/  SEL R27, R76, R139, P0 ;  /* 0x0000008b4c1b7207 */ /* 0x000fe20000000000 */
[----:B------:R0:W-:Y:S01]  /*84a0*/  STSM.16.M88.4 [R6], R56 ;  /* 0x0000003806007844 */ /* 0x0001e20000000200 */
[----:B------:R-:W-:-:S02]  /*84b0*/  SEL R24, R107, R60, P0 ;  /* 0x0000003c6b187207 */ /* 0x000fc40000000000 */
[----:B------:R-:W-:Y:S01]  /*84c0*/  SEL R26, R60, R107, P0 ;  /* 0x0000006b3c1a7207 */ /* 0x000fe20000000000 */
[----:B------:R-:W-:Y:S01]  /*84d0*/  UISETP.NE.U32.AND UP1, UPT, UR10, URZ, UPT ;  /* 0x0000003f0a00728c */ /* 0x000fe2000bf25070 */
[----:B------:R-:W1:Y:S03]  /*84e0*/  LDC R76, c[0x0][0xbe8] ;  /* 0x0002fa00ff4c7b82 */ /* 0x000e660000000800 */
[----:B------:R2:W-:Y:S05]  /*84f0*/  STSM.16.M88.4 [R7], R24 ;  /* 0x0000001807007844 */ /* 0x0005ea0000000200 */
[----:B------:R-:W-:Y:S01]  /*8500*/  BAR.SYNC.DEFER_BLOCKING 0x1, 0x100 ;  /* 0x0044000000007b1d */ /* 0x000fe20000010000 */
[----:B------:R-:W-:-:S06]  /*8510*/  UISETP.NE.AND.EX UP1, UPT, UR11, URZ, UPT, UP1 ;  /* 0x0000003f0b00728c */ /* 0x000fcc000bf25310 */
[----:B------:R-:W-:-:S05]  /*8520*/  PLOP3.LUT P0, PT, PT, PT, UP1, 0x80, 0x0 ;  /* 0x000000000000781c */ /* 0x000fca0003f0f018 */
[----:B------:R-:W-:-:S04]  /*8530*/  @UP1 UIADD3 UR10, UP2, UR12, UR10, URZ ;  /* 0x0000000a0c0a1290 */ /* 0x000fc8000ff5e03f */
[----:B------:R-:W-:Y:S01]  /*8540*/  @UP1 UIADD3.X UR11, UR13, UR11, URZ, UP2, !UPT ;  /* 0x0000000b0d0b1290 */ /* 0x000fe200097fe43f */
[----:B------:R-:W-:Y:S01]  /*8550*/  ULDC UR12, c[0x0][0xa88] ;  /* 0x0002a200000c7ab9 */ /* 0x000fe20000000800 */
[----:B0-----:R-:W-:Y:S02]  /*8560*/  IMAD.U32 R6, RZ, RZ, UR10 ;  /* 0x0000000aff067e24 */ /* 0x001fe4000f8e00ff */
[----:B------:R-:W-:Y:S01]  /*8570*/  IMAD.U32 R3, RZ, RZ, UR12 ;  /* 0x0000000cff037e24 */ /* 0x000fe2000f8e00ff */
[----:B------:R-:W3:Y:S01]  /*8580*/  @P2 LDG.E R10, desc[UR52][R8.64] ;  /* 0x00000034080a2981 */ /* 0x000ee2000c1e1900 */
[----:B--2---:R-:W-:Y:S01]  /*8590*/  IMAD.U32 R7, RZ, RZ, UR11 ;  /* 0x0000000bff077e24 */ /* 0x004fe2000f8e00ff */
[----:B-1----:R-:W-:Y:S01]  /*85a0*/  ISETP.NE.AND P1, PT, R76, 0x1, PT ;  /* 0x000000014c00780c */ /* 0x002fe20003f25270 */
[----:B------:R-:W-:-:S03]  /*85b0*/  UMOV UR4, URZ ;  /* 0x0000003f00047c82 */ /* 0x000fc60008000000 */
[----:B------:R0:W5:Y:S09]  /*85c0*/  @P0 LDG.E R3, desc[UR52][R6.64] ;  /* 0x0000003406030981 */ /* 0x000172000c1e1900 */
[----:B------:R-:W1:Y:S08]  /*85d0*/  @P1 LDC R11, c[0x0][0xbec] ;  /* 0x0002fb00ff0b1b82 */ /* 0x000e700000000800 */
[----:B------:R-:W2:Y:S01]  /*85e0*/  @P1 LDC R12, c[0x0][0xbf0] ;  /* 0x0002fc00ff0c1b82 */ /* 0x000ea20000000800 */
[----:B---3--:R-:W-:Y:S01]  /*85f0*/  @P2 R2UR UR4, R10 ;  /* 0x000000000a0422ca */ /* 0x008fe200000e0000 */
[----:B012---:R-:W-:-:S14]  /*8600*/  @P0 BRA `(.L_x_248) ;  /* 0x0000000000100947 */ /* 0x007fdc0003800000 */
[----:B------:R-:W-:Y:S05]  /*8610*/  @!P2 BRA `(.L_x_248) ;  /* 0x00000000000ca947 */ /* 0x000fea0003800000 */
[----:B------:R-:W2:Y:S04]  /*8620*/  LDG.E R6, desc[UR52][R8.64] ;  /* 0x0000003408067981 */ /* 0x000ea8000c1e1900 */
[----:B-----5:R-:W2:Y:S02]  /*8630*/  LDG.E R3, desc[UR52][R8.64+0x4] ;  /* 0x0000043408037981 */ /* 0x020ea4000c1e1900 */
[----:B--2---:R-:W-:-:S07]  /*8640*/  IMAD.IADD R3, R3, 0x1, -R6 ;  /* 0x0000000103037824 */ /* 0x004fce00078e0a06 */
.L_x_248:
[----:B------:R-:W-:Y:S01]  /*8650*/  IMAD.U32 R10, RZ, RZ, UR40 ;  /* 0x00000028ff0a7e24 */ /* 0x000fe2000f8e00ff */
[----:B------:R-:W-:Y:S01]  /*8660*/  USHF.R.S32.HI UR15, URZ, 0x1f, UR41 ;  /* 0x0000001f3f0f7899 */ /* 0x000fe20008011429 */
[----:B------:R-:W-:Y:S01]  /*8670*/  IMAD R6, R22, 0x40, R2 ;  /* 0x0000004016067824 */ /* 0x000fe200078e0202 */
[----:B------:R-:W-:Y:S01]  /*8680*/  ULDC.64 UR16, c[0x0][0xb90] ;  /* 0x0002e40000107ab9 */ /* 0x000fe20000000a00 */
[----:B------:R-:W-:Y:S01]  /*8690*/  IMAD R10, R10, 0x80, R219 ;  /* 0x000000800a0a7824 */ /* 0x000fe200078e02db */
[----:B------:R-:W-:Y:S01]  /*86a0*/  USHF.R.S32.HI UR11, URZ, 0x1f, UR4 ;  /* 0x0000001f3f0b7899 */ /* 0x000fe20008011404 */
[----:B------:R-:W-:Y:S01]  /*86b0*/  IMAD.MOV.U32 R7, RZ, RZ, 0x2 ;  /* 0x00000002ff077424 */ /* 0x000fe200078e00ff */
[----:B------:R-:W-:Y:S01]  /*86c0*/  UIMAD UR14, UR15, UR16, URZ ;  /* 0x000000100f0e72a4 */ /* 0x000fe2000f8e023f */
[----:B------:R-:W-:Y:S01]  /*86d0*/  @P1 IMAD.HI.U32 R5, R10, R11, RZ ;  /* 0x0000000b0a051227 */ /* 0x000fe200078e00ff */
[----:B------:R-:W-:Y:S01]  /*86e0*/  UMOV UR10, UR4 ;  /* 0x00000004000a7c82 */ /* 0x000fe20008000000 */
[----:B------:R-:W-:Y:S01]  /*86f0*/  USEL UR38, UR38, URZ, !UP0 ;  /* 0x0000003f26267287 */ /* 0x000fe2000c000000 */
[----:B------:R-:W0:Y:S01]  /*8700*/  @P1 LDC R77, c[0x0][0xbec] ;  /* 0x0002fb00ff4d1b82 */ /* 0x000e220000000800 */
[----:B------:R-:W-:Y:S01]  /*8710*/  UIMAD.WIDE.U32 UR12, UR41, UR16, UR10 ;  /* 0x00000010290c72a5 */ /* 0x000fe2000f8e000a */
[----:B------:R-:W-:Y:S01]  /*8720*/  IMAD.MOV.U32 R8, RZ, RZ, R10 ;  /* 0x000000ffff087224 */ /* 0x000fe200078e000a */
[----:B------:R-:W-:Y:S01]  /*8730*/  UIMAD UR14, UR41, UR17, UR14 ;  /* 0x00000011290e72a4 */ /* 0x000fe2000f8e020e */
[----:B------:R-:W-:Y:S01]  /*8740*/  @P1 SHF.R.U32.HI R8, RZ, R12, R5 ;  /* 0x0000000cff081219 */ /* 0x000fe20000011605 */
[----:B------:R-:W-:Y:S01]  /*8750*/  USEL UR37, UR37, URZ, !UP0 ;  /* 0x0000003f25257287 */ /* 0x000fe2000c000000 */
[----:B------:R-:W-:Y:S01]  /*8760*/  IMAD.WIDE R6, R6, R7, UR8 ;  /* 0x0000000806067e25 */ /* 0x000fe2000f8e0207 */
[----:B------:R-:W-:Y:S01]  /*8770*/  ULDC.64 UR16, c[0x0][0xb98] ;  /* 0x0002e60000107ab9 */ /* 0x000fe20000000a00 */
[----:B------:R-:W-:Y:S01]  /*8780*/  UIADD3 UR13, UR13, UR14, URZ ;  /* 0x0000000e0d0d7290 */ /* 0x000fe2000fffe03f */
[--C-:B------:R-:W-:Y:S01]  /*8790*/  SHF.R.S32.HI R9, RZ, 0x1f, R8.reuse ;  /* 0x0000001fff097819 */ /* 0x100fe20000011408 */
[----:B------:R-:W-:Y:S01]  /*87a0*/  UIMAD UR10, UR38, UR16, URZ ;  /* 0x00000010260a72a4 */ /* 0x000fe2000f8e023f */
[----:B------:R-:W-:Y:S01]  /*87b0*/  IMAD.MOV R5, RZ, RZ, -R8 ;  /* 0x000000ffff057224 */ /* 0x000fe200078e0a08 */
[----:B------:R-:W-:Y:S01]  /*87c0*/  UIMAD.WIDE.U32 UR12, UR37, UR16, UR12 ;  /* 0x00000010250c72a5 */ /* 0x000fe2000f8e000c */
[----:B------:R-:W-:Y:S01]  /*87d0*/  IADD3 R33, P2, R6, 0x5000, RZ ;  /* 0x0000500006217810 */ /* 0x000fe20007f5e0ff */
[----:B------:R-:W-:Y:S01]  /*87e0*/  UIMAD UR10, UR37, UR17, UR10 ;  /* 0x00000011250a72a4 */ /* 0x000fe2000f8e020a */
[----:B------:R-:W-:Y:S01]  /*87f0*/  IMAD R5, R76, R5, R10 ;  /* 0x000000054c057224 */ /* 0x000fe200078e020a */
[----:B------:R-:W-:Y:S01]  /*8800*/  ULDC.64 UR8, c[0x0][0xb88] ;  /* 0x0002e20000087ab9 */ /* 0x000fe20000000a00 */
[----:B------:R-:W-:Y:S01]  /*8810*/  IADD3 R53, P3, R6, 0x4000, RZ ;  /* 0x0000400006357810 */ /* 0x000fe20007f7e0ff */
[----:B------:R-:W-:Y:S01]  /*8820*/  IMAD.U32 R14, RZ, RZ, UR40 ;  /* 0x00000028ff0e7e24 */ /* 0x000fe2000f8e00ff */
[----:B------:R-:W-:Y:S01]  /*8830*/  IADD3 R8, P0, R8, UR12, RZ ;  /* 0x0000000c08087c10 */ /* 0x000fe2000ff1e0ff */
[----:B------:R-:W-:Y:S01]  /*8840*/  IMAD.U32 R10, RZ, RZ, UR10 ;  /* 0x0000000aff0a7e24 */ /* 0x000fe2000f8e00ff */
[----:B------:R-:W-:Y:S01]  /*8850*/  LOP3.LUT R32, R33, 0x380, RZ, 0xc0, !PT ;  /* 0x0000038021207812 */ /* 0x000fe200078ec0ff */
[----:B------:R-:W-:Y:S01]  /*8860*/  IMAD R14, R14, 0x80, R217 ;  /* 0x000000800e0e7824 */ /* 0x000fe200078e02d9 */
[----:B------:R-:W-:Y:S01]  /*8870*/  LOP3.LUT R52, R53, 0x380, RZ, 0xc0, !PT ;  /* 0x0000038035347812 */ /* 0x000fe200078ec0ff */
[----:B-----5:R-:W-:Y:S01]  /*8880*/  IMAD R83, R3, R76, RZ ;  /* 0x0000004c03537224 */ /* 0x020fe200078e02ff */
[----:B------:R-:W-:Y:S01]  /*8890*/  IADD3.X R9, R9, UR13, R10, P0, !PT ;  /* 0x0000000d09097c10 */ /* 0x000fe200087fe40a */
[----:B------:R-:W1:Y:S01]  /*88a0*/  @P1 LDC R79, c[0x0][0xbf0] ;  /* 0x0002fc00ff4f1b82 */ /* 0x000e620000000800 */
[----:B------:R-:W-:Y:S01]  /*88b0*/  SHF.R.S32.HI R10, RZ, 0x1f, R5 ;  /* 0x0000001fff0a7819 */ /* 0x000fe20000011405 */
[----:B------:R-:W-:Y:S01]  /*88c0*/  ULDC.64 UR12, c[0x0][0xaa0] ;  /* 0x0002a800000c7ab9 */ /* 0x000fe20000000a00 */
[----:B------:R-:W-:Y:S01]  /*88d0*/  IADD3 R29, P0, R6, 0x3000, RZ ;  /* 0x00003000061d7810 */ /* 0x000fe20007f1e0ff */
[----:B------:R-:W-:Y:S01]  /*88e0*/  IMAD.WIDE.U32 R8, R5, UR8, R8 ;  /* 0x0000000805087c25 */ /* 0x000fe2000f8e0008 */
[----:B------:R-:W-:-:S02]  /*88f0*/  SHF.R.U64 R32, R32, 0x3, RZ ;  /* 0x0000000320207819 */ /* 0x000fc400000012ff */
[----:B------:R-:W-:Y:S01]  /*8900*/  LOP3.LUT R28, R29, 0x380, RZ, 0xc0, !PT ;  /* 0x000003801d1c7812 */ /* 0x000fe200078ec0ff */
[----:B------:R-:W-:Y:S01]  /*8910*/  IMAD R10, R10, UR8, RZ ;  /* 0x000000080a0a7c24 */ /* 0x000fe2000f8e02ff */
[----:B------:R-:W-:Y:S02]  /*8920*/  SHF.R.U64 R52, R52, 0x3, RZ ;  /* 0x0000000334347819 */ /* 0x000fe400000012ff */
[----:B------:R-:W-:Y:S01]  /*8930*/  SHF.R.U64 R28, R28, 0x3, RZ ;  /* 0x000000031c1c7819 */ /* 0x000fe200000012ff */
[----:B------:R-:W-:Y:S01]  /*8940*/  IMAD R11, R5, UR9, R10 ;  /* 0x00000009050b7c24 */ /* 0x000fe2000f8e020a */
[----:B------:R-:W-:Y:S01]  /*8950*/  ULDC.64 UR8, c[0x0][0xb50] ;  /* 0x0002d40000087ab9 */ /* 0x000fe20000000a00 */
[----:B------:R-:W-:Y:S01]  /*8960*/  LOP3.LUT R32, R32, R33, RZ, 0x3c, !PT ;  /* 0x0000002120207212 */ /* 0x000fe200078e3cff */
[----:B------:R-:W-:Y:S01]  /*8970*/  IMAD.X R33, RZ, RZ, R7, P2 ;  /* 0x000000ffff217224 */ /* 0x000fe200010e0607 */
[----:B------:R-:W-:Y:S01]  /*8980*/  LEA R10, P6, R8, UR8, 0x2 ;  /* 0x00000008080a7c11 */ /* 0x000fe2000f8c10ff */
[----:B------:R-:W-:Y:S01]  /*8990*/  IMAD.IADD R5, R9, 0x1, R11 ;  /* 0x0000000109057824 */ /* 0x000fe200078e020b */
[----:B------:R-:W-:Y:S01]  /*89a0*/  LOP3.LUT R28, R28, R29, RZ, 0x3c, !PT ;  /* 0x0000001d1c1c7212 */ /* 0x000fe200078e3cff */
[----:B------:R-:W-:Y:S01]  /*89b0*/  IMAD.X R29, RZ, RZ, R7, P0 ;  /* 0x000000ffff1d7224 */ /* 0x000fe200000e0607 */
[----:B------:R-:W-:Y:S01]  /*89c0*/  IADD3 R57, P0, R6, 0x9000, RZ ;  /* 0x0000900006397810 */ /* 0x000fe20007f1e0ff */
[----:B------:R-:W-:Y:S01]  /*89d0*/  SHFL.IDX PT, R46, R10, RZ, 0x1c1f ;  /* 0x001c1fff0a2e7589 */ /* 0x000fe200000e0000 */
[----:B------:R-:W-:Y:S01]  /*89e0*/  LEA.HI.X R11, R8, UR9, R5, 0x2, P6 ;  /* 0x00000009080b7c11 */ /* 0x000fe2000b0f1405 */
[----:B------:R-:W-:Y:S01]  /*89f0*/  VIADD R5, R14, 0x8 ;  /* 0x000000080e057836 */ /* 0x000fe20000000000 */
[----:B------:R-:W-:Y:S01]  /*8a00*/  LOP3.LUT R52, R52, R53, RZ, 0x3c, !PT ;  /* 0x0000003534347212 */ /* 0x000fe200078e3cff */
[----:B------:R-:W-:Y:S01]  /*8a10*/  IMAD.X R53, RZ, RZ, R7, P3 ;  /* 0x000000ffff357224 */ /* 0x000fe200018e0607 */
[----:B------:R-:W-:Y:S01]  /*8a20*/  LOP3.LUT R56, R57, 0x380, RZ, 0xc0, !PT ;  /* 0x0000038039387812 */ /* 0x000fe200078ec0ff */
[----:B------:R-:W2:Y:S01]  /*8a30*/  SHFL.IDX PT, R47, R11, RZ, 0x1c1f ;  /* 0x001c1fff0b2f7589 */ /* 0x000ea200000e0000 */
[----:B------:R-:W-:-:S02]  /*8a40*/  IADD3 R21, P2, R6, 0xb000, RZ ;  /* 0x0000b00006157810 */ /* 0x000fc40007f5e0ff */
[----:B------:R-:W-:Y:S01]  /*8a50*/  IADD3 R45, P3, R6, 0xa000, RZ ;  /* 0x0000a000062d7810 */ /* 0x000fe20007f7e0ff */
[----:B------:R-:W-:Y:S01]  /*8a60*/  SHFL.IDX PT, R50, R10, 0x1, 0x1c1f ;  /* 0x003c1f000a327f89 */ /* 0x000fe200000e0000 */
[----:B------:R-:W-:Y:S02]  /*8a70*/  SHF.R.U64 R56, R56, 0x3, RZ ;  /* 0x0000000338387819 */ /* 0x000fe400000012ff */
[----:B------:R-:W-:Y:S01]  /*8a80*/  LOP3.LUT R20, R21, 0x380, RZ, 0xc0, !PT ;  /* 0x0000038015147812 */ /* 0x000fe200078ec0ff */
[----:B------:R-:W3:Y:S01]  /*8a90*/  SHFL.IDX PT, R51, R11, 0x1, 0x1c1f ;  /* 0x003c1f000b337f89 */ /* 0x000ee200000e0000 */
[C---:B------:R-:W-:Y:S02]  /*8aa0*/  IADD3 R13, P5, R6.reuse, 0x1000, RZ ;  /* 0x00001000060d7810 */ /* 0x040fe40007fbe0ff */
[----:B------:R-:W-:Y:S02]  /*8ab0*/  IADD3 R25, P4, R6, 0x2000, RZ ;  /* 0x0000200006197810 */ /* 0x000fe40007f9e0ff */
[----:B------:R-:W-:-:S02]  /*8ac0*/  LOP3.LUT R44, R45, 0x380, RZ, 0xc0, !PT ;  /* 0x000003802d2c7812 */ /* 0x000fc400078ec0ff */
[----:B------:R-:W-:Y:S01]  /*8ad0*/  LOP3.LUT R56, R56, R57, RZ, 0x3c, !PT ;  /* 0x0000003938387212 */ /* 0x000fe200078e3cff */
[----:B------:R-:W-:Y:S01]  /*8ae0*/  IMAD.X R57, RZ, RZ, R7, P0 ;  /* 0x000000ffff397224 */ /* 0x000fe200000e0607 */
[----:B------:R-:W-:Y:S02]  /*8af0*/  SHF.R.U64 R20, R20, 0x3, RZ ;  /* 0x0000000314147819 */ /* 0x000fe400000012ff */
[----:B------:R-:W-:Y:S02]  /*8b00*/  LOP3.LUT R12, R13, 0x380, RZ, 0xc0, !PT ;  /* 0x000003800d0c7812 */ /* 0x000fe400078ec0ff */
[----:B------:R-:W-:Y:S02]  /*8b10*/  LOP3.LUT R24, R25, 0x380, RZ, 0xc0, !PT ;  /* 0x0000038019187812 */ /* 0x000fe400078ec0ff */
[----:B------:R-:W-:Y:S02]  /*8b20*/  SHF.R.U64 R44, R44, 0x3, RZ ;  /* 0x000000032c2c7819 */ /* 0x000fe400000012ff */
[----:B------:R-:W-:-:S02]  /*8b30*/  LOP3.LUT P0, RZ, R23, 0x3, RZ, 0xc0, !PT ;  /* 0x0000000317ff7812 */ /* 0x000fc4000780c0ff */
[----:B------:R-:W-:Y:S01]  /*8b40*/  LOP3.LUT R20, R20, R21, RZ, 0x3c, !PT ;  /* 0x0000001514147212 */ /* 0x000fe200078e3cff */
[--C-:B------:R-:W-:Y:S01]  /*8b50*/  IMAD.X R21, RZ, RZ, R7.reuse, P2 ;  /* 0x000000ffff157224 */ /* 0x100fe200010e0607 */
[----:B------:R-:W-:Y:S02]  /*8b60*/  SHF.R.U64 R12, R12, 0x3, RZ ;  /* 0x000000030c0c7819 */ /* 0x000fe400000012ff */
[----:B------:R-:W-:Y:S02]  /*8b70*/  SHF.R.U64 R24, R24, 0x3, RZ ;  /* 0x0000000318187819 */ /* 0x000fe400000012ff */
[----:B------:R-:W-:Y:S01]  /*8b80*/  LOP3.LUT R44, R44, R45, RZ, 0x3c, !PT ;  /* 0x0000002d2c2c7212 */ /* 0x000fe200078e3cff */
[----:B------:R-:W-:Y:S01]  /*8b90*/  IMAD.X R45, RZ, RZ, R7, P3 ;  /* 0x000000ffff2d7224 */ /* 0x000fe200018e0607 */
[-C--:B------:R-:W-:Y:S02]  /*8ba0*/  ISETP.GE.OR P2, PT, R14, R83.reuse, P0 ;  /* 0x000000530e00720c */ /* 0x080fe40000746670 */
[----:B------:R-:W-:-:S02]  /*8bb0*/  ISETP.GE.OR P0, PT, R5, R83, P0 ;  /* 0x000000530500720c */ /* 0x000fc40000706670 */
[----:B------:R-:W-:Y:S02]  /*8bc0*/  IADD3 R8, P3, R6, 0xf000, RZ ;  /* 0x0000f00006087810 */ /* 0x000fe40007f7e0ff */
[----:B------:R-:W-:Y:S01]  /*8bd0*/  LOP3.LUT R12, R12, R13, RZ, 0x3c, !PT ;  /* 0x0000000d0c0c7212 */ /* 0x000fe200078e3cff */
[--C-:B------:R-:W-:Y:S01]  /*8be0*/  IMAD.X R13, RZ, RZ, R7.reuse, P5 ;  /* 0x000000ffff0d7224 */ /* 0x100fe200028e0607 */
[----:B------:R-:W-:Y:S01]  /*8bf0*/  LOP3.LUT R24, R24, R25, RZ, 0x3c, !PT ;  /* 0x0000001918187212 */ /* 0x000fe200078e3cff */
[--C-:B------:R-:W-:Y:S01]  /*8c00*/  IMAD.X R25, RZ, RZ, R7.reuse, P4 ;  /* 0x000000ffff197224 */ /* 0x100fe200020e0607 */
[C---:B------:R-:W-:Y:S01]  /*8c10*/  IADD3 R37, P6, R6.reuse, 0x6000, RZ ;  /* 0x0000600006257810 */ /* 0x040fe20007fde0ff */
[----:B------:R-:W-:Y:S01]  /*8c20*/  UIMAD UR10, UR11, UR12, URZ ;  /* 0x0000000c0b0a72a4 */ /* 0x000fe2000f8e023f */
[C---:B------:R-:W-:Y:S01]  /*8c30*/  IADD3 R41, P5, R6.reuse, 0x7000, RZ ;  /* 0x0000700006297810 */ /* 0x040fe20007fbe0ff */
[----:B------:R-:W-:Y:S01]  /*8c40*/  UIMAD.WIDE.U32 UR8, UR4, UR12, URZ ;  /* 0x0000000c040872a5 */ /* 0x000fe2000f8e003f */
[----:B------:R-:W-:Y:S01]  /*8c50*/  IADD3 R65, P4, R6, 0x8000, RZ ;  /* 0x0000800006417810 */ /* 0x000fe20007f9e0ff */
[----:B--2---:R-:W-:Y:S01]  /*8c60*/  @!P2 ST.E desc[UR52][R46.64], R4 ;  /* 0x000000042e00a985 */ /* 0x004fe2000c101934 */
[----:B------:R-:W-:Y:S01]  /*8c70*/  LOP3.LUT R3, R8, 0x380, RZ, 0xc0, !PT ;  /* 0x0000038008037812 */ /* 0x000fe200078ec0ff */
[----:B------:R-:W-:Y:S01]  /*8c80*/  IMAD.X R49, RZ, RZ, R7, P3 ;  /* 0x000000ffff317224 */ /* 0x000fe200018e0607 */
[----:B------:R-:W-:Y:S01]  /*8c90*/  LOP3.LUT R36, R37, 0x380, RZ, 0xc0, !PT ;  /* 0x0000038025247812 */ /* 0x000fe200078ec0ff */
[----:B------:R-:W-:Y:S01]  /*8ca0*/  UIMAD UR10, UR4, UR13, UR10 ;  /* 0x0000000d040a72a4 */ /* 0x000fe2000f8e020a */
[----:B------:R-:W-:Y:S01]  /*8cb0*/  LOP3.LUT R40, R41, 0x380, RZ, 0xc0, !PT ;  /* 0x0000038029287812 */ /* 0x000fe200078ec0ff */
[----:B---3--:R2:W-:Y:S01]  /*8cc0*/  @!P0 ST.E desc[UR52][R50.64], R0 ;  /* 0x0000000032008985 */ /* 0x0085e2000c101934 */
[----:B------:R-:W-:Y:S01]  /*8cd0*/  LOP3.LUT R64, R65, 0x380, RZ, 0xc0, !PT ;  /* 0x0000038041407812 */ /* 0x000fe200078ec0ff */
[----:B------:R-:W-:Y:S01]  /*8ce0*/  ULDC.64 UR12, c[0x0][0xae8] ;  /* 0x0002ba00000c7ab9 */ /* 0x000fe20000000a00 */
[----:B------:R-:W-:-:S02]  /*8cf0*/  SHF.R.U64 R3, R3, 0x3, RZ ;  /* 0x0000000303037819 */ /* 0x000fc400000012ff */
[----:B------:R-:W-:Y:S01]  /*8d00*/  SHF.R.U64 R36, R36, 0x3, RZ ;  /* 0x0000000324247819 */ /* 0x000fe200000012ff */
[----:B------:R-:W-:Y:S01]  /*8d10*/  UIADD3 UR9, UR9, UR10, URZ ;  /* 0x0000000a09097290 */ /* 0x000fe2000fffe03f */
[----:B------:R-:W-:Y:S01]  /*8d20*/  SHF.R.U64 R40, R40, 0x3, RZ ;  /* 0x0000000328287819 */ /* 0x000fe200000012ff */
[----:B------:R-:W5:Y:S01]  /*8d30*/  LD.E.128 R12, desc[UR52][R12.64] ;  /* 0x000000340c0c7980 */ /* 0x000f62000c101d00 */
[----:B------:R-:W-:Y:S01]  /*8d40*/  SHF.R.U64 R64, R64, 0x3, RZ ;  /* 0x0000000340407819 */ /* 0x000fe200000012ff */
[----:B------:R-:W-:Y:S01]  /*8d50*/  UIMAD UR4, UR15, UR12, URZ ;  /* 0x0000000c0f0472a4 */ /* 0x000fe2000f8e023f */
[----:B------:R-:W-:Y:S01]  /*8d60*/  LOP3.LUT R48, R3, R8, RZ, 0x3c, !PT ;  /* 0x0000000803307212 */ /* 0x000fe200078e3cff */
[----:B--2---:R-:W-:Y:S01]  /*8d70*/  IMAD R0, R19, 0x20, R22 ;  /* 0x0000002013007824 */ /* 0x004fe200078e0216 */
[----:B------:R-:W-:Y:S01]  /*8d80*/  LOP3.LUT R36, R36, R37, RZ, 0x3c, !PT ;  /* 0x0000002524247212 */ /* 0x000fe200078e3cff */
[----:B------:R-:W-:Y:S01]  /*8d90*/  IMAD.U32 R3, RZ, RZ, UR40 ;  /* 0x00000028ff037e24 */ /* 0x000fe2000f8e00ff */
[----:B------:R-:W-:Y:S01]  /*8da0*/  LOP3.LUT R40, R40, R41, RZ, 0x3c, !PT ;  /* 0x0000002928287212 */ /* 0x000fe200078e3cff */
[--C-:B------:R-:W-:Y:S01]  /*8db0*/  IMAD.X R37, RZ, RZ, R7.reuse, P6 ;  /* 0x000000ffff257224 */ /* 0x100fe200030e0607 */
[----:B------:R-:W-:Y:S01]  /*8dc0*/  LOP3.LUT R64, R64, R65, RZ, 0x3c, !PT ;  /* 0x0000004140407212 */ /* 0x000fe200078e3cff */
[--C-:B------:R-:W-:Y:S01]  /*8dd0*/  IMAD.X R41, RZ, RZ, R7.reuse, P5 ;  /* 0x000000ffff297224 */ /* 0x100fe200028e0607 */
[C---:B------:R-:W-:Y:S01]  /*8de0*/  IADD3 R73, P6, R6.reuse, 0xc000, RZ ;  /* 0x0000c00006497810 */ /* 0x040fe20007fde0ff */
[--C-:B------:R-:W-:Y:S01]  /*8df0*/  IMAD.X R65, RZ, RZ, R7.reuse, P4 ;  /* 0x000000ffff417224 */ /* 0x100fe200020e0607 */
[C---:B------:R-:W-:Y:S01]  /*8e00*/  IADD3 R69, P5, R6.reuse, 0xd000, RZ ;  /* 0x0000d00006457810 */ /* 0x040fe20007fbe0ff */
[----:B------:R-:W-:Y:S01]  /*8e10*/  IMAD R78, R3, 0x80, R0 ;  /* 0x00000080034e7824 */ /* 0x000fe200078e0200 */
[C---:B------:R-:W-:Y:S01]  /*8e20*/  IADD3 R61, P4, R6.reuse, 0xe000, RZ ;  /* 0x0000e000063d7810 */ /* 0x040fe20007f9e0ff */
[----:B------:R-:W-:Y:S01]  /*8e30*/  UIMAD UR4, UR41, UR13, UR4 ;  /* 0x0000000d290472a4 */ /* 0x000fe2000f8e0204 */
[----:B------:R-:W-:Y:S01]  /*8e40*/  LOP3.LUT R9, R6, 0x380, RZ, 0xc0, !PT ;  /* 0x0000038006097812 */ /* 0x000fe200078ec0ff */
[----:B------:R-:W-:Y:S01]  /*8e50*/  UIMAD.WIDE.U32 UR8, UR41, UR12, UR8 ;  /* 0x0000000c290872a5 */ /* 0x000fe2000f8e0008 */
[----:B------:R-:W-:Y:S01]  /*8e60*/  LOP3.LUT R72, R73, 0x380, RZ, 0xc0, !PT ;  /* 0x0000038049487812 */ /* 0x000fe200078ec0ff */
[----:B------:R-:W-:Y:S01]  /*8e70*/  ULDC.64 UR10, c[0x0][0xaf0] ;  /* 0x0002bc00000a7ab9 */ /* 0x000fe20000000a00 */
[----:B------:R-:W-:Y:S01]  /*8e80*/  LOP3.LUT R68, R69, 0x380, RZ, 0xc0, !PT ;  /* 0x0000038045447812 */ /* 0x000fe200078ec0ff */
[----:B0-----:R-:W-:Y:S01]  /*8e90*/  @P1 IMAD.HI.U32 R0, R78, R77, RZ ;  /* 0x0000004d4e001227 */ /* 0x001fe200078e00ff */
[----:B------:R-:W-:Y:S01]  /*8ea0*/  LOP3.LUT R60, R61, 0x380, RZ, 0xc0, !PT ;  /* 0x000003803d3c7812 */ /* 0x000fe200078ec0ff */
[----:B------:R-:W-:Y:S01]  /*8eb0*/  UIADD3 UR9, UR9, UR4, URZ ;  /* 0x0000000409097290 */ /* 0x000fe2000fffe03f */
[----:B------:R-:W-:Y:S01]  /*8ec0*/  SHF.R.U64 R9, R9, 0x3, RZ ;  /* 0x0000000309097819 */ /* 0x000fe200000012ff */
[----:B------:R-:W-:Y:S01]  /*8ed0*/  UIMAD UR4, UR38, UR10, URZ ;  /* 0x0000000a260472a4 */ /* 0x000fe2000f8e023f */
[----:B------:R-:W-:Y:S01]  /*8ee0*/  SHF.R.U64 R72, R72, 0x3, RZ ;  /* 0x0000000348487819 */ /* 0x000fe200000012ff */
[----:B------:R-:W-:Y:S01]  /*8ef0*/  IMAD.MOV.U32 R3, RZ, RZ, R78 ;  /* 0x000000ffff037224 */ /* 0x000fe200078e004e */
[----:B------:R-:W-:Y:S01]  /*8f00*/  SHF.R.U64 R68, R68, 0x3, RZ ;  /* 0x0000000344447819 */ /* 0x000fe200000012ff */
[----:B------:R-:W-:Y:S01]  /*8f10*/  UIMAD.WIDE.U32 UR8, UR37, UR10, UR8 ;  /* 0x0000000a250872a5 */ /* 0x000fe2000f8e0008 */
[----:B------:R-:W-:Y:S01]  /*8f20*/  SHF.R.U64 R60, R60, 0x3, RZ ;  /* 0x000000033c3c7819 */ /* 0x000fe200000012ff */
[----:B------:R-:W5:Y:S01]  /*8f30*/  LD.E.128 R24, desc[UR52][R24.64] ;  /* 0x0000003418187980 */ /* 0x000f62000c101d00 */
[----:B------:R-:W-:Y:S01]  /*8f40*/  LOP3.LUT R6, R9, R6, RZ, 0x3c, !PT ;  /* 0x0000000609067212 */ /* 0x000fe200078e3cff */
[----:B------:R-:W-:Y:S01]  /*8f50*/  UIMAD UR4, UR37, UR11, UR4 ;  /* 0x0000000b250472a4 */ /* 0x000fe2000f8e0204 */
[----:B-1----:R-:W-:Y:S01]  /*8f60*/  @P1 SHF.R.U32.HI R3, RZ, R79, R0 ;  /* 0x0000004fff031219 */ /* 0x002fe20000011600 */
[----:B------:R-:W5:Y:S01]  /*8f70*/  LD.E.128 R28, desc[UR52][R28.64] ;  /* 0x000000341c1c7980 */ /* 0x000f62000c101d00 */
[----:B------:R-:W-:Y:S01]  /*8f80*/  LOP3.LUT R72, R72, R73, RZ, 0x3c, !PT ;  /* 0x0000004948487212 */ /* 0x000fe200078e3cff */
[--C-:B------:R-:W-:Y:S01]  /*8f90*/  IMAD.X R73, RZ, RZ, R7.reuse, P6 ;  /* 0x000000ffff497224 */ /* 0x100fe200030e0607 */
[----:B------:R-:W-:Y:S01]  /*8fa0*/  LOP3.LUT R68, R68, R69, RZ, 0x3c, !PT ;  /* 0x0000004544447212 */ /* 0x000fe200078e3cff */
[--C-:B------:R-:W-:Y:S01]  /*8fb0*/  IMAD.X R69, RZ, RZ, R7.reuse, P5 ;  /* 0x000000ffff457224 */ /* 0x100fe200028e0607 */
[----:B------:R-:W-:Y:S01]  /*8fc0*/  LOP3.LUT R60, R60, R61, RZ, 0x3c, !PT ;  /* 0x0000003d3c3c7212 */ /* 0x000fe200078e3cff */
[----:B------:R-:W-:Y:S01]  /*8fd0*/  IMAD.X R61, RZ, RZ, R7, P4 ;  /* 0x000000ffff3d7224 */ /* 0x000fe200020e0607 */
[----:B------:R-:W5:Y:S01]  /*8fe0*/  LD.E.128 R8, desc[UR52][R6.64] ;  /* 0x0000003406087980 */ /* 0x000f62000c101d00 */
[--C-:B------:R-:W-:Y:S01]  /*8ff0*/  SHF.R.S32.HI R0, RZ, 0x1f, R3.reuse ;  /* 0x0000001fff007819 */ /* 0x100fe20000011403 */
[----:B------:R-:W-:Y:S01]  /*9000*/  UIADD3 UR4, UR9, UR4, URZ ;  /* 0x0000000409047290 */ /* 0x000fe2000fffe03f */
[----:B------:R-:W-:Y:S01]  /*9010*/  IMAD.MOV R77, RZ, RZ, -R3 ;  /* 0x000000ffff4d7224 */ /* 0x000fe200078e0a03 */
[----:B------:R-:W5:Y:S04]  /*9020*/  LD.E.128 R52, desc[UR52][R52.64] ;  /* 0x0000003434347980 */ /* 0x000f68000c101d00 */
[----:B------:R-:W5:Y:S04]  /*9030*/  LD.E.128 R32, desc[UR52][R32.64] ;  /* 0x0000003420207980 */ /* 0x000f68000c101d00 */
[----:B------:R0:W5:Y:S01]  /*9040*/  LD.E.128 R4, desc[UR52][R20.64] ;  /* 0x0000003414047980 */ /* 0x000162000c101d00 */
[----:B------:R-:W-:-:S03]  /*9050*/  IMAD R77, R76, R77, R78 ;  /* 0x0000004d4c4d7224 */ /* 0x000fc600078e024e */
[----:B------:R-:W5:Y:S04]  /*9060*/  LD.E.128 R36, desc[UR52][R36.64] ;  /* 0x0000003424247980 */ /* 0x000f68000c101d00 */
[----:B------:R-:W5:Y:S01]  /*9070*/  LD.E.128 R40, desc[UR52][R40.64] ;  /* 0x0000003428287980 */ /* 0x000f62000c101d00 */
[----:B0-----:R-:W-:Y:S02]  /*9080*/  IMAD.U32 R20, RZ, RZ, UR8 ;  /* 0x00000008ff147e24 */ /* 0x001fe4000f8e00ff */
[----:B------:R-:W-:Y:S01]  /*9090*/  IMAD.U32 R21, RZ, RZ, UR9 ;  /* 0x00000009ff157e24 */ /* 0x000fe2000f8e00ff */
[----:B------:R-:W-:Y:S01]  /*90a0*/  ULDC.64 UR8, c[0x0][0xae0] ;  /* 0x0002b80000087ab9 */ /* 0x000fe20000000a00 */
[----:B------:R-:W5:Y:S01]  /*90b0*/  LD.E.128 R64, desc[UR52][R64.64] ;  /* 0x0000003440407980 */ /* 0x000f62000c101d00 */
[----:B------:R-:W-:-:S02]  /*90c0*/  IMAD R0, R0, UR8, RZ ;  /* 0x0000000800007c24 */ /* 0x000fc4000f8e02ff */
[----:B------:R-:W-:Y:S01]  /*90d0*/  IMAD.U32 R21, RZ, RZ, UR4 ;  /* 0x00000004ff157e24 */ /* 0x000fe2000f8e00ff */
[----:B------:R-:W5:Y:S01]  /*90e0*/  LD.E.128 R56, desc[UR52][R56.64] ;  /* 0x0000003438387980 */ /* 0x000f62000c101d00 */
[C---:B------:R-:W-:Y:S01]  /*90f0*/  IMAD R79, R3.reuse, UR9, R0 ;  /* 0x00000009034f7c24 */ /* 0x040fe2000f8e0200 */
[----:B------:R-:W-:Y:S02]  /*9100*/  SHF.R.S32.HI R0, RZ, 0x1f, R77 ;  /* 0x0000001fff007819 */ /* 0x000fe4000001144d */
[----:B------:R-:W5:Y:S01]  /*9110*/  LD.E.128 R44, desc[UR52][R44.64] ;  /* 0x000000342c2c7980 */ /* 0x000f62000c101d00 */
[----:B------:R-:W-:Y:S01]  /*9120*/  IMAD.WIDE.U32 R20, R3, UR8, R20 ;  /* 0x0000000803147c25 */ /* 0x000fe2000f8e0014 */
[----:B------:R-:W-:Y:S02]  /*9130*/  ULDC.64 UR8, c[0x0][0xad8] ;  /* 0x0002b60000087ab9 */ /* 0x000fe40000000a00 */
[----:B------:R-:W5:Y:S04]  /*9140*/  LD.E.128 R72, desc[UR52][R72.64] ;  /* 0x0000003448487980 */ /* 0x000f68000c101d00 */
[----:B------:R-:W5:Y:S04]  /*9150*/  LD.E.128 R68, desc[UR52][R68.64] ;  /* 0x0000003444447980 */ /* 0x000f68000c101d00 */
[----:B------:R-:W5:Y:S04]  /*9160*/  LD.E.128 R60, desc[UR52][R60.64] ;  /* 0x000000343c3c7980 */ /* 0x000f68000c101d00 */
[----:B------:R-:W5:Y:S01]  /*9170*/  LD.E.128 R48, desc[UR52][R48.64] ;  /* 0x0000003430307980 */ /* 0x000f62000c101d00 */
[----:B------:R-:W-:Y:S01]  /*9180*/  IMAD.U32 R81, RZ, RZ, UR40 ;  /* 0x00000028ff517e24 */ /* 0x000fe2000f8e00ff */
[----:B------:R-:W-:Y:S01]  /*9190*/  @!PT LDS RZ, [RZ] ;  /* 0x00000000fffff984 */ /* 0x000fe20000000800 */
[----:B------:R-:W-:Y:S01]  /*91a0*/  @!PT LDS RZ, [RZ] ;  /* 0x00000000fffff984 */ /* 0x000fe20000000800 */
[----:B------:R-:W-:Y:S01]  /*91b0*/  @!PT LDS RZ, [RZ] ;  /* 0x00000000fffff984 */ /* 0x000fe20000000800 */
[----:B------:R-:W-:Y:S01]  /*91c0*/  @!PT LDS RZ, [RZ] ;  /* 0x00000000fffff984 */ /* 0x000fe20000000800 */
[----:B------:R0:W-:Y:S06]  /*91d0*/  MEMBAR.ALL.CTA ;  /* 0x0000000000007992 */ /* 0x0001ec0000008000 */
[----:B0-----:R-:W0:Y:S01]  /*91e0*/  FENCE.VIEW.ASYNC.S ;  /* 0x00000000000073c6 */ /* 0x001e220000000000 */
[----:B------:R-:W-:-:S02]  /*91f0*/  IMAD.IADD R21, R21, 0x1, R79 ;  /* 0x0000000115157824 */ /* 0x000fc400078e024f */
[----:B------:R-:W-:Y:S02]  /*9200*/  IMAD R76, R0, UR8, RZ ;  /* 0x00000008004c7c24 */ /* 0x000fe4000f8e02ff */
[----:B------:R-:W-:Y:S01]  /*9210*/  IMAD R84, R81, 0x80, R22 ;  /* 0x0000008051547824 */ /* 0x000fe200078e0216 */
[----:B------:R-:W-:Y:S01]  /*9220*/  UIADD3 UR7, UR7, 0x38820, URZ ;  /* 0x0003882007077890 */ /* 0x000fe2000fffe03f */
[C---:B------:R-:W-:Y:S02]  /*9230*/  IMAD R3, R77.reuse, UR9, R76 ;  /* 0x000000094d037c24 */ /* 0x040fe4000f8e024c */
[----:B------:R-:W-:Y:S01]  /*9240*/  IMAD.WIDE.U32 R20, R77, UR8, R20 ;  /* 0x000000084d147c25 */ /* 0x000fe2000f8e0014 */
[----:B------:R-:W-:Y:S01]  /*9250*/  ISETP.GE.AND P2, PT, R84, R83, PT ;  /* 0x000000535400720c */ /* 0x000fe20003f46270 */
[----:B------:R-:W-:Y:S01]  /*9260*/  ULDC.64 UR8, c[0x0][0xa80] ;  /* 0x0002a00000087ab9 */ /* 0x000fe20000000a00 */
[----:B------:R-:W-:Y:S01]  /*9270*/  UPRMT UR7, URZ, 0x654, UR7 ;  /* 0x000006543f077896 */ /* 0x000fe20008000007 */
[----:B------:R-:W-:Y:S01]  /*9280*/  IMAD.IADD R3, R21, 0x1, R3 ;  /* 0x0000000115037824 */ /* 0x000fe200078e0203 */
[----:B------:R-:W-:Y:S01]  /*9290*/  LEA R82, P3, R20, UR8, 0x1 ;  /* 0x0000000814527c11 */ /* 0x000fe2000f8608ff */
[----:B------:R-:W-:-:S03]  /*92a0*/  VIADD R0, R84, 0x20 ;  /* 0x0000002054007836 */ /* 0x000fc60000000000 */
[----:B------:R-:W-:Y:S02]  /*92b0*/  LEA.HI.X R3, R20, UR9, R3, 0x1, P3 ;  /* 0x0000000914037c11 */ /* 0x000fe400098f0c03 */
[-C--:B------:R-:W-:Y:S01]  /*92c0*/  ISETP.GE.AND P1, PT, R0, R83.reuse, PT ;  /* 0x000000530000720c */ /* 0x080fe20003f26270 */
[----:B------:R-:W-:Y:S01]  /*92d0*/  VIADD R0, R84, 0x40 ;  /* 0x0000004054007836 */ /* 0x000fe20000000000 */
[----:B0-----:R0:W1:Y:S01]  /*92e0*/  SHFL.IDX PT, R85, R82, RZ, 0x181f ;  /* 0x00181fff52557589 */ /* 0x00106200000e0000 */
[----:B------:R-:W-:Y:S01]  /*92f0*/  BSSY B1, `(.L_x_249) ;  /* 0x0000016000017945 */ /* 0x000fe20003800000 */
[----:B------:R-:W-:Y:S02]  /*9300*/  SYNCS.ARRIVE.TRANS64.RED.A1T0 RZ, [UR7], RZ ;  /* 0x000000ffffff79a7 */ /* 0x000fe40008100407 */
[----:B------:R0:W2:Y:S01]  /*9310*/  SHFL.IDX PT, R81, R3, RZ, 0x181f ;  /* 0x00181fff03517589 */ /* 0x0000a200000e0000 */
[----:B------:R-:W-:Y:S01]  /*9320*/  ISETP.GE.AND P0, PT, R0, R83, PT ;  /* 0x000000530000720c */ /* 0x000fe20003f06270 */
[----:B------:R-:W-:-:S12]  /*9330*/  @P2 BRA `(.L_x_250) ;  /* 0x0000000000442947 */ /* 0x000fd80003800000 */
[----:B------:R-:W-:Y:S02]  /*9340*/  ULDC UR4, c[0x0][0xac8] ;  /* 0x0002b20000047ab9 */ /* 0x000fe40000000800 */
[----:B------:R-:W-:Y:S02]  /*9350*/  ISETP.GE.AND P5, PT, R2, UR4, PT ;  /* 0x0000000402007c0c */ /* 0x000fe4000bfa6270 */
[----:B------:R-:W-:Y:S02]  /*9360*/  ISETP.GE.AND P4, PT, R17, UR4, PT ;  /* 0x0000000411007c0c */ /* 0x000fe4000bf86270 */
[----:B------:R-:W-:Y:S02]  /*9370*/  ISETP.GE.AND P3, PT, R16, UR4, PT ;  /* 0x0000000410007c0c */ /* 0x000fe4000bf66270 */
[----:B------:R-:W-:-:S07]  /*9380*/  ISETP.GE.AND P2, PT, R18, UR4, PT ;  /* 0x0000000412007c0c */ /* 0x000fce000bf46270 */
[----:B-1----:R-:W-:-:S04]  /*9390*/  @!P5 LEA R20, P6, R2, R85, 0x1 ;  /* 0x000000550214d211 */ /* 0x002fc800078c08ff */
[----:B--2---:R-:W-:Y:S02]  /*93a0*/  @!P5 LEA.HI.X R21, R2, R81, R224, 0x1, P6 ;  /* 0x000000510215d211 */ /* 0x004fe400030f0ce0 */
[----:B------:R-:W-:-:S03]  /*93b0*/  @!P4 LEA R76, P6, R17, R85, 0x1 ;  /* 0x00000055114cc211 */ /* 0x000fc600078c08ff */
[----:B-----5:R3:W-:Y:S01]  /*93c0*/  @!P5 ST.E.128 desc[UR52][R20.64], R8 ;  /* 0x000000081400d985 */ /* 0x0207e2000c101d34 */
[----:B------:R-:W-:Y:S02]  /*93d0*/  @!P4 LEA.HI.X R77, R17, R81, R223, 0x1, P6 ;  /* 0x00000051114dc211 */ /* 0x000fe400030f0cdf */
[----:B------:R-:W-:-:S03]  /*93e0*/  @!P3 LEA R78, P6, R16, R85, 0x1 ;  /* 0x00000055104eb211 */ /* 0x000fc600078c08ff */
[----:B------:R3:W-:Y:S01]  /*93f0*/  @!P4 ST.E.128 desc[UR52][R76.64], R52 ;  /* 0x000000344c00c985 */ /* 0x0007e2000c101d34 */
[----:B------:R-:W-:Y:S02]  /*9400*/  @!P3 LEA.HI.X R79, R16, R81, R222, 0x1, P6 ;  /* 0x00000051104fb211 */ /* 0x000fe400030f0cde */
[----:B------:R-:W-:-:S03]  /*9410*/  @!P2 LEA R80, P6, R18, R85, 0x1 ;  /* 0x000000551250a211 */ /* 0x000fc600078c08ff */
[----:B------:R3:W-:Y:S01]  /*9420*/  @!P3 ST.E.128 desc[UR52][R78.64], R64 ;  /* 0x000000404e00b985 */ /* 0x0007e2000c101d34 */
[----:B------:R-:W-:-:S05]  /*9430*/  @!P2 LEA.HI.X R81, R18, R81, R221, 0x1, P6 ;  /* 0x000000511251a211 */ /* 0x000fca00030f0cdd */
[----:B------:R3:W-:Y:S04]  /*9440*/  @!P2 ST.E.128 desc[UR52][R80.64], R72 ;  /* 0x000000485000a985 */ /* 0x0007e8000c101d34 */
.L_x_250:
[----:B------:R-:W-:Y:S05]  /*9450*/  BSYNC B1 ;  /* 0x0000000000017941 */ /* 0x000fea0003800000 */
.L_x_249:
        /* <DEDUP_REMOVED lines=10> */
[C---:B------:R-:W-:Y:S02]  /*9500*/  @!P3 LEA R10, P5, R17.reuse, R21, 0x1 ;  /* 0x00000015110ab211 */ /* 0x040fe400078a08ff */
[----:B----4-:R-:W-:Y:S02]  /*9510*/  @!P4 LEA.HI.X R9, R2, R53, R224, 0x1, P6 ;  /* 0x000000350209c211 */ /* 0x010fe400030f0ce0 */
[----:B------:R-:W-:Y:S02]  /*9520*/  @!P2 LEA R20, P6, R16, R21, 0x1 ;  /* 0x000000151014a211 */ /* 0x000fe400078c08ff */
[----:B------:R-:W-:Y:S01]  /*9530*/  @!P3 LEA.HI.X R11, R17, R53, R223, 0x1, P5 ;  /* 0x00000035110bb211 */ /* 0x000fe200028f0cdf */
[----:B------:R0:W-:Y:S01]  /*9540*/  @!P4 ST.E.128 desc[UR52][R8.64], R12 ;  /* 0x0000000c0800c985 */ /* 0x0001e2000c101d34 */
[----:B------:R-:W-:-:S02]  /*9550*/  @!P1 LEA R52, P5, R18, R21, 0x1 ;  /* 0x0000001512349211 */ /* 0x000fc400078a08ff */
[-C--:B------:R-:W-:Y:S01]  /*9560*/  @!P2 LEA.HI.X R21, R16, R53.reuse, R222, 0x1, P6 ;  /* 0x000000351015a211 */ /* 0x080fe200030f0cde */
[----:B------:R0:W-:Y:S01]  /*9570*/  @!P3 ST.E.128 desc[UR52][R10.64], R32 ;  /* 0x000000200a00b985 */ /* 0x0001e2000c101d34 */
[----:B------:R-:W-:-:S03]  /*9580*/  @!P1 LEA.HI.X R53, R18, R53, R221, 0x1, P5 ;  /* 0x0000003512359211 */ /* 0x000fc600028f0cdd */
[----:B------:R0:W-:Y:S04]  /*9590*/  @!P2 ST.E.128 desc[UR52][R20.64], R56 ;  /* 0x000000381400a985 */ /* 0x0001e8000c101d34 */
[----:B------:R0:W-:Y:S02]  /*95a0*/  @!P1 ST.E.128 desc[UR52][R52.64], R68 ;  /* 0x0000004434009985 */ /* 0x0001e4000c101d34 */
.L_x_252:
[----:B------:R-:W-:Y:S05]  /*95b0*/  BSYNC B1 ;  /* 0x0000000000017941 */ /* 0x000fea0003800000 */
.L_x_251:
        /* <DEDUP_REMOVED lines=12> */
[----:B------:R-:W-:Y:S02]  /*9680*/  @!P3 LEA.HI.X R9, R2, R15, R224, 0x1, P6 ;  /* 0x0000000f0209b211 */ /* 0x000fe400030f0ce0 */
[----:B------:R-:W-:Y:S02]  /*9690*/  @!P0 LEA R14, P6, R18, R11, 0x1 ;  /* 0x0000000b120e8211 */ /* 0x000fe400078c08ff */
[-C--:B------:R-:W-:Y:S01]  /*96a0*/  @!P2 LEA.HI.X R11, R17, R15.reuse, R223, 0x1, P5 ;  /* 0x0000000f110ba211 */ /* 0x080fe200028f0cdf */
[----:B------:R0:W-:Y:S01]  /*96b0*/  @!P3 ST.E.128 desc[UR52][R8.64], R24 ;  /* 0x000000180800b985 */ /* 0x0001e2000c101d34 */
[----:B------:R-:W-:-:S02]  /*96c0*/  @!P1 LEA.HI.X R13, R16, R15, R222, 0x1, P4 ;  /* 0x0000000f100d9211 */ /* 0x000fc400020f0cde */
[----:B------:R-:W-:Y:S01]  /*96d0*/  @!P0 LEA.HI.X R15, R18, R15, R221, 0x1, P6 ;  /* 0x0000000f120f8211 */ /* 0x000fe200030f0cdd */
[----:B------:R0:W-:Y:S04]  /*96e0*/  @!P2 ST.E.128 desc[UR52][R10.64], R36 ;  /* 0x000000240a00a985 */ /* 0x0001e8000c101d34 */
[----:B------:R0:W-:Y:S04]  /*96f0*/  @!P1 ST.E.128 desc[UR52][R12.64], R44 ;  /* 0x0000002c0c009985 */ /* 0x0001e8000c101d34 */
[----:B------:R0:W-:Y:S02]  /*9700*/  @!P0 ST.E.128 desc[UR52][R14.64], R60 ;  /* 0x0000003c0e008985 */ /* 0x0001e4000c101d34 */
.L_x_254:
[----:B------:R-:W-:Y:S05]  /*9710*/  BSYNC B1 ;  /* 0x0000000000017941 */ /* 0x000fea0003800000 */
.L_x_253:
[----:B------:R-:W-:Y:S01]  /*9720*/  VIADD R0, R84, 0x60 ;  /* 0x0000006054007836 */ /* 0x000fe20000000000 */
[----:B0--3--:R-:W3:Y:S04]  /*9730*/  SHFL.IDX PT, R3, R3, 0x3, 0x181f ;  /* 0x00781f0003037f89 */ /* 0x009ee800000e0000 */
[----:B------:R-:W-:Y:S01]  /*9740*/  ISETP.GE.AND P0, PT, R0, R83, PT ;  /* 0x000000530000720c */ /* 0x000fe20003f06270 */
[----:B------:R0:W0:-:S12]  /*9750*/  SHFL.IDX PT, R15, R82, 0x3, 0x181f ;  /* 0x00781f00520f7f89 */ /* 0x00001800000e0000 */
[----:B------:R-:W-:Y:S05]  /*9760*/  @P0 BRA `(.L_x_255) ;  /* 0x0000000c00b40947 */ /* 0x000fea0003800000 */
[----:B------:R-:W-:Y:S02]  /*9770*/  ULDC UR4, c[0x0][0xac8] ;  /* 0x0002b20000047ab9 */ /* 0x000fe40000000800 */
[----:B------:R-:W-:Y:S02]  /*9780*/  ISETP.GE.AND P3, PT, R2, UR4, PT ;  /* 0x0000000402007c0c */ /* 0x000fe4000bf66270 */
[----:B------:R-:W-:Y:S02]  /*9790*/  ISETP.GE.AND P4, PT, R17, UR4, PT ;  /* 0x0000000411007c0c */ /* 0x000fe4000bf86270 */
[----:B------:R-:W-:-:S09]  /*97a0*/  ISETP.GE.AND P5, PT, R16, UR4, PT ;  /* 0x0000000410007c0c */ /* 0x000fd2000bfa6270 */
[-C--:B0-----:R-:W-:Y:S02]  /*97b0*/  @!P3 LEA R8, P0, R2, R15.reuse, 0x1 ;  /* 0x0000000f0208b211 */ /* 0x081fe400078008ff */
[CC--:B------:R-:W-:Y:S02]  /*97c0*/  @!P4 LEA R10, P1, R17.reuse, R15.reuse, 0x1 ;  /* 0x0000000f110ac211 */ /* 0x0c0fe400078208ff */
[----:B------:R-:W-:Y:S02]  /*97d0*/  @!P5 LEA R12, P2, R16, R15, 0x1 ;  /* 0x0000000f100cd211 */ /* 0x000fe400078408ff */
[-C--:B---3--:R-:W-:Y:S02]  /*97e0*/  @!P3 LEA.HI.X R9, R2, R3.reuse, R224, 0x1, P0 ;  /* 0x000000030209b211 */ /* 0x088fe400000f0ce0 */
[-C--:B------:R-:W-:Y:S02]  /*97f0*/  @!P4 LEA.HI.X R11, R17, R3.reuse, R223, 0x1, P1 ;  /* 0x00000003110bc211 */ /* 0x080fe400008f0cdf */
[----:B------:R-:W-:Y:S01]  /*9800*/  @!P5 LEA.HI.X R13, R16, R3, R222, 0x1, P2 ;  /* 0x00000003100dd211 */ /* 0x000fe200010f0cde */
[----:B------:R0:W-:Y:S01]  /*9810*/  @!P3 ST.E.128 desc[UR52][R8.64], R28 ;  /* 0x0000001c0800b985 */ /* 0x0001e2000c101d34 */
[----:B------:R-:W-:-:S03]  /*9820*/  ISETP.GE.AND P0, PT, R18, UR4, PT ;  /* 0x0000000412007c0c */ /* 0x000fc6000bf06270 */
[----:B------:R0:W-:Y:S04]  /*9830*/  @!P4 ST.E.128 desc[UR52][R10.64], R40 ;  /* 0x000000280a00c985 */ /* 0x0001e8000c101d34 */
[----:B------:R0:W-:Y:S06]  /*9840*/  @!P5 ST.E.128 desc[UR52][R12.64], R4 ;  /* 0x000000040c00d985 */ /* 0x0001ec000c101d34 */
[----:B------:R-:W-:Y:S05]  /*9850*/  @P0 BRA `(.L_x_255) ;  /* 0x0000000c00780947 */ /* 0x000fea0003800000 */
[----:B0-----:R-:W-:-:S04]  /*9860*/  LEA R4, P0, R18, R15, 0x1 ;  /* 0x0000000f12047211 */ /* 0x001fc800078008ff */
[----:B------:R-:W-:-:S05]  /*9870*/  LEA.HI.X R5, R18, R3, R221, 0x1, P0 ;  /* 0x0000000312057211 */ /* 0x000fca00000f0cdd */
[----:B------:R0:W-:Y:S01]  /*9880*/  ST.E.128 desc[UR52][R4.64], R48 ;  /* 0x0000003004007985 */ /* 0x0001e2000c101d34 */
[----:B------:R-:W-:Y:S05]  /*9890*/  BRA `(.L_x_255) ;  /* 0x0000000c00687947 */ /* 0x000fea0003800000 */
.L_x_247:
[----:B------:R-:W-:Y:S01]  /*98a0*/  ULDC.64 UR8, c[0x0][0xc00] ;  /* 0x0003000000087ab9 */ /* 0x000fe20000000a00 */
[----:B------:R-:W-:Y:S01]  /*98b0*/  ULDC UR4, c[0x0][0xa88] ;  /* 0x0002a20000047ab9 */ /* 0x000fe20000000800 */
[----:B------:R-:W-:Y:S01]  /*98c0*/  UISETP.NE.U32.AND UP0, UPT, UR8, URZ, UPT ;  /* 0x0000003f0800728c */ /* 0x000fe2000bf05070 */
[----:B------:R-:W0:Y:S03]  /*98d0*/  LDC R11, c[0x0][0xbe8] ;  /* 0x0002fa00ff0b7b82 */ /* 0x000e260000000800 */
[----:B------:R-:W-:-:S03]  /*98e0*/  UISETP.NE.AND.EX UP0, UPT, UR9, URZ, UPT, UP0 ;  /* 0x0000003f0900728c */ /* 0x000fc6000bf05300 */
[----:B------:R-:W-:Y:S02]  /*98f0*/  ULDC.64 UR8, c[0x0][0xc00] ;  /* 0x0003000000087ab9 */ /* 0x000fe40000000a00 */
[----:B------:R-:W-:Y:S01]  /*9900*/  UIMAD.WIDE UR8, UR37, 0x4, UR8 ;  /* 0x00000004250878a5 */ /* 0x000fe2000f8e0208 */
[----:B------:R-:W-:-:S05]  /*9910*/  PLOP3.LUT P2, PT, PT, PT, UP0, 0x80, 0x0 ;  /* 0x000000000000781c */ /* 0x000fca0003f4f008 */
[----:B------:R-:W-:Y:S02]  /*9920*/  IMAD.U32 R4, RZ, RZ, UR8 ;  /* 0x00000008ff047e24 */ /* 0x000fe4000f8e00ff */
[----:B------:R-:W-:Y:S01]  /*9930*/  IMAD.U32 R5, RZ, RZ, UR9 ;  /* 0x00000009ff057e24 */ /* 0x000fe2000f8e00ff */
[----:B------:R-:W-:Y:S02]  /*9940*/  ULDC.64 UR8, c[0x0][0xc08] ;  /* 0x0003020000087ab9 */ /* 0x000fe40000000a00 */
[----:B------:R-:W-:-:S03]  /*9950*/  UISETP.NE.U32.AND UP1, UPT, UR8, URZ, UPT ;  /* 0x0000003f0800728c */ /* 0x000fc6000bf25070 */
[----:B------:R-:W2:Y:S01]  /*9960*/  @P2 LDG.E R3, desc[UR52][R4.64] ;  /* 0x0000003404032981 */ /* 0x000ea2000c1e1900 */
[----:B------:R-:W-:Y:S01]  /*9970*/  UISETP.NE.AND.EX UP1, UPT, UR9, URZ, UPT, UP1 ;  /* 0x0000003f0900728c */ /* 0x000fe2000bf25310 */
[----:B------:R-:W-:-:S05]  /*9980*/  IMAD.U32 R0, RZ, RZ, UR4 ;  /* 0x00000004ff007e24 */ /* 0x000fca000f8e00ff */
[----:B------:R-:W-:-:S05]  /*9990*/  PLOP3.LUT P3, PT, PT, PT, UP1, 0x80, 0x0 ;  /* 0x000000000000781c */ /* 0x000fca0003f6f018 */
[----:B------:R-:W-:Y:S02]  /*99a0*/  @UP1 ULDC.64 UR8, c[0x0][0xc08] ;  /* 0x0003020000081ab9 */ /* 0x000fe40000000a00 */
[----:B------:R-:W-:-:S06]  /*99b0*/  @UP1 UIMAD.WIDE UR8, UR37, 0x4, UR8 ;  /* 0x00000004250818a5 */ /* 0x000fcc000f8e0208 */
[----:B------:R-:W-:Y:S02]  /*99c0*/  IMAD.U32 R6, RZ, RZ, UR8 ;  /* 0x00000008ff067e24 */ /* 0x000fe4000f8e00ff */
[----:B------:R-:W-:-:S05]  /*99d0*/  IMAD.U32 R7, RZ, RZ, UR9 ;  /* 0x00000009ff077e24 */ /* 0x000fca000f8e00ff */
[----:B------:R1:W5:Y:S01]  /*99e0*/  @P3 LDG.E R0, desc[UR52][R6.64] ;  /* 0x0000003406003981 */ /* 0x000362000c1e1900 */
[----:B0-----:R-:W-:Y:S01]  /*99f0*/  ISETP.NE.AND P0, PT, R11, 0x1, PT ;  /* 0x000000010b00780c */ /* 0x001fe20003f05270 */
[----:B------:R-:W-:Y:S01]  /*9a00*/  UMOV UR4, URZ ;  /* 0x0000003f00047c82 */ /* 0x000fe20008000000 */
[----:B------:R-:W-:Y:S01]  /*9a10*/  USHF.R.S32.HI UR11, URZ, 0x1f, UR41 ;  /* 0x0000001f3f0b7899 */ /* 0x000fe20008011429 */
[----:B------:R-:W-:-:S10]  /*9a20*/  ISETP.GE.AND P1, PT, R225, 0x80, PT ;  /* 0x00000080e100780c */ /* 0x000fd40003f26270 */
[----:B------:R-:W0:Y:S01]  /*9a30*/  @P0 LDC R9, c[0x0][0xbec] ;  /* 0x0002fb00ff090b82 */ /* 0x000e220000000800 */
[----:B--2---:R-:W-:-:S13]  /*9a40*/  @P2 R2UR UR4, R3 ;  /* 0x00000000030422ca */ /* 0x004fda00000e0000 */
[----:B------:R-:W-:Y:S01]  /*9a50*/  USHF.R.S32.HI UR10, URZ, 0x1f, UR4 ;  /* 0x0000001f3f0a7899 */ /* 0x000fe20008011404 */
[----:B01----:R-:W-:Y:S11]  /*9a60*/  @P3 BRA `(.L_x_256) ;  /* 0x0000000000103947 */ /* 0x003ff60003800000 */
[----:B------:R-:W-:Y:S05]  /*9a70*/  @!P2 BRA `(.L_x_256) ;  /* 0x00000000000ca947 */ /* 0x000fea0003800000 */
[----:B------:R-:W2:Y:S04]  /*9a80*/  LDG.E R3, desc[UR52][R4.64] ;  /* 0x0000003404037981 */ /* 0x000ea8000c1e1900 */
[----:B-----5:R-:W2:Y:S02]  /*9a90*/  LDG.E R0, desc[UR52][R4.64+0x4] ;  /* 0x0000043404007981 */ /* 0x020ea4000c1e1900 */
[----:B--2---:R-:W-:-:S07]  /*9aa0*/  IMAD.IADD R0, R0, 0x1, -R3 ;  /* 0x0000000100007824 */ /* 0x004fce00078e0a03 */
.L_x_256:
[----:B------:R-:W-:Y:S01]  /*9ab0*/  USEL UR37, UR37, URZ, !UP0 ;  /* 0x0000003f25257287 */ /* 0x000fe2000c000000 */
[----:B------:R-:W-:Y:S01]  /*9ac0*/  BSSY B1, `(.L_x_257) ;  /* 0x000002d000017945 */ /* 0x000fe20003800000 */
[----:B------:R-:W-:-:S03]  /*9ad0*/  USEL UR38, UR38, URZ, !UP0 ;  /* 0x0000003f26267287 */ /* 0x000fc6000c000000 */
[----:B------:R-:W-:Y:S09]  /*9ae0*/  @P1 BRA `(.L_x_258) ;  /* 0x0000000000a81947 */ /* 0x000ff20003800000 */
[----:B------:R-:W0:Y:S01]  /*9af0*/  S2R R4, SR_TID.X ;  /* 0x0000000000047919 */ /* 0x000e220000002100 */
[----:B------:R-:W1:Y:S01]  /*9b00*/  LDC R6, c[0x0][0xbe8] ;  /* 0x0002fa00ff067b82 */ /* 0x000e620000000800 */
[----:B------:R-:W-:-:S04]  /*9b10*/  IMAD.U32 R3, RZ, RZ, UR40 ;  /* 0x00000028ff037e24 */ /* 0x000fc8000f8e00ff */
[----:B0-----:R-:W-:Y:S02]  /*9b20*/  IMAD R3, R3, 0x80, R4 ;  /* 0x0000008003037824 */ /* 0x001fe400078e0204 */
[----:B-1---5:R-:W-:Y:S02]  /*9b30*/  IMAD R4, R0, R6, RZ ;  /* 0x0000000600047224 */ /* 0x022fe400078e02ff */
[----:B------:R-:W-:-:S05]  /*9b40*/  VIADD R5, R3, 0xffffff80 ;  /* 0xffffff8003057836 */ /* 0x000fca0000000000 */
[----:B------:R-:W-:-:S13]  /*9b50*/  ISETP.GE.AND P1, PT, R5, R4, PT ;  /* 0x000000040500720c */ /* 0x000fda0003f26270 */
[----:B------:R-:W-:Y:S05]  /*9b60*/  @P1 BRA `(.L_x_258) ;  /* 0x0000000000881947 */ /* 0x000fea0003800000 */
[----:B------:R-:W-:Y:S01]  /*9b70*/  ISETP.NE.AND P1, PT, R6, 0x1, PT ;  /* 0x000000010600780c */ /* 0x000fe20003f25270 */
[----:B------:R-:W-:Y:S01]  /*9b80*/  ULDC.64 UR12, c[0x0][0xb90] ;  /* 0x0002e400000c7ab9 */ /* 0x000fe20000000a00 */
[----:B------:R-:W-:Y:S01]  /*9b90*/  UMOV UR8, UR4 ;  /* 0x0000000400087c82 */ /* 0x000fe20008000000 */
[----:B------:R-:W-:Y:S01]  /*9ba0*/  UIMAD UR7, UR11, UR12, URZ ;  /* 0x0000000c0b0772a4 */ /* 0x000fe2000f8e023f */
[----:B------:R-:W-:Y:S02]  /*9bb0*/  UMOV UR9, UR10 ;  /* 0x0000000a00097c82 */ /* 0x000fe40008000000 */
[----:B------:R-:W-:Y:S02]  /*9bc0*/  UIMAD.WIDE.U32 UR8, UR41, UR12, UR8 ;  /* 0x0000000c290872a5 */ /* 0x000fe4000f8e0008 */
[----:B------:R-:W-:-:S03]  /*9bd0*/  UIMAD UR7, UR41, UR13, UR7 ;  /* 0x0000000d290772a4 */ /* 0x000fc6000f8e0207 */
[----:B------:R-:W-:Y:S02]  /*9be0*/  ULDC.64 UR12, c[0x0][0xb98] ;  /* 0x0002e600000c7ab9 */ /* 0x000fe40000000a00 */
[----:B------:R-:W0:Y:S01]  /*9bf0*/  @P1 LDC R4, c[0x0][0xbec] ;  /* 0x0002fb00ff041b82 */ /* 0x000e220000000800 */
[----:B------:R-:W-:Y:S02]  /*9c00*/  UIADD3 UR9, UR9, UR7, URZ ;  /* 0x0000000709097290 */ /* 0x000fe4000fffe03f */
[----:B------:R-:W-:Y:S02]  /*9c10*/  UIMAD UR7, UR38, UR12, URZ ;  /* 0x0000000c260772a4 */ /* 0x000fe4000f8e023f */
[----:B------:R-:W-:Y:S02]  /*9c20*/  UIMAD.WIDE.U32 UR8, UR37, UR12, UR8 ;  /* 0x0000000c250872a5 */ /* 0x000fe4000f8e0008 */
[----:B------:R-:W-:Y:S01]  /*9c30*/  UIMAD UR7, UR37, UR13, UR7 ;  /* 0x0000000d250772a4 */ /* 0x000fe2000f8e0207 */
[----:B------:R-:W1:Y:S02]  /*9c40*/  @P1 LDC R8, c[0x0][0xbf0] ;  /* 0x0002fc00ff081b82 */ /* 0x000e640000000800 */
[----:B------:R-:W-:Y:S01]  /*9c50*/  ULDC.64 UR12, c[0x0][0xb88] ;  /* 0x0002e200000c7ab9 */ /* 0x000fe20000000a00 */
[----:B0-----:R-:W-:-:S04]  /*9c60*/  @P1 IMAD.HI.U32 R3, R5, R4, RZ ;  /* 0x0000000405031227 */ /* 0x001fc800078e00ff */
[----:B------:R-:W-:Y:S01]  /*9c70*/  IMAD.MOV.U32 R4, RZ, RZ, R5 ;  /* 0x000000ffff047224 */ /* 0x000fe200078e0005 */
[----:B-1----:R-:W-:Y:S01]  /*9c80*/  @P1 SHF.R.U32.HI R4, RZ, R8, R3 ;  /* 0x00000008ff041219 */ /* 0x002fe20000011603 */
[----:B------:R-:W-:-:S04]  /*9c90*/  IMAD.U32 R8, RZ, RZ, UR7 ;  /* 0x00000007ff087e24 */ /* 0x000fc8000f8e00ff */
[----:B------:R-:W-:-:S04]  /*9ca0*/  IMAD.MOV R3, RZ, RZ, -R4 ;  /* 0x000000ffff037224 */ /* 0x000fc800078e0a04 */
[----:B------:R-:W-:Y:S01]  /*9cb0*/  IMAD R3, R6, R3, R5 ;  /* 0x0000000306037224 */ /* 0x000fe200078e0205 */
[----:B------:R-:W-:Y:S02]  /*9cc0*/  SHF.R.S32.HI R5, RZ, 0x1f, R4 ;  /* 0x0000001fff057819 */ /* 0x000fe40000011404 */
[----:B------:R-:W-:Y:S02]  /*9cd0*/  IADD3 R4, P1, R4, UR8, RZ ;  /* 0x0000000804047c10 */ /* 0x000fe4000ff3e0ff */
[----:B------:R-:W-:Y:S02]  /*9ce0*/  SHF.R.S32.HI R6, RZ, 0x1f, R3 ;  /* 0x0000001fff067819 */ /* 0x000fe40000011403 */
[----:B------:R-:W-:Y:S01]  /*9cf0*/  IADD3.X R5, R5, UR9, R8, P1, !PT ;  /* 0x0000000905057c10 */ /* 0x000fe20008ffe408 */
[----:B------:R-:W-:Y:S02]  /*9d00*/  ULDC.64 UR8, c[0x0][0xb50] ;  /* 0x0002d40000087ab9 */ /* 0x000fe40000000a00 */
[----:B------:R-:W-:-:S02]  /*9d10*/  IMAD R6, R6, UR12, RZ ;  /* 0x0000000c06067c24 */ /* 0x000fc4000f8e02ff */
[----:B------:R-:W-:-:S04]  /*9d20*/  IMAD.WIDE.U32 R4, R3, UR12, R4 ;  /* 0x0000000c03047c25 */ /* 0x000fc8000f8e0004 */
[----:B------:R-:W-:Y:S01]  /*9d30*/  IMAD R7, R3, UR13, R6 ;  /* 0x0000000d03077c24 */ /* 0x000fe2000f8e0206 */
[----:B------:R-:W-:-:S03]  /*9d40*/  LEA R6, P1, R4, UR8, 0x2 ;  /* 0x0000000804067c11 */ /* 0x000fc6000f8210ff */
[----:B------:R-:W-:-:S05]  /*9d50*/  IMAD.IADD R3, R5, 0x1, R7 ;  /* 0x0000000105037824 */ /* 0x000fca00078e0207 */
[----:B------:R-:W-:Y:S01]  /*9d60*/  LEA.HI.X R7, R4, UR9, R3, 0x2, P1 ;  /* 0x0000000904077c11 */ /* 0x000fe200088f1403 */
[----:B------:R-:W-:-:S05]  /*9d70*/  IMAD.MOV.U32 R3, RZ, RZ, -0x800000 ;  /* 0xff800000ff037424 */ /* 0x000fca00078e00ff */
[----:B------:R0:W-:Y:S02]  /*9d80*/  STG.E desc[UR52][R6.64], R3 ;  /* 0x0000000306007986 */ /* 0x0001e4000c101934 */
.L_x_258:
[----:B------:R-:W-:Y:S05]  /*9d90*/  BSYNC B1 ;  /* 0x0000000000017941 */ /* 0x000fea0003800000 */
.L_x_257:
[----:B------:R-:W1:Y:S01]  /*9da0*/  @P0 LDC R5, c[0x0][0xbf0] ;  /* 0x0002fc00ff050b82 */ /* 0x000e620000000800 */
[----:B------:R-:W-:Y:S01]  /*9db0*/  ULDC.64 UR12, c[0x0][0xaa0] ;  /* 0x0002a800000c7ab9 */ /* 0x000fe20000000a00 */
[----:B0-----:R-:W-:Y:S01]  /*9dc0*/  IMAD R3, R19, 0x20, R22 ;  /* 0x0000002013037824 */ /* 0x001fe200078e0216 */
[----:B------:R-:W-:Y:S01]  /*9dd0*/  UIMAD UR7, UR10, UR12, URZ ;  /* 0x0000000c0a0772a4 */ /* 0x000fe2000f8e023f */
[----:B------:R-:W-:Y:S01]  /*9de0*/  IMAD.U32 R8, RZ, RZ, UR40 ;  /* 0x00000028ff087e24 */ /* 0x000fe2000f8e00ff */
[----:B------:R-:W-:Y:S01]  /*9df0*/  UIMAD.WIDE.U32 UR8, UR4, UR12, URZ ;  /* 0x0000000c040872a5 */ /* 0x000fe2000f8e003f */
[----:B------:R-:W-:Y:S01]  /*9e00*/  IMAD.U32 R13, RZ, RZ, UR40 ;  /* 0x00000028ff0d7e24 */ /* 0x000fe2000f8e00ff */
[----:B------:R-:W-:Y:S01]  /*9e10*/  UIMAD UR7, UR4, UR13, UR7 ;  /* 0x0000000d040772a4 */ /* 0x000fe2000f8e0207 */
[----:B------:R-:W-:Y:S01]  /*9e20*/  IMAD R8, R8, 0x80, R3 ;  /* 0x0000008008087824 */ /* 0x000fe200078e0203 */
[----:B------:R-:W-:Y:S01]  /*9e30*/  BSSY B1, `(.L_x_259) ;  /* 0x000003e000017945 */ /* 0x000fe20003800000 */
[----:B------:R-:W-:Y:S01]  /*9e40*/  ULDC.64 UR12, c[0x0][0xae8] ;  /* 0x0002ba00000c7ab9 */ /* 0x000fe20000000a00 */
[----:B------:R-:W-:Y:S01]  /*9e50*/  UIADD3 UR9, UR9, UR7, URZ ;  /* 0x0000000709097290 */ /* 0x000fe2000fffe03f */
[----:B------:R-:W-:Y:S01]  /*9e60*/  @P0 IMAD.HI.U32 R4, R8, R9, RZ ;  /* 0x0000000908040227 */ /* 0x000fe200078e00ff */
[----:B------:R-:W-:-:S02]  /*9e70*/  UIMAD UR4, UR11, UR12, URZ ;  /* 0x0000000c0b0472a4 */ /* 0x000fc4000f8e023f */
[----:B------:R-:W-:Y:S01]  /*9e80*/  UIMAD.WIDE.U32 UR8, UR41, UR12, UR8 ;  /* 0x0000000c290872a5 */ /* 0x000fe2000f8e0008 */
[----:B------:R-:W-:Y:S01]  /*9e90*/  IMAD.MOV.U32 R3, RZ, RZ, R8 ;  /* 0x000000ffff037224 */ /* 0x000fe200078e0008 */
[----:B------:R-:W-:Y:S01]  /*9ea0*/  UIMAD UR4, UR41, UR13, UR4 ;  /* 0x0000000d290472a4 */ /* 0x000fe2000f8e0204 */
[----:B------:R-:W-:-:S03]  /*9eb0*/  ULDC.64 UR10, c[0x0][0xaf0] ;  /* 0x0002bc00000a7ab9 */ /* 0x000fc60000000a00 */
[----:B------:R-:W-:Y:S02]  /*9ec0*/  UIADD3 UR9, UR9, UR4, URZ ;  /* 0x0000000409097290 */ /* 0x000fe4000fffe03f */
[----:B------:R-:W-:Y:S01]  /*9ed0*/  UIMAD UR4, UR38, UR10, URZ ;  /* 0x0000000a260472a4 */ /* 0x000fe2000f8e023f */
[----:B-1----:R-:W-:Y:S01]  /*9ee0*/  @P0 SHF.R.U32.HI R3, RZ, R5, R4 ;  /* 0x00000005ff030219 */ /* 0x002fe20000011604 */
[----:B------:R-:W-:Y:S02]  /*9ef0*/  UIMAD.WIDE.U32 UR8, UR37, UR10, UR8 ;  /* 0x0000000a250872a5 */ /* 0x000fe4000f8e0008 */
[----:B------:R-:W-:Y:S01]  /*9f00*/  UIMAD UR4, UR37, UR11, UR4 ;  /* 0x0000000b250472a4 */ /* 0x000fe2000f8e0204 */
[--C-:B------:R-:W-:Y:S01]  /*9f10*/  SHF.R.S32.HI R4, RZ, 0x1f, R3.reuse ;  /* 0x0000001fff047819 */ /* 0x100fe20000011403 */
[----:B------:R-:W-:Y:S01]  /*9f20*/  IMAD.MOV R7, RZ, RZ, -R3 ;  /* 0x000000ffff077224 */ /* 0x000fe200078e0a03 */
[----:B------:R-:W-:Y:S01]  /*9f30*/  ULDC.64 UR10, c[0x0][0xae0] ;  /* 0x0002b800000a7ab9 */ /* 0x000fe20000000a00 */
[----:B------:R-:W-:-:S02]  /*9f40*/  UIADD3 UR4, UR9, UR4, URZ ;  /* 0x0000000409047290 */ /* 0x000fc4000fffe03f */
[----:B------:R-:W-:Y:S02]  /*9f50*/  IMAD.U32 R5, RZ, RZ, UR9 ;  /* 0x00000009ff057e24 */ /* 0x000fe4000f8e00ff */
[----:B------:R-:W-:Y:S02]  /*9f60*/  IMAD R6, R4, UR10, RZ ;  /* 0x0000000a04067c24 */ /* 0x000fe4000f8e02ff */
[----:B------:R-:W-:Y:S01]  /*9f70*/  IMAD.U32 R4, RZ, RZ, UR8 ;  /* 0x00000008ff047e24 */ /* 0x000fe2000f8e00ff */
[----:B------:R-:W-:Y:S01]  /*9f80*/  ULDC.64 UR8, c[0x0][0xad8] ;  /* 0x0002b60000087ab9 */ /* 0x000fe20000000a00 */
[----:B------:R-:W-:Y:S02]  /*9f90*/  IMAD.U32 R5, RZ, RZ, UR4 ;  /* 0x00000004ff057e24 */ /* 0x000fe4000f8e00ff */
[----:B------:R-:W-:Y:S02]  /*9fa0*/  IMAD R7, R11, R7, R8 ;  /* 0x000000070b077224 */ /* 0x000fe400078e0208 */
[----:B------:R-:W-:-:S02]  /*9fb0*/  IMAD R9, R3, UR11, R6 ;  /* 0x0000000b03097c24 */ /* 0x000fc4000f8e0206 */
[----:B------:R-:W-:Y:S01]  /*9fc0*/  IMAD.WIDE.U32 R4, R3, UR10, R4 ;  /* 0x0000000a03047c25 */ /* 0x000fe2000f8e0004 */
[----:B------:R-:W-:-:S03]  /*9fd0*/  SHF.R.S32.HI R3, RZ, 0x1f, R7 ;  /* 0x0000001fff037819 */ /* 0x000fc60000011407 */
[----:B------:R-:W-:Y:S02]  /*9fe0*/  IMAD.IADD R5, R5, 0x1, R9 ;  /* 0x0000000105057824 */ /* 0x000fe400078e0209 */
[----:B------:R-:W-:Y:S02]  /*9ff0*/  IMAD R6, R3, UR8, RZ ;  /* 0x0000000803067c24 */ /* 0x000fe4000f8e02ff */
[----:B------:R-:W-:Y:S02]  /*a000*/  IMAD R8, R13, 0x80, R22 ;  /* 0x000000800d087824 */ /* 0x000fe400078e0216 */
[----:B-----5:R-:W-:Y:S02]  /*a010*/  IMAD R11, R0, R11, RZ ;  /* 0x0000000b000b7224 */ /* 0x020fe400078e02ff */
[C---:B------:R-:W-:Y:S02]  /*a020*/  IMAD R3, R7.reuse, UR9, R6 ;  /* 0x0000000907037c24 */ /* 0x040fe4000f8e0206 */
[----:B------:R-:W-:Y:S01]  /*a030*/  IMAD.WIDE.U32 R4, R7, UR8, R4 ;  /* 0x0000000807047c25 */ /* 0x000fe2000f8e0004 */
[----:B------:R-:W-:Y:S01]  /*a040*/  ISETP.GE.AND P2, PT, R8, R11, PT ;  /* 0x0000000b0800720c */ /* 0x000fe20003f46270 */
[----:B------:R-:W-:-:S02]  /*a050*/  ULDC.64 UR8, c[0x0][0xa80] ;  /* 0x0002a00000087ab9 */ /* 0x000fc40000000a00 */
[----:B------:R-:W-:Y:S01]  /*a060*/  IMAD.IADD R3, R5, 0x1, R3 ;  /* 0x0000000105037824 */ /* 0x000fe200078e0203 */
[----:B------:R-:W-:Y:S01]  /*a070*/  LEA R6, P3, R4, UR8, 0x1 ;  /* 0x0000000804067c11 */ /* 0x000fe2000f8608ff */
[----:B------:R-:W-:-:S03]  /*a080*/  VIADD R0, R8, 0x20 ;  /* 0x0000002008007836 */ /* 0x000fc60000000000 */
[----:B------:R-:W-:Y:S01]  /*a090*/  LEA.HI.X R3, R4, UR9, R3, 0x1, P3 ;  /* 0x0000000904037c11 */ /* 0x000fe200098f0c03 */
[----:B------:R0:W1:Y:S01]  /*a0a0*/  SHFL.IDX PT, R7, R6, RZ, 0x181f ;  /* 0x00181fff06077589 */ /* 0x00006200000e0000 */
[-C--:B------:R-:W-:Y:S01]  /*a0b0*/  ISETP.GE.AND P1, PT, R0, R11.reuse, PT ;  /* 0x0000000b0000720c */ /* 0x080fe20003f26270 */
[----:B------:R-:W-:Y:S02]  /*a0c0*/  VIADD R0, R8, 0x40 ;  /* 0x0000004008007836 */ /* 0x000fe40000000000 */
[----:B------:R0:W2:Y:S03]  /*a0d0*/  SHFL.IDX PT, R5, R3, RZ, 0x181f ;  /* 0x00181fff03057589 */ /* 0x0000a600000e0000 */
        /* <DEDUP_REMOVED lines=10> */
[----:B------:R3:W-:Y:S01]  /*a180*/  @!P5 ST.E.128 desc[UR52][R12.64], RZ ;  /* 0x000000ff0c00d985 */ /* 0x0007e2000c101d34 */
[----:B------:R-:W-:Y:S02]  /*a190*/  @!P4 LEA.HI.X R15, R17, R5, R223, 0x1, P6 ;  /* 0x00000005110fc211 */ /* 0x000fe400030f0cdf */
[----:B------:R-:W-:-:S03]  /*a1a0*/  @!P3 LEA R20, P6, R16, R7, 0x1 ;  /* 0x000000071014b211 */ /* 0x000fc600078c08ff */
[----:B------:R3:W-:Y:S01]  /*a1b0*/  @!P4 ST.E.128 desc[UR52][R14.64], RZ ;  /* 0x000000ff0e00c985 */ /* 0x0007e2000c101d34 */
[----:B------:R-:W-:Y:S02]  /*a1c0*/  @!P3 LEA.HI.X R21, R16, R5, R222, 0x1, P6 ;  /* 0x000000051015b211 */ /* 0x000fe400030f0cde */
[----:B------:R-:W-:-:S03]  /*a1d0*/  @!P2 LEA R4, P6, R18, R7, 0x1 ;  /* 0x000000071204a211 */ /* 0x000fc600078c08ff */
[----:B------:R3:W-:Y:S01]  /*a1e0*/  @!P3 ST.E.128 desc[UR52][R20.64], RZ ;  /* 0x000000ff1400b985 */ /* 0x0007e2000c101d34 */
[----:B------:R-:W-:-:S05]  /*a1f0*/  @!P2 LEA.HI.X R5, R18, R5, R221, 0x1, P6 ;  /* 0x000000051205a211 */ /* 0x000fca00030f0cdd */
[----:B------:R3:W-:Y:S04]  /*a200*/  @!P2 ST.E.128 desc[UR52][R4.64], RZ ;  /* 0x000000ff0400a985 */ /* 0x0007e8000c101d34 */
.L_x_260:
[----:B------:R-:W-:Y:S05]  /*a210*/  BSYNC B1 ;  /* 0x0000000000017941 */ /* 0x000fea0003800000 */
.L_x_259:
[----:B--23--:R2:W3:Y:S01]  /*a220*/  SHFL.IDX PT, R5, R3, 0x1, 0x181f ;  /* 0x00381f0003057f89 */ /* 0x00c4e200000e0000 */
[----:B------:R-:W-:Y:S03]  /*a230*/  BSSY B1, `(.L_x_261) ;  /* 0x0000014000017945 */ /* 0x000fe60003800000 */
[----:B-1----:R2:W1:Y:S01]  /*a240*/  SHFL.IDX PT, R7, R6, 0x1, 0x181f ;  /* 0x00381f0006077f89 */ /* 0x00246200000e0000 */
[----:B------:R-:W-:Y:S05]  /*a250*/  @P1 BRA `(.L_x_262) ;  /* 0x0000000000441947 */ /* 0x000fea0003800000 */
[----:B------:R-:W-:Y:S02]  /*a260*/  ULDC UR4, c[0x0][0xac8] ;  /* 0x0002b20000047ab9 */ /* 0x000fe40000000800 */
[----:B------:R-:W-:Y:S02]  /*a270*/  ISETP.GE.AND P4, PT, R2, UR4, PT ;  /* 0x0000000402007c0c */ /* 0x000fe4000bf86270 */
[----:B------:R-:W-:Y:S02]  /*a280*/  ISETP.GE.AND P3, PT, R17, UR4, PT ;  /* 0x0000000411007c0c */ /* 0x000fe4000bf66270 */
[----:B------:R-:W-:Y:S02]  /*a290*/  ISETP.GE.AND P2, PT, R16, UR4, PT ;  /* 0x0000000410007c0c */ /* 0x000fe4000bf46270 */
[----:B------:R-:W-:-:S07]  /*a2a0*/  ISETP.GE.AND P1, PT, R18, UR4, PT ;  /* 0x0000000412007c0c */ /* 0x000fce000bf26270 */
[CC--:B-1----:R-:W-:Y:S02]  /*a2b0*/  @!P4 LEA R12, P6, R2.reuse, R7.reuse, 0x1 ;  /* 0x00000007020cc211 */ /* 0x0c2fe400078c08ff */
[C---:B------:R-:W-:Y:S02]  /*a2c0*/  @!P3 LEA R14, P5, R17.reuse, R7, 0x1 ;  /* 0x00000007110eb211 */ /* 0x040fe400078a08ff */
[----:B---3--:R-:W-:Y:S02]  /*a2d0*/  @!P4 LEA.HI.X R13, R2, R5, R224, 0x1, P6 ;  /* 0x00000005020dc211 */ /* 0x008fe400030f0ce0 */
[----:B------:R-:W-:Y:S02]  /*a2e0*/  @!P2 LEA R20, P6, R16, R7, 0x1 ;  /* 0x000000071014a211 */ /* 0x000fe400078c08ff */
[----:B------:R-:W-:Y:S01]  /*a2f0*/  @!P3 LEA.HI.X R15, R17, R5, R223, 0x1, P5 ;  /* 0x00000005110fb211 */ /* 0x000fe200028f0cdf */
[----:B------:R4:W-:Y:S01]  /*a300*/  @!P4 ST.E.128 desc[UR52][R12.64], RZ ;  /* 0x000000ff0c00c985 */ /* 0x0009e2000c101d34 */
[----:B------:R-:W-:-:S02]  /*a310*/  @!P1 LEA R4, P5, R18, R7, 0x1 ;  /* 0x0000000712049211 */ /* 0x000fc400078a08ff */
[-C--:B------:R-:W-:Y:S01]  /*a320*/  @!P2 LEA.HI.X R21, R16, R5.reuse, R222, 0x1, P6 ;  /* 0x000000051015a211 */ /* 0x080fe200030f0cde */
[----:B------:R4:W-:Y:S01]  /*a330*/  @!P3 ST.E.128 desc[UR52][R14.64], RZ ;  /* 0x000000ff0e00b985 */ /* 0x0009e2000c101d34 */
[----:B------:R-:W-:-:S03]  /*a340*/  @!P1 LEA.HI.X R5, R18, R5, R221, 0x1, P5 ;  /* 0x0000000512059211 */ /* 0x000fc600028f0cdd */
[----:B------:R4:W-:Y:S04]  /*a350*/  @!P2 ST.E.128 desc[UR52][R20.64], RZ ;  /* 0x000000ff1400a985 */ /* 0x0009e8000c101d34 */
[----:B------:R4:W-:Y:S02]  /*a360*/  @!P1 ST.E.128 desc[UR52][R4.64], RZ ;  /* 0x000000ff04009985 */ /* 0x0009e4000c101d34 */
.L_x_262:
[----:B------:R-:W-:Y:S05]  /*a370*/  BSYNC B1 ;  /* 0x0000000000017941 */ /* 0x000fea0003800000 */
.L_x_261:
[----:B---34-:R3:W4:Y:S01]  /*a380*/  SHFL.IDX PT, R5, R3, 0x2, 0x181f ;  /* 0x00581f0003057f89 */ /* 0x01872200000e0000 */
        /* <DEDUP_REMOVED lines=8> */
[-C--:B-1----:R-:W-:Y:S02]  /*a410*/  @!P3 LEA R12, P6, R2, R7.reuse, 0x1 ;  /* 0x00000007020cb211 */ /* 0x082fe400078c08ff */
[CC--:B------:R-:W-:Y:S02]  /*a420*/  @!P2 LEA R14, P5, R17.reuse, R7.reuse, 0x1 ;  /* 0x00000007110ea211 */ /* 0x0c0fe400078a08ff */
[----:B------:R-:W-:Y:S02]  /*a430*/  @!P1 LEA R20, P4, R16, R7, 0x1 ;  /* 0x0000000710149211 */ /* 0x000fe400078808ff */
[----:B----4-:R-:W-:Y:S02]  /*a440*/  @!P3 LEA.HI.X R13, R2, R5, R224, 0x1, P6 ;  /* 0x00000005020db211 */ /* 0x010fe400030f0ce0 */
[----:B------:R-:W-:Y:S02]  /*a450*/  @!P0 LEA R4, P6, R18, R7, 0x1 ;  /* 0x0000000712048211 */ /* 0x000fe400078c08ff */
[-C--:B------:R-:W-:Y:S01]  /*a460*/  @!P2 LEA.HI.X R15, R17, R5.reuse, R223, 0x1, P5 ;  /* 0x00000005110fa211 */ /* 0x080fe200028f0cdf */
[----:B------:R1:W-:Y:S01]  /*a470*/  @!P3 ST.E.128 desc[UR52][R12.64], RZ ;  /* 0x000000ff0c00b985 */ /* 0x0003e2000c101d34 */
[----:B------:R-:W-:-:S02]  /*a480*/  @!P1 LEA.HI.X R21, R16, R5, R222, 0x1, P4 ;  /* 0x0000000510159211 */ /* 0x000fc400020f0cde */
[----:B------:R-:W-:Y:S01]  /*a490*/  @!P0 LEA.HI.X R5, R18, R5, R221, 0x1, P6 ;  /* 0x0000000512058211 */ /* 0x000fe200030f0cdd */
[----:B------:R1:W-:Y:S04]  /*a4a0*/  @!P2 ST.E.128 desc[UR52][R14.64], RZ ;  /* 0x000000ff0e00a985 */ /* 0x0003e8000c101d34 */
[----:B------:R1:W-:Y:S04]  /*a4b0*/  @!P1 ST.E.128 desc[UR52][R20.64], RZ ;  /* 0x000000ff14009985 */ /* 0x0003e8000c101d34 */
[----:B------:R1:W-:Y:S02]  /*a4c0*/  @!P0 ST.E.128 desc[UR52][R4.64], RZ ;  /* 0x000000ff04008985 */ /* 0x0003e4000c101d34 */
.L_x_264:
[----:B------:R-:W-:Y:S05]  /*a4d0*/  BSYNC B1 ;  /* 0x0000000000017941 */ /* 0x000fea0003800000 */
.L_x_263:
[----:B------:R-:W-:Y:S01]  /*a4e0*/  VIADD R0, R8, 0x60 ;  /* 0x0000006008007836 */ /* 0x000fe20000000000 */
[----:B0-23--:R-:W0:Y:S04]  /*a4f0*/  SHFL.IDX PT, R3, R3, 0x3, 0x181f ;  /* 0x00781f0003037f89 */ /* 0x00de2800000e0000 */
[----:B------:R-:W-:Y:S01]  /*a500*/  ISETP.GE.AND P0, PT, R0, R11, PT ;  /* 0x0000000b0000720c */ /* 0x000fe20003f06270 */
[----:B-1--4-:R1:W2:-:S12]  /*a510*/  SHFL.IDX PT, R5, R6, 0x3, 0x181f ;  /* 0x00781f0006057f89 */ /* 0x01229800000e0000 */
[----:B-1----:R-:W-:Y:S05]  /*a520*/  @P0 BRA `(.L_x_255) ;  /* 0x0000000000440947 */ /* 0x002fea0003800000 */
[----:B------:R-:W-:Y:S02]  /*a530*/  ULDC UR4, c[0x0][0xac8] ;  /* 0x0002b20000047ab9 */ /* 0x000fe40000000800 */
[----:B------:R-:W-:Y:S02]  /*a540*/  ISETP.GE.AND P3, PT, R2, UR4, PT ;  /* 0x0000000402007c0c */ /* 0x000fe4000bf66270 */
[----:B------:R-:W-:Y:S02]  /*a550*/  ISETP.GE.AND P2, PT, R17, UR4, PT ;  /* 0x0000000411007c0c */ /* 0x000fe4000bf46270 */
[----:B------:R-:W-:Y:S02]  /*a560*/  ISETP.GE.AND P1, PT, R16, UR4, PT ;  /* 0x0000000410007c0c */ /* 0x000fe4000bf26270 */
[----:B------:R-:W-:-:S07]  /*a570*/  ISETP.GE.AND P0, PT, R18, UR4, PT ;  /* 0x0000000412007c0c */ /* 0x000fce000bf06270 */
[-C--:B--2---:R-:W-:Y:S02]  /*a580*/  @!P3 LEA R6, P6, R2, R5.reuse, 0x1 ;  /* 0x000000050206b211 */ /* 0x084fe400078c08ff */
[CC--:B------:R-:W-:Y:S02]  /*a590*/  @!P2 LEA R8, P5, R17.reuse, R5.reuse, 0x1 ;  /* 0x000000051108a211 */ /* 0x0c0fe400078a08ff */
[----:B------:R-:W-:Y:S02]  /*a5a0*/  @!P1 LEA R10, P4, R16, R5, 0x1 ;  /* 0x00000005100a9211 */ /* 0x000fe400078808ff */
[----:B0-----:R-:W-:Y:S02]  /*a5b0*/  @!P3 LEA.HI.X R7, R2, R3, R224, 0x1, P6 ;  /* 0x000000030207b211 */ /* 0x001fe400030f0ce0 */
        /* <DEDUP_REMOVED lines=8> */
.L_x_255:
[----:B------:R-:W-:Y:S05]  /*a640*/  BSYNC B0 ;  /* 0x0000000000007941 */ /* 0x000fea0003800000 */
.L_x_246:
[----:B------:R-:W-:Y:S02]  /*a650*/  ULDC UR4, c[0x0][0xc3c] ;  /* 0x00030f0000047ab9 */ /* 0x000fe40000000800 */
[----:B------:R-:W-:-:S06]  /*a660*/  UISETP.GE.AND UP0, UPT, UR6, UR4, UPT ;  /* 0x000000040600728c */ /* 0x000fcc000bf06270 */
[----:B------:R-:W-:-:S13]  /*a670*/  PLOP3.LUT P0, PT, PT, PT, UP0, 0x80, 0x0 ;  /* 0x000000000000781c */ /* 0x000fda0003f0f008 */
[----:B------:R-:W-:Y:S05]  /*a680*/  @!P0 BRA `(.L_x_265) ;  /* 0xffffff6400c48947 */ /* 0x000fea000383ffff */
[----:B------:R-:W-:Y:S05]  /*a690*/  EXIT ;  /* 0x000000000000794d */ /* 0x000fea0003800000 */
.L_x_218:
[----:B------:R-:W-:-:S08]  /*a6a0*/  NOP ;  /* 0x0000000000007918 */ /* 0x000fd00000000000 */
[----:B------:R-:W0:-:S00]  /*a6b0*/  USETMAXREG.DEALLOC.CTAPOOL 0x28 ;  /* 0x00000028000079c8 */ /* 0x000e0000080e0500 */
[----:B0-----:R-:W-:Y:S02]  /*a6c0*/  LOP3.LUT R0, R0, 0x3, RZ, 0xc0, !PT ;  /* 0x0000000300007812 */ /* 0x001fe400078ec0ff */
[----:B------:R-:W-:-:S04]  /*a6d0*/  LOP3.LUT R29, R29, 0xfffffeff, RZ, 0xc0, !PT ;  /* 0xfffffeff1d1d7812 */ /* 0x000fc800078ec0ff */
[----:B------:R-:W0:Y:S02]  /*a6e0*/  SHFL.IDX PT, R0, R0, RZ, 0x1f ;  /* 0x00001fff00007589 */ /* 0x000e2400000e0000 */
[----:B0-----:R-:W-:-:S13]  /*a6f0*/  ISETP.NE.AND P0, PT, R0, RZ, PT ;  /* 0x000000ff0000720c */ /* 0x001fda0003f05270 */
[----:B------:R-:W-:Y:S01]  /*a700*/  @P0 BAR.SYNC.DEFER_BLOCKING 0x5, 0x180 ;  /* 0x0146000000000b1d */ /* 0x000fe20000010000 */
[----:B------:R-:W-:Y:S02]  /*a710*/  @P0 MOV R3, 0x400 ;  /* 0x0000040000030802 */ /* 0x000fe40000000f00 */
[----:B------:R-:W-:Y:S02]  /*a720*/  @P0 LOP3.LUT R29, R29, 0x100, RZ, 0xfc, !PT ;  /* 0x000001001d1d0812 */ /* 0x000fe400078efcff */
[----:B------:R-:W-:-:S05]  /*a730*/  @P0 LEA R2, R2, R3, 0x18 ;  /* 0x0000000302020211 */ /* 0x000fca00078ec0ff */
[----:B------:R-:W0:Y:S02]  /*a740*/  @P0 LDS.128 R16, [R2+0x388d0] ;  /* 0x0388d00002100984 */ /* 0x000e240000000c00 */
[----:B0-----:R-:W-:Y:S01]  /*a750*/  @P0 R2UR UR40, R19 ;  /* 0x00000000132802ca */ /* 0x001fe200000e0000 */
[----:B------:R-:W-:Y:S06]  /*a760*/  @P0 BAR.ARV 0x4, 0x180 ;  /* 0x0106000000000b1d */ /* 0x000fec0000002000 */
[----:B------:R-:W-:Y:S08]  /*a770*/  @P0 BRA `(.L_x_266) ;  /* 0x00000008000c0947 */ /* 0x000ff00003800000 */
[----:B------:R-:W0:Y:S01]  /*a780*/  S2R R4, SR_TID.X ;  /* 0x0000000000047919 */ /* 0x000e220000002100 */
[----:B------:R-:W-:Y:S01]  /*a790*/  ULDC UR4, c[0x0][0xc3c] ;  /* 0x00030f0000047ab9 */ /* 0x000fe20000000800 */
[----:B------:R-:W-:Y:S01]  /*a7a0*/  IMAD.MOV.U32 R0, RZ, RZ, RZ ;  /* 0x000000ffff007224 */ /* 0x000fe200078e00ff */
[----:B------:R-:W1:Y:S01]  /*a7b0*/  LDC R11, c[0x0][0xc38] ;  /* 0x00030e00ff0b7b82 */ /* 0x000e620000000800 */
[----:B0-----:R-:W-:-:S04]  /*a7c0*/  LOP3.LUT R5, R4, 0x1f, RZ, 0xc0, !PT ;  /* 0x0000001f04057812 */ /* 0x001fc800078ec0ff */
[----:B------:R-:W-:-:S04]  /*a7d0*/  ISETP.NE.AND P0, PT, R5, 0x1f, PT ;  /* 0x0000001f0500780c */ /* 0x000fc80003f05270 */
[----:B------:R-:W-:-:S13]  /*a7e0*/  ISETP.GE.OR P1, PT, R5, UR4, !P0 ;  /* 0x0000000405007c0c */ /* 0x000fda000c726670 */
[----:B------:R-:W0:Y:S02]  /*a7f0*/  @!P1 LDC.64 R2, c[0x0][0xc80] ;  /* 0x00032000ff029b82 */ /* 0x000e240000000a00 */
[----:B0-----:R-:W-:-:S05]  /*a800*/  @!P1 IMAD.WIDE.U32 R2, R5, 0x4, R2 ;  /* 0x0000000405029825 */ /* 0x001fca00078e0002 */
[----:B------:R-:W2:Y:S01]  /*a810*/  @!P1 LDG.E R0, desc[UR52][R2.64] ;  /* 0x0000003402009981 */ /* 0x000ea2000c1e1900 */
[C---:B------:R-:W-:Y:S01]  /*a820*/  ISETP.NE.AND P1, PT, R5.reuse, RZ, PT ;  /* 0x000000ff0500720c */ /* 0x040fe20003f25270 */
[----:B------:R-:W-:Y:S01]  /*a830*/  UMOV UR4, URZ ;  /* 0x0000003f00047c82 */ /* 0x000fe20008000000 */
[C---:B------:R-:W-:Y:S01]  /*a840*/  ISETP.GE.U32.AND P2, PT, R5.reuse, 0x2, PT ;  /* 0x000000020500780c */ /* 0x040fe20003f46070 */
[----:B------:R-:W-:Y:S01]  /*a850*/  IMAD.MOV.U32 R16, RZ, RZ, RZ ;  /* 0x000000ffff107224 */ /* 0x000fe200078e00ff */
[C---:B------:R-:W-:Y:S02]  /*a860*/  ISETP.GE.U32.AND P3, PT, R5.reuse, 0x4, PT ;  /* 0x000000040500780c */ /* 0x040fe40003f66070 */
[C---:B------:R-:W-:Y:S02]  /*a870*/  ISETP.GE.U32.AND P4, PT, R5.reuse, 0x8, PT ;  /* 0x000000080500780c */ /* 0x040fe40003f86070 */
[----:B------:R-:W-:Y:S01]  /*a880*/  ISETP.GE.U32.AND P5, PT, R5, 0x10, PT ;  /* 0x000000100500780c */ /* 0x000fe20003fa6070 */
[----:B--2---:R-:W0:Y:S02]  /*a890*/  SHFL.UP PT, R4, R0, 0x1, RZ ;  /* 0x0420000000047989 */ /* 0x004e2400000e00ff */
[----:B0-----:R-:W-:-:S05]  /*a8a0*/  SEL R7, R4, RZ, P1 ;  /* 0x000000ff04077207 */ /* 0x001fca0000800000 */
[----:B------:R-:W-:-:S05]  /*a8b0*/  IMAD.IADD R7, R0, 0x1, R7 ;  /* 0x0000000100077824 */ /* 0x000fca00078e0207 */
[----:B------:R-:W0:Y:S02]  /*a8c0*/  SHFL.UP PT, R4, R7, 0x2, RZ ;  /* 0x0440000007047989 */ /* 0x000e2400000e00ff */
        /* <DEDUP_REMOVED lines=10> */
[----:B------:R-:W-:Y:S02]  /*a970*/  IMAD.IADD R6, R2, 0x1, R7 ;  /* 0x0000000102067824 */ /* 0x000fe400078e0207 */
[----:B------:R-:W0:Y:S03]  /*a980*/  S2R R7, SR_CTAID.X ;  /* 0x0000000000077919 */ /* 0x000e260000002500 */
[----:B------:R-:W1:Y:S02]  /*a990*/  SHFL.IDX PT, R4, R6, 0x1f, 0x1f ;  /* 0x03e01f0006047f89 */ /* 0x000e6400000e0000 */
[----:B-1----:R-:W-:-:S04]  /*a9a0*/  IMAD R4, R4, R11, RZ ;  /* 0x0000000b04047224 */ /* 0x002fc800078e02ff */
[----:B------:R-:W-:Y:S01]  /*a9b0*/  IMAD.MOV.U32 R3, RZ, RZ, R4 ;  /* 0x000000ffff037224 */ /* 0x000fe200078e0004 */
[----:B0-----:R-:W-:-:S13]  /*a9c0*/  ISETP.GT.AND P6, PT, R4, R7, PT ;  /* 0x000000070400720c */ /* 0x001fda0003fc4270 */
[----:B------:R-:W-:Y:S05]  /*a9d0*/  @P6 BRA `(.L_x_267) ;  /* 0x0000000000946947 */ /* 0x000fea0003800000 */
[----:B------:R-:W-:Y:S01]  /*a9e0*/  IMAD.MOV.U32 R4, RZ, RZ, R3 ;  /* 0x000000ffff047224 */ /* 0x000fe200078e0003 */
[----:B------:R-:W-:Y:S01]  /*a9f0*/  UMOV UR4, URZ ;  /* 0x0000003f00047c82 */ /* 0x000fe20008000000 */
[----:B------:R-:W-:-:S05]  /*aa00*/  ULDC UR5, c[0x0][0xc3c] ;  /* 0x00030f0000057ab9 */ /* 0x000fca0000000800 */
.L_x_271:
[----:B------:R-:W-:-:S04]  /*aa10*/  UIADD3 UR4, UR4, 0x1f, URZ ;  /* 0x0000001f04047890 */ /* 0x000fc8000fffe03f */
[----:B------:R-:W-:-:S06]  /*aa20*/  UISETP.GE.AND UP0, UPT, UR4, UR5, UPT ;  /* 0x000000050400728c */ /* 0x000fcc000bf06270 */
[----:B------:R-:W-:-:S13]  /*aa30*/  PLOP3.LUT P6, PT, PT, PT, UP0, 0x40, 0x0 ;  /* 0x000000000000781c */ /* 0x000fda0003fce808 */
[----:B------:R-:W-:Y:S05]  /*aa40*/  @!P6 BRA `(.L_x_268) ;  /* 0x00000004002ce947 */ /* 0x000fea0003800000 */
[----:B------:R-:W-:Y:S01]  /*aa50*/  VIADD R9, R5, UR4 ;  /* 0x0000000405097c36 */ /* 0x000fe20008000000 */
[----:B------:R-:W-:Y:S01]  /*aa60*/  BSSY B0, `(.L_x_269) ;  /* 0x0000007000007945 */ /* 0x000fe20003800000 */
[----:B------:R-:W-:-:S03]  /*aa70*/  IMAD.MOV.U32 R0, RZ, RZ, RZ ;  /* 0x000000ffff007224 */ /* 0x000fc600078e00ff */
[----:B------:R-:W-:-:S13]  /*aa80*/  ISETP.GE.OR P6, PT, R9, UR5, !P0 ;  /* 0x0000000509007c0c */ /* 0x000fda000c7c6670 */
[----:B------:R-:W-:Y:S05]  /*aa90*/  @P6 BRA `(.L_x_270) ;  /* 0x00000000000c6947 */ /* 0x000fea0003800000 */
[----:B------:R-:W0:Y:S02]  /*aaa0*/  LDC.64 R2, c[0x0][0xc80] ;  /* 0x00032000ff027b82 */ /* 0x000e240000000a00 */
[----:B0-----:R-:W-:-:S05]  /*aab0*/  IMAD.WIDE R2, R9, 0x4, R2 ;  /* 0x0000000409027825 */ /* 0x001fca00078e0202 */
[----:B------:R0:W5:Y:S02]  /*aac0*/  LDG.E R0, desc[UR52][R2.64] ;  /* 0x0000003402007981 */ /* 0x000164000c1e1900 */
.L_x_270:
[----:B------:R-:W-:Y:S05]  /*aad0*/  BSYNC B0 ;  /* 0x0000000000007941 */ /* 0x000fea0003800000 */
.L_x_269:
[----:B0----5:R-:W0:Y:S02]  /*aae0*/  SHFL.UP PT, R2, R0, 0x1, RZ ;  /* 0x0420000000027989 */ /* 0x021e2400000e00ff */
        /* <DEDUP_REMOVED lines=14> */
[----:B------:R-:W0:Y:S03]  /*abd0*/  LDC R11, c[0x0][0xc38] ;  /* 0x00030e00ff0b7b82 */ /* 0x000e260000000800 */
[----:B------:R-:W0:Y:S02]  /*abe0*/  SHFL.IDX PT, R3, R6, 0x1f, 0x1f ;  /* 0x03e01f0006037f89 */ /* 0x000e2400000e0000 */
[----:B0-----:R-:W-:-:S04]  /*abf0*/  IMAD R3, R3, R11, RZ ;  /* 0x0000000b03037224 */ /* 0x001fc800078e02ff */
[----:B------:R-:W-:-:S05]  /*ac00*/  IMAD.IADD R4, R3, 0x1, R4 ;  /* 0x0000000103047824 */ /* 0x000fca00078e0204 */
[----:B------:R-:W-:-:S13]  /*ac10*/  ISETP.GT.AND P6, PT, R4, R7, PT ;  /* 0x000000070400720c */ /* 0x000fda0003fc4270 */
[----:B------:R-:W-:Y:S05]  /*ac20*/  @!P6 BRA `(.L_x_271) ;  /* 0xfffffffc0078e947 */ /* 0x000fea000383ffff */
.L_x_267:
[----:B------:R-:W-:-:S04]  /*ac30*/  IMAD.IADD R8, R4, 0x1, -R3 ;  /* 0x0000000104087824 */ /* 0x000fc800078e0a03 */
[----:B------:R-:W-:-:S05]  /*ac40*/  IMAD R2, R6, R11, R8 ;  /* 0x0000000b06027224 */ /* 0x000fca00078e0208 */
[----:B------:R-:W-:-:S13]  /*ac50*/  ISETP.GT.AND P0, PT, R2, R7, PT ;  /* 0x000000070200720c */ /* 0x000fda0003f04270 */
[----:B------:R-:W-:Y:S02]  /*ac60*/  VOTEU.ANY UR5, UPT, !P0 ;  /* 0x0000000000057886 */ /* 0x000fe400040e0100 */
[----:B------:R-:W-:Y:S02]  /*ac70*/  UPOPC UR40, UR5 ;  /* 0x00000005002872bf */ /* 0x000fe40008000000 */
[----:B------:R-:W-:-:S04]  /*ac80*/  ISETP.NE.AND P0, PT, RZ, UR5, PT ;  /* 0x00000005ff007c0c */ /* 0x000fc8000bf05270 */
[----:B------:R-:W-:-:S05]  /*ac90*/  IMAD.U32 R13, RZ, RZ, UR40 ;  /* 0x00000028ff0d7e24 */ /* 0x000fca000f8e00ff */
[----:B------:R-:W0:Y:S02]  /*aca0*/  SHFL.IDX PT, R10, R0, R13, 0x1f ;  /* 0x00001f0d000a7589 */ /* 0x000e2400000e0000 */
[----:B0-----:R-:W-:-:S04]  /*acb0*/  IABS R9, R10 ;  /* 0x0000000a00097213 */ /* 0x001fc80000000000 */
[----:B------:R-:W0:Y:S08]  /*acc0*/  I2F.RP R4, R9 ;  /* 0x0000000900047306 */ /* 0x000e300000209400 */
[----:B0-----:R-:W0:Y:S02]  /*acd0*/  MUFU.RCP R4, R4 ;  /* 0x0000000400047308 */ /* 0x001e240000001000 */
[----:B0-----:R-:W-:-:S06]  /*ace0*/  VIADD R2, R4, 0xffffffe ;  /* 0x0ffffffe04027836 */ /* 0x001fcc0000000000 */
[----:B------:R0:W1:Y:S01]  /*acf0*/  F2I.FTZ.U32.TRUNC.NTZ R3, R2 ;  /* 0x0000000200037305 */ /* 0x000062000021f000 */
[----:B------:R-:W-:Y:S05]  /*ad00*/  @!P0 BRA `(.L_x_272) ;  /* 0x00000000000c8947 */ /* 0x000fea0003800000 */
[----:B------:R-:W-:-:S06]  /*ad10*/  UIADD3 UR5, UR40, -0x1, URZ ;  /* 0xffffffff28057890 */ /* 0x000fcc000fffe03f */
[----:B------:R-:W-:-:S05]  /*ad20*/  IMAD.U32 R13, RZ, RZ, UR5 ;  /* 0x00000005ff0d7e24 */ /* 0x000fca000f8e00ff */
[----:B------:R2:W3:Y:S02]  /*ad30*/  SHFL.IDX PT, R16, R6, R13, 0x1f ;  /* 0x00001f0d06107589 */ /* 0x0004e400000e0000 */
.L_x_272:
[----:B---3--:R-:W-:Y:S01]  /*ad40*/  IMAD R16, R16, R11, R8 ;  /* 0x0000000b10107224 */ /* 0x008fe200078e0208 */
[----:B0-----:R-:W-:Y:S01]  /*ad50*/  IABS R2, R10 ;  /* 0x0000000a00027213 */ /* 0x001fe20000000000 */
[----:B-1----:R-:W-:Y:S01]  /*ad60*/  IMAD.MOV R0, RZ, RZ, -R3 ;  /* 0x000000ffff007224 */ /* 0x002fe200078e0a03 */
[----:B------:R-:W-:Y:S01]  /*ad70*/  UIADD3 UR40, UR40, UR4, URZ ;  /* 0x0000000428287290 */ /* 0x000fe2000fffe03f */
[----:B------:R-:W-:Y:S02]  /*ad80*/  IMAD.IADD R11, R7, 0x1, -R16 ;  /* 0x00000001070b7824 */ /* 0x000fe400078e0a10 */
[----:B------:R-:W-:Y:S02]  /*ad90*/  IMAD.MOV R4, RZ, RZ, -R2 ;  /* 0x000000ffff047224 */ /* 0x000fe400078e0a02 */
[----:B------:R-:W-:Y:S01]  /*ada0*/  IMAD R7, R0, R9, RZ ;  /* 0x0000000900077224 */ /* 0x000fe200078e02ff */
[----:B------:R-:W-:Y:S01]  /*adb0*/  IABS R0, R11 ;  /* 0x0000000b00007213 */ /* 0x000fe20000000000 */
[----:B------:R-:W-:-:S04]  /*adc0*/  IMAD.MOV.U32 R2, RZ, RZ, RZ ;  /* 0x000000ffff027224 */ /* 0x000fc800078e00ff */
[----:B------:R-:W-:-:S04]  /*add0*/  IMAD.HI.U32 R2, R3, R7, R2 ;  /* 0x0000000703027227 */ /* 0x000fc800078e0002 */
[----:B------:R-:W-:Y:S02]  /*ade0*/  IMAD.MOV.U32 R3, RZ, RZ, R0 ;  /* 0x000000ffff037224 */ /* 0x000fe400078e0000 */
[----:B------:R-:W-:Y:S02]  /*adf0*/  IMAD.MOV.U32 R0, RZ, RZ, R4 ;  /* 0x000000ffff007224 */ /* 0x000fe400078e0004 */
[----:B------:R-:W-:-:S04]  /*ae00*/  IMAD.HI.U32 R2, R2, R3, RZ ;  /* 0x0000000302027227 */ /* 0x000fc800078e00ff */
[----:B------:R-:W-:-:S05]  /*ae10*/  IMAD R0, R2, R0, R3 ;  /* 0x0000000002007224 */ /* 0x000fca00078e0203 */
[----:B------:R-:W-:-:S13]  /*ae20*/  ISETP.GT.U32.AND P1, PT, R9, R0, PT ;  /* 0x000000000900720c */ /* 0x000fda0003f24070 */
[----:B------:R-:W-:Y:S02]  /*ae30*/  @!P1 IMAD.IADD R0, R0, 0x1, -R9 ;  /* 0x0000000100009824 */ /* 0x000fe400078e0a09 */
[----:B------:R-:W-:Y:S01]  /*ae40*/  @!P1 VIADD R2, R2, 0x1 ;  /* 0x0000000102029836 */ /* 0x000fe20000000000 */
[----:B------:R-:W-:Y:S02]  /*ae50*/  ISETP.NE.AND P1, PT, R10, RZ, PT ;  /* 0x000000ff0a00720c */ /* 0x000fe40003f25270 */
[----:B------:R-:W-:Y:S02]  /*ae60*/  ISETP.GE.U32.AND P0, PT, R0, R9, PT ;  /* 0x000000090000720c */ /* 0x000fe40003f06070 */
[----:B------:R-:W-:-:S04]  /*ae70*/  LOP3.LUT R0, R11, R10, RZ, 0x3c, !PT ;  /* 0x0000000a0b007212 */ /* 0x000fc800078e3cff */
[----:B------:R-:W-:-:S07]  /*ae80*/  ISETP.GE.AND P2, PT, R0, RZ, PT ;  /* 0x000000ff0000720c */ /* 0x000fce0003f46270 */
[----:B------:R-:W-:-:S06]  /*ae90*/  @P0 VIADD R2, R2, 0x1 ;  /* 0x0000000102020836 */ /* 0x000fcc0000000000 */
[----:B------:R-:W-:Y:S01]  /*aea0*/  @!P2 IMAD.MOV R2, RZ, RZ, -R2 ;  /* 0x000000ffff02a224 */ /* 0x000fe200078e0a02 */
[----:B------:R-:W-:-:S05]  /*aeb0*/  @!P1 LOP3.LUT R2, RZ, R10, RZ, 0x33, !PT ;  /* 0x0000000aff029212 */ /* 0x000fca00078e33ff */
[--C-:B------:R-:W-:Y:S02]  /*aec0*/  IMAD.MOV R17, RZ, RZ, -R2.reuse ;  /* 0x000000ffff117224 */ /* 0x100fe400078e0a02 */
[----:B------:R-:W-:Y:S02]  /*aed0*/  IMAD.MOV.U32 R18, RZ, RZ, R2 ;  /* 0x000000ffff127224 */ /* 0x000fe400078e0002 */
[----:B------:R-:W-:Y:S01]  /*aee0*/  IMAD R17, R10, R17, R11 ;  /* 0x000000110a117224 */ /* 0x000fe200078e020b */
[----:B------:R-:W-:Y:S06]  /*aef0*/  BRA `(.L_x_273) ;  /* 0x0000000000107947 */ /* 0x000fec0003800000 */
.L_x_268:
[----:B------:R-:W-:Y:S01]  /*af00*/  IMAD.MOV.U32 R16, RZ, RZ, R7 ;  /* 0x000000ffff107224 */ /* 0x000fe200078e0007 */
[----:B------:R-:W-:Y:S01]  /*af10*/  ULDC UR40, c[0x0][0xc3c] ;  /* 0x00030f0000287ab9 */ /* 0x000fe20000000800 */
[----:B------:R-:W-:Y:S02]  /*af20*/  IMAD.MOV.U32 R17, RZ, RZ, RZ ;  /* 0x000000ffff117224 */ /* 0x000fe400078e00ff */
[----:B------:R-:W-:-:S07]  /*af30*/  IMAD.MOV.U32 R18, RZ, RZ, RZ ;  /* 0x000000ffff127224 */ /* 0x000fce00078e00ff */
.L_x_273:
[----:B------:R-:W-:Y:S01]  /*af40*/  ISETP.NE.AND P0, PT, R5, RZ, PT ;  /* 0x000000ff0500720c */ /* 0x000fe20003f05270 */
[----:B------:R-:W-:-:S12]  /*af50*/  IMAD.U32 R19, RZ, RZ, UR40 ;  /* 0x00000028ff137e24 */ /* 0x000fd8000f8e00ff */
[----:B------:R-:W0:Y:S01]  /*af60*/  @!P0 S2R R3, SR_CgaCtaId ;  /* 0x0000000000038919 */ /* 0x000e220000008800 */
[----:B------:R-:W-:-:S04]  /*af70*/  @!P0 MOV R0, 0x400 ;  /* 0x0000040000008802 */ /* 0x000fc80000000f00 */
[----:B0-----:R-:W-:-:S05]  /*af80*/  @!P0 LEA R0, R3, R0, 0x18 ;  /* 0x0000000003008211 */ /* 0x001fca00078ec0ff */
[----:B------:R0:W-:Y:S01]  /*af90*/  @!P0 STS.128 [R0+0x388d0], R16 ;  /* 0x0388d01000008388 */ /* 0x0001e20000000c00 */
[----:B------:R-:W-:Y:S06]  /*afa0*/  BAR.ARV 0x5, 0x180 ;  /* 0x0146000000007b1d */ /* 0x000fec0000002000 */
.L_x_266:
[----:B------:R-:W-:Y:S01]  /*afb0*/  ULDC UR4, c[0x0][0xc3c] ;  /* 0x00030f0000047ab9 */ /* 0x000fe20000000800 */
[----:B------:R1:W-:Y:S01]  /*afc0*/  STL [R1+0xc], RZ ;  /* 0x00000cff01007387 */ /* 0x0003e20000100800 */
[----:B------:R-:W-:Y:S01]  /*afd0*/  UISETP.GE.AND UP0, UPT, UR40, UR4, UPT ;  /* 0x000000042800728c */ /* 0x000fe2000bf06270 */
[----:B------:R-:W-:Y:S02]  /*afe0*/  IMAD.MOV.U32 R30, RZ, RZ, 0x1 ;  /* 0x00000001ff1e7424 */ /* 0x000fe400078e00ff */
[----:B------:R-:W-:-:S03]  /*aff0*/  IMAD.MOV.U32 R23, RZ, RZ, RZ ;  /* 0x000000ffff177224 */ /* 0x000fc600078e00ff */
[----:B------:R-:W-:-:S13]  /*b000*/  PLOP3.LUT P0, PT, PT, PT, UP0, 0x80, 0x0 ;  /* 0x000000000000781c */ /* 0x000fda0003f0f008 */
[----:B-1----:R-:W-:Y:S05]  /*b010*/  @P0 BRA `(.L_x_274) ;  /* 0x0000005800800947 */ /* 0x002fea0003800000 */
[----:B------:R-:W1:Y:S01]  /*b020*/  S2R R10, SR_TID.X ;  /* 0x00000000000a7919 */ /* 0x000e620000002100 */
[----:B------:R-:W3:Y:S01]  /*b030*/  S2UR UR4, SR_CgaCtaId ;  /* 0x00000000000479c3 */ /* 0x000ee20000008800 */
[----:B------:R-:W-:Y:S01]  /*b040*/  IMAD.MOV.U32 R34, RZ, RZ, 0x40 ;  /* 0x00000040ff227424 */ /* 0x000fe200078e00ff */
[----:B------:R-:W-:Y:S01]  /*b050*/  ULOP3.LUT UR46, UR36, 0x2, URZ, 0xfc, !UPT ;  /* 0x00000002242e7892 */ /* 0x000fe2000f8efc3f */
[----:B------:R-:W-:Y:S01]  /*b060*/  IMAD.MOV.U32 R33, RZ, RZ, 0x20 ;  /* 0x00000020ff217424 */ /* 0x000fe200078e00ff */
[----:B------:R-:W-:Y:S01]  /*b070*/  ULOP3.LUT UR48, UR36, 0x1, URZ, 0xfc, !UPT ;  /* 0x0000000124307892 */ /* 0x000fe2000f8efc3f */
[----:B------:R-:W-:Y:S01]  /*b080*/  IMAD.MOV.U32 R30, RZ, RZ, 0x1 ;  /* 0x00000001ff1e7424 */ /* 0x000fe200078e00ff */
[----:B------:R-:W-:Y:S01]  /*b090*/  ULDC UR49, c[0x0][0xc] ;  /* 0x0000030000317ab9 */ /* 0x000fe20000000800 */
[----:B------:R-:W-:Y:S02]  /*b0a0*/  IMAD.MOV.U32 R23, RZ, RZ, RZ ;  /* 0x000000ffff177224 */ /* 0x000fe400078e00ff */
[----:B---3--:R-:W-:-:S02]  /*b0b0*/  IMAD.U32 R36, RZ, RZ, UR4 ;  /* 0x00000004ff247e24 */ /* 0x008fc4000f8e00ff */
[C---:B-1----:R-:W-:Y:S01]  /*b0c0*/  IMAD.SHL.U32 R2, R10.reuse, 0x80, RZ ;  /* 0x000000800a027824 */ /* 0x042fe200078e00ff */
[C---:B------:R-:W-:Y:S01]  /*b0d0*/  LOP3.LUT R8, R10.reuse, 0x7f, RZ, 0xc0, !PT ;  /* 0x0000007f0a087812 */ /* 0x040fe200078ec0ff */
[C---:B------:R-:W-:Y:S01]  /*b0e0*/  IMAD.SHL.U32 R5, R10.reuse, 0x10, RZ ;  /* 0x000000100a057824 */ /* 0x040fe200078e00ff */
[C---:B------:R-:W-:Y:S01]  /*b0f0*/  R2P PR, R10.reuse, 0x6 ;  /* 0x000000060a007804 */ /* 0x040fe20000000000 */
[----:B------:R-:W-:Y:S01]  /*b100*/  IMAD.SHL.U32 R9, R10, 0x2, RZ ;  /* 0x000000020a097824 */ /* 0x000fe200078e00ff */
[----:B0-----:R-:W-:Y:S02]  /*b110*/  SHF.R.U32.HI R0, RZ, 0x5, R8 ;  /* 0x00000005ff007819 */ /* 0x001fe40000011608 */
[C---:B------:R-:W-:Y:S02]  /*b120*/  LOP3.LUT R7, R2.reuse, 0x400, RZ, 0xc0, !PT ;  /* 0x0000040002077812 */ /* 0x040fe400078ec0ff */
[----:B------:R-:W-:Y:S02]  /*b130*/  LOP3.LUT R3, R2, 0x380, RZ, 0xc0, !PT ;  /* 0x0000038002037812 */ /* 0x000fe400078ec0ff */
[----:B--2---:R-:W-:Y:S01]  /*b140*/  LOP3.LUT R6, R5, 0x3f0, RZ, 0xc0, !PT ;  /* 0x000003f005067812 */ /* 0x004fe200078ec0ff */
[C---:B------:R-:W-:Y:S01]  /*b150*/  IMAD R7, R0.reuse, 0x800, R7 ;  /* 0x0000080000077824 */ /* 0x040fe200078e0207 */
[----:B------:R-:W-:Y:S01]  /*b160*/  LOP3.LUT R4, R3, 0x10, R10, 0xf8, !PT ;  /* 0x0000001003047812 */ /* 0x000fe200078ef80a */
[----:B------:R-:W-:Y:S01]  /*b170*/  IMAD R0, R0, 0x10, R3 ;  /* 0x0000001000007824 */ /* 0x000fe200078e0203 */
[----:B------:R-:W-:-:S02]  /*b180*/  LOP3.LUT R6, R6, 0x70, R9, 0x78, !PT ;  /* 0x0000007006067812 */ /* 0x000fc400078e7809 */
[--C-:B------:R-:W-:Y:S02]  /*b190*/  LOP3.LUT R4, R4, 0x70, R5.reuse, 0x78, !PT ;  /* 0x0000007004047812 */ /* 0x100fe400078e7805 */
[--C-:B------:R-:W-:Y:S02]  /*b1a0*/  LOP3.LUT R3, R0, 0x70, R5.reuse, 0x78, !PT ;  /* 0x0000007000037812 */ /* 0x100fe400078e7805 */
[----:B------:R-:W-:Y:S01]  /*b1b0*/  LOP3.LUT R37, R6, 0x400, R5, 0xf8, !PT ;  /* 0x0000040006257812 */ /* 0x000fe200078ef805 */
[----:B------:R-:W-:Y:S01]  /*b1c0*/  IMAD.IADD R0, R7, 0x1, R4 ;  /* 0x0000000107007824 */ /* 0x000fe200078e0204 */
[----:B------:R-:W-:Y:S02]  /*b1d0*/  LOP3.LUT R2, R3, 0xc00, R2, 0xf8, !PT ;  /* 0x00000c0003027812 */ /* 0x000fe400078ef802 */
[----:B------:R-:W-:Y:S02]  /*b1e0*/  MOV R3, 0x400 ;  /* 0x0000040000037802 */ /* 0x000fe40000000f00 */
[----:B------:R-:W-:Y:S01]  /*b1f0*/  LOP3.LUT R28, R5, 0x70, RZ, 0xc0, !PT ;  /* 0x00000070051c7812 */ /* 0x000fe200078ec0ff */
[----:B------:R0:W-:Y:S01]  /*b200*/  STL [R1+0x4], R2 ;  /* 0x0000040201007387 */ /* 0x0001e20000100800 */
[----:B------:R-:W-:-:S02]  /*b210*/  LEA R22, R36, R3, 0x18 ;  /* 0x0000000324167211 */ /* 0x000fc400078ec0ff */
[----:B------:R-:W-:Y:S01]  /*b220*/  SEL R34, R34, 0xffffffc0, !P2 ;  /* 0xffffffc022227807 */ /* 0x000fe20005000000 */
[----:B------:R1:W-:Y:S01]  /*b230*/  STL [R1], R0 ;  /* 0x0000000001007387 */ /* 0x0003e20000100800 */
[----:B------:R-:W-:-:S03]  /*b240*/  SEL R33, R33, 0xffffffe0, !P1 ;  /* 0xffffffe021217807 */ /* 0x000fc60004800000 */
[----:B------:R2:W-:Y:S01]  /*b250*/  STL [R1+0xc], RZ ;  /* 0x00000cff01007387 */ /* 0x0005e20000100800 */
[----:B0-----:R-:W-:Y:S02]  /*b260*/  LOP3.LUT R2, R28, 0x80, RZ, 0xfc, !PT ;  /* 0x000000801c027812 */ /* 0x001fe400078efcff */
[----:B-1----:R-:W-:-:S04]  /*b270*/  SHF.R.U32.HI R0, RZ, 0x3, R8 ;  /* 0x00000003ff007819 */ /* 0x002fc80000011608 */
[----:B------:R-:W-:Y:S01]  /*b280*/  LOP3.LUT R3, R0, 0x70, R5, 0xf8, !PT ;  /* 0x0000007000037812 */ /* 0x000fe200078ef805 */
[----:B------:R-:W-:-:S05]  /*b290*/  IMAD.IADD R0, R22, 0x1, R37 ;  /* 0x0000000116007824 */ /* 0x000fca00078e0225 */
[----:B------:R2:W-:Y:S02]  /*b2a0*/  STL [R1+0x8], R0 ;  /* 0x0000080001007387 */ /* 0x0005e40000100800 */
.L_x_349:
[----:B------:R-:W-:Y:S01]  /*b2b0*/  ULDC.64 UR4, c[0x0][0xc88] ;  /* 0x0003220000047ab9 */ /* 0x000fe20000000a00 */
[----:B------:R-:W-:Y:S01]  /*b2c0*/  ULDC.64 UR6, c[0x0][0xa18] ;  /* 0x0002860000067ab9 */ /* 0x000fe20000000a00 */
[----:B------:R-:W-:Y:S01]  /*b2d0*/  UIMAD.WIDE UR4, UR40, 0x4, UR4 ;  /* 0x00000004280478a5 */ /* 0x000fe2000f8e0204 */
[----:B------:R-:W-:-:S05]  /*b2e0*/  ULDC.64 UR8, c[0x0][0xa00] ;  /* 0x0002800000087ab9 */ /* 0x000fca0000000a00 */
[----:B------:R-:W-:Y:S02]  /*b2f0*/  IMAD.U32 R2, RZ, RZ, UR4 ;  /* 0x00000004ff027e24 */ /* 0x000fe4000f8e00ff */
[----:B------:R-:W-:Y:S01]  /*b300*/  IMAD.U32 R3, RZ, RZ, UR5 ;  /* 0x00000005ff037e24 */ /* 0x000fe2000f8e00ff */
[----:B------:R-:W-:-:S04]  /*b310*/  ULDC.64 UR4, c[0x0][0xa28] ;  /* 0x00028a0000047ab9 */ /* 0x000fc80000000a00 */
[----:B------:R-:W3:Y:S01]  /*b320*/  LDG.E R2, desc[UR52][R2.64] ;  /* 0x0000003402027981 */ /* 0x000ee2000c1e1900 */
[----:B------:R-:W-:Y:S02]  /*b330*/  UISETP.NE.U32.AND UP1, UPT, UR4, URZ, UPT ;  /* 0x0000003f0400728c */ /* 0x000fe4000bf25070 */
[----:B------:R-:W-:Y:S02]  /*b340*/  UISETP.NE.U32.AND UP0, UPT, UR6, URZ, UPT ;  /* 0x0000003f0600728c */ /* 0x000fe4000bf05070 */
[----:B------:R-:W-:Y:S02]  /*b350*/  UISETP.NE.AND.EX UP2, UPT, UR5, URZ, UPT, UP1 ;  /* 0x0000003f0500728c */ /* 0x000fe4000bf45310 */
[----:B------:R-:W-:Y:S02]  /*b360*/  UISETP.NE.AND.EX UP0, UPT, UR7, URZ, UPT, UP0 ;  /* 0x0000003f0700728c */ /* 0x000fe4000bf05300 */
[----:B------:R-:W-:Y:S02]  /*b370*/  UISETP.NE.U32.AND UP1, UPT, UR8, URZ, UPT ;  /* 0x0000003f0800728c */ /* 0x000fe4000bf25070 */
[----:B------:R-:W-:-:S02]  /*b380*/  PLOP3.LUT P0, PT, PT, PT, UP2, 0x80, 0x0 ;  /* 0x000000000000781c */ /* 0x000fc40003f0f028 */
[----:B------:R-:W-:Y:S01]  /*b390*/  PLOP3.LUT P1, PT, PT, PT, UP0, 0x80, 0x0 ;  /* 0x000000000000781c */ /* 0x000fe20003f2f008 */
[----:B------:R-:W-:Y:S01]  /*b3a0*/  UISETP.NE.AND.EX UP5, UPT, UR9, URZ, UPT, UP1 ;  /* 0x0000003f0900728c */ /* 0x000fe2000bfa5310 */
[----:B-1----:R-:W-:-:S03]  /*b3b0*/  IMAD.MOV.U32 R19, RZ, RZ, RZ ;  /* 0x000000ffff137224 */ /* 0x002fc600078e00ff */
[----:B------:R-:W-:Y:S02]  /*b3c0*/  UP2UR UR47, UPR, URZ, 0x20 ;  /* 0x000000203f2f7883 */ /* 0x000fe40008000000 */
[----:B------:R-:W-:Y:S02]  /*b3d0*/  PLOP3.LUT P2, PT, PT, PT, UP5, 0x80, 0x0 ;  /* 0x000000000000781c */ /* 0x000fe40003f4f058 */
[----:B---3--:R-:W-:-:S13]  /*b3e0*/  R2UR UR44, R2 ;  /* 0x00000000022c72ca */ /* 0x008fda00000e0000 */
[----:B------:R-:W-:Y:S02]  /*b3f0*/  USHF.R.S32.HI UR45, URZ, 0x1f, UR44 ;  /* 0x0000001f3f2d7899 */ /* 0x000fe4000801142c */
[----:B------:R-:W-:Y:S02]  /*b400*/  @UP2 ULEA UR4, UP3, UR44, UR4, 0x2 ;  /* 0x000000042c042291 */ /* 0x000fe4000f86103f */
[----:B------:R-:W-:Y:S02]  /*b410*/  USHF.L.U32 UR38, UR44, 0x2, URZ ;  /* 0x000000022c267899 */ /* 0x000fe4000800063f */
[----:B------:R-:W-:Y:S02]  /*b420*/  @UP2 ULEA.HI.X UR5, UR44, UR5, UR45, 0x2, UP3 ;  /* 0x000000052c052291 */ /* 0x000fe400098f142d */
[----:B------:R-:W-:Y:S01]  /*b430*/  USHF.L.U64.HI UR39, UR44, 0x2, UR45 ;  /* 0x000000022c277899 */ /* 0x000fe2000801022d */
[----:B------:R-:W-:Y:S01]  /*b440*/  IMAD.U32 R2, RZ, RZ, UR4 ;  /* 0x00000004ff027e24 */ /* 0x000fe2000f8e00ff */
[----:B------:R-:W-:-:S02]  /*b450*/  @UP0 UIADD3 UR6, UP4, UR38, UR6, URZ ;  /* 0x0000000626060290 */ /* 0x000fc4000ff9e03f */
[----:B------:R-:W-:Y:S02]  /*b460*/  IMAD.U32 R3, RZ, RZ, UR5 ;  /* 0x00000005ff037e24 */ /* 0x000fe4000f8e00ff */
[----:B------:R-:W-:Y:S02]  /*b470*/  @UP0 UIADD3.X UR7, UR39, UR7, URZ, UP4, !UPT ;  /* 0x0000000727070290 */ /* 0x000fe4000a7fe43f */
[----:B------:R-:W-:Y:S01]  /*b480*/  UIADD3 UR8, UP0, UR38, UR8, URZ ;  /* 0x0000000826087290 */ /* 0x000fe2000ff1e03f */
[----:B0-2---:R0:W5:Y:S03]  /*b490*/  @P0 LDG.E R0, desc[UR52][R2.64] ;  /* 0x0000003402000981 */ /* 0x005166000c1e1900 */
[----:B------:R-:W-:Y:S01]  /*b4a0*/  UIADD3.X UR4, UR39, UR9, URZ, UP0, !UPT ;  /* 0x0000000927047290 */ /* 0x000fe200087fe43f */
[----:B0-----:R-:W-:Y:S02]  /*b4b0*/  IMAD.U32 R2, RZ, RZ, UR6 ;  /* 0x00000006ff027e24 */ /* 0x001fe4000f8e00ff */
[----:B------:R-:W-:-:S05]  /*b4c0*/  IMAD.U32 R3, RZ, RZ, UR7 ;  /* 0x00000007ff037e24 */ /* 0x000fca000f8e00ff */
[----:B------:R0:W2:Y:S02]  /*b4d0*/  @P1 LDG.E R4, desc[UR52][R2.64] ;  /* 0x0000003402041981 */ /* 0x0000a4000c1e1900 */
[----:B0-----:R-:W-:Y:S02]  /*b4e0*/  IMAD.U32 R2, RZ, RZ, UR8 ;  /* 0x00000008ff027e24 */ /* 0x001fe4000f8e00ff */
[----:B------:R-:W-:-:S05]  /*b4f0*/  IMAD.U32 R3, RZ, RZ, UR4 ;  /* 0x00000004ff037e24 */ /* 0x000fca000f8e00ff */
[----:B------:R0:W5:Y:S01]  /*b500*/  @P2 LDG.E R19, desc[UR52][R2.64] ;  /* 0x0000003402132981 */ /* 0x000162000c1e1900 */
[----:B--2---:R-:W-:Y:S01]  /*b510*/  @P1 R2UR UR41, R4 ;  /* 0x00000000042912ca */ /* 0x004fe200000e0000 */
[----:B0-----:R-:W-:-:S14]  /*b520*/  @P1 BRA `(.L_x_275) ;  /* 0x0000000000241947 */ /* 0x001fdc0003800000 */
[----:B------:R-:W-:Y:S01]  /*b530*/  UISETP.NE.AND UP0, UPT, UR47, URZ, UPT ;  /* 0x0000003f2f00728c */ /* 0x000fe2000bf05270 */
[----:B------:R-:W-:-:S05]  /*b540*/  ULDC UR41, c[0x0][0x288] ;  /* 0x0000a20000297ab9 */ /* 0x000fca0000000800 */
[----:B------:R-:W-:-:S13]  /*b550*/  PLOP3.LUT P1, PT, PT, PT, UP0, 0x40, 0x0 ;  /* 0x000000000000781c */ /* 0x000fda0003f2e808 */
[----:B------:R-:W-:Y:S05]  /*b560*/  @P1 BRA `(.L_x_275) ;  /* 0x0000000000141947 */ /* 0x000fea0003800000 */
[----:B------:R-:W2:Y:S04]  /*b570*/  LDG.E R5, desc[UR52][R2.64] ;  /* 0x0000003402057981 */ /* 0x000ea8000c1e1900 */
[----:B------:R-:W3:Y:S01]  /*b580*/  LDG.E R4, desc[UR52][R2.64+0x4] ;  /* 0x0000043402047981 */ /* 0x000ee2000c1e1900 */
[----:B--2---:R-:W-:Y:S02]  /*b590*/  R2UR UR4, R5 ;  /* 0x00000000050472ca */ /* 0x004fe400000e0000 */
[----:B---3--:R-:W-:-:S13]  /*b5a0*/  R2UR UR41, R4 ;  /* 0x00000000042972ca */ /* 0x008fda00000e0000 */
[----:B------:R-:W-:-:S12]  /*b5b0*/  UIADD3 UR41, -UR4, UR41, URZ ;  /* 0x0000002904297290 */ /* 0x000fd8000fffe13f */
.L_x_275:
[----:B------:R-:W-:Y:S01]  /*b5c0*/  UMOV UR37, URZ ;  /* 0x0000003f00257c82 */ /* 0x000fe20008000000 */
[----:B------:R-:W-:Y:S01]  /*b5d0*/  ULDC.64 UR6, c[0x0][0xa20] ;  /* 0x0002880000067ab9 */ /* 0x000fe20000000a00 */
[----:B-----5:R-:W-:Y:S01]  /*b5e0*/  @P0 R2UR UR37, R0 ;  /* 0x00000000002502ca */ /* 0x020fe200000e0000 */
[----:B------:R-:W-:Y:S01]  /*b5f0*/  ULDC.64 UR4, c[0x0][0x418] ;  /* 0x0001060000047ab9 */ /* 0x000fe20000000a00 */
[----:B------:R-:W-:Y:S01]  /*b600*/  ISETP.NE.U32.AND P0, PT, RZ, UR6, PT ;  /* 0x00000006ff007c0c */ /* 0x000fe2000bf05070 */
[----:B------:R-:W-:Y:S01]  /*b610*/  UISETP.NE.U32.AND UP0, UPT, UR4, URZ, UPT ;  /* 0x0000003f0400728c */ /* 0x000fe2000bf05070 */
[----:B------:R-:W-:Y:S01]  /*b620*/  IMAD.U32 R31, RZ, RZ, UR44 ;  /* 0x0000002cff1f7e24 */ /* 0x000fe2000f8e00ff */
[----:B------:R-:W-:Y:S01]  /*b630*/  ULDC UR42, c[0x0][0x2f0] ;  /* 0x0000bc00002a7ab9 */ /* 0x000fe20000000800 */
[----:B------:R-:W-:Y:S01]  /*b640*/  ISETP.NE.AND.EX P0, PT, RZ, UR7, PT, P0 ;  /* 0x00000007ff007c0c */ /* 0x000fe2000bf05300 */
[----:B------:R-:W-:Y:S01]  /*b650*/  UISETP.NE.AND.EX UP0, UPT, UR5, URZ, UPT, UP0 ;  /* 0x0000003f0500728c */ /* 0x000fe2000bf05300 */
[----:B------:R-:W-:-:S03]  /*b660*/  ULDC UR4, c[0x0][0x424] ;  /* 0x0001090000047ab9 */ /* 0x000fc60000000800 */
[----:B------:R-:W-:-:S04]  /*b670*/  USEL UR4, UR4, 0x1, UP0 ;  /* 0x0000000104047887 */ /* 0x000fc80008000000 */
[----:B------:R-:W-:-:S04]  /*b680*/  UIMAD UR42, UR4, UR42, URZ ;  /* 0x0000002a042a72a4 */ /* 0x000fc8000f8e023f */
[----:B------:R-:W-:Y:S08]  /*b690*/  @!P0 BRA `(.L_x_276) ;  /* 0x00000000001c8947 */ /* 0x000ff00003800000 */
[----:B------:R-:W-:-:S04]  /*b6a0*/  UIADD3 UR4, UP0, UR38, UR6, URZ ;  /* 0x0000000626047290 */ /* 0x000fc8000ff1e03f */
[----:B------:R-:W-:Y:S02]  /*b6b0*/  UIADD3.X UR5, UR39, UR7, URZ, UP0, !UPT ;  /* 0x0000000727057290 */ /* 0x000fe400087fe43f */
[----:B------:R-:W-:-:S04]  /*b6c0*/  IMAD.U32 R2, RZ, RZ, UR4 ;  /* 0x00000004ff027e24 */ /* 0x000fc8000f8e00ff */
[----:B------:R-:W-:-:S05]  /*b6d0*/  IMAD.U32 R3, RZ, RZ, UR5 ;  /* 0x00000005ff037e24 */ /* 0x000fca000f8e00ff */
[----:B------:R-:W2:Y:S02]  /*b6e0*/  LDG.E R2, desc[UR52][R2.64] ;  /* 0x0000003402027981 */ /* 0x000ea4000c1e1900 */
[----:B--2---:R-:W-:Y:S01]  /*b6f0*/  R2UR UR42, R2 ;  /* 0x00000000022a72ca */ /* 0x004fe200000e0000 */
[----:B------:R-:W-:-:S14]  /*b700*/  BRA `(.L_x_277) ;  /* 0x00000000002c7947 */ /* 0x000fdc0003800000 */
.L_x_276:
[----:B------:R-:W-:Y:S02]  /*b710*/  ULDC.64 UR4, c[0x0][0xa08] ;  /* 0x0002820000047ab9 */ /* 0x000fe40000000a00 */
[----:B------:R-:W-:-:S04]  /*b720*/  ISETP.NE.U32.AND P0, PT, RZ, UR4, PT ;  /* 0x00000004ff007c0c */ /* 0x000fc8000bf05070 */
[----:B------:R-:W-:-:S13]  /*b730*/  ISETP.NE.AND.EX P0, PT, RZ, UR5, PT, P0 ;  /* 0x00000005ff007c0c */ /* 0x000fda000bf05300 */
[----:B------:R-:W-:Y:S05]  /*b740*/  @!P0 BRA `(.L_x_277) ;  /* 0x00000000001c8947 */ /* 0x000fea0003800000 */
[----:B------:R-:W0:Y:S02]  /*b750*/  LDC.64 R2, c[0x0][0xa08] ;  /* 0x00028200ff027b82 */ /* 0x000e240000000a00 */
[----:B0-----:R-:W-:-:S05]  /*b760*/  IMAD.WIDE R2, R31, 0x4, R2 ;  /* 0x000000041f027825 */ /* 0x001fca00078e0202 */
[----:B------:R-:W2:Y:S04]  /*b770*/  LDG.E R4, desc[UR52][R2.64] ;  /* 0x0000003402047981 */ /* 0x000ea8000c1e1900 */
[----:B------:R-:W3:Y:S01]  /*b780*/  LDG.E R0, desc[UR52][R2.64+0x4] ;  /* 0x0000043402007981 */ /* 0x000ee2000c1e1900 */
[----:B--2---:R-:W-:Y:S02]  /*b790*/  R2UR UR42, R4 ;  /* 0x00000000042a72ca */ /* 0x004fe400000e0000 */
[----:B---3--:R-:W-:-:S13]  /*b7a0*/  R2UR UR4, R0 ;  /* 0x00000000000472ca */ /* 0x008fda00000e0000 */
[----:B------:R-:W-:-:S12]  /*b7b0*/  UIADD3 UR42, -UR42, UR4, URZ ;  /* 0x000000042a2a7290 */ /* 0x000fd8000fffe13f */
.L_x_277:
[----:B------:R-:W-:Y:S01]  /*b7c0*/  UIADD3 UR42, -UR37, UR42, URZ ;  /* 0x0000002a252a7290 */ /* 0x000fe2000fffe13f */
[----:B------:R-:W-:Y:S03]  /*b7d0*/  BSSY B7, `(.L_x_278) ;  /* 0x000048f000077945 */ /* 0x000fe60003800000 */
[----:B------:R-:W-:Y:S02]  /*b7e0*/  UIADD3 UR4, UR42, 0x7f, URZ ;  /* 0x0000007f2a047890 */ /* 0x000fe4000fffe03f */
[----:B------:R-:W-:Y:S02]  /*b7f0*/  ISETP.LT.AND P0, PT, RZ, UR42, PT ;  /* 0x0000002aff007c0c */ /* 0x000fe4000bf01270 */
[----:B------:R-:W-:-:S04]  /*b800*/  USHF.R.S32.HI UR5, URZ, 0x1f, UR4 ;  /* 0x0000001f3f057899 */ /* 0x000fc80008011404 */
[----:B------:R-:W-:-:S04]  /*b810*/  ULEA.HI UR5, UR5, UR4, URZ, 0x7 ;  /* 0x0000000405057291 */ /* 0x000fc8000f8f383f */
[----:B------:R-:W-:-:S03]  /*b820*/  USHF.R.S32.HI UR43, URZ, 0x7, UR5 ;  /* 0x000000073f2b7899 */ /* 0x000fc60008011405 */
[----:B------:R-:W-:Y:S09]  /*b830*/  @P0 BRA `(.L_x_279) ;  /* 0x0000000000440947 */ /* 0x000ff20003800000 */
[----:B------:R-:W0:Y:S02]  /*b840*/  S2R R0, SR_TID.X ;  /* 0x0000000000007919 */ /* 0x000e240000002100 */
[----:B0-----:R-:W-:-:S04]  /*b850*/  LOP3.LUT R0, R0, 0x7f, RZ, 0xc0, !PT ;  /* 0x0000007f00007812 */ /* 0x001fc800078ec0ff */
[----:B------:R-:W-:-:S13]  /*b860*/  ISETP.NE.AND P0, PT, R0, RZ, PT ;  /* 0x000000ff0000720c */ /* 0x000fda0003f05270 */
[----:B------:R-:W-:Y:S05]  /*b870*/  @P0 BRA `(.L_x_280) ;  /* 0x0000004800100947 */ /* 0x000fea0003800000 */
[----:B------:R-:W0:Y:S01]  /*b880*/  S2R R5, SR_LANEID ;  /* 0x0000000000057919 */ /* 0x000e220000000000 */
[----:B------:R-:W-:Y:S01]  /*b890*/  VOTEU.ANY UR4, UPT, PT ;  /* 0x0000000000047886 */ /* 0x000fe200038e0100 */
[----:B------:R-:W1:Y:S01]  /*b8a0*/  LDC.64 R2, c[0x0][0xc60] ;  /* 0x00031800ff027b82 */ /* 0x000e620000000a00 */
[----:B------:R-:W0:Y:S02]  /*b8b0*/  FLO.U32 R0, UR4 ;  /* 0x0000000400007d00 */ /* 0x000e2400080e0000 */
[----:B0-----:R-:W-:-:S06]  /*b8c0*/  ISETP.EQ.U32.AND P0, PT, R0, R5, PT ;  /* 0x000000050000720c */ /* 0x001fcc0003f02070 */
[----:B------:R-:W1:Y:S07]  /*b8d0*/  POPC R5, UR4 ;  /* 0x0000000400057d09 */ /* 0x000e6e0008000000 */
[----:B-1----:R-:W2:Y:S01]  /*b8e0*/  @P0 ATOMG.E.ADD.STRONG.GPU PT, R3, desc[UR52][R2.64], R5 ;  /* 0x00000005020309a8 */ /* 0x002ea200081ee1f4 */
[----:B------:R-:W0:Y:S02]  /*b8f0*/  S2R R4, SR_LTMASK ;  /* 0x0000000000047919 */ /* 0x000e240000003900 */
[----:B0-----:R-:W-:-:S04]  /*b900*/  LOP3.LUT R4, R4, UR4, RZ, 0xc0, !PT ;  /* 0x0000000404047c12 */ /* 0x001fc8000f8ec0ff */
[----:B------:R-:W0:Y:S01]  /*b910*/  POPC R7, R4 ;  /* 0x0000000400077309 */ /* 0x000e220000000000 */
[----:B--2---:R-:W0:Y:S02]  /*b920*/  SHFL.IDX PT, R0, R3, R0, 0x1f ;  /* 0x00001f0003007589 */ /* 0x004e2400000e0000 */
[----:B0-----:R-:W-:Y:S01]  /*b930*/  IADD3 R16, R0, UR49, R7 ;  /* 0x0000003100107c10 */ /* 0x001fe2000fffe007 */
[----:B------:R-:W-:Y:S06]  /*b940*/  BRA `(.L_x_280) ;  /* 0x0000004400dc7947 */ /* 0x000fec0003800000 */
.L_x_279:
[----:B------:R-:W-:Y:S01]  /*b950*/  VIADD R0, R22, 0x28400 ;  /* 0x0002840016007836 */ /* 0x000fe20000000000 */
[----:B------:R-:W-:Y:S04]  /*b960*/  BSSY B6, `(.L_x_281) ;  /* 0x0000013000067945 */ /* 0x000fe80003800000 */
[----:B------:R-:W-:-:S13]  /*b970*/  LOP3.LUT P0, RZ, R0, 0x3ff, RZ, 0xc0, !PT ;  /* 0x000003ff00ff7812 */ /* 0x000fda000780c0ff */
[----:B------:R-:W-:Y:S05]  /*b980*/  @!P0 BRA `(.L_x_282) ;  /* 0x0000000000408947 */ /* 0x000fea0003800000 */
[----:B------:R-:W-:Y:S01]  /*b990*/  MOV R2, 0x0 ;  /* 0x0000000000027802 */ /* 0x000fe20000000f00 */
[----:B------:R-:W-:Y:S01]  /*b9a0*/  ULDC.64 UR6, c[0x4][0xc0] ;  /* 0x0100300000067ab9 */ /* 0x000fe20000000a00 */
[----:B------:R-:W-:Y:S01]  /*b9b0*/  ULDC.64 UR8, c[0x4][0xc8] ;  /* 0x0100320000087ab9 */ /* 0x000fe20000000a00 */
[----:B------:R-:W-:Y:S01]  /*b9c0*/  ULDC.64 UR4, c[0x4][0x8] ;  /* 0x0100020000047ab9 */ /* 0x000fe20000000a00 */
[----:B------:R-:W-:Y:S02]  /*b9d0*/  IMAD.U32 R4, RZ, RZ, UR6 ;  /* 0x00000006ff047e24 */ /* 0x000fe4000f8e00ff */
[----:B------:R-:W0:Y:S01]  /*b9e0*/  LDC.64 R2, c[0x4][R2] ;  /* 0x0100000002027b82 */ /* 0x000e220000000a00 */
[----:B------:R-:W-:Y:S02]  /*b9f0*/  IMAD.U32 R5, RZ, RZ, UR7 ;  /* 0x00000007ff057e24 */ /* 0x000fe4000f8e00ff */
        /* <DEDUP_REMOVED lines=8> */
[----:B0-----:R-:W-:Y:S05]  /*ba80*/  CALL.ABS.NOINC R2 ;  /* 0x0000000002007343 */ /* 0x001fea0003c00000 */
.L_x_282:
[----:B------:R-:W-:Y:S05]  /*ba90*/  BSYNC B6 ;  /* 0x0000000000067941 */ /* 0x000fea0003800000 */
.L_x_281:
[----:B------:R-:W-:Y:S01]  /*baa0*/  VIADD R0, R22, 0x10400 ;  /* 0x0001040016007836 */ /* 0x000fe20000000000 */
[----:B------:R-:W-:Y:S01]  /*bab0*/  LOP3.LUT R29, R29, 0xfffffffe, RZ, 0xc0, !PT ;  /* 0xfffffffe1d1d7812 */ /* 0x000fe200078ec0ff */
[----:B------:R-:W-:Y:S03]  /*bac0*/  BSSY B6, `(.L_x_283) ;  /* 0x0000014000067945 */ /* 0x000fe60003800000 */
[----:B------:R-:W-:-:S13]  /*bad0*/  LOP3.LUT P0, RZ, R0, 0x3ff, RZ, 0xc0, !PT ;  /* 0x000003ff00ff7812 */ /* 0x000fda000780c0ff */
[----:B------:R-:W-:Y:S01]  /*bae0*/  @P0 LOP3.LUT R29, R29, 0x1, RZ, 0xfc, !PT ;  /* 0x000000011d1d0812 */ /* 0x000fe200078efcff */
[----:B------:R-:W-:Y:S06]  /*baf0*/  @!P0 BRA `(.L_x_284) ;  /* 0x0000000000408947 */ /* 0x000fec0003800000 */
        /* <DEDUP_REMOVED lines=16> */
.L_x_284:
[----:B------:R-:W-:Y:S05]  /*bc00*/  BSYNC B6 ;  /* 0x0000000000067941 */ /* 0x000fea0003800000 */
.L_x_283:
        /* <DEDUP_REMOVED lines=20> */
.L_x_286:
[----:B------:R-:W-:Y:S05]  /*bd50*/  BSYNC B6 ;  /* 0x0000000000067941 */ /* 0x000fea0003800000 */
.L_x_285:
[----:B------:R-:W-:Y:S01]  /*bd60*/  LOP3.LUT P6, RZ, R29, 0x1, RZ, 0xc0, !PT ;  /* 0x000000011dff7812 */ /* 0x000fe200078cc0ff */
[----:B------:R-:W-:-:S12]  /*bd70*/  BSSY B6, `(.L_x_287) ;  /* 0x0000012000067945 */ /* 0x000fd80003800000 */
        /* <DEDUP_REMOVED lines=17> */
.L_x_288:
[----:B------:R-:W-:Y:S05]  /*be90*/  BSYNC B6 ;  /* 0x0000000000067941 */ /* 0x000fea0003800000 */
.L_x_287:
[----:B------:R-:W-:Y:S01]  /*bea0*/  ULDC.64 UR4, c[0x0][0x9f8] ;  /* 0x00027e0000047ab9 */ /* 0x000fe20000000a00 */
[----:B------:R-:W0:Y:S01]  /*beb0*/  LDC R10, c[0x0][0x430] ;  /* 0x00010c00ff0a7b82 */ /* 0x000e220000000800 */
[----:B------:R-:W-:Y:S01]  /*bec0*/  UISETP.NE.U32.AND UP0, UPT, UR4, URZ, UPT ;  /* 0x0000003f0400728c */ /* 0x000fe2000bf05070 */
[----:B------:R-:W1:Y:S03]  /*bed0*/  S2R R20, SR_TID.X ;  /* 0x0000000000147919 */ /* 0x000e660000002100 */
[----:B------:R-:W-:Y:S01]  /*bee0*/  UISETP.NE.AND.EX UP0, UPT, UR5, URZ, UPT, UP0 ;  /* 0x0000003f0500728c */ /* 0x000fe2000bf05300 */
[----:B------:R-:W-:Y:S02]  /*bef0*/  IMAD.U32 R8, RZ, RZ, UR43 ;  /* 0x0000002bff087e24 */ /* 0x000fe4000f8e00ff */
[----:B------:R-:W2:Y:S03]  /*bf00*/  LDC R11, c[0x0][0x2f4] ;  /* 0x0000bd00ff0b7b82 */ /* 0x000ea60000000800 */
[----:B------:R-:W-:-:S05]  /*bf10*/  PLOP3.LUT P0, PT, PT, PT, UP0, 0x80, 0x0 ;  /* 0x000000000000781c */ /* 0x000fca0003f0f008 */
[----:B------:R-:W-:-:S04]  /*bf20*/  @UP0 UIADD3 UR4, UP1, UR38, UR4, URZ ;  /* 0x0000000426040290 */ /* 0x000fc8000ff3e03f */
[----:B------:R-:W-:Y:S02]  /*bf30*/  @UP0 UIADD3.X UR5, UR39, UR5, URZ, UP1, !UPT ;  /* 0x0000000527050290 */ /* 0x000fe40008ffe43f */
[----:B------:R-:W-:-:S04]  /*bf40*/  IMAD.U32 R2, RZ, RZ, UR4 ;  /* 0x00000004ff027e24 */ /* 0x000fc8000f8e00ff */
[----:B------:R-:W-:-:S05]  /*bf50*/  IMAD.U32 R3, RZ, RZ, UR5 ;  /* 0x00000005ff037e24 */ /* 0x000fca000f8e00ff */
[----:B------:R3:W4:Y:S01]  /*bf60*/  @P0 LDG.E R31, desc[UR52][R2.64] ;  /* 0x00000034021f0981 */ /* 0x000722000c1e1900 */
[----:B0-----:R-:W-:Y:S02]  /*bf70*/  ISETP.NE.AND P1, PT, R10, 0x1, PT ;  /* 0x000000010a00780c */ /* 0x001fe40003f25270 */
[C---:B-1----:R-:W-:Y:S01]  /*bf80*/  LOP3.LUT R21, R20.reuse, 0x7f, RZ, 0xc0, !PT ;  /* 0x0000007f14157812 */ /* 0x042fe200078ec0ff */
[----:B------:R-:W-:Y:S01]  /*bf90*/  IMAD.SHL.U32 R20, R20, 0x10, RZ ;  /* 0x0000001014147824 */ /* 0x000fe200078e00ff */
[----:B------:R-:W-:Y:S02]  /*bfa0*/  LEA R8, R8, 0xffffff80, 0x7 ;  /* 0xffffff8008087811 */ /* 0x000fe400078e38ff */
[----:B------:R-:W-:Y:S02]  /*bfb0*/  SHF.R.U32.HI R21, RZ, 0x3, R21 ;  /* 0x00000003ff157819 */ /* 0x000fe40000011615 */
[----:B------:R-:W-:Y:S02]  /*bfc0*/  LOP3.LUT R29, R29, 0xfffffff7, RZ, 0xc0, !PT ;  /* 0xfffffff71d1d7812 */ /* 0x000fe400078ec0ff */
[----:B------:R-:W-:-:S03]  /*bfd0*/  LOP3.LUT R20, R21, 0x70, R20, 0xf8, !PT ;  /* 0x0000007015147812 */ /* 0x000fc600078ef814 */
[----:B------:R-:W0:Y:S01]  /*bfe0*/  @P1 LDC R5, c[0x0][0x434] ;  /* 0x00010d00ff051b82 */ /* 0x000e220000000800 */
[----:B------:R-:W-:Y:S02]  /*bff0*/  LOP3.LUT R0, R20, R8, RZ, 0xfc, !PT ;  /* 0x0000000814007212 */ /* 0x000fe400078efcff */
[----:B------:R-:W-:Y:S02]  /*c000*/  @P1 LOP3.LUT R29, R29, 0x8, RZ, 0xfc, !PT ;  /* 0x000000081d1d1812 */ /* 0x000fe400078efcff */
[C---:B------:R-:W-:Y:S01]  /*c010*/  ISETP.GE.AND P0, PT, R0.reuse, UR42, PT ;  /* 0x0000002a00007c0c */ /* 0x040fe2000bf06270 */
[----:B------:R-:W-:Y:S02]  /*c020*/  VIADD R0, R0, UR37 ;  /* 0x0000002500007c36 */ /* 0x000fe40008000000 */
[----:B------:R-:W1:Y:S02]  /*c030*/  @P1 LDC R7, c[0x0][0x438] ;  /* 0x00010e00ff071b82 */ /* 0x000e640000000800 */
[----:B------:R-:W-:-:S08]  /*c040*/  IMAD.MOV.U32 R9, RZ, RZ, R0 ;  /* 0x000000ffff097224 */ /* 0x000fd000078e0000 */
[----:B---3--:R-:W3:Y:S01]  /*c050*/  @!P0 LDC.64 R2, c[0x0][0x418] ;  /* 0x00010600ff028b82 */ /* 0x008ee20000000a00 */
[----:B0-----:R-:W-:-:S05]  /*c060*/  @P1 IMAD.HI.U32 R4, R0, R5, RZ ;  /* 0x0000000500041227 */ /* 0x001fca00078e00ff */
[----:B-1----:R-:W-:Y:S02]  /*c070*/  @P1 SHF.R.U32.HI R9, RZ, R7, R4 ;  /* 0x00000007ff091219 */ /* 0x002fe40000011604 */
[----:B------:R-:W0:Y:S02]  /*c080*/  @!P0 LDC.64 R4, c[0x0][0x428] ;  /* 0x00010a00ff048b82 */ /* 0x000e240000000a00 */
[--C-:B------:R-:W-:Y:S01]  /*c090*/  @!P0 SHF.R.S32.HI R7, RZ, 0x1f, R9.reuse ;  /* 0x0000001fff078819 */ /* 0x100fe20000011409 */
[----:B------:R-:W-:Y:S01]  /*c0a0*/  @!P0 IMAD.MOV.U32 R6, RZ, RZ, R9 ;  /* 0x000000ffff068224 */ /* 0x000fe200078e0009 */
[----:B------:R-:W-:Y:S02]  /*c0b0*/  LOP3.LUT R20, R28, 0x80, RZ, 0xfc, !PT ;  /* 0x000000801c147812 */ /* 0x000fe400078efcff */
[----:B------:R-:W-:Y:S01]  /*c0c0*/  LOP3.LUT R29, R29, 0xfffffffd, RZ, 0xc0, !PT ;  /* 0xfffffffd1d1d7812 */ /* 0x000fe200078ec0ff */
[----:B------:R-:W-:-:S05]  /*c0d0*/  IMAD.U32 R12, RZ, RZ, UR46 ;  /* 0x0000002eff0c7e24 */ /* 0x000fca000f8e00ff */
[----:B------:R-:W-:Y:S01]  /*c0e0*/  ISETP.NE.AND P2, PT, R12, 0x3, PT ;  /* 0x000000030c00780c */ /* 0x000fe20003f45270 */
[----:B------:R-:W-:Y:S01]  /*c0f0*/  UMOV UR4, 0xffffffff ;  /* 0xffffffff00047882 */ /* 0x000fe20000000000 */
[----:B----4-:R-:W-:Y:S01]  /*c100*/  SHF.R.S32.HI R35, RZ, 0x1f, R31 ;  /* 0x0000001fff237819 */ /* 0x010fe2000001141f */
[----:B0-----:R-:W-:-:S04]  /*c110*/  @!P0 IMAD.WIDE.U32 R6, R31, R4, R6 ;  /* 0x000000041f068225 */ /* 0x001fc800078e0006 */
[----:B------:R-:W-:Y:S01]  /*c120*/  @!P0 IMAD R4, R35, R4, RZ ;  /* 0x0000000423048224 */ /* 0x000fe200078e02ff */
[----:B---3--:R-:W-:-:S03]  /*c130*/  @!P0 LEA R2, P1, R6, R2, 0x2 ;  /* 0x0000000206028211 */ /* 0x008fc600078210ff */
[----:B------:R-:W-:-:S04]  /*c140*/  @!P0 IMAD R5, R31, R5, R4 ;  /* 0x000000051f058224 */ /* 0x000fc800078e0204 */
[----:B------:R-:W-:-:S05]  /*c150*/  @!P0 IMAD.IADD R4, R7, 0x1, R5 ;  /* 0x0000000107048824 */ /* 0x000fca00078e0205 */
[----:B------:R-:W-:Y:S01]  /*c160*/  @!P0 LEA.HI.X R3, R6, R3, R4, 0x2, P1 ;  /* 0x0000000306038211 */ /* 0x000fe200008f1404 */
[----:B------:R-:W-:Y:S01]  /*c170*/  IMAD.MOV.U32 R4, RZ, RZ, RZ ;  /* 0x000000ffff047224 */ /* 0x000fe200078e00ff */
[----:B--2---:R-:W-:-:S05]  /*c180*/  ISETP.GE.AND P1, PT, R28, R11, PT ;  /* 0x0000000b1c00720c */ /* 0x004fca0003f26270 */
[----:B------:R0:W5:Y:S01]  /*c190*/  @!P0 LDG.E R4, desc[UR52][R2.64] ;  /* 0x0000003402048981 */ /* 0x000162000c1e1900 */
[----:B------:R-:W-:Y:S01]  /*c1a0*/  ISETP.GE.AND P0, PT, R20, R11, PT ;  /* 0x0000000b1400720c */ /* 0x000fe20003f06270 */
[----:B------:R-:W-:-:S04]  /*c1b0*/  IMAD.MOV R5, RZ, RZ, -R9 ;  /* 0x000000ffff057224 */ /* 0x000fc800078e0a09 */
[----:B------:R-:W-:Y:S02]  /*c1c0*/  IMAD R5, R10, R5, R0 ;  /* 0x000000050a057224 */ /* 0x000fe400078e0200 */
[----:B------:R-:W-:-:S04]  /*c1d0*/  @P1 LOP3.LUT R29, R29, 0x2, RZ, 0xfc, !PT ;  /* 0x000000021d1d1812 */ /* 0x000fc800078efcff */
[----:B------:R-:W-:-:S04]  /*c1e0*/  LOP3.LUT R29, R29, 0xfffffffb, RZ, 0xc0, !PT ;  /* 0xfffffffb1d1d7812 */ /* 0x000fc800078ec0ff */
[----:B------:R-:W-:-:S04]  /*c1f0*/  LOP3.LUT R29, R29, 0xfffffffe, RZ, 0xc0, !PT ;  /* 0xfffffffe1d1d7812 */ /* 0x000fc800078ec0ff */
[----:B------:R-:W-:-:S04]  /*c200*/  @P0 LOP3.LUT R29, R29, 0x1, RZ, 0xfc, !PT ;  /* 0x000000011d1d0812 */ /* 0x000fc800078efcff */
[----:B------:R-:W-:Y:S01]  /*c210*/  @P2 LOP3.LUT R29, R29, 0x4, RZ, 0xfc, !PT ;  /* 0x000000041d1d2812 */ /* 0x000fe200078efcff */
[----:B0-----:R-:W-:Y:S06]  /*c220*/  BRA.DIV UR4, `(.L_x_289) ;  /* 0x0000004e04847947 */ /* 0x001fec000b800000 */
.L_x_369:
[----:B------:R-:W-:Y:S01]  /*c230*/  SHF.R.S32.HI R32, RZ, 0x1f, R18 ;  /* 0x0000001fff207819 */ /* 0x000fe20000011412 */
[----:B------:R-:W-:Y:S06]  /*c240*/  @!P2 BRA `(.L_x_290) ;  /* 0x000000000004a947 */ /* 0x000fec0003800000 */
[----:B------:R-:W-:Y:S01]  /*c250*/  BPT.TRAP 0x1 ;  /* 0x000000040000795c */ /* 0x000fe20000300000 */
.L_x_290:
[----:B------:R-:W-:Y:S01]  /*c260*/  IMAD R6, R23, 0x8, R22 ;  /* 0x0000000817067824 */ /* 0x000fe200078e0216 */
[----:B------:R-:W-:Y:S01]  /*c270*/  SHF.L.U32 R24, R30, 0x1f, RZ ;  /* 0x0000001f1e187819 */ /* 0x000fe200000006ff */
[----:B------:R-:W-:Y:S01]  /*c280*/  BSSY B0, `(.L_x_291) ;  /* 0x0000004000007945 */ /* 0x000fe20003800000 */
[----:B------:R-:W-:Y:S02]  /*c290*/  SHF.R.S32.HI R10, RZ, 0x1f, R5 ;  /* 0x0000001fff0a7819 */ /* 0x000fe40000011405 */
[----:B------:R-:W0:Y:S02]  /*c2a0*/  SYNCS.PHASECHK.TRANS64.TRYWAIT P0, [R6+URZ+0x38880], R24 ;  /* 0x03888018060075a7 */ /* 0x000e24000800017f */
[----:B0-----:R-:W-:Y:S05]  /*c2b0*/  @!P0 BRA `(.L_x_292) ;  /* 0x0000004c008c8947 */ /* 0x001fea0003800000 */
.L_x_370:
[----:B------:R-:W-:Y:S05]  /*c2c0*/  BSYNC B0 ;  /* 0x0000000000007941 */ /* 0x000fea0003800000 */
.L_x_291:
[----:B------:R-:W1:Y:S01]  /*c2d0*/  S2R R7, SR_TID.X ;  /* 0x0000000000077919 */ /* 0x000e620000002100 */
[----:B------:R-:W-:Y:S01]  /*c2e0*/  ULDC.64 UR4, c[0x0][0x328] ;  /* 0x0000ca0000047ab9 */ /* 0x000fe20000000a00 */
[----:B-----5:R-:W-:Y:S01]  /*c2f0*/  SHF.R.S32.HI R21, RZ, 0x1f, R4 ;  /* 0x0000001fff157819 */ /* 0x020fe20000011404 */
[----:B------:R-:W-:Y:S01]  /*c300*/  IMAD R0, R10, UR4, RZ ;  /* 0x000000040a007c24 */ /* 0x000fe2000f8e02ff */
[----:B------:R-:W-:Y:S01]  /*c310*/  ULDC.64 UR6, c[0x0][0x318] ;  /* 0x0000c60000067ab9 */ /* 0x000fe20000000a00 */
[----:B------:R-:W-:Y:S01]  /*c320*/  IMAD.WIDE.U32 R2, R5, UR4, RZ ;  /* 0x0000000405027c25 */ /* 0x000fe2000f8e00ff */
[----:B------:R-:W-:-:S03]  /*c330*/  LOP3.LUT R29, R29, 0xffffff7f, RZ, 0xc0, !PT ;  /* 0xffffff7f1d1d7812 */ /* 0x000fc600078ec0ff */
[----:B------:R-:W-:Y:S01]  /*c340*/  IMAD R0, R5, UR5, R0 ;  /* 0x0000000505007c24 */ /* 0x000fe2000f8e0200 */
[----:B------:R-:W-:Y:S01]  /*c350*/  ULDC.64 UR4, c[0x0][0x338] ;  /* 0x0000ce0000047ab9 */ /* 0x000fe20000000a00 */
[----:B------:R-:W-:Y:S02]  /*c360*/  IMAD R20, R23, 0x8000, R37 ;  /* 0x0000800017147824 */ /* 0x000fe400078e0225 */
        /* <DEDUP_REMOVED lines=9> */
[----:B------:R-:W-:Y:S01]  /*c400*/  UMOV UR4, 0xffffffff ;  /* 0xffffffff00047882 */ /* 0x000fe20000000000 */
[----:B-1----:R-:W-:-:S04]  /*c410*/  LOP3.LUT R7, R7, 0x7f, RZ, 0xc0, !PT ;  /* 0x0000007f07077812 */ /* 0x002fc800078ec0ff */
[----:B------:R-:W-:Y:S02]  /*c420*/  SHF.R.U32.HI R11, RZ, 0x3, R7 ;  /* 0x00000003ff0b7819 */ /* 0x000fe40000011607 */
[----:B------:R-:W-:Y:S02]  /*c430*/  IADD3 R7, P0, R2, UR6, RZ ;  /* 0x0000000602077c10 */ /* 0x000fe4000ff1e0ff */
[----:B------:R-:W-:Y:S02]  /*c440*/  IADD3 R8, -R11, UR42, -R8 ;  /* 0x0000002a0b087c10 */ /* 0x000fe4000fffe908 */
[----:B------:R-:W-:Y:S02]  /*c450*/  IADD3.X R9, R3, UR7, R9, P0, !PT ;  /* 0x0000000703097c10 */ /* 0x000fe400087fe409 */
[----:B------:R-:W-:-:S13]  /*c460*/  ISETP.GE.AND P0, PT, R8, 0x1, PT ;  /* 0x000000010800780c */ /* 0x000fda0003f06270 */
[----:B------:R-:W-:Y:S01]  /*c470*/  @P0 LOP3.LUT R29, R29, 0x80, RZ, 0xfc, !PT ;  /* 0x000000801d1d0812 */ /* 0x000fe200078efcff */
[----:B------:R-:W-:Y:S06]  /*c480*/  BRA.DIV UR4, `(.L_x_293) ;  /* 0x0000004e042c7947 */ /* 0x000fec000b800000 */
[----:B------:R-:W1:Y:S01]  /*c490*/  LDC R12, c[0x0][0x2f4] ;  /* 0x0000bd00ff0c7b82 */ /* 0x000e620000000800 */
[----:B------:R-:W2:Y:S01]  /*c4a0*/  SHFL.IDX PT, R2, R7, RZ, 0x181f ;  /* 0x00181fff07027589 */ /* 0x000ea200000e0000 */
[----:B------:R-:W-:Y:S02]  /*c4b0*/  LOP3.LUT R11, R28, 0x80, RZ, 0xfc, !PT ;  /* 0x000000801c0b7812 */ /* 0x000fe400078efcff */
[C---:B------:R-:W-:Y:S01]  /*c4c0*/  ISETP.GE.AND P3, PT, R8.reuse, 0x11, PT ;  /* 0x000000110800780c */ /* 0x040fe20003f66270 */
[----:B------:R-:W3:Y:S01]  /*c4d0*/  SHFL.IDX PT, R0, R9, RZ, 0x181f ;  /* 0x00181fff09007589 */ /* 0x000ee200000e0000 */
[----:B------:R-:W-:Y:S02]  /*c4e0*/  LOP3.LUT R29, R29, 0xffffffdf, RZ, 0xc0, !PT ;  /* 0xffffffdf1d1d7812 */ /* 0x000fe400078ec0ff */
[C---:B------:R-:W-:Y:S02]  /*c4f0*/  ISETP.GE.AND P6, PT, R8.reuse, 0x71, PT ;  /* 0x000000710800780c */ /* 0x040fe40003fc6270 */
[----:B------:R-:W-:-:S02]  /*c500*/  ISETP.GE.AND P5, PT, R8, 0x31, PT ;  /* 0x000000310800780c */ /* 0x000fc40003fa6270 */
[----:B------:R-:W-:-:S05]  /*c510*/  ISETP.GE.AND P4, PT, R8, 0x41, PT ;  /* 0x000000410800780c */ /* 0x000fca0003f86270 */
[----:B------:R-:W-:Y:S02]  /*c520*/  @P3 LOP3.LUT R29, R29, 0x20, RZ, 0xfc, !PT ;  /* 0x000000201d1d3812 */ /* 0x000fe400078efcff */
[----:B------:R-:W-:Y:S02]  /*c530*/  ISETP.GE.AND P3, PT, R8, 0x51, PT ;  /* 0x000000510800780c */ /* 0x000fe40003f66270 */
[----:B------:R-:W-:Y:S02]  /*c540*/  LOP3.LUT R29, R29, 0xffffffef, RZ, 0xc0, !PT ;  /* 0xffffffef1d1d7812 */ /* 0x000fe400078ec0ff */
[C---:B-1----:R-:W-:Y:S02]  /*c550*/  ISETP.GE.AND P1, PT, R28.reuse, R12, PT ;  /* 0x0000000c1c00720c */ /* 0x042fe40003f26270 */
[----:B--2---:R-:W-:Y:S02]  /*c560*/  IADD3 R2, P0, R28, R2, RZ ;  /* 0x000000021c027210 */ /* 0x004fe40007f1e0ff */
[----:B------:R-:W-:-:S03]  /*c570*/  ISETP.LT.OR P2, PT, R8, 0x1, P1 ;  /* 0x000000010800780c */ /* 0x000fc60000f41670 */
[----:B---3--:R-:W-:Y:S01]  /*c580*/  IMAD.X R3, RZ, RZ, R0, P0 ;  /* 0x000000ffff037224 */ /* 0x008fe200000e0600 */
[----:B------:R-:W-:Y:S01]  /*c590*/  ISETP.GE.AND P0, PT, R11, R12, PT ;  /* 0x0000000c0b00720c */ /* 0x000fe20003f06270 */
[----:B------:R-:W-:-:S08]  /*c5a0*/  IMAD.IADD R0, R22, 0x1, R20 ;  /* 0x0000000116007824 */ /* 0x000fd000078e0214 */
[----:B------:R-:W-:Y:S01]  /*c5b0*/  @!PT LDS RZ, [RZ] ;  /* 0x00000000fffff984 */ /* 0x000fe20000000800 */
[----:B------:R-:W-:Y:S01]  /*c5c0*/  LDGSTS.E.BYPASS.LTC128B.128 [R0+0x10400], desc[UR52][R2.64], !P2 ;  /* 0x1040000002007fae */ /* 0x000fe2000d101d74 */
[----:B------:R-:W-:-:S13]  /*c5d0*/  ISETP.LT.OR P2, PT, R8, 0x1, P0 ;  /* 0x000000010800780c */ /* 0x000fda0000741670 */
[----:B------:R1:W-:Y:S04]  /*c5e0*/  LDGSTS.E.BYPASS.LTC128B.128 [R0+0x14400], desc[UR52][R2.64+0x80], !P2 ;  /* 0x1440008002007fae */ /* 0x0003e8000d101d74 */
[----:B-1----:R-:W1:Y:S04]  /*c5f0*/  SHFL.IDX PT, R2, R7, 0x1, 0x181f ;  /* 0x00381f0007027f89 */ /* 0x002e6800000e0000 */
[----:B------:R-:W2:Y:S01]  /*c600*/  SHFL.IDX PT, R3, R9, 0x1, 0x181f ;  /* 0x00381f0009037f89 */ /* 0x000ea200000e0000 */
[----:B-1----:R-:W-:-:S05]  /*c610*/  IADD3 R2, P2, R28, R2, RZ ;  /* 0x000000021c027210 */ /* 0x002fca0007f5e0ff */
[----:B--2---:R-:W-:Y:S01]  /*c620*/  IMAD.X R3, RZ, RZ, R3, P2 ;  /* 0x000000ffff037224 */ /* 0x004fe200010e0603 */
[----:B------:R-:W-:-:S13]  /*c630*/  ISETP.LT.OR P2, PT, R8, 0x11, P1 ;  /* 0x000000110800780c */ /* 0x000fda0000f41670 */
        /* <DEDUP_REMOVED lines=36> */
[----:B------:R-:W2:Y:S04]  /*c880*/  SHFL.IDX PT, R3, R9, 0x6, 0x181f ;  /* 0x00d81f0009037f89 */ /* 0x000ea800000e0000 */
[----:B------:R-:W3:Y:S01]  /*c890*/  SHFL.IDX PT, R9, R9, 0x7, 0x181f ;  /* 0x00f81f0009097f89 */ /* 0x000ee200000e0000 */
[----:B-1----:R-:W-:-:S05]  /*c8a0*/  IADD3 R2, P2, R28, R2, RZ ;  /* 0x000000021c027210 */ /* 0x002fca0007f5e0ff */
[----:B--2---:R-:W-:Y:S01]  /*c8b0*/  IMAD.X R3, RZ, RZ, R3, P2 ;  /* 0x000000ffff037224 */ /* 0x004fe200010e0603 */
[----:B------:R-:W-:-:S13]  /*c8c0*/  ISETP.LT.OR P2, PT, R8, 0x61, P1 ;  /* 0x000000610800780c */ /* 0x000fda0000f41670 */
[----:B------:R-:W-:Y:S01]  /*c8d0*/  LDGSTS.E.BYPASS.LTC128B.128 [R0+0x13400], desc[UR52][R2.64], !P2 ;  /* 0x1340000002007fae */ /* 0x000fe2000d101d74 */
[----:B------:R-:W-:-:S13]  /*c8e0*/  ISETP.LT.OR P2, PT, R8, 0x61, P0 ;  /* 0x000000610800780c */ /* 0x000fda0000741670 */
[----:B------:R1:W-:Y:S01]  /*c8f0*/  LDGSTS.E.BYPASS.LTC128B.128 [R0+0x17400], desc[UR52][R2.64+0x80], !P2 ;  /* 0x1740008002007fae */ /* 0x0003e2000d101d74 */
[----:B------:R-:W-:-:S03]  /*c900*/  ISETP.GE.AND P2, PT, R8, 0x21, PT ;  /* 0x000000210800780c */ /* 0x000fc60003f46270 */
[----:B-1----:R1:W2:Y:S10]  /*c910*/  SHFL.IDX PT, R2, R7, 0x7, 0x181f ;  /* 0x00f81f0007027f89 */ /* 0x0022b400000e0000 */
[----:B------:R-:W-:-:S02]  /*c920*/  @P2 LOP3.LUT R29, R29, 0x10, RZ, 0xfc, !PT ;  /* 0x000000101d1d2812 */ /* 0x000fc400078efcff */
[----:B------:R-:W-:Y:S02]  /*c930*/  ISETP.GE.AND P2, PT, R8, 0x61, PT ;  /* 0x000000610800780c */ /* 0x000fe40003f46270 */
[----:B------:R-:W-:-:S04]  /*c940*/  LOP3.LUT R29, R29, 0xffffffbf, RZ, 0xc0, !PT ;  /* 0xffffffbf1d1d7812 */ /* 0x000fc800078ec0ff */
[----:B-1-3--:R-:W-:-:S07]  /*c950*/  @P6 LOP3.LUT R29, R29, 0x40, RZ, 0xfc, !PT ;  /* 0x000000401d1d6812 */ /* 0x00afce00078efcff */
.L_x_388:
[C---:B------:R-:W-:Y:S02]  /*c960*/  ISETP.LT.OR P1, PT, R8.reuse, 0x71, P1 ;  /* 0x000000710800780c */ /* 0x040fe40000f21670 */
[----:B------:R-:W-:Y:S02]  /*c970*/  ISETP.LT.OR P0, PT, R8, 0x71, P0 ;  /* 0x000000710800780c */ /* 0x000fe40000701670 */
[----:B--2---:R-:W-:-:S05]  /*c980*/  IADD3 R2, P6, R28, R2, RZ ;  /* 0x000000021c027210 */ /* 0x004fca0007fde0ff */
[----:B------:R-:W-:-:S05]  /*c990*/  IMAD.X R3, RZ, RZ, R9, P6 ;  /* 0x000000ffff037224 */ /* 0x000fca00030e0609 */
[----:B------:R-:W-:Y:S01]  /*c9a0*/  @!PT LDS RZ, [RZ] ;  /* 0x00000000fffff984 */ /* 0x000fe20000000800 */
[----:B------:R-:W-:Y:S01]  /*c9b0*/  @!PT LDS RZ, [RZ] ;  /* 0x00000000fffff984 */ /* 0x000fe20000000800 */
[----:B------:R-:W-:Y:S01]  /*c9c0*/  @!PT LDS RZ, [RZ] ;  /* 0x00000000fffff984 */ /* 0x000fe20000000800 */
[----:B------:R1:W-:Y:S04]  /*c9d0*/  LDGSTS.E.BYPASS.LTC128B.128 [R0+0x13c00], desc[UR52][R2.64], !P1 ;  /* 0x13c0000002007fae */ /* 0x0003e8000c901d74 */
[----:B------:R1:W-:Y:S01]  /*c9e0*/  LDGSTS.E.BYPASS.LTC128B.128 [R0+0x17c00], desc[UR52][R2.64+0x80], !P0 ;  /* 0x17c0008002007fae */ /* 0x0003e2000c101d74 */
[----:B------:R-:W-:Y:S01]  /*c9f0*/  PLOP3.LUT P0, PT, PT, PT, PT, 0x80, 0x0 ;  /* 0x000000000000781c */ /* 0x000fe20003f0f070 */
[----:B------:R-:W-:-:S12]  /*ca00*/  NOP ;  /* 0x0000000000007918 */ /* 0x000fd80000000000 */
.L_x_294:
        /* <DEDUP_REMOVED lines=11> */
.L_x_295:
[----:B------:R1:W-:Y:S01]  /*cac0*/  SYNCS.ARRIVE.TRANS64.A1T0 RZ, [R6+URZ+0x38870], RZ ;  /* 0x038870ff06ff79a7 */ /* 0x0003e2000810003f */
[----:B------:R-:W-:Y:S05]  /*cad0*/  @!P6 BRA `(.L_x_296) ;  /* 0x000000000004e947 */ /* 0x000fea0003800000 */
[----:B------:R-:W-:Y:S01]  /*cae0*/  BPT.TRAP 0x1 ;  /* 0x000000040000795c */ /* 0x000fe20000300000 */
.L_x_296:
[----:B------:R-:W2:Y:S01]  /*caf0*/  SYNCS.PHASECHK.TRANS64.TRYWAIT P0, [R6+URZ+0x38840], R24 ;  /* 0x03884018060075a7 */ /* 0x000ea2000800017f */
[----:B------:R-:W-:Y:S04]  /*cb00*/  BSSY B0, `(.L_x_297) ;  /* 0x0000002000007945 */ /* 0x000fe80003800000 */
[----:B--2---:R-:W-:Y:S05]  /*cb10*/  @!P0 BRA `(.L_x_298) ;  /* 0x0000005000588947 */ /* 0x004fea0003800000 */
.L_x_389:
[----:B------:R-:W-:Y:S05]  /*cb20*/  BSYNC B0 ;  /* 0x0000000000007941 */ /* 0x000fea0003800000 */
.L_x_297:
[----:B------:R-:W-:Y:S01]  /*cb30*/  ULDC.64 UR4, c[0x0][0x300] ;  /* 0x0000c00000047ab9 */ /* 0x000fe20000000a00 */
[----:B------:R-:W3:Y:S01]  /*cb40*/  LDC R20, c[0x0][0x2f4] ;  /* 0x0000bd00ff147b82 */ /* 0x000ee20000000800 */
[----:B------:R-:W-:Y:S01]  /*cb50*/  IMAD R10, R10, UR4, RZ ;  /* 0x000000040a0a7c24 */ /* 0x000fe2000f8e02ff */
[----:B------:R-:W-:Y:S01]  /*cb60*/  ULDC.64 UR6, c[0x0][0x2e8] ;  /* 0x0000ba0000067ab9 */ /* 0x000fe20000000a00 */
[----:B------:R-:W-:Y:S01]  /*cb70*/  IMAD.WIDE.U32 R2, R5, UR4, RZ ;  /* 0x0000000405027c25 */ /* 0x000fe2000f8e00ff */
[----:B------:R-:W-:-:S03]  /*cb80*/  LOP3.LUT R8, R28, 0x80, RZ, 0xfc, !PT ;  /* 0x000000801c087812 */ /* 0x000fc600078efcff */
        /* <DEDUP_REMOVED lines=10> */
[----:B------:R-:W-:Y:S01]  /*cc30*/  UMOV UR4, 0xffffffff ;  /* 0xffffffff00047882 */ /* 0x000fe20000000000 */
[----:B---3--:R-:W-:Y:S02]  /*cc40*/  ISETP.GE.AND P1, PT, R8, R20, PT ;  /* 0x000000140800720c */ /* 0x008fe40003f26270 */
[----:B------:R-:W-:Y:S01]  /*cc50*/  IMAD R5, R18, UR5, R5 ;  /* 0x0000000512057c24 */ /* 0x000fe2000f8e0205 */
[----:B------:R-:W-:-:S04]  /*cc60*/  IADD3 R4, P0, R2, UR6, RZ ;  /* 0x0000000602047c10 */ /* 0x000fc8000ff1e0ff */
[----:B------:R-:W-:Y:S01]  /*cc70*/  IADD3.X R5, R3, UR7, R5, P0, !PT ;  /* 0x0000000703057c10 */ /* 0x000fe200087fe405 */
[----:B------:R-:W-:Y:S08]  /*cc80*/  BRA.DIV UR4, `(.L_x_299) ;  /* 0x0000005204107947 */ /* 0x000ff0000b800000 */
[----:B------:R-:W3:Y:S01]  /*cc90*/  SHFL.IDX PT, R3, R4, RZ, 0x181f ;  /* 0x00181fff04037589 */ /* 0x000ee200000e0000 */
[----:B------:R-:W-:Y:S02]  /*cca0*/  P2R R9, PR, RZ, 0x10 ;  /* 0x00000010ff097803 */ /* 0x000fe40000000000 */
[C---:B------:R-:W-:Y:S01]  /*ccb0*/  LOP3.LUT P4, RZ, R29.reuse, 0x80, RZ, 0xc0, !PT ;  /* 0x000000801dff7812 */ /* 0x040fe2000788c0ff */
[----:B------:R-:W4:Y:S01]  /*ccc0*/  SHFL.IDX PT, R2, R5, RZ, 0x181f ;  /* 0x00181fff05027589 */ /* 0x000f2200000e0000 */
[----:B------:R-:W-:Y:S02]  /*ccd0*/  ISETP.GE.AND P6, PT, R28, R20, PT ;  /* 0x000000141c00720c */ /* 0x000fe40003fc6270 */
[----:B------:R-:W-:Y:S01]  /*cce0*/  P2R R8, PR, RZ, 0x8 ;  /* 0x00000008ff087803 */ /* 0x000fe20000000000 */
[----:B------:R-:W5:Y:S01]  /*ccf0*/  SHFL.IDX PT, R14, R4, 0x1, 0x181f ;  /* 0x00381f00040e7f89 */ /* 0x000f6200000e0000 */
[----:B------:R-:W-:Y:S02]  /*cd00*/  LOP3.LUT P3, RZ, R29, 0x20, RZ, 0xc0, !PT ;  /* 0x000000201dff7812 */ /* 0x000fe4000786c0ff */
[----:B------:R-:W-:-:S02]  /*cd10*/  P2R R7, PR, RZ, 0x4 ;  /* 0x00000004ff077803 */ /* 0x000fc40000000000 */
[----:B------:R-:W-:-:S03]  /*cd20*/  LOP3.LUT P2, RZ, R29, 0x10, RZ, 0xc0, !PT ;  /* 0x000000101dff7812 */ /* 0x000fc6000784c0ff */
[----:B---3--:R-:W-:-:S05]  /*cd30*/  @P4 IADD3 R3, P0, R28, R3, RZ ;  /* 0x000000031c034210 */ /* 0x008fca0007f1e0ff */
[----:B----4-:R-:W-:-:S05]  /*cd40*/  @P4 IMAD.X R2, RZ, RZ, R2, P0 ;  /* 0x000000ffff024224 */ /* 0x010fca00000e0602 */
[----:B------:R-:W-:-:S04]  /*cd50*/  @P4 LOP3.LUT R3, R3, R2, RZ, 0x3c, !PT ;  /* 0x0000000203034212 */ /* 0x000fc800078e3cff */
[----:B------:R-:W-:-:S04]  /*cd60*/  @P4 LOP3.LUT R2, R3, R2, RZ, 0x3c, !PT ;  /* 0x0000000203024212 */ /* 0x000fc800078e3cff */
[----:B------:R-:W-:-:S05]  /*cd70*/  @P4 LOP3.LUT R3, R3, R2, RZ, 0x3c, !PT ;  /* 0x0000000203034212 */ /* 0x000fca00078e3cff */
[----:B------:R-:W-:Y:S04]  /*cd80*/  @P4 LDGSTS.E.BYPASS.LTC128B.128 [R0+0x28400], desc[UR52][R2.64], !P6 ;  /* 0x2840000002004fae */ /* 0x000fe8000f101d74 */
[----:B------:R3:W-:Y:S01]  /*cd90*/  @P4 LDGSTS.E.BYPASS.LTC128B.128 [R0+0x2c400], desc[UR52][R2.64+0x80], !P1 ;  /* 0x2c40008002004fae */ /* 0x0007e2000c901d74 */
[----:B------:R-:W-:Y:S02]  /*cda0*/  ISETP.NE.AND P4, PT, R9, RZ, PT ;  /* 0x000000ff0900720c */ /* 0x000fe40003f85270 */
[C---:B-----5:R-:W-:Y:S02]  /*cdb0*/  @P3 IADD3 R9, P0, R28.reuse, R14, RZ ;  /* 0x0000000e1c093210 */ /* 0x060fe40007f1e0ff */
[----:B------:R-:W-:Y:S04]  /*cdc0*/  SHFL.IDX PT, R14, R4, 0x2, 0x181f ;  /* 0x00581f00040e7f89 */ /* 0x000fe800000e0000 */
[----:B---3--:R-:W3:Y:S02]  /*cdd0*/  SHFL.IDX PT, R2, R5, 0x1, 0x181f ;  /* 0x00381f0005027f89 */ /* 0x008ee400000e0000 */
[----:B---3--:R-:W-:Y:S01]  /*cde0*/  @P3 IMAD.X R10, RZ, RZ, R2, P0 ;  /* 0x000000ffff0a3224 */ /* 0x008fe200000e0602 */
[----:B------:R-:W-:Y:S01]  /*cdf0*/  @P2 IADD3 R14, P0, R28, R14, RZ ;  /* 0x0000000e1c0e2210 */ /* 0x000fe20007f1e0ff */
[----:B------:R-:W-:-:S02]  /*ce00*/  @P3 IMAD.MOV.U32 R2, RZ, RZ, R9 ;  /* 0x000000ffff023224 */ /* 0x000fc400078e0009 */
[----:B------:R-:W-:-:S05]  /*ce10*/  @P3 IMAD.MOV.U32 R3, RZ, RZ, R10 ;  /* 0x000000ffff033224 */ /* 0x000fca00078e000a */
[----:B------:R-:W-:Y:S04]  /*ce20*/  @P3 LDGSTS.E.BYPASS.LTC128B.128 [R0+0x28c00], desc[UR52][R2.64], !P6 ;  /* 0x28c0000002003fae */ /* 0x000fe8000f101d74 */
[----:B------:R3:W-:Y:S01]  /*ce30*/  @P3 LDGSTS.E.BYPASS.LTC128B.128 [R0+0x2cc00], desc[UR52][R2.64+0x80], !P1 ;  /* 0x2cc0008002003fae */ /* 0x0007e2000c901d74 */
[----:B------:R-:W-:-:S03]  /*ce40*/  ISETP.NE.AND P3, PT, R8, RZ, PT ;  /* 0x000000ff0800720c */ /* 0x000fc60003f65270 */
[----:B---3--:R-:W3:Y:S02]  /*ce50*/  SHFL.IDX PT, R2, R5, 0x2, 0x181f ;  /* 0x00581f0005027f89 */ /* 0x008ee400000e0000 */
[----:B---3--:R-:W-:Y:S02]  /*ce60*/  @P2 IMAD.X R9, RZ, RZ, R2, P0 ;  /* 0x000000ffff092224 */ /* 0x008fe400000e0602 */
[----:B------:R-:W-:Y:S02]  /*ce70*/  @P2 IMAD.MOV.U32 R2, RZ, RZ, R14 ;  /* 0x000000ffff022224 */ /* 0x000fe400078e000e */
[----:B------:R-:W-:Y:S01]  /*ce80*/  @P2 IMAD.MOV.U32 R3, RZ, RZ, R9 ;  /* 0x000000ffff032224 */ /* 0x000fe200078e0009 */
[----:B------:R-:W3:Y:S04]  /*ce90*/  SHFL.IDX PT, R14, R4, 0x3, 0x181f ;  /* 0x00781f00040e7f89 */ /* 0x000ee800000e0000 */
[----:B------:R-:W-:Y:S04]  /*cea0*/  @P2 LDGSTS.E.BYPASS.LTC128B.128 [R0+0x29400], desc[UR52][R2.64], !P6 ;  /* 0x2940000002002fae */ /* 0x000fe8000f101d74 */
[----:B------:R4:W-:Y:S01]  /*ceb0*/  @P2 LDGSTS.E.BYPASS.LTC128B.128 [R0+0x2d400], desc[UR52][R2.64+0x80], !P1 ;  /* 0x2d40008002002fae */ /* 0x0009e2000c901d74 */
[----:B------:R-:W-:-:S03]  /*cec0*/  ISETP.NE.AND P2, PT, R7, RZ, PT ;  /* 0x000000ff0700720c */ /* 0x000fc60003f45270 */
[----:B----4-:R-:W4:Y:S01]  /*ced0*/  SHFL.IDX PT, R2, R5, 0x3, 0x181f ;  /* 0x00781f0005027f89 */ /* 0x010f2200000e0000 */
[----:B---3--:R-:W-:-:S05]  /*cee0*/  @P5 IADD3 R14, P0, R28, R14, RZ ;  /* 0x0000000e1c0e5210 */ /* 0x008fca0007f1e0ff */
[----:B----4-:R-:W-:Y:S02]  /*cef0*/  @P5 IMAD.X R7, RZ, RZ, R2, P0 ;  /* 0x000000ffff075224 */ /* 0x010fe400000e0602 */
[----:B------:R-:W-:Y:S02]  /*cf00*/  @P5 IMAD.MOV.U32 R2, RZ, RZ, R14 ;  /* 0x000000ffff025224 */ /* 0x000fe400078e000e */
[----:B------:R-:W-:Y:S01]  /*cf10*/  @P5 IMAD.MOV.U32 R3, RZ, RZ, R7 ;  /* 0x000000ffff035224 */ /* 0x000fe200078e0007 */
[----:B------:R-:W3:Y:S04]  /*cf20*/  SHFL.IDX PT, R14, R4, 0x4, 0x181f ;  /* 0x00981f00040e7f89 */ /* 0x000ee800000e0000 */
[----:B------:R-:W-:Y:S04]  /*cf30*/  @P5 LDGSTS.E.BYPASS.LTC128B.128 [R0+0x29c00], desc[UR52][R2.64], !P6 ;  /* 0x29c0000002005fae */ /* 0x000fe8000f101d74 */
[----:B------:R4:W-:Y:S04]  /*cf40*/  @P5 LDGSTS.E.BYPASS.LTC128B.128 [R0+0x2dc00], desc[UR52][R2.64+0x80], !P1 ;  /* 0x2dc0008002005fae */ /* 0x0009e8000c901d74 */
        /* <DEDUP_REMOVED lines=17> */
[----:B---3--:R-:W-:-:S03]  /*d060*/  @P2 IADD3 R14, P0, R28, R14, RZ ;  /* 0x0000000e1c0e2210 */ /* 0x008fc60007f1e0ff */
[----:B------:R-:W3:Y:S02]  /*d070*/  SHFL.IDX PT, R5, R5, 0x7, 0x181f ;  /* 0x00f81f0005057f89 */ /* 0x000ee400000e0000 */
[----:B----4-:R-:W-:Y:S02]  /*d080*/  @P2 IMAD.X R7, RZ, RZ, R2, P0 ;  /* 0x000000ffff072224 */ /* 0x010fe400000e0602 */
[----:B------:R-:W-:Y:S02]  /*d090*/  @P2 IMAD.MOV.U32 R2, RZ, RZ, R14 ;  /* 0x000000ffff022224 */ /* 0x000fe400078e000e */
[----:B------:R-:W-:Y:S01]  /*d0a0*/  @P2 IMAD.MOV.U32 R3, RZ, RZ, R7 ;  /* 0x000000ffff032224 */ /* 0x000fe200078e0007 */
[----:B------:R4:W0:Y:S04]  /*d0b0*/  SHFL.IDX PT, R14, R4, 0x7, 0x181f ;  /* 0x00f81f00040e7f89 */ /* 0x00082800000e0000 */
[----:B------:R4:W-:Y:S04]  /*d0c0*/  @P2 LDGSTS.E.BYPASS.LTC128B.128 [R0+0x2b400], desc[UR52][R2.64], !P6 ;  /* 0x2b40000002002fae */ /* 0x0009e8000f101d74 */
[----:B---3--:R4:W-:Y:S02]  /*d0d0*/  @P2 LDGSTS.E.BYPASS.LTC128B.128 [R0+0x2f400], desc[UR52][R2.64+0x80], !P1 ;  /* 0x2f40008002002fae */ /* 0x0089e4000c901d74 */
.L_x_407:
[----:B------:R-:W-:Y:S02]  /*d0e0*/  LOP3.LUT P2, RZ, R29, 0x40, RZ, 0xc0, !PT ;  /* 0x000000401dff7812 */ /* 0x000fe4000784c0ff */
[----:B------:R-:W-:-:S11]  /*d0f0*/  ISETP.GE.AND P3, PT, R28, R20, PT ;  /* 0x000000141c00720c */ /* 0x000fd60003f66270 */
[----:B0---4-:R-:W-:-:S05]  /*d100*/  @P2 IADD3 R2, P0, R28, R14, RZ ;  /* 0x0000000e1c022210 */ /* 0x011fca0007f1e0ff */
        /* <DEDUP_REMOVED lines=8> */
.L_x_300:
        /* <DEDUP_REMOVED lines=11> */
.L_x_301:
[----:B------:R0:W-:Y:S02]  /*d240*/  SYNCS.ARRIVE.TRANS64.A1T0 RZ, [R6+URZ+0x38830], RZ ;  /* 0x038830ff06ff79a7 */ /* 0x0001e4000810003f */
[----:B------:R-:W-:Y:S05]  /*d250*/  WARPSYNC.ALL ;  /* 0x0000000000007948 */ /* 0x000fea0003800000 */
[C---:B------:R-:W-:Y:S01]  /*d260*/  R2UR UR5, R19.reuse ;  /* 0x00000000130572ca */ /* 0x040fe200000e0000 */
[----:B------:R-:W-:Y:S01]  /*d270*/  VIADD R0, R22, 0x20400 ;  /* 0x0002040016007836 */ /* 0x000fe20000000000 */
[----:B------:R-:W-:Y:S01]  /*d280*/  R2UR UR38, R19 ;  /* 0x00000000132672ca */ /* 0x000fe200000e0000 */
[----:B------:R-:W-:Y:S01]  /*d290*/  ULDC.64 UR6, c[0x0][0x298] ;  /* 0x0000a60000067ab9 */ /* 0x000fe20000000a00 */
[----:B------:R-:W-:Y:S01]  /*d2a0*/  UISETP.NE.AND UP0, UPT, UR47, URZ, UPT ;  /* 0x0000003f2f00728c */ /* 0x000fe2000bf05270 */
[----:B------:R-:W-:Y:S01]  /*d2b0*/  BSSY B6, `(.L_x_302) ;  /* 0x000001b000067945 */ /* 0x000fe20003800000 */
[----:B------:R-:W-:Y:S01]  /*d2c0*/  BAR.SYNC.DEFER_BLOCKING 0x8, 0x180 ;  /* 0x0206000000007b1d */ /* 0x000fe20000010000 */
[----:B------:R-:W-:Y:S01]  /*d2d0*/  LOP3.LUT P0, RZ, R0, 0x3ff, RZ, 0xc0, !PT ;  /* 0x000003ff00ff7812 */ /* 0x000fe2000780c0ff */
[----:B------:R-:W-:-:S02]  /*d2e0*/  USEL UR44, UR44, URZ, !UP0 ;  /* 0x0000003f2c2c7287 */ /* 0x000fc4000c000000 */
[----:B------:R-:W-:-:S03]  /*d2f0*/  USEL UR45, UR45, URZ, !UP0 ;  /* 0x0000003f2d2d7287 */ /* 0x000fc6000c000000 */
[----:B------:R-:W-:Y:S02]  /*d300*/  USHF.R.S32.HI UR4, URZ, 0x1f, UR5 ;  /* 0x0000001f3f047899 */ /* 0x000fe40008011405 */
[----:B------:R-:W-:Y:S02]  /*d310*/  UIMAD.WIDE.U32 UR38, UR38, UR6, URZ ;  /* 0x00000006262672a5 */ /* 0x000fe4000f8e003f */
[----:B------:R-:W-:-:S04]  /*d320*/  UIMAD UR4, UR4, UR6, URZ ;  /* 0x00000006040472a4 */ /* 0x000fc8000f8e023f */
[----:B------:R-:W-:-:S04]  /*d330*/  UIMAD UR4, UR5, UR7, UR4 ;  /* 0x00000007050472a4 */ /* 0x000fc8000f8e0204 */
[----:B------:R-:W-:Y:S01]  /*d340*/  UIADD3 UR47, UR39, UR4, URZ ;  /* 0x00000004272f7290 */ /* 0x000fe2000fffe03f */
[----:B------:R-:W-:Y:S11]  /*d350*/  @!P0 BRA `(.L_x_303) ;  /* 0x0000000000408947 */ /* 0x000ff60003800000 */
        /* <DEDUP_REMOVED lines=16> */
.L_x_303:
[----:B------:R-:W-:Y:S05]  /*d460*/  BSYNC B6 ;  /* 0x0000000000067941 */ /* 0x000fea0003800000 */
.L_x_302:
[----:B------:R3:W5:Y:S01]  /*d470*/  LDL R10, [R1+0x8] ;  /* 0x00000800010a7983 */ /* 0x0007620000100800 */
[----:B------:R-:W4:Y:S01]  /*d480*/  LDC R5, c[0x0][0x448] ;  /* 0x00011200ff057b82 */ /* 0x000f220000000800 */
[----:B------:R-:W-:Y:S01]  /*d490*/  R2UR UR6, R32 ;  /* 0x00000000200672ca */ /* 0x000fe200000e0000 */
[----:B------:R-:W-:Y:S01]  /*d4a0*/  IMAD.SHL.U32 R4, R17, 0x80, RZ ;  /* 0x0000008011047824 */ /* 0x000fe200078e00ff */
[----:B------:R-:W0:Y:S01]  /*d4b0*/  S2R R2, SR_TID.X ;  /* 0x0000000000027919 */ /* 0x000e220000002100 */
[C---:B------:R-:W-:Y:S01]  /*d4c0*/  R2UR UR7, R18.reuse ;  /* 0x00000000120772ca */ /* 0x040fe200000e0000 */
[----:B------:R-:W-:Y:S01]  /*d4d0*/  ULDC.64 UR8, c[0x0][0x2d8] ;  /* 0x0000b60000087ab9 */ /* 0x000fe20000000a00 */
[----:B----4-:R-:W-:Y:S02]  /*d4e0*/  ISETP.NE.AND P0, PT, R5, 0x1, PT ;  /* 0x000000010500780c */ /* 0x010fe40003f05270 */
[----:B------:R-:W-:Y:S02]  /*d4f0*/  R2UR UR10, R18 ;  /* 0x00000000120a72ca */ /* 0x000fe400000e0000 */
[C---:B0-----:R-:W-:Y:S01]  /*d500*/  LOP3.LUT R19, R2.reuse, 0x7f, RZ, 0xc0, !PT ;  /* 0x0000007f02137812 */ /* 0x041fe200078ec0ff */
[----:B------:R-:W-:-:S08]  /*d510*/  IMAD.SHL.U32 R2, R2, 0x10, RZ ;  /* 0x0000001002027824 */ /* 0x000fd000078e00ff */
[----:B------:R-:W0:Y:S01]  /*d520*/  @P0 LDC R3, c[0x0][0x44c] ;  /* 0x00011300ff030b82 */ /* 0x000e220000000800 */
[----:B------:R-:W-:-:S04]  /*d530*/  SHF.R.U32.HI R19, RZ, 0x3, R19 ;  /* 0x00000003ff137819 */ /* 0x000fc80000011613 */
[----:B------:R-:W-:-:S03]  /*d540*/  LOP3.LUT R2, R19, 0x70, R2, 0xf8, !PT ;  /* 0x0000007013027812 */ /* 0x000fc600078ef802 */
[----:B-12---:R-:W1:Y:S01]  /*d550*/  @P0 LDC R6, c[0x0][0x450] ;  /* 0x00011400ff060b82 */ /* 0x006e620000000800 */
[----:B------:R-:W-:Y:S01]  /*d560*/  UIMAD UR6, UR6, UR8, URZ ;  /* 0x00000008060672a4 */ /* 0x000fe2000f8e023f */
[----:B------:R-:W-:Y:S01]  /*d570*/  LOP3.LUT R0, R2, R4, RZ, 0xfc, !PT ;  /* 0x0000000402007212 */ /* 0x000fe200078efcff */
[----:B------:R-:W-:Y:S01]  /*d580*/  UMOV UR4, UR38 ;  /* 0x0000002600047c82 */ /* 0x000fe20008000000 */
[----:B------:R-:W-:Y:S01]  /*d590*/  UMOV UR5, UR47 ;  /* 0x0000002f00057c82 */ /* 0x000fe20008000000 */
[----:B------:R-:W-:Y:S02]  /*d5a0*/  UIMAD UR6, UR10, UR9, UR6 ;  /* 0x000000090a0672a4 */ /* 0x000fe4000f8e0206 */
[----:B------:R-:W-:Y:S01]  /*d5b0*/  UIMAD.WIDE.U32 UR4, UR7, UR8, UR4 ;  /* 0x00000008070472a5 */ /* 0x000fe2000f8e0004 */
[----:B------:R-:W-:Y:S02]  /*d5c0*/  IMAD.MOV.U32 R2, RZ, RZ, R0 ;  /* 0x000000ffff027224 */ /* 0x000fe400078e0000 */
[----:B------:R-:W-:Y:S01]  /*d5d0*/  ULDC.64 UR8, c[0x0][0x2e0] ;  /* 0x0000b80000087ab9 */ /* 0x000fe20000000a00 */
[----:B------:R-:W-:Y:S01]  /*d5e0*/  UIADD3 UR5, UR5, UR6, URZ ;  /* 0x0000000605057290 */ /* 0x000fe2000fffe03f */
[----:B0-----:R-:W-:Y:S01]  /*d5f0*/  @P0 IMAD.HI.U32 R3, R0, R3, RZ ;  /* 0x0000000300030227 */ /* 0x001fe200078e00ff */
[----:B------:R-:W-:Y:S01]  /*d600*/  UIMAD UR6, UR45, UR8, URZ ;  /* 0x000000082d0672a4 */ /* 0x000fe2000f8e023f */
[----:B------:R-:W0:Y:S01]  /*d610*/  S2R R8, SR_TID.X ;  /* 0x0000000000087919 */ /* 0x000e220000002100 */
[----:B------:R-:W-:-:S02]  /*d620*/  UIMAD.WIDE.U32 UR4, UR44, UR8, UR4 ;  /* 0x000000082c0472a5 */ /* 0x000fc4000f8e0004 */
        /* <DEDUP_REMOVED lines=17> */
[----:B------:R-:W-:Y:S01]  /*d740*/  ULDC.64 UR4, c[0x0][0x280] ;  /* 0x0000a00000047ab9 */ /* 0x000fe20000000a00 */
[----:B------:R-:W-:Y:S02]  /*d750*/  LOP3.LUT R12, R28, 0x80, RZ, 0xfc, !PT ;  /* 0x000000801c0c7812 */ /* 0x000fe400078efcff */
[----:B------:R-:W-:Y:S01]  /*d760*/  IADD3 R0, P0, R2, UR4, RZ ;  /* 0x0000000402007c10 */ /* 0x000fe2000ff1e0ff */
[----:B------:R-:W-:Y:S02]  /*d770*/  ULDC UR4, c[0x0][0x2b8] ;  /* 0x0000ae0000047ab9 */ /* 0x000fe40000000800 */
[----:B------:R-:W-:Y:S02]  /*d780*/  ISETP.GE.AND P1, PT, R12, UR4, PT ;  /* 0x000000040c007c0c */ /* 0x000fe4000bf26270 */
[----:B------:R-:W-:Y:S02]  /*d790*/  IADD3.X R6, R3, UR5, R7, P0, !PT ;  /* 0x0000000503067c10 */ /* 0x000fe400087fe407 */
[----:B------:R-:W-:Y:S01]  /*d7a0*/  ISETP.GE.AND P0, PT, R28, UR4, PT ;  /* 0x000000041c007c0c */ /* 0x000fe2000bf06270 */
[----:B------:R-:W-:Y:S01]  /*d7b0*/  UMOV UR4, 0xffffffff ;  /* 0xffffffff00047882 */ /* 0x000fe20000000000 */
[----:B0-----:R-:W-:-:S04]  /*d7c0*/  LOP3.LUT R19, R8, 0x7f, RZ, 0xc0, !PT ;  /* 0x0000007f08137812 */ /* 0x001fc800078ec0ff */
[----:B------:R-:W-:Y:S01]  /*d7d0*/  SHF.R.U32.HI R17, RZ, 0x3, R19 ;  /* 0x00000003ff117819 */ /* 0x000fe20000011613 */
[----:B---3--:R-:W-:Y:S06]  /*d7e0*/  BRA.DIV UR4, `(.L_x_304) ;  /* 0x0000004e04c87947 */ /* 0x008fec000b800000 */
[----:B------:R-:W0:Y:S01]  /*d7f0*/  SHFL.IDX PT, R14, R0, RZ, 0x181f ;  /* 0x00181fff000e7589 */ /* 0x000e2200000e0000 */
[----:B------:R-:W-:Y:S02]  /*d800*/  IMAD R5, R5, UR41, RZ ;  /* 0x0000002905057c24 */ /* 0x000fe4000f8e02ff */
[----:B------:R-:W-:Y:S01]  /*d810*/  IMAD.IADD R4, R17, 0x1, R4 ;  /* 0x0000000111047824 */ /* 0x000fe200078e0204 */
[----:B------:R-:W1:Y:S03]  /*d820*/  SHFL.IDX PT, R2, R6, RZ, 0x181f ;  /* 0x00181fff06027589 */ /* 0x000e6600000e0000 */
[C---:B------:R-:W-:Y:S01]  /*d830*/  VIADD R8, R4.reuse, 0x10 ;  /* 0x0000001004087836 */ /* 0x040fe20000000000 */
[----:B------:R-:W-:Y:S01]  /*d840*/  ISETP.GE.AND P2, PT, R4, R5, PT ;  /* 0x000000050400720c */ /* 0x000fe20003f46270 */
[----:B------:R-:W-:-:S12]  /*d850*/  SHFL.IDX PT, R7, R6, 0x1, 0x181f ;  /* 0x00381f0006077f89 */ /* 0x000fd800000e0000 */
[----:B0-----:R-:W-:-:S05]  /*d860*/  @!P2 IADD3 R14, P3, R28, R14, RZ ;  /* 0x0000000e1c0ea210 */ /* 0x001fca0007f7e0ff */
[----:B-1----:R-:W-:Y:S02]  /*d870*/  @!P2 IMAD.X R3, RZ, RZ, R2, P3 ;  /* 0x000000ffff03a224 */ /* 0x002fe400018e0602 */
[----:B------:R-:W-:Y:S02]  /*d880*/  @!P2 IMAD.MOV.U32 R2, RZ, RZ, R14 ;  /* 0x000000ffff02a224 */ /* 0x000fe400078e000e */
[----:B------:R-:W0:Y:S04]  /*d890*/  SHFL.IDX PT, R14, R0, 0x1, 0x181f ;  /* 0x00381f00000e7f89 */ /* 0x000e2800000e0000 */
[----:B-----5:R-:W-:Y:S04]  /*d8a0*/  @!P2 LDGSTS.E.BYPASS.LTC128B.128 [R10+0x20400], desc[UR52][R2.64], !P0 ;  /* 0x20400000020aafae */ /* 0x020fe8000c101d74 */
[----:B------:R1:W-:Y:S01]  /*d8b0*/  @!P2 LDGSTS.E.BYPASS.LTC128B.128 [R10+0x24400], desc[UR52][R2.64+0x80], !P1 ;  /* 0x24400080020aafae */ /* 0x0003e2000c901d74 */
[----:B------:R-:W-:Y:S01]  /*d8c0*/  ISETP.GE.AND P2, PT, R8, R5, PT ;  /* 0x000000050800720c */ /* 0x000fe20003f46270 */
[----:B------:R-:W-:-:S12]  /*d8d0*/  VIADD R8, R4, 0x20 ;  /* 0x0000002004087836 */ /* 0x000fd80000000000 */
[----:B0-----:R-:W-:-:S05]  /*d8e0*/  @!P2 IADD3 R14, P3, R28, R14, RZ ;  /* 0x0000000e1c0ea210 */ /* 0x001fca0007f7e0ff */
[----:B------:R-:W-:Y:S02]  /*d8f0*/  @!P2 IMAD.X R7, RZ, RZ, R7, P3 ;  /* 0x000000ffff07a224 */ /* 0x000fe400018e0607 */
[----:B-1----:R-:W-:Y:S02]  /*d900*/  @!P2 IMAD.MOV.U32 R2, RZ, RZ, R14 ;  /* 0x000000ffff02a224 */ /* 0x002fe400078e000e */
[----:B------:R-:W0:Y:S01]  /*d910*/  SHFL.IDX PT, R14, R0, 0x2, 0x181f ;  /* 0x00581f00000e7f89 */ /* 0x000e2200000e0000 */
[----:B------:R-:W-:-:S03]  /*d920*/  @!P2 IMAD.MOV.U32 R3, RZ, RZ, R7 ;  /* 0x000000ffff03a224 */ /* 0x000fc600078e0007 */
[----:B------:R-:W1:Y:S04]  /*d930*/  SHFL.IDX PT, R7, R6, 0x2, 0x181f ;  /* 0x00581f0006077f89 */ /* 0x000e6800000e0000 */
[----:B------:R-:W-:Y:S04]  /*d940*/  @!P2 LDGSTS.E.BYPASS.LTC128B.128 [R10+0x20c00], desc[UR52][R2.64], !P0 ;  /* 0x20c00000020aafae */ /* 0x000fe8000c101d74 */
[----:B------:R2:W-:Y:S01]  /*d950*/  @!P2 LDGSTS.E.BYPASS.LTC128B.128 [R10+0x24c00], desc[UR52][R2.64+0x80], !P1 ;  /* 0x24c00080020aafae */ /* 0x0005e2000c901d74 */
[----:B------:R-:W-:Y:S01]  /*d960*/  ISETP.GE.AND P2, PT, R8, R5, PT ;  /* 0x000000050800720c */ /* 0x000fe20003f46270 */
[----:B------:R-:W-:-:S12]  /*d970*/  VIADD R8, R4, 0x30 ;  /* 0x0000003004087836 */ /* 0x000fd80000000000 */
[----:B0-----:R-:W-:-:S05]  /*d980*/  @!P2 IADD3 R14, P3, R28, R14, RZ ;  /* 0x0000000e1c0ea210 */ /* 0x001fca0007f7e0ff */
[----:B-1----:R-:W-:Y:S02]  /*d990*/  @!P2 IMAD.X R7, RZ, RZ, R7, P3 ;  /* 0x000000ffff07a224 */ /* 0x002fe400018e0607 */
[----:B--2---:R-:W-:Y:S02]  /*d9a0*/  @!P2 IMAD.MOV.U32 R2, RZ, RZ, R14 ;  /* 0x000000ffff02a224 */ /* 0x004fe400078e000e */
        /* <DEDUP_REMOVED lines=35> */
[----:B------:R-:W-:-:S03]  /*dbe0*/  ISETP.GE.AND P2, PT, R8, R5, PT ;  /* 0x000000050800720c */ /* 0x000fc60003f46270 */
[----:B------:R-:W3:Y:S10]  /*dbf0*/  SHFL.IDX PT, R6, R6, 0x7, 0x181f ;  /* 0x00f81f0006067f89 */ /* 0x000ef400000e0000 */
[----:B0-----:R-:W-:-:S05]  /*dc00*/  @!P2 IADD3 R14, P3, R28, R14, RZ ;  /* 0x0000000e1c0ea210 */ /* 0x001fca0007f7e0ff */
[----:B-1----:R-:W-:Y:S02]  /*dc10*/  @!P2 IMAD.X R7, RZ, RZ, R7, P3 ;  /* 0x000000ffff07a224 */ /* 0x002fe400018e0607 */
[----:B--2---:R-:W-:Y:S02]  /*dc20*/  @!P2 IMAD.MOV.U32 R2, RZ, RZ, R14 ;  /* 0x000000ffff02a224 */ /* 0x004fe400078e000e */
[----:B------:R-:W-:Y:S01]  /*dc30*/  @!P2 IMAD.MOV.U32 R3, RZ, RZ, R7 ;  /* 0x000000ffff03a224 */ /* 0x000fe200078e0007 */
[----:B------:R0:W1:Y:S04]  /*dc40*/  SHFL.IDX PT, R14, R0, 0x7, 0x181f ;  /* 0x00f81f00000e7f89 */ /* 0x00006800000e0000 */
[----:B------:R0:W-:Y:S04]  /*dc50*/  @!P2 LDGSTS.E.BYPASS.LTC128B.128 [R10+0x23400], desc[UR52][R2.64], !P0 ;  /* 0x23400000020aafae */ /* 0x0001e8000c101d74 */
[----:B---3--:R0:W-:Y:S02]  /*dc60*/  @!P2 LDGSTS.E.BYPASS.LTC128B.128 [R10+0x27400], desc[UR52][R2.64+0x80], !P1 ;  /* 0x27400080020aafae */ /* 0x0081e4000c901d74 */
.L_x_424:
[----:B------:R-:W-:Y:S01]  /*dc70*/  VIADD R4, R4, 0x70 ;  /* 0x0000007004047836 */ /* 0x000fe20000000000 */
[----:B------:R-:W-:Y:S04]  /*dc80*/  BSSY B0, `(.L_x_305) ;  /* 0x000000a000007945 */ /* 0x000fe80003800000 */
[----:B------:R-:W-:-:S13]  /*dc90*/  ISETP.GE.AND P2, PT, R4, R5, PT ;  /* 0x000000050400720c */ /* 0x000fda0003f46270 */
[----:B------:R-:W-:Y:S05]  /*dca0*/  @P2 BRA `(.L_x_306) ;  /* 0x00000000001c2947 */ /* 0x000fea0003800000 */
[----:B01----:R-:W-:-:S05]  /*dcb0*/  IADD3 R2, P2, R28, R14, RZ ;  /* 0x0000000e1c027210 */ /* 0x003fca0007f5e0ff */
[----:B------:R-:W-:-:S05]  /*dcc0*/  IMAD.X R3, RZ, RZ, R6, P2 ;  /* 0x000000ffff037224 */ /* 0x000fca00010e0606 */
[----:B------:R-:W-:Y:S01]  /*dcd0*/  @!PT LDS RZ, [RZ] ;  /* 0x00000000fffff984 */ /* 0x000fe20000000800 */
[----:B------:R-:W-:Y:S01]  /*dce0*/  @!PT LDS RZ, [RZ] ;  /* 0x00000000fffff984 */ /* 0x000fe20000000800 */
[----:B------:R-:W-:Y:S01]  /*dcf0*/  @!PT LDS RZ, [RZ] ;  /* 0x00000000fffff984 */ /* 0x000fe20000000800 */
[----:B------:R2:W-:Y:S04]  /*dd00*/  LDGSTS.E.BYPASS.LTC128B.128 [R10+0x23c00], desc[UR52][R2.64], !P0 ;  /* 0x23c00000020a7fae */ /* 0x0005e8000c101d74 */
[----:B------:R2:W-:Y:S02]  /*dd10*/  LDGSTS.E.BYPASS.LTC128B.128 [R10+0x27c00], desc[UR52][R2.64+0x80], !P1 ;  /* 0x27c00080020a7fae */ /* 0x0005e4000c901d74 */
.L_x_306:
[----:B------:R-:W-:Y:S05]  /*dd20*/  BSYNC B0 ;  /* 0x0000000000007941 */ /* 0x000fea0003800000 */
.L_x_305:
[----:B------:R-:W-:Y:S01]  /*dd30*/  NOP ;  /* 0x0000000000007918 */ /* 0x000fe20000000000 */
[----:B------:R-:W-:-:S13]  /*dd40*/  PLOP3.LUT P0, PT, PT, PT, PT, 0x80, 0x0 ;  /* 0x000000000000781c */ /* 0x000fda0003f0f070 */
.L_x_307:
[----:B------:R-:W-:Y:S02]  /*dd50*/  PLOP3.LUT P1, PT, P1, P0, PT, 0xa2, 0x0 ;  /* 0x000000000000781c */ /* 0x000fe40000f21472 */
[----:B------:R-:W-:-:S08]  /*dd60*/  @P0 R2UR P1, UR4, R22 ;  /* 0x00000000160402ca */ /* 0x000fd00000020000 */
[----:B------:R-:W-:-:S05]  /*dd70*/  @P0 PLOP3.LUT P0, PT, P1, PT, PT, 0x80, 0x0 ;  /* 0x000000000000081c */ /* 0x000fca0000f0f070 */
[----:B------:R-:W-:Y:S01]  /*dd80*/  @!P1 SYNCS.ARRIVE.TRANS64.RED.A0T1 RZ, [UR4+0x38800], RZ ;  /* 0x038800ffffff99a7 */ /* 0x000fe20008200404 */
[----:B------:R-:W-:Y:S07]  /*dd90*/  @!P1 ARRIVES.LDGSTSBAR.64.TRANSCNT [UR4+0x38800] ;  /* 0x03880000ff0099b0 */ /* 0x000fee0008000a84 */
[----:B------:R-:W-:Y:S05]  /*dda0*/  @P0 BRA.U.ANY `(.L_x_307) ;  /* 0xfffffffd00e80947 */ /* 0x000fea000393ffff */
[----:B0-2---:R-:W2:Y:S02]  /*ddb0*/  LDL.LU R2, [R1+0xc] ;  /* 0x00000c0001027983 */ /* 0x005ea40000300800 */
[----:B--2---:R-:W-:-:S05]  /*ddc0*/  VIADD R2, R2, 0x1 ;  /* 0x0000000102027836 */ /* 0x004fca0000000000 */
[----:B------:R0:W-:Y:S01]  /*ddd0*/  STL [R1+0xc], R2 ;  /* 0x00000c0201007387 */ /* 0x0001e20000100800 */
[----:B------:R-:W-:-:S04]  /*dde0*/  LEA.HI R0, R2, R2, RZ, 0x1 ;  /* 0x0000000202007211 */ /* 0x000fc800078f08ff */
[----:B------:R-:W-:-:S05]  /*ddf0*/  LOP3.LUT R0, R0, 0xfffffffe, RZ, 0xc0, !PT ;  /* 0xfffffffe00007812 */ /* 0x000fca00078ec0ff */
[----:B------:R-:W-:-:S05]  /*de00*/  IMAD.IADD R0, R2, 0x1, -R0 ;  /* 0x0000000102007824 */ /* 0x000fca00078e0a00 */
[----:B------:R-:W-:Y:S01]  /*de10*/  SHF.L.U32 R3, R0, 0x1f, RZ ;  /* 0x0000001f00037819 */ /* 0x000fe200000006ff */
[----:B------:R-:W-:Y:S01]  /*de20*/  NOP ;  /* 0x0000000000007918 */ /* 0x000fe20000000000 */
[----:B------:R0:W-:Y:S01]  /*de30*/  SYNCS.ARRIVE.TRANS64.A1T0 RZ, [R22+URZ+0x38800], RZ ;  /* 0x038800ff16ff79a7 */ /* 0x0001e2000810003f */
[----:B------:R-:W-:Y:S01]  /*de40*/  BSSY B0, `(.L_x_308) ;  /* 0x0000003000007945 */ /* 0x000fe20003800000 */
[----:B------:R-:W2:Y:S03]  /*de50*/  SYNCS.PHASECHK.TRANS64.TRYWAIT P0, [R22+URZ+0x38820], R3 ;  /* 0x03882003160075a7 */ /* 0x000ea6000800017f */
[----:B0-2---:R-:W-:Y:S05]  /*de60*/  @!P0 BRA `(.L_x_309) ;  /* 0x0000005000a88947 */ /* 0x005fea0003800000 */
.L_x_425:
[----:B------:R-:W-:Y:S05]  /*de70*/  BSYNC B0 ;  /* 0x0000000000007941 */ /* 0x000fea0003800000 */
.L_x_308:
[----:B------:R-:W-:-:S06]  /*de80*/  UISETP.GE.AND UP0, UPT, UR42, 0x81, UPT ;  /* 0x000000812a00788c */ /* 0x000fcc000bf06270 */
[----:B------:R-:W-:-:S13]  /*de90*/  PLOP3.LUT P0, PT, PT, PT, UP0, 0x80, 0x0 ;  /* 0x000000000000781c */ /* 0x000fda0003f0f008 */
[----:B------:R-:W-:Y:S05]  /*dea0*/  @!P0 BRA `(.L_x_310) ;  /* 0x0000001400f08947 */ /* 0x000fea0003800000 */
[----:B------:R-:W-:Y:S01]  /*deb0*/  UIADD3 UR4, UR43, -0x2, URZ ;  /* 0xfffffffe2b047890 */ /* 0x000fe2000fffe03f */
[----:B------:R-:W-:Y:S02]  /*dec0*/  IMAD.MOV.U32 R10, RZ, RZ, R30 ;  /* 0x000000ffff0a7224 */ /* 0x000fe400078e001e */
[----:B------:R-:W-:-:S03]  /*ded0*/  IMAD.MOV.U32 R9, RZ, RZ, R23 ;  /* 0x000000ffff097224 */ /* 0x000fc600078e0017 */
[----:B------:R-:W-:-:S07]  /*dee0*/  IMAD.U32 R21, RZ, RZ, UR4 ;  /* 0x00000004ff157e24 */ /* 0x000fce000f8e00ff */
.L_x_330:
[----:B0-----:R-:W0:Y:S01]  /*def0*/  LDC R3, c[0x0][0x430] ;  /* 0x00010c00ff037b82 */ /* 0x001e220000000800 */
[----:B--2---:R-:W2:Y:S01]  /*df00*/  S2R R0, SR_TID.X ;  /* 0x0000000000007919 */ /* 0x004ea20000002100 */
[----:B------:R-:W-:Y:S05]  /*df10*/  YIELD ;  /* 0x0000000000007946 */ /* 0x000fea0003800000 */
[----:B------:R-:W-:Y:S01]  /*df20*/  ULDC.64 UR4, c[0x0][0x428] ;  /* 0x00010a0000047ab9 */ /* 0x000fe20000000a00 */
[----:B0-----:R-:W-:Y:S02]  /*df30*/  ISETP.NE.AND P0, PT, R3, 0x1, PT ;  /* 0x000000010300780c */ /* 0x001fe40003f05270 */
[----:B--2---:R-:W-:-:S11]  /*df40*/  LOP3.LUT R0, R0, 0x7f, RZ, 0xc0, !PT ;  /* 0x0000007f00007812 */ /* 0x004fd600078ec0ff */
[----:B------:R-:W0:Y:S01]  /*df50*/  @P0 LDC R5, c[0x0][0x434] ;  /* 0x00010d00ff050b82 */ /* 0x000e220000000800 */
[----:B------:R-:W-:-:S05]  /*df60*/  SHF.R.U32.HI R0, RZ, 0x3, R0 ;  /* 0x00000003ff007819 */ /* 0x000fca0000011600 */
[----:B------:R-:W-:Y:S02]  /*df70*/  IMAD R3, R21, 0x80, R0 ;  /* 0x0000008015037824 */ /* 0x000fe400078e0200 */
[----:B------:R-:W2:Y:S03]  /*df80*/  @P0 LDC R11, c[0x0][0x438] ;  /* 0x00010e00ff0b0b82 */ /* 0x000ea60000000800 */
[----:B------:R-:W-:-:S05]  /*df90*/  IADD3 R6, R28, UR37, R3 ;  /* 0x000000251c067c10 */ /* 0x000fca000fffe003 */
[----:B------:R-:W-:Y:S02]  /*dfa0*/  IMAD.MOV.U32 R7, RZ, RZ, R6 ;  /* 0x000000ffff077224 */ /* 0x000fe400078e0006 */
[----:B0-----:R-:W-:-:S05]  /*dfb0*/  @P0 IMAD.HI.U32 R0, R6, R5, RZ ;  /* 0x0000000506000227 */ /* 0x001fca00078e00ff */
[----:B--2---:R-:W-:Y:S01]  /*dfc0*/  @P0 SHF.R.U32.HI R7, RZ, R11, R0 ;  /* 0x0000000bff070219 */ /* 0x004fe20000011600 */
        /* <DEDUP_REMOVED lines=13> */
[----:B------:R-:W-:Y:S01]  /*e0a0*/  VIADD R23, R9, 0x1 ;  /* 0x0000000109177836 */ /* 0x000fe20000000000 */
[C---:B------:R-:W-:Y:S01]  /*e0b0*/  ISETP.GT.AND P1, PT, R21.reuse, RZ, PT ;  /* 0x000000ff1500720c */ /* 0x040fe20003f24270 */
[----:B------:R-:W-:Y:S02]  /*e0c0*/  IMAD.MOV R3, RZ, RZ, -R7 ;  /* 0x000000ffff037224 */ /* 0x000fe400078e0a07 */
[----:B------:R-:W-:Y:S01]  /*e0d0*/  VIADD R21, R21, 0xffffffff ;  /* 0xffffffff15157836 */ /* 0x000fe20000000000 */
[----:B------:R-:W-:Y:S01]  /*e0e0*/  ISETP.NE.AND P0, PT, R23, 0x2, PT ;  /* 0x000000021700780c */ /* 0x000fe20003f05270 */
[----:B------:R-:W-:-:S03]  /*e0f0*/  IMAD R6, R3, UR4, R6 ;  /* 0x0000000403067c24 */ /* 0x000fc6000f8e0206 */
[----:B------:R-:W-:Y:S02]  /*e100*/  SEL R3, RZ, 0x1, P0 ;  /* 0x00000001ff037807 */ /* 0x000fe40000000000 */
[----:B------:R-:W-:Y:S02]  /*e110*/  SEL R23, R23, RZ, P0 ;  /* 0x000000ff17177207 */ /* 0x000fe40000000000 */
[----:B------:R-:W-:Y:S02]  /*e120*/  LOP3.LUT R30, R10, R3, RZ, 0x3c, !PT ;  /* 0x000000030a1e7212 */ /* 0x000fe400078e3cff */
[----:B--2---:R-:W-:Y:S01]  /*e130*/  SHF.R.S32.HI R19, RZ, 0x1f, R5 ;  /* 0x0000001fff137819 */ /* 0x004fe20000011405 */
[----:B------:R-:W-:Y:S06]  /*e140*/  @!P2 BRA `(.L_x_311) ;  /* 0x000000000004a947 */ /* 0x000fec0003800000 */
[----:B------:R-:W-:Y:S01]  /*e150*/  BPT.TRAP 0x1 ;  /* 0x000000040000795c */ /* 0x000fe20000300000 */
.L_x_311:
[----:B------:R-:W-:Y:S01]  /*e160*/  IMAD R0, R23, 0x8, R22 ;  /* 0x0000000817007824 */ /* 0x000fe200078e0216 */
[----:B------:R-:W-:Y:S01]  /*e170*/  SHF.L.U32 R20, R30, 0x1f, RZ ;  /* 0x0000001f1e147819 */ /* 0x000fe200000006ff */
[----:B------:R-:W-:Y:S01]  /*e180*/  BSSY B0, `(.L_x_312) ;  /* 0x0000004000007945 */ /* 0x000fe20003800000 */
[----:B------:R-:W-:Y:S02]  /*e190*/  SHF.R.S32.HI R17, RZ, 0x1f, R6 ;  /* 0x0000001fff117819 */ /* 0x000fe40000011406 */
[----:B------:R-:W0:Y:S02]  /*e1a0*/  SYNCS.PHASECHK.TRANS64.TRYWAIT P0, [R0+URZ+0x38880], R20 ;  /* 0x03888014000075a7 */ /* 0x000e24000800017f */
[----:B0-----:R-:W-:Y:S05]  /*e1b0*/  @!P0 BRA `(.L_x_313) ;  /* 0x0000004c00e88947 */ /* 0x001fea0003800000 */
.L_x_426:
[----:B------:R-:W-:Y:S05]  /*e1c0*/  BSYNC B0 ;  /* 0x0000000000007941 */ /* 0x000fea0003800000 */
.L_x_312:
[----:B------:R-:W-:Y:S01]  /*e1d0*/  ULDC.64 UR4, c[0x0][0x328] ;  /* 0x0000ca0000047ab9 */ /* 0x000fe20000000a00 */
[----:B------:R-:W2:Y:S01]  /*e1e0*/  LDC R11, c[0x0][0x2f4] ;  /* 0x0000bd00ff0b7b82 */ /* 0x000ea20000000800 */
[----:B------:R-:W-:Y:S01]  /*e1f0*/  IMAD R3, R17, UR4, RZ ;  /* 0x0000000411037c24 */ /* 0x000fe2000f8e02ff */
[----:B------:R-:W-:Y:S01]  /*e200*/  ULDC.64 UR6, c[0x0][0x318] ;  /* 0x0000c60000067ab9 */ /* 0x000fe20000000a00 */
[----:B------:R-:W-:Y:S02]  /*e210*/  LOP3.LUT R12, R28, 0x80, RZ, 0xfc, !PT ;  /* 0x000000801c0c7812 */ /* 0x000fe400078efcff */
        /* <DEDUP_REMOVED lines=9> */
[----:B------:R-:W-:Y:S01]  /*e2b0*/  IMAD.IADD R3, R3, 0x1, R4 ;  /* 0x0000000103037824 */ /* 0x000fe200078e0204 */
[-C--:B--2---:R-:W-:Y:S01]  /*e2c0*/  ISETP.GE.AND P2, PT, R12, R11.reuse, PT ;  /* 0x0000000b0c00720c */ /* 0x084fe20003f46270 */
[----:B------:R-:W-:Y:S01]  /*e2d0*/  IMAD R7, R18, UR5, R7 ;  /* 0x0000000512077c24 */ /* 0x000fe2000f8e0207 */
[----:B------:R-:W-:Y:S01]  /*e2e0*/  ISETP.GE.AND P3, PT, R28, R11, PT ;  /* 0x0000000b1c00720c */ /* 0x000fe20003f66270 */
[----:B------:R-:W-:Y:S01]  /*e2f0*/  IMAD.WIDE.U32 R2, R18, UR4, R2 ;  /* 0x0000000412027c25 */ /* 0x000fe2000f8e0002 */
[----:B------:R-:W-:-:S03]  /*e300*/  UMOV UR4, 0xffffffff ;  /* 0xffffffff00047882 */ /* 0x000fc60000000000 */
[----:B------:R-:W-:Y:S01]  /*e310*/  IMAD R4, R23, 0x8000, R37 ;  /* 0x0000800017047824 */ /* 0x000fe200078e0225 */
[----:B------:R-:W-:-:S04]  /*e320*/  IADD3 R8, P0, R2, UR6, RZ ;  /* 0x0000000602087c10 */ /* 0x000fc8000ff1e0ff */
[----:B------:R-:W-:Y:S01]  /*e330*/  IADD3.X R7, R7, UR7, R3, P0, !PT ;  /* 0x0000000707077c10 */ /* 0x000fe200087fe403 */
[----:B------:R-:W-:Y:S08]  /*e340*/  BRA.DIV UR4, `(.L_x_314) ;  /* 0x0000004e04987947 */ /* 0x000ff0000b800000 */
[----:B------:R-:W2:Y:S01]  /*e350*/  SHFL.IDX PT, R2, R8, RZ, 0x181f ;  /* 0x00181fff08027589 */ /* 0x000ea200000e0000 */
[----:B------:R-:W-:-:S03]  /*e360*/  IMAD.IADD R4, R22, 0x1, R4 ;  /* 0x0000000116047824 */ /* 0x000fc600078e0204 */
[----:B------:R-:W3:Y:S01]  /*e370*/  SHFL.IDX PT, R3, R7, RZ, 0x181f ;  /* 0x00181fff07037589 */ /* 0x000ee200000e0000 */
[----:B--2---:R-:W-:-:S05]  /*e380*/  IADD3 R2, P0, R28, R2, RZ ;  /* 0x000000021c027210 */ /* 0x004fca0007f1e0ff */
[----:B---3--:R-:W-:-:S05]  /*e390*/  IMAD.X R3, RZ, RZ, R3, P0 ;  /* 0x000000ffff037224 */ /* 0x008fca00000e0603 */
[----:B------:R-:W-:Y:S01]  /*e3a0*/  @!PT LDS RZ, [RZ] ;  /* 0x00000000fffff984 */ /* 0x000fe20000000800 */
[----:B------:R-:W-:Y:S04]  /*e3b0*/  LDGSTS.E.BYPASS.LTC128B.128 [R4+0x10400], desc[UR52][R2.64], !P3 ;  /* 0x1040000002047fae */ /* 0x000fe8000d901d74 */
[----:B------:R2:W-:Y:S04]  /*e3c0*/  LDGSTS.E.BYPASS.LTC128B.128 [R4+0x14400], desc[UR52][R2.64+0x80], !P2 ;  /* 0x1440008002047fae */ /* 0x0005e8000d101d74 */
[----:B--2---:R-:W2:Y:S04]  /*e3d0*/  SHFL.IDX PT, R2, R8, 0x1, 0x181f ;  /* 0x00381f0008027f89 */ /* 0x004ea800000e0000 */
[----:B------:R-:W3:Y:S01]  /*e3e0*/  SHFL.IDX PT, R3, R7, 0x1, 0x181f ;  /* 0x00381f0007037f89 */ /* 0x000ee200000e0000 */
[----:B--2---:R-:W-:-:S05]  /*e3f0*/  IADD3 R2, P0, R28, R2, RZ ;  /* 0x000000021c027210 */ /* 0x004fca0007f1e0ff */
[----:B---3--:R-:W-:-:S05]  /*e400*/  IMAD.X R3, RZ, RZ, R3, P0 ;  /* 0x000000ffff037224 */ /* 0x008fca00000e0603 */
        /* <DEDUP_REMOVED lines=27> */
[----:B------:R-:W3:Y:S04]  /*e5c0*/  SHFL.IDX PT, R3, R7, 0x6, 0x181f ;  /* 0x00d81f0007037f89 */ /* 0x000ee800000e0000 */
[----:B------:R-:W4:Y:S01]  /*e5d0*/  SHFL.IDX PT, R7, R7, 0x7, 0x181f ;  /* 0x00f81f0007077f89 */ /* 0x000f2200000e0000 */
[----:B--2---:R-:W-:-:S05]  /*e5e0*/  IADD3 R2, P0, R28, R2, RZ ;  /* 0x000000021c027210 */ /* 0x004fca0007f1e0ff */
[----:B---3--:R-:W-:-:S05]  /*e5f0*/  IMAD.X R3, RZ, RZ, R3, P0 ;  /* 0x000000ffff037224 */ /* 0x008fca00000e0603 */
[----:B------:R-:W-:Y:S04]  /*e600*/  LDGSTS.E.BYPASS.LTC128B.128 [R4+0x13400], desc[UR52][R2.64], !P3 ;  /* 0x1340000002047fae */ /* 0x000fe8000d901d74 */
[----:B------:R2:W-:Y:S04]  /*e610*/  LDGSTS.E.BYPASS.LTC128B.128 [R4+0x17400], desc[UR52][R2.64+0x80], !P2 ;  /* 0x1740008002047fae */ /* 0x0005e8000d101d74 */
[----:B--2-4-:R2:W3:Y:S02]  /*e620*/  SHFL.IDX PT, R2, R8, 0x7, 0x181f ;  /* 0x00f81f0008027f89 */ /* 0x0144e400000e0000 */
.L_x_444:
[----:B---3--:R-:W-:-:S05]  /*e630*/  IADD3 R2, P0, R28, R2, RZ ;  /* 0x000000021c027210 */ /* 0x008fca0007f1e0ff */
        /* <DEDUP_REMOVED lines=8> */
.L_x_315:
[----:B------:R-:W-:Y:S02]  /*e6c0*/  PLOP3.LUT P2, PT, P2, P0, PT, 0xa2, 0x0 ;  /* 0x000000000000781c */ /* 0x000fe40001741472 */
[----:B------:R-:W-:-:S08]  /*e6d0*/  @P0 R2UR P2, UR4, R0 ;  /* 0x00000000000402ca */ /* 0x000fd00000040000 */
[----:B------:R-:W-:-:S05]  /*e6e0*/  @P0 PLOP3.LUT P0, PT, P2, PT, PT, 0x80, 0x0 ;  /* 0x000000000000081c */ /* 0x000fca000170f070 */
[----:B------:R-:W-:Y:S01]  /*e6f0*/  @!P2 SYNCS.ARRIVE.TRANS64.RED.A0T1 RZ, [UR4+0x38870], RZ ;  /* 0x038870ffffffa9a7 */ /* 0x000fe20008200404 */
[----:B------:R-:W-:Y:S07]  /*e700*/  @!P2 ARRIVES.LDGSTSBAR.64.TRANSCNT [UR4+0x38870] ;  /* 0x03887000ff00a9b0 */ /* 0x000fee0008000a84 */
[----:B------:R-:W-:Y:S05]  /*e710*/  @P0 BRA.U.ANY `(.L_x_315) ;  /* 0xfffffffd00e80947 */ /* 0x000fea000393ffff */
[----:B------:R-:W-:Y:S01]  /*e720*/  NOP ;  /* 0x0000000000007918 */ /* 0x000fe20000000000 */
[----:B---3--:R-:W-:-:S05]  /*e730*/  IMAD.U32 R2, RZ, RZ, UR46 ;  /* 0x0000002eff027e24 */ /* 0x008fca000f8e00ff */
[----:B------:R-:W-:-:S13]  /*e740*/  ISETP.NE.AND P3, PT, R2, 0x3, PT ;  /* 0x000000030200780c */ /* 0x000fda0003f65270 */
[----:B------:R-:W-:Y:S05]  /*e750*/  @!P3 BRA `(.L_x_316) ;  /* 0x000000000004b947 */ /* 0x000fea0003800000 */
[----:B------:R-:W-:Y:S01]  /*e760*/  BPT.TRAP 0x1 ;  /* 0x000000040000795c */ /* 0x000fe20000300000 */
.L_x_316:
[----:B------:R3:W-:Y:S01]  /*e770*/  SYNCS.ARRIVE.TRANS64.A1T0 RZ, [R0+URZ+0x38870], RZ ;  /* 0x038870ff00ff79a7 */ /* 0x0007e2000810003f */
[----:B------:R-:W-:Y:S05]  /*e780*/  @!P3 BRA `(.L_x_317) ;  /* 0x000000000004b947 */ /* 0x000fea0003800000 */
[----:B------:R-:W-:Y:S01]  /*e790*/  BPT.TRAP 0x1 ;  /* 0x000000040000795c */ /* 0x000fe20000300000 */
.L_x_317:
[----:B------:R-:W4:Y:S01]  /*e7a0*/  SYNCS.PHASECHK.TRANS64.TRYWAIT P0, [R0+URZ+0x38840], R20 ;  /* 0x03884014000075a7 */ /* 0x000f22000800017f */
[----:B------:R-:W-:Y:S04]  /*e7b0*/  BSSY B0, `(.L_x_318) ;  /* 0x0000002000007945 */ /* 0x000fe80003800000 */
[----:B----4-:R-:W-:Y:S05]  /*e7c0*/  @!P0 BRA `(.L_x_319) ;  /* 0x0000005000c08947 */ /* 0x010fea0003800000 */
.L_x_445:
[----:B------:R-:W-:Y:S05]  /*e7d0*/  BSYNC B0 ;  /* 0x0000000000007941 */ /* 0x000fea0003800000 */
.L_x_318:
[----:B------:R-:W-:Y:S01]  /*e7e0*/  ULDC.64 UR4, c[0x0][0x300] ;  /* 0x0000c00000047ab9 */ /* 0x000fe20000000a00 */
[----:B------:R-:W5:Y:S01]  /*e7f0*/  LDC R11, c[0x0][0x2f4] ;  /* 0x0000bd00ff0b7b82 */ /* 0x000f620000000800 */
        /* <DEDUP_REMOVED lines=15> */
[-C--:B-----5:R-:W-:Y:S02]  /*e8f0*/  ISETP.GE.AND P2, PT, R12, R11.reuse, PT ;  /* 0x0000000b0c00720c */ /* 0x0a0fe40003f46270 */
[----:B------:R-:W-:Y:S01]  /*e900*/  IMAD R5, R18, UR5, R5 ;  /* 0x0000000512057c24 */ /* 0x000fe2000f8e0205 */
[----:B--2---:R-:W-:Y:S02]  /*e910*/  IADD3 R8, P0, R2, UR6, RZ ;  /* 0x0000000602087c10 */ /* 0x004fe4000ff1e0ff */
[----:B------:R-:W-:-:S02]  /*e920*/  ISETP.GE.AND P3, PT, R28, R11, PT ;  /* 0x0000000b1c00720c */ /* 0x000fc40003f66270 */
[----:B------:R-:W-:Y:S01]  /*e930*/  IADD3.X R5, R5, UR7, R3, P0, !PT ;  /* 0x0000000705057c10 */ /* 0x000fe200087fe403 */
[----:B------:R-:W-:Y:S10]  /*e940*/  BRA.DIV UR4, `(.L_x_320) ;  /* 0x0000005204747947 */ /* 0x000ff4000b800000 */
[----:B-1----:R-:W1:Y:S04]  /*e950*/  SHFL.IDX PT, R14, R8, RZ, 0x181f ;  /* 0x00181fff080e7589 */ /* 0x002e6800000e0000 */
[----:B------:R-:W2:Y:S04]  /*e960*/  SHFL.IDX PT, R3, R5, RZ, 0x181f ;  /* 0x00181fff05037589 */ /* 0x000ea800000e0000 */
[----:B------:R-:W5:Y:S04]  /*e970*/  SHFL.IDX PT, R2, R8, 0x1, 0x181f ;  /* 0x00381f0008027f89 */ /* 0x000f6800000e0000 */
[----:B------:R-:W-:Y:S04]  /*e980*/  SHFL.IDX PT, R11, R8, 0x3, 0x181f ;  /* 0x00781f00080b7f89 */ /* 0x000fe800000e0000 */
[----:B------:R-:W-:Y:S01]  /*e990*/  SHFL.IDX PT, R12, R8, 0x4, 0x181f ;  /* 0x00981f00080c7f89 */ /* 0x000fe200000e0000 */
[----:B-1----:R-:W-:-:S03]  /*e9a0*/  IADD3 R6, P0, R28, R14, RZ ;  /* 0x0000000e1c067210 */ /* 0x002fc60007f1e0ff */
[----:B------:R-:W-:Y:S02]  /*e9b0*/  SHFL.IDX PT, R14, R8, 0x7, 0x181f ;  /* 0x00f81f00080e7f89 */ /* 0x000fe400000e0000 */
[----:B--2---:R-:W-:Y:S02]  /*e9c0*/  IMAD.X R7, RZ, RZ, R3, P0 ;  /* 0x000000ffff077224 */ /* 0x004fe400000e0603 */
[----:B------:R-:W1:Y:S01]  /*e9d0*/  SHFL.IDX PT, R3, R5, 0x1, 0x181f ;  /* 0x00381f0005037f89 */ /* 0x000e6200000e0000 */
[----:B-----5:R-:W-:-:S03]  /*e9e0*/  IADD3 R2, P0, R28, R2, RZ ;  /* 0x000000021c027210 */ /* 0x020fc60007f1e0ff */
[----:B------:R-:W-:Y:S04]  /*e9f0*/  LDGSTS.E.BYPASS.LTC128B.128 [R4+0x28400], desc[UR52][R6.64], !P3 ;  /* 0x2840000006047fae */ /* 0x000fe8000d901d74 */
[----:B------:R2:W-:Y:S04]  /*ea00*/  LDGSTS.E.BYPASS.LTC128B.128 [R4+0x2c400], desc[UR52][R6.64+0x80], !P2 ;  /* 0x2c40008006047fae */ /* 0x0005e8000d101d74 */
[----:B--2---:R-:W2:Y:S04]  /*ea10*/  SHFL.IDX PT, R7, R8, 0x2, 0x181f ;  /* 0x00581f0008077f89 */ /* 0x004ea800000e0000 */
[----:B------:R-:W5:Y:S01]  /*ea20*/  SHFL.IDX PT, R6, R5, 0x2, 0x181f ;  /* 0x00581f0005067f89 */ /* 0x000f6200000e0000 */
[----:B-1----:R-:W-:-:S05]  /*ea30*/  IMAD.X R3, RZ, RZ, R3, P0 ;  /* 0x000000ffff037224 */ /* 0x002fca00000e0603 */
[----:B------:R-:W-:Y:S04]  /*ea40*/  LDGSTS.E.BYPASS.LTC128B.128 [R4+0x28c00], desc[UR52][R2.64], !P3 ;  /* 0x28c0000002047fae */ /* 0x000fe8000d901d74 */
[----:B------:R2:W-:Y:S02]  /*ea50*/  LDGSTS.E.BYPASS.LTC128B.128 [R4+0x2cc00], desc[UR52][R2.64+0x80], !P2 ;  /* 0x2cc0008002047fae */ /* 0x0005e4000d101d74 */
[----:B--2---:R-:W-:Y:S02]  /*ea60*/  IADD3 R2, P0, R28, R7, RZ ;  /* 0x000000071c027210 */ /* 0x004fe40007f1e0ff */
[----:B------:R-:W-:Y:S03]  /*ea70*/  SHFL.IDX PT, R7, R5, 0x4, 0x181f ;  /* 0x00981f0005077f89 */ /* 0x000fe600000e0000 */
[----:B-----5:R-:W-:-:S02]  /*ea80*/  IMAD.X R3, RZ, RZ, R6, P0 ;  /* 0x000000ffff037224 */ /* 0x020fc400000e0606 */
[----:B------:R-:W1:Y:S04]  /*ea90*/  SHFL.IDX PT, R6, R5, 0x3, 0x181f ;  /* 0x00781f0005067f89 */ /* 0x000e6800000e0000 */
[----:B------:R-:W-:Y:S04]  /*eaa0*/  LDGSTS.E.BYPASS.LTC128B.128 [R4+0x29400], desc[UR52][R2.64], !P3 ;  /* 0x2940000002047fae */ /* 0x000fe8000d901d74 */
[----:B------:R2:W-:Y:S02]  /*eab0*/  LDGSTS.E.BYPASS.LTC128B.128 [R4+0x2d400], desc[UR52][R2.64+0x80], !P2 ;  /* 0x2d40008002047fae */ /* 0x0005e4000d101d74 */
[----:B--2---:R-:W-:-:S05]  /*eac0*/  IADD3 R2, P0, R28, R11, RZ ;  /* 0x0000000b1c027210 */ /* 0x004fca0007f1e0ff */
[----:B-1----:R-:W-:Y:S01]  /*ead0*/  IMAD.X R3, RZ, RZ, R6, P0 ;  /* 0x000000ffff037224 */ /* 0x002fe200000e0606 */
[----:B------:R-:W-:-:S04]  /*eae0*/  IADD3 R6, P0, R28, R12, RZ ;  /* 0x0000000c1c067210 */ /* 0x000fc80007f1e0ff */
[----:B------:R-:W-:Y:S01]  /*eaf0*/  LDGSTS.E.BYPASS.LTC128B.128 [R4+0x29c00], desc[UR52][R2.64], !P3 ;  /* 0x29c0000002047fae */ /* 0x000fe2000d901d74 */
[----:B------:R-:W-:-:S03]  /*eb00*/  IMAD.X R7, RZ, RZ, R7, P0 ;  /* 0x000000ffff077224 */ /* 0x000fc600000e0607 */
[----:B------:R1:W-:Y:S04]  /*eb10*/  LDGSTS.E.BYPASS.LTC128B.128 [R4+0x2dc00], desc[UR52][R2.64+0x80], !P2 ;  /* 0x2dc0008002047fae */ /* 0x0003e8000d101d74 */
[----:B------:R-:W-:Y:S04]  /*eb20*/  LDGSTS.E.BYPASS.LTC128B.128 [R4+0x2a400], desc[UR52][R6.64], !P3 ;  /* 0x2a40000006047fae */ /* 0x000fe8000d901d74 */
[----:B------:R2:W-:Y:S04]  /*eb30*/  LDGSTS.E.BYPASS.LTC128B.128 [R4+0x2e400], desc[UR52][R6.64+0x80], !P2 ;  /* 0x2e40008006047fae */ /* 0x0005e8000d101d74 */
[----:B-1----:R-:W1:Y:S04]  /*eb40*/  SHFL.IDX PT, R2, R8, 0x5, 0x181f ;  /* 0x00b81f0008027f89 */ /* 0x002e6800000e0000 */
[----:B------:R-:W5:Y:S04]  /*eb50*/  SHFL.IDX PT, R3, R5, 0x5, 0x181f ;  /* 0x00b81f0005037f89 */ /* 0x000f6800000e0000 */
[----:B--2---:R-:W2:Y:S04]  /*eb60*/  SHFL.IDX PT, R7, R8, 0x6, 0x181f ;  /* 0x00d81f0008077f89 */ /* 0x004ea800000e0000 */
[----:B------:R-:W0:Y:S04]  /*eb70*/  SHFL.IDX PT, R6, R5, 0x6, 0x181f ;  /* 0x00d81f0005067f89 */ /* 0x000e2800000e0000 */
[----:B------:R-:W0:Y:S01]  /*eb80*/  SHFL.IDX PT, R5, R5, 0x7, 0x181f ;  /* 0x00f81f0005057f89 */ /* 0x000e2200000e0000 */
[----:B-1----:R-:W-:-:S05]  /*eb90*/  IADD3 R2, P0, R28, R2, RZ ;  /* 0x000000021c027210 */ /* 0x002fca0007f1e0ff */
[----:B-----5:R-:W-:-:S05]  /*eba0*/  IMAD.X R3, RZ, RZ, R3, P0 ;  /* 0x000000ffff037224 */ /* 0x020fca00000e0603 */
[----:B------:R-:W-:Y:S04]  /*ebb0*/  LDGSTS.E.BYPASS.LTC128B.128 [R4+0x2ac00], desc[UR52][R2.64], !P3 ;  /* 0x2ac0000002047fae */ /* 0x000fe8000d901d74 */
[----:B------:R2:W-:Y:S02]  /*ebc0*/  LDGSTS.E.BYPASS.LTC128B.128 [R4+0x2ec00], desc[UR52][R2.64+0x80], !P2 ;  /* 0x2ec0008002047fae */ /* 0x0005e4000d101d74 */
[----:B--2---:R-:W-:-:S05]  /*ebd0*/  IADD3 R2, P0, R28, R7, RZ ;  /* 0x000000071c027210 */ /* 0x004fca0007f1e0ff */
[----:B0-----:R-:W-:-:S05]  /*ebe0*/  IMAD.X R3, RZ, RZ, R6, P0 ;  /* 0x000000ffff037224 */ /* 0x001fca00000e0606 */
[----:B------:R0:W-:Y:S04]  /*ebf0*/  LDGSTS.E.BYPASS.LTC128B.128 [R4+0x2b400], desc[UR52][R2.64], !P3 ;  /* 0x2b40000002047fae */ /* 0x0001e8000d901d74 */
[----:B------:R0:W-:Y:S02]  /*ec00*/  LDGSTS.E.BYPASS.LTC128B.128 [R4+0x2f400], desc[UR52][R2.64+0x80], !P2 ;  /* 0x2f40008002047fae */ /* 0x0001e4000d101d74 */
.L_x_463:
[----:B0-----:R-:W-:-:S05]  /*ec10*/  IADD3 R2, P0, R28, R14, RZ ;  /* 0x0000000e1c027210 */ /* 0x001fca0007f1e0ff */
        /* <DEDUP_REMOVED lines=8> */
.L_x_321:
        /* <DEDUP_REMOVED lines=11> */
.L_x_322:
[----:B------:R3:W-:Y:S02]  /*ed50*/  SYNCS.ARRIVE.TRANS64.A1T0 RZ, [R0+URZ+0x38830], RZ ;  /* 0x038830ff00ff79a7 */ /* 0x0007e4000810003f */
[----:B---34-:R-:W-:-:S05]  /*ed60*/  IMAD.U32 R0, RZ, RZ, UR48 ;  /* 0x00000030ff007e24 */ /* 0x018fca000f8e00ff */
[----:B------:R-:W-:-:S13]  /*ed70*/  ISETP.NE.AND P0, PT, R0, 0x3, PT ;  /* 0x000000030000780c */ /* 0x000fda0003f05270 */
[----:B------:R-:W-:Y:S05]  /*ed80*/  @!P0 BRA `(.L_x_323) ;  /* 0x0000000000048947 */ /* 0x000fea0003800000 */
[----:B------:R-:W-:Y:S01]  /*ed90*/  BPT.TRAP 0x1 ;  /* 0x000000040000795c */ /* 0x000fe20000300000 */
.L_x_323:
[----:B------:R-:W-:Y:S01]  /*eda0*/  LOP3.LUT R0, R10, 0x1, RZ, 0x3c, !PT ;  /* 0x000000010a007812 */ /* 0x000fe200078e3cff */
[----:B------:R-:W-:Y:S01]  /*edb0*/  IMAD R17, R9, 0x8, R22 ;  /* 0x0000000809117824 */ /* 0x000fe200078e0216 */
[----:B------:R-:W-:Y:S02]  /*edc0*/  BSSY B0, `(.L_x_324) ;  /* 0x0000004000007945 */ /* 0x000fe40003800000 */
[----:B------:R-:W-:-:S04]  /*edd0*/  SHF.L.U32 R0, R0, 0x1f, RZ ;  /* 0x0000001f00007819 */ /* 0x000fc800000006ff */
[----:B------:R-:W0:Y:S02]  /*ede0*/  SYNCS.PHASECHK.TRANS64.TRYWAIT P2, [R17+URZ+0x38870], R0 ;  /* 0x03887000110075a7 */ /* 0x000e24000804017f */
[----:B0-----:R-:W-:Y:S05]  /*edf0*/  @!P2 BRA `(.L_x_325) ;  /* 0x000000540088a947 */ /* 0x001fea0003800000 */
.L_x_464:
[----:B------:R-:W-:Y:S05]  /*ee00*/  BSYNC B0 ;  /* 0x0000000000007941 */ /* 0x000fea0003800000 */
.L_x_324:
[----:B------:R-:W-:-:S05]  /*ee10*/  IMAD.U32 R2, RZ, RZ, UR46 ;  /* 0x0000002eff027e24 */ /* 0x000fca000f8e00ff */
[----:B------:R-:W-:-:S13]  /*ee20*/  ISETP.NE.AND P2, PT, R2, 0x3, PT ;  /* 0x000000030200780c */ /* 0x000fda0003f45270 */
[----:B------:R-:W-:Y:S05]  /*ee30*/  @!P2 BRA `(.L_x_326) ;  /* 0x000000000004a947 */ /* 0x000fea0003800000 */
[----:B------:R-:W-:Y:S01]  /*ee40*/  BPT.TRAP 0x1 ;  /* 0x000000040000795c */ /* 0x000fe20000300000 */
.L_x_326:
[----:B0-----:R-:W-:Y:S01]  /*ee50*/  SHF.L.U32 R0, R10, 0x1f, RZ ;  /* 0x0000001f0a007819 */ /* 0x001fe200000006ff */
[----:B------:R-:W-:-:S03]  /*ee60*/  IMAD.SHL.U32 R3, R9, 0x8000, RZ ;  /* 0x0000800009037824 */ /* 0x000fc600078e00ff */
[----:B------:R-:W0:Y:S02]  /*ee70*/  SYNCS.PHASECHK.TRANS64.TRYWAIT P2, [R17+URZ+0x38860], R0 ;  /* 0x03886000110075a7 */ /* 0x000e24000804017f */
[----:B0-----:R-:W-:Y:S05]  /*ee80*/  @!P2 BRA `(.L_x_327) ;  /* 0x000000540078a947 */ /* 0x001fea0003800000 */
.L_x_465:
[----:B------:R-:W2:Y:S04]  /*ee90*/  LDL R2, [R1+0x4] ;  /* 0x0000040001027983 */ /* 0x000ea80000100800 */
[----:B------:R-:W3:Y:S01]  /*eea0*/  LDL R12, [R1] ;  /* 0x00000000010c7983 */ /* 0x000ee20000100800 */
[----:B------:R-:W-:Y:S05]  /*eeb0*/  WARPSYNC.ALL ;  /* 0x0000000000007948 */ /* 0x000fea0003800000 */
[----:B------:R-:W-:-:S05]  /*eec0*/  IMAD.U32 R20, RZ, RZ, UR46 ;  /* 0x0000002eff147e24 */ /* 0x000fca000f8e00ff */
[----:B------:R-:W-:Y:S02]  /*eed0*/  ISETP.NE.AND P2, PT, R20, 0x3, PT ;  /* 0x000000031400780c */ /* 0x000fe40003f45270 */
[----:B--2---:R-:W-:Y:S02]  /*eee0*/  LOP3.LUT R5, R3, R2, RZ, 0xfc, !PT ;  /* 0x0000000203057212 */ /* 0x004fe400078efcff */
[----:B---3--:R-:W-:-:S03]  /*eef0*/  IADD3 R3, R22, R3, R12 ;  /* 0x0000000316037210 */ /* 0x008fc60007ffe00c */
[----:B------:R-:W-:Y:S01]  /*ef00*/  IMAD.IADD R2, R22, 0x1, R5 ;  /* 0x0000000116027824 */ /* 0x000fe200078e0205 */
[----:B------:R-:W-:-:S03]  /*ef10*/  IADD3 R19, R33, 0x400, R3 ;  /* 0x0000040021137810 */ /* 0x000fc60007ffe003 */
[----:B0-----:R-:W-:Y:S01]  /*ef20*/  IMAD.IADD R0, R34, 0x1, R2 ;  /* 0x0000000122007824 */ /* 0x001fe200078e0202 */
[----:B------:R-:W0:Y:S02]  /*ef30*/  LDSM.16.MT88.4 R4, [R2+0x10400] ;  /* 0x010400000204783b */ /* 0x000e240000004200 */
[C-C-:B0-----:R-:W-:Y:S02]  /*ef40*/  PRMT R8, R4.reuse, 0x6420, R5.reuse ;  /* 0x0000642004087816 */ /* 0x141fe40000000005 */
[----:B------:R-:W-:Y:S02]  /*ef50*/  PRMT R9, R4, 0x7531, R5 ;  /* 0x0000753104097816 */ /* 0x000fe40000000005 */
[C-C-:B------:R-:W-:Y:S02]  /*ef60*/  PRMT R10, R6.reuse, 0x6420, R7.reuse ;  /* 0x00006420060a7816 */ /* 0x140fe40000000007 */
[----:B------:R-:W-:Y:S02]  /*ef70*/  PRMT R11, R6, 0x7531, R7 ;  /* 0x00007531060b7816 */ /* 0x000fe40000000007 */
[----:B------:R-:W0:Y:S04]  /*ef80*/  LDSM.16.MT88.4 R4, [R0+0x10400] ;  /* 0x010400000004783b */ /* 0x000e280000004200 */
[----:B------:R-:W-:Y:S01]  /*ef90*/  STSM.16.M88.4 [R3+0x400], R8 ;  /* 0x0004000803007844 */ /* 0x000fe20000000200 */
[----:B0-----:R-:W-:-:S02]  /*efa0*/  PRMT R12, R4, 0x6420, R5 ;  /* 0x00006420040c7816 */ /* 0x001fc40000000005 */
[----:B------:R-:W-:Y:S02]  /*efb0*/  PRMT R13, R4, 0x7531, R5 ;  /* 0x00007531040d7816 */ /* 0x000fe40000000005 */
[C-C-:B------:R-:W-:Y:S02]  /*efc0*/  PRMT R14, R6.reuse, 0x6420, R7.reuse ;  /* 0x00006420060e7816 */ /* 0x140fe40000000007 */
[----:B------:R-:W-:-:S05]  /*efd0*/  PRMT R15, R6, 0x7531, R7 ;  /* 0x00007531060f7816 */ /* 0x000fca0000000007 */
[----:B------:R-:W-:Y:S04]  /*efe0*/  STSM.16.M88.4 [R3+0x2400], R12 ;  /* 0x0024000c03007844 */ /* 0x000fe80000000200 */
[----:B------:R-:W0:Y:S02]  /*eff0*/  LDSM.16.MT88.4 R8, [R2+0x14400] ;  /* 0x014400000208783b */ /* 0x000e240000004200 */
[C-C-:B0-----:R-:W-:Y:S02]  /*f000*/  PRMT R4, R8.reuse, 0x6420, R9.reuse ;  /* 0x0000642008047816 */ /* 0x141fe40000000009 */
[----:B------:R-:W-:Y:S02]  /*f010*/  PRMT R5, R8, 0x7531, R9 ;  /* 0x0000753108057816 */ /* 0x000fe40000000009 */
[----:B------:R-:W-:-:S02]  /*f020*/  PRMT R6, R10, 0x6420, R11 ;  /* 0x000064200a067816 */ /* 0x000fc4000000000b */
[----:B------:R-:W-:Y:S02]  /*f030*/  PRMT R7, R10, 0x7531, R11 ;  /* 0x000075310a077816 */ /* 0x000fe4000000000b */
[----:B------:R-:W0:Y:S04]  /*f040*/  LDSM.16.MT88.4 R8, [R0+0x14400] ;  /* 0x014400000008783b */ /* 0x000e280000004200 */
[----:B------:R-:W-:Y:S01]  /*f050*/  STSM.16.M88.4 [R3+0x4400], R4 ;  /* 0x0044000403007844 */ /* 0x000fe20000000200 */
[C-C-:B0-----:R-:W-:Y:S02]  /*f060*/  PRMT R24, R8.reuse, 0x6420, R9.reuse ;  /* 0x0000642008187816 */ /* 0x141fe40000000009 */
[----:B------:R-:W-:Y:S02]  /*f070*/  PRMT R25, R8, 0x7531, R9 ;  /* 0x0000753108197816 */ /* 0x000fe40000000009 */
[----:B------:R-:W-:-:S02]  /*f080*/  PRMT R26, R10, 0x6420, R11 ;  /* 0x000064200a1a7816 */ /* 0x000fc4000000000b */
[----:B------:R-:W-:-:S05]  /*f090*/  PRMT R27, R10, 0x7531, R11 ;  /* 0x000075310a1b7816 */ /* 0x000fca000000000b */
[----:B------:R0:W-:Y:S04]  /*f0a0*/  STSM.16.M88.4 [R3+0x6400], R24 ;  /* 0x0064001803007844 */ /* 0x0001e80000000200 */
[----:B------:R-:W1:Y:S01]  /*f0b0*/  LDSM.16.MT88.4 R8, [R2+0x11400] ;  /* 0x011400000208783b */ /* 0x000e620000004200 */
[----:B0-----:R-:W-:Y:S02]  /*f0c0*/  IADD3 R3, R34, 0x400, R3 ;  /* 0x0000040022037810 */ /* 0x001fe40007ffe003 */
[C-C-:B-1----:R-:W-:Y:S02]  /*f0d0*/  PRMT R4, R8.reuse, 0x6420, R9.reuse ;  /* 0x0000642008047816 */ /* 0x142fe40000000009 */
[----:B------:R-:W-:Y:S02]  /*f0e0*/  PRMT R5, R8, 0x7531, R9 ;  /* 0x0000753108057816 */ /* 0x000fe40000000009 */
[----:B------:R-:W-:-:S02]  /*f0f0*/  PRMT R6, R10, 0x6420, R11 ;  /* 0x000064200a067816 */ /* 0x000fc4000000000b */
[----:B------:R-:W-:Y:S02]  /*f100*/  PRMT R7, R10, 0x7531, R11 ;  /* 0x000075310a077816 */ /* 0x000fe4000000000b */
[----:B------:R-:W0:Y:S04]  /*f110*/  LDSM.16.MT88.4 R8, [R0+0x11400] ;  /* 0x011400000008783b */ /* 0x000e280000004200 */
[----:B------:R-:W-:Y:S01]  /*f120*/  STSM.16.M88.4 [R19], R4 ;  /* 0x0000000413007844 */ /* 0x000fe20000000200 */
[C-C-:B0-----:R-:W-:Y:S02]  /*f130*/  PRMT R12, R8.reuse, 0x6420, R9.reuse ;  /* 0x00006420080c7816 */ /* 0x141fe40000000009 */
[----:B------:R-:W-:Y:S02]  /*f140*/  PRMT R13, R8, 0x7531, R9 ;  /* 0x00007531080d7816 */ /* 0x000fe40000000009 */
[----:B------:R-:W-:-:S02]  /*f150*/  PRMT R14, R10, 0x6420, R11 ;  /* 0x000064200a0e7816 */ /* 0x000fc4000000000b */
        /* <DEDUP_REMOVED lines=32> */
[----:B------:R0:W-:Y:S02]  /*f360*/  STSM.16.M88.4 [R3+0x4000], R4 ;  /* 0x0040000403007844 */ /* 0x0001e40000000200 */
[C-C-:B0-----:R-:W-:Y:S02]  /*f370*/  PRMT R4, R8.reuse, 0x6420, R9.reuse ;  /* 0x0000642008047816 */ /* 0x141fe40000000009 */
[----:B------:R-:W-:-:S02]  /*f380*/  PRMT R5, R8, 0x7531, R9 ;  /* 0x0000753108057816 */ /* 0x000fc40000000009 */
[C-C-:B------:R-:W-:Y:S02]  /*f390*/  PRMT R6, R10.reuse, 0x6420, R11.reuse ;  /* 0x000064200a067816 */ /* 0x140fe4000000000b */
[----:B------:R-:W-:-:S05]  /*f3a0*/  PRMT R7, R10, 0x7531, R11 ;  /* 0x000075310a077816 */ /* 0x000fca000000000b */
[----:B------:R0:W-:Y:S04]  /*f3b0*/  STSM.16.M88.4 [R3+0x6000], R4 ;  /* 0x0060000403007844 */ /* 0x0001e80000000200 */
[----:B------:R-:W1:Y:S04]  /*f3c0*/  LDSM.16.MT88.4 R12, [R2+0x13400] ;  /* 0x01340000020c783b */ /* 0x000e680000004200 */
[----:B------:R-:W2:Y:S01]  /*f3d0*/  LDSM.16.MT88.4 R4, [R0+0x13400] ;  /* 0x013400000004783b */ /* 0x000ea20000004200 */
[----:B0-----:R-:W-:Y:S01]  /*f3e0*/  IMAD.IADD R3, R33, 0x1, R3 ;  /* 0x0000000121037824 */ /* 0x001fe200078e0203 */
[----:B-1----:R-:W-:-:S02]  /*f3f0*/  PRMT R8, R12, 0x6420, R13 ;  /* 0x000064200c087816 */ /* 0x002fc4000000000d */
[----:B------:R-:W-:Y:S02]  /*f400*/  PRMT R9, R12, 0x7531, R13 ;  /* 0x000075310c097816 */ /* 0x000fe4000000000d */
[C-C-:B------:R-:W-:Y:S02]  /*f410*/  PRMT R10, R14.reuse, 0x6420, R15.reuse ;  /* 0x000064200e0a7816 */ /* 0x140fe4000000000f */
[----:B------:R-:W-:-:S05]  /*f420*/  PRMT R11, R14, 0x7531, R15 ;  /* 0x000075310e0b7816 */ /* 0x000fca000000000f */
[----:B------:R2:W-:Y:S02]  /*f430*/  STSM.16.M88.4 [R3], R8 ;  /* 0x0000000803007844 */ /* 0x0005e40000000200 */
[C-C-:B--2---:R-:W-:Y:S02]  /*f440*/  PRMT R8, R4.reuse, 0x6420, R5.reuse ;  /* 0x0000642004087816 */ /* 0x144fe40000000005 */
        /* <DEDUP_REMOVED lines=10> */
[----:B------:R1:W-:Y:S01]  /*f4f0*/  STSM.16.M88.4 [R3+0x4000], R12 ;  /* 0x0040000c03007844 */ /* 0x0003e20000000200 */
[C-C-:B0-----:R-:W-:Y:S02]  /*f500*/  PRMT R8, R4.reuse, 0x6420, R5.reuse ;  /* 0x0000642004087816 */ /* 0x141fe40000000005 */
[----:B------:R-:W-:Y:S02]  /*f510*/  PRMT R9, R4, 0x7531, R5 ;  /* 0x0000753104097816 */ /* 0x000fe40000000005 */
[----:B------:R-:W-:-:S02]  /*f520*/  PRMT R10, R6, 0x6420, R7 ;  /* 0x00006420060a7816 */ /* 0x000fc40000000007 */
[----:B------:R-:W-:-:S05]  /*f530*/  PRMT R11, R6, 0x7531, R7 ;  /* 0x00007531060b7816 */ /* 0x000fca0000000007 */
[----:B------:R1:W-:Y:S01]  /*f540*/  STSM.16.M88.4 [R3+0x6000], R8 ;  /* 0x0060000803007844 */ /* 0x0003e20000000200 */
[----:B------:R-:W-:Y:S01]  /*f550*/  @!PT LDS RZ, [RZ] ;  /* 0x00000000fffff984 */ /* 0x000fe20000000800 */
[----:B------:R-:W-:Y:S01]  /*f560*/  @!PT LDS RZ, [RZ] ;  /* 0x00000000fffff984 */ /* 0x000fe20000000800 */
[----:B------:R-:W-:Y:S01]  /*f570*/  @!PT LDS RZ, [RZ] ;  /* 0x00000000fffff984 */ /* 0x000fe20000000800 */
[----:B------:R-:W-:Y:S01]  /*f580*/  @!PT LDS RZ, [RZ] ;  /* 0x00000000fffff984 */ /* 0x000fe20000000800 */
[----:B------:R0:W-:Y:S06]  /*f590*/  MEMBAR.ALL.CTA ;  /* 0x0000000000007992 */ /* 0x0001ec0000008000 */
[----:B0-----:R-:W0:Y:S01]  /*f5a0*/  FENCE.VIEW.ASYNC.S ;  /* 0x00000000000073c6 */ /* 0x001e220000000000 */
[----:B------:R-:W-:Y:S05]  /*f5b0*/  @!P2 BRA `(.L_x_328) ;  /* 0x000000000004a947 */ /* 0x000fea0003800000 */
[----:B------:R-:W-:Y:S01]  /*f5c0*/  BPT.TRAP 0x1 ;  /* 0x000000040000795c */ /* 0x000fe20000300000 */
.L_x_328:
[----:B0-----:R0:W-:Y:S01]  /*f5d0*/  SYNCS.ARRIVE.TRANS64.A1T0 RZ, [R17+URZ+0x38850], RZ ;  /* 0x038850ff11ff79a7 */ /* 0x0011e2000810003f */
[----:B------:R-:W-:Y:S06]  /*f5e0*/  BAR.SYNC.DEFER_BLOCKING 0x2, 0x80 ;  /* 0x0082000000007b1d */ /* 0x000fec0000010000 */
[----:B------:R-:W-:Y:S05]  /*f5f0*/  @!P0 BRA `(.L_x_329) ;  /* 0x0000000000048947 */ /* 0x000fea0003800000 */
[----:B------:R-:W-:Y:S01]  /*f600*/  BPT.TRAP 0x1 ;  /* 0x000000040000795c */ /* 0x000fe20000300000 */
.L_x_329:
[----:B0-----:R-:W-:Y:S02]  /*f610*/  VIADD R17, R17, 0x38880 ;  /* 0x0003888011117836 */ /* 0x001fe40000000000 */
[----:B-1----:R-:W-:Y:S02]  /*f620*/  IMAD.MOV.U32 R10, RZ, RZ, R30 ;  /* 0x000000ffff0a7224 */ /* 0x002fe400078e001e */
[----:B------:R-:W-:Y:S01]  /*f630*/  IMAD.MOV.U32 R9, RZ, RZ, R23 ;  /* 0x000000ffff097224 */ /* 0x000fe200078e0017 */
[----:B------:R-:W-:-:S04]  /*f640*/  PRMT R17, R36, 0x654, R17 ;  /* 0x0000065424117816 */ /* 0x000fc80000000011 */
[----:B------:R2:W-:Y:S01]  /*f650*/  SYNCS.ARRIVE.TRANS64.RED.A1T0 RZ, [R17+URZ], RZ ;  /* 0x000000ff11ff79a7 */ /* 0x0005e2000810043f */
[----:B------:R-:W-:Y:S05]  /*f660*/  @P1 BRA `(.L_x_330) ;  /* 0xffffffe800201947 */ /* 0x000fea000383ffff */
.L_x_310:
[----:B------:R-:W3:Y:S01]  /*f670*/  S2R R0, SR_TID.X ;  /* 0x0000000000007919 */ /* 0x000ee20000002100 */
[----:B------:R-:W-:Y:S01]  /*f680*/  BSSY B0, `(.L_x_331) ;  /* 0x0000012000007945 */ /* 0x000fe20003800000 */
[----:B---3--:R-:W-:Y:S01]  /*f690*/  LOP3.LUT R2, R0, 0x7f, RZ, 0xc0, !PT ;  /* 0x0000007f00027812 */ /* 0x008fe200078ec0ff */
[----:B------:R-:W-:-:S03]  /*f6a0*/  IMAD.U32 R0, RZ, RZ, UR48 ;  /* 0x00000030ff007e24 */ /* 0x000fc6000f8e00ff */
[----:B------:R-:W-:Y:S02]  /*f6b0*/  ISETP.NE.AND P1, PT, R2, RZ, PT ;  /* 0x000000ff0200720c */ /* 0x000fe40003f25270 */
[----:B------:R-:W-:-:S11]  /*f6c0*/  ISETP.NE.AND P0, PT, R0, 0x3, PT ;  /* 0x000000030000780c */ /* 0x000fd60003f05270 */
[----:B------:R-:W-:Y:S05]  /*f6d0*/  @P1 BRA `(.L_x_332) ;  /* 0x0000000000301947 */ /* 0x000fea0003800000 */
[----:B------:R-:W3:Y:S01]  /*f6e0*/  S2R R5, SR_LANEID ;  /* 0x0000000000057919 */ /* 0x000ee20000000000 */
[----:B------:R-:W-:Y:S01]  /*f6f0*/  VOTEU.ANY UR4, UPT, PT ;  /* 0x0000000000047886 */ /* 0x000fe200038e0100 */
[----:B0-----:R-:W0:Y:S01]  /*f700*/  LDC.64 R2, c[0x0][0xc60] ;  /* 0x00031800ff027b82 */ /* 0x001e220000000a00 */
[----:B------:R-:W3:Y:S02]  /*f710*/  FLO.U32 R0, UR4 ;  /* 0x0000000400007d00 */ /* 0x000ee400080e0000 */
[----:B---3--:R-:W-:-:S06]  /*f720*/  ISETP.EQ.U32.AND P1, PT, R0, R5, PT ;  /* 0x000000050000720c */ /* 0x008fcc0003f22070 */
[----:B------:R-:W0:Y:S07]  /*f730*/  POPC R5, UR4 ;  /* 0x0000000400057d09 */ /* 0x000e2e0008000000 */
[----:B0-----:R-:W3:Y:S01]  /*f740*/  @P1 ATOMG.E.ADD.STRONG.GPU PT, R3, desc[UR52][R2.64], R5 ;  /* 0x00000005020319a8 */ /* 0x001ee200081ee1f4 */
[----:B------:R-:W0:Y:S02]  /*f750*/  S2R R4, SR_LTMASK ;  /* 0x0000000000047919 */ /* 0x000e240000003900 */
[----:B0-----:R-:W-:-:S04]  /*f760*/  LOP3.LUT R4, R4, UR4, RZ, 0xc0, !PT ;  /* 0x0000000404047c12 */ /* 0x001fc8000f8ec0ff */
[----:B------:R-:W0:Y:S01]  /*f770*/  POPC R7, R4 ;  /* 0x0000000400077309 */ /* 0x000e220000000000 */
[----:B---3--:R-:W0:Y:S02]  /*f780*/  SHFL.IDX PT, R0, R3, R0, 0x1f ;  /* 0x00001f0003007589 */ /* 0x008e2400000e0000 */
[----:B0-----:R-:W-:-:S07]  /*f790*/  IADD3 R16, R0, UR49, R7 ;  /* 0x0000003100107c10 */ /* 0x001fce000fffe007 */
.L_x_332:
[----:B------:R-:W-:Y:S05]  /*f7a0*/  BSYNC B0 ;  /* 0x0000000000007941 */ /* 0x000fea0003800000 */
.L_x_331:
[----:B------:R-:W-:Y:S05]  /*f7b0*/  @!P0 BRA `(.L_x_333) ;  /* 0x0000000000048947 */ /* 0x000fea0003800000 */
[----:B------:R-:W-:Y:S01]  /*f7c0*/  BPT.TRAP 0x1 ;  /* 0x000000040000795c */ /* 0x000fe20000300000 */
.L_x_333:
[----:B0-----:R-:W-:Y:S01]  /*f7d0*/  LOP3.LUT R3, R30, 0x1, RZ, 0x3c, !PT ;  /* 0x000000011e037812 */ /* 0x001fe200078e3cff */
[----:B------:R-:W-:Y:S01]  /*f7e0*/  IMAD R18, R23, 0x8, R22 ;  /* 0x0000000817127824 */ /* 0x000fe200078e0216 */
[----:B------:R-:W-:Y:S02]  /*f7f0*/  BSSY B0, `(.L_x_334) ;  /* 0x0000004000007945 */ /* 0x000fe40003800000 */
[----:B------:R-:W-:-:S04]  /*f800*/  SHF.L.U32 R3, R3, 0x1f, RZ ;  /* 0x0000001f03037819 */ /* 0x000fc800000006ff */
[----:B------:R-:W0:Y:S02]  /*f810*/  SYNCS.PHASECHK.TRANS64.TRYWAIT P1, [R18+URZ+0x38870], R3 ;  /* 0x03887003120075a7 */ /* 0x000e24000802017f */
[----:B0-----:R-:W-:Y:S05]  /*f820*/  @!P1 BRA `(.L_x_335) ;  /* 0x0000004c00249947 */ /* 0x001fea0003800000 */
.L_x_466:
[----:B------:R-:W-:Y:S05]  /*f830*/  BSYNC B0 ;  /* 0x0000000000007941 */ /* 0x000fea0003800000 */
.L_x_334:
[----:B------:R-:W-:-:S05]  /*f840*/  IMAD.U32 R0, RZ, RZ, UR46 ;  /* 0x0000002eff007e24 */ /* 0x000fca000f8e00ff */
[----:B------:R-:W-:-:S13]  /*f850*/  ISETP.NE.AND P1, PT, R0, 0x3, PT ;  /* 0x000000030000780c */ /* 0x000fda0003f25270 */
[----:B------:R-:W-:Y:S05]  /*f860*/  @!P1 BRA `(.L_x_336) ;  /* 0x0000000000049947 */ /* 0x000fea0003800000 */
[----:B------:R-:W-:Y:S01]  /*f870*/  BPT.TRAP 0x1 ;  /* 0x000000040000795c */ /* 0x000fe20000300000 */
.L_x_336:
[----:B0-----:R-:W-:-:S04]  /*f880*/  SHF.L.U32 R3, R30, 0x1f, RZ ;  /* 0x0000001f1e037819 */ /* 0x001fc800000006ff */
[----:B------:R-:W0:Y:S02]  /*f890*/  SYNCS.PHASECHK.TRANS64.TRYWAIT P1, [R18+URZ+0x38860], R3 ;  /* 0x03886003120075a7 */ /* 0x000e24000802017f */
[----:B0-----:R-:W-:Y:S05]  /*f8a0*/  @!P1 BRA `(.L_x_337) ;  /* 0x0000004c00189947 */ /* 0x001fea0003800000 */
.L_x_467:
[----:B------:R-:W3:Y:S04]  /*f8b0*/  LDL R0, [R1+0x4] ;  /* 0x0000040001007983 */ /* 0x000ee80000100800 */
[----:B--2---:R-:W2:Y:S01]  /*f8c0*/  LDL R17, [R1] ;  /* 0x0000000001117983 */ /* 0x004ea20000100800 */
[----:B0-----:R-:W-:Y:S01]  /*f8d0*/  IMAD.SHL.U32 R3, R23, 0x8000, RZ ;  /* 0x0000800017037824 */ /* 0x001fe200078e00ff */
[----:B------:R-:W-:Y:S05]  /*f8e0*/  WARPSYNC.ALL ;  /* 0x0000000000007948 */ /* 0x000fea0003800000 */
[----:B------:R-:W-:-:S05]  /*f8f0*/  IMAD.U32 R19, RZ, RZ, UR46 ;  /* 0x0000002eff137e24 */ /* 0x000fca000f8e00ff */
[----:B------:R-:W-:Y:S02]  /*f900*/  ISETP.NE.AND P1, PT, R19, 0x3, PT ;  /* 0x000000031300780c */ /* 0x000fe40003f25270 */
[----:B---3--:R-:W-:Y:S02]  /*f910*/  LOP3.LUT R5, R3, R0, RZ, 0xfc, !PT ;  /* 0x0000000003057212 */ /* 0x008fe400078efcff */
[----:B--2---:R-:W-:-:S03]  /*f920*/  IADD3 R3, R22, R3, R17 ;  /* 0x0000000316037210 */ /* 0x004fc60007ffe011 */
[----:B------:R-:W-:Y:S01]  /*f930*/  IMAD.IADD R0, R22, 0x1, R5 ;  /* 0x0000000116007824 */ /* 0x000fe200078e0205 */
[----:B------:R-:W-:-:S03]  /*f940*/  IADD3 R17, R33, 0x400, R3 ;  /* 0x0000040021117810 */ /* 0x000fc60007ffe003 */
[----:B------:R-:W-:Y:S01]  /*f950*/  IMAD.IADD R2, R34, 0x1, R0 ;  /* 0x0000000122027824 */ /* 0x000fe200078e0200 */
[----:B------:R-:W0:Y:S04]  /*f960*/  LDSM.16.MT88.4 R4, [R0+0x10400] ;  /* 0x010400000004783b */ /* 0x000e280000004200 */
[----:B------:R-:W2:Y:S01]  /*f970*/  LDSM.16.MT88.4 R8, [R2+0x10400] ;  /* 0x010400000208783b */ /* 0x000ea20000004200 */
[C-C-:B0-----:R-:W-:Y:S02]  /*f980*/  PRMT R12, R4.reuse, 0x6420, R5.reuse ;  /* 0x00006420040c7816 */ /* 0x141fe40000000005 */
[----:B------:R-:W-:Y:S02]  /*f990*/  PRMT R13, R4, 0x7531, R5 ;  /* 0x00007531040d7816 */ /* 0x000fe40000000005 */
[----:B-1----:R-:W-:-:S02]  /*f9a0*/  PRMT R14, R6, 0x6420, R7 ;  /* 0x00006420060e7816 */ /* 0x002fc40000000007 */
[----:B------:R-:W-:Y:S02]  /*f9b0*/  PRMT R15, R6, 0x7531, R7 ;  /* 0x00007531060f7816 */ /* 0x000fe40000000007 */
[C-C-:B--2---:R-:W-:Y:S02]  /*f9c0*/  PRMT R4, R8.reuse, 0x6420, R9.reuse ;  /* 0x0000642008047816 */ /* 0x144fe40000000009 */
[----:B------:R-:W-:Y:S01]  /*f9d0*/  PRMT R5, R8, 0x7531, R9 ;  /* 0x0000753108057816 */ /* 0x000fe20000000009 */
[----:B------:R-:W-:Y:S01]  /*f9e0*/  STSM.16.M88.4 [R3+0x400], R12 ;  /* 0x0004000c03007844 */ /* 0x000fe20000000200 */
[C-C-:B------:R-:W-:Y:S02]  /*f9f0*/  PRMT R6, R10.reuse, 0x6420, R11.reuse ;  /* 0x000064200a067816 */ /* 0x140fe4000000000b */
[----:B------:R-:W-:-:S05]  /*fa00*/  PRMT R7, R10, 0x7531, R11 ;  /* 0x000075310a077816 */ /* 0x000fca000000000b */
[----:B------:R-:W-:Y:S04]  /*fa10*/  STSM.16.M88.4 [R3+0x2400], R4 ;  /* 0x0024000403007844 */ /* 0x000fe80000000200 */
[----:B------:R-:W0:Y:S04]  /*fa20*/  LDSM.16.MT88.4 R4, [R0+0x14400] ;  /* 0x014400000004783b */ /* 0x000e280000004200 */
        /* <DEDUP_REMOVED lines=11> */
[----:B------:R-:W1:Y:S04]  /*fae0*/  LDSM.16.MT88.4 R4, [R0+0x11400] ;  /* 0x011400000004783b */ /* 0x000e680000004200 */
        /* <DEDUP_REMOVED lines=81> */
.L_x_338:
[----:B-1----:R1:W-:Y:S01]  /*10000*/  SYNCS.ARRIVE.TRANS64.A1T0 RZ, [R18+URZ+0x38850], RZ ;  /* 0x038850ff12ff79a7 */ /* 0x0023e2000810003f */
[----:B------:R-:W-:Y:S06]  /*10010*/  BAR.SYNC.DEFER_BLOCKING 0x2, 0x80 ;  /* 0x0082000000007b1d */ /* 0x000fec0000010000 */
[----:B------:R-:W-:Y:S05]  /*10020*/  @!P0 BRA `(.L_x_339) ;  /* 0x0000000000048947 */ /* 0x000fea0003800000 */
[----:B------:R-:W-:Y:S01]  /*10030*/  BPT.TRAP 0x1 ;  /* 0x000000040000795c */ /* 0x000fe20000300000 */
.L_x_339:
[----:B0-----:R-:W-:Y:S02]  /*10040*/  VIADD R3, R18, 0x38880 ;  /* 0x0003888012037836 */ /* 0x001fe40000000000 */
[----:B------:R-:W-:-:S03]  /*10050*/  VIADD R23, R23, 0x1 ;  /* 0x0000000117177836 */ /* 0x000fc60000000000 */
[----:B------:R-:W-:Y:S02]  /*10060*/  PRMT R3, R36, 0x654, R3 ;  /* 0x0000065424037816 */ /* 0x000fe40000000003 */
[C---:B------:R-:W-:Y:S02]  /*10070*/  ISETP.NE.AND P0, PT, R23.reuse, 0x2, PT ;  /* 0x000000021700780c */ /* 0x040fe40003f05270 */
[----:B------:R0:W-:Y:S02]  /*10080*/  SYNCS.ARRIVE.TRANS64.RED.A1T0 RZ, [R3+URZ], RZ ;  /* 0x000000ff03ff79a7 */ /* 0x0001e4000810043f */
[----:B------:R-:W-:Y:S02]  /*10090*/  SEL R23, R23, RZ, P0 ;  /* 0x000000ff17177207 */ /* 0x000fe40000000000 */
[----:B0-----:R-:W-:-:S04]  /*100a0*/  SEL R3, RZ, 0x1, P0 ;  /* 0x00000001ff037807 */ /* 0x001fc80000000000 */
[----:B------:R-:W-:-:S07]  /*100b0*/  LOP3.LUT R30, R30, R3, RZ, 0x3c, !PT ;  /* 0x000000031e1e7212 */ /* 0x000fce00078e3cff */
.L_x_280:
[----:B------:R-:W-:Y:S05]  /*100c0*/  BSYNC B7 ;  /* 0x0000000000077941 */ /* 0x000fea0003800000 */
.L_x_278:
[----:B------:R-:W-:-:S13]  /*100d0*/  LOP3.LUT P0, RZ, R29, 0x100, RZ, 0xc0, !PT ;  /* 0x000001001dff7812 */ /* 0x000fda000780c0ff */
[----:B------:R-:W-:Y:S05]  /*100e0*/  @!P0 BRA `(.L_x_340) ;  /* 0x0000000000248947 */ /* 0x000fea0003800000 */
[----:B------:R-:W0:Y:S08]  /*100f0*/  S2UR UR4, SR_CgaCtaId ;  /* 0x00000000000479c3 */ /* 0x000e300000008800 */
[----:B------:R-:W-:Y:S01]  /*10100*/  BAR.SYNC.DEFER_BLOCKING 0x5, 0x180 ;  /* 0x0146000000007b1d */ /* 0x000fe20000010000 */
[----:B------:R-:W-:Y:S01]  /*10110*/  MOV R3, 0x400 ;  /* 0x0000040000037802 */ /* 0x000fe20000000f00 */
[----:B0-----:R-:W-:-:S05]  /*10120*/  IMAD.U32 R36, RZ, RZ, UR4 ;  /* 0x00000004ff247e24 */ /* 0x001fca000f8e00ff */
[----:B------:R-:W-:-:S05]  /*10130*/  LEA R22, R36, R3, 0x18 ;  /* 0x0000000324167211 */ /* 0x000fca00078ec0ff */
[----:B-1----:R-:W0:Y:S02]  /*10140*/  LDS.128 R16, [R22+0x388d0] ;  /* 0x0388d00016107984 */ /* 0x002e240000000c00 */
[----:B0-----:R-:W-:Y:S01]  /*10150*/  R2UR UR40, R19 ;  /* 0x00000000132872ca */ /* 0x001fe200000e0000 */
[----:B------:R-:W-:Y:S06]  /*10160*/  BAR.ARV 0x4, 0x180 ;  /* 0x0106000000007b1d */ /* 0x000fec0000002000 */
[----:B------:R-:W-:Y:S08]  /*10170*/  BRA `(.L_x_341) ;  /* 0x0000000800187947 */ /* 0x000ff00003800000 */
.L_x_340:
[----:B------:R-:W0:Y:S01]  /*10180*/  S2R R0, SR_TID.X ;  /* 0x0000000000007919 */ /* 0x000e220000002100 */
[----:B------:R-:W-:Y:S01]  /*10190*/  ULDC UR4, c[0x0][0xc3c] ;  /* 0x00030f0000047ab9 */ /* 0x000fe20000000800 */
[----:B0-----:R-:W-:Y:S01]  /*101a0*/  LOP3.LUT R8, R0, 0x1f, RZ, 0xc0, !PT ;  /* 0x0000001f00087812 */ /* 0x001fe200078ec0ff */
[----:B------:R-:W-:-:S03]  /*101b0*/  IMAD.MOV.U32 R0, RZ, RZ, RZ ;  /* 0x000000ffff007224 */ /* 0x000fc600078e00ff */
[C---:B------:R-:W-:Y:S01]  /*101c0*/  ISETP.NE.AND P0, PT, R8.reuse, 0x1f, PT ;  /* 0x0000001f0800780c */ /* 0x040fe20003f05270 */
[----:B------:R-:W-:-:S05]  /*101d0*/  VIADD R5, R8, UR40 ;  /* 0x0000002808057c36 */ /* 0x000fca0008000000 */
[----:B------:R-:W-:Y:S01]  /*101e0*/  ISETP.GE.OR P1, PT, R5, UR4, !P0 ;  /* 0x0000000405007c0c */ /* 0x000fe2000c726670 */
[----:B------:R-:W-:-:S12]  /*101f0*/  ULDC UR4, c[0x0][0xc3c] ;  /* 0x00030f0000047ab9 */ /* 0x000fd80000000800 */
[----:B------:R-:W0:Y:S02]  /*10200*/  @!P1 LDC.64 R2, c[0x0][0xc80] ;  /* 0x00032000ff029b82 */ /* 0x000e240000000a00 */
[----:B0-----:R-:W-:-:S05]  /*10210*/  @!P1 IMAD.WIDE R2, R5, 0x4, R2 ;  /* 0x0000000405029825 */ /* 0x001fca00078e0202 */
[----:B------:R-:W2:Y:S01]  /*10220*/  @!P1 LDG.E R0, desc[UR52][R2.64] ;  /* 0x0000003402009981 */ /* 0x000ea2000c1e1900 */
[C---:B------:R-:W-:Y:S02]  /*10230*/  ISETP.NE.AND P1, PT, R8.reuse, RZ, PT ;  /* 0x000000ff0800720c */ /* 0x040fe40003f25270 */
[C---:B------:R-:W-:Y:S02]  /*10240*/  ISETP.GE.U32.AND P2, PT, R8.reuse, 0x2, PT ;  /* 0x000000020800780c */ /* 0x040fe40003f46070 */
        /* <DEDUP_REMOVED lines=8> */
[----:B------:R-:W-:Y:S02]  /*102d0*/  IMAD.IADD R4, R5, 0x1, R4 ;  /* 0x0000000105047824 */ /* 0x000fe400078e0204 */
[----:B------:R-:W-:Y:S04]  /*102e0*/  SHFL.IDX PT, R5, R16, RZ, 0x1f ;  /* 0x00001fff10057589 */ /* 0x000fe800000e0000 */
[----:B------:R-:W0:Y:S02]  /*102f0*/  SHFL.UP PT, R6, R4, 0x4, RZ ;  /* 0x0480000004067989 */ /* 0x000e2400000e00ff */
[----:B0-----:R-:W-:-:S05]  /*10300*/  SEL R3, R6, RZ, P3 ;  /* 0x000000ff06037207 */ /* 0x001fca0001800000 */
[----:B------:R-:W-:Y:S02]  /*10310*/  IMAD.IADD R6, R4, 0x1, R3 ;  /* 0x0000000104067824 */ /* 0x000fe400078e0203 */
[----:B------:R-:W-:Y:S04]  /*10320*/  SHFL.IDX PT, R4, R16, 0x1, 0x1f ;  /* 0x00201f0010047f89 */ /* 0x000fe800000e0000 */
        /* <DEDUP_REMOVED lines=11> */
[----:B------:R-:W-:Y:S05]  /*103e0*/  @P6 BRA `(.L_x_342) ;  /* 0x0000000000906947 */ /* 0x000fea0003800000 */
.L_x_346:
[----:B------:R-:W-:-:S04]  /*103f0*/  UIADD3 UR40, UR40, 0x1f, URZ ;  /* 0x0000001f28287890 */ /* 0x000fc8000fffe03f */
[----:B------:R-:W-:-:S06]  /*10400*/  UISETP.GE.AND UP0, UPT, UR40, UR4, UPT ;  /* 0x000000042800728c */ /* 0x000fcc000bf06270 */
[----:B------:R-:W-:-:S13]  /*10410*/  PLOP3.LUT P6, PT, PT, PT, UP0, 0x40, 0x0 ;  /* 0x000000000000781c */ /* 0x000fda0003fce808 */
[----:B------:R-:W-:Y:S05]  /*10420*/  @!P6 BRA `(.L_x_343) ;  /* 0x000000040034e947 */ /* 0x000fea0003800000 */
[----:B------:R-:W0:Y:S01]  /*10430*/  S2R R0, SR_TID.X ;  /* 0x0000000000007919 */ /* 0x000e220000002100 */
[----:B------:R-:W-:Y:S01]  /*10440*/  BSSY B0, `(.L_x_344) ;  /* 0x0000009000007945 */ /* 0x000fe20003800000 */
[----:B0-----:R-:W-:-:S05]  /*10450*/  LOP3.LUT R0, R0, 0x1f, RZ, 0xc0, !PT ;  /* 0x0000001f00007812 */ /* 0x001fca00078ec0ff */
[----:B------:R-:W-:Y:S02]  /*10460*/  VIADD R7, R0, UR40 ;  /* 0x0000002800077c36 */ /* 0x000fe40008000000 */
[----:B------:R-:W-:-:S03]  /*10470*/  IMAD.MOV.U32 R0, RZ, RZ, RZ ;  /* 0x000000ffff007224 */ /* 0x000fc600078e00ff */
[----:B------:R-:W-:-:S13]  /*10480*/  ISETP.GE.OR P6, PT, R7, UR4, !P0 ;  /* 0x0000000407007c0c */ /* 0x000fda000c7c6670 */
[----:B------:R-:W-:Y:S05]  /*10490*/  @P6 BRA `(.L_x_345) ;  /* 0x00000000000c6947 */ /* 0x000fea0003800000 */
[----:B------:R-:W0:Y:S02]  /*104a0*/  LDC.64 R2, c[0x0][0xc80] ;  /* 0x00032000ff027b82 */ /* 0x000e240000000a00 */
[----:B0-----:R-:W-:-:S05]  /*104b0*/  IMAD.WIDE R2, R7, 0x4, R2 ;  /* 0x0000000407027825 */ /* 0x001fca00078e0202 */
[----:B------:R0:W5:Y:S02]  /*104c0*/  LDG.E R0, desc[UR52][R2.64] ;  /* 0x0000003402007981 */ /* 0x000164000c1e1900 */
.L_x_345:
[----:B------:R-:W-:Y:S05]  /*104d0*/  BSYNC B0 ;  /* 0x0000000000007941 */ /* 0x000fea0003800000 */
.L_x_344:
        /* <DEDUP_REMOVED lines=13> */
[----:B0-----:R-:W-:Y:S02]  /*105b0*/  SEL R9, R2, RZ, P5 ;  /* 0x000000ff02097207 */ /* 0x001fe40002800000 */
[----:B------:R-:W0:Y:S03]  /*105c0*/  LDC R2, c[0x0][0xc38] ;  /* 0x00030e00ff027b82 */ /* 0x000e260000000800 */
[----:B------:R-:W-:-:S05]  /*105d0*/  IMAD.IADD R3, R8, 0x1, R9 ;  /* 0x0000000108037824 */ /* 0x000fca00078e0209 */
[----:B------:R-:W0:Y:S02]  /*105e0*/  SHFL.IDX PT, R9, R3, 0x1f, 0x1f ;  /* 0x03e01f0003097f89 */ /* 0x000e2400000e0000 */
[----:B0-----:R-:W-:-:S04]  /*105f0*/  IMAD R9, R9, R2, RZ ;  /* 0x0000000209097224 */ /* 0x001fc800078e02ff */
[----:B------:R-:W-:-:S05]  /*10600*/  IMAD.IADD R4, R9, 0x1, R4 ;  /* 0x0000000109047824 */ /* 0x000fca00078e0204 */
[----:B------:R-:W-:-:S13]  /*10610*/  ISETP.GT.AND P6, PT, R4, R5, PT ;  /* 0x000000050400720c */ /* 0x000fda0003fc4270 */
[----:B------:R-:W-:Y:S05]  /*10620*/  @!P6 BRA `(.L_x_346) ;  /* 0xfffffffc0070e947 */ /* 0x000fea000383ffff */
.L_x_342:
[----:B------:R-:W-:Y:S02]  /*10630*/  IMAD.IADD R16, R4, 0x1, -R9 ;  /* 0x0000000104107824 */ /* 0x000fe400078e0a09 */
[----:B------:R-:W-:Y:S02]  /*10640*/  IMAD.MOV.U32 R7, RZ, RZ, RZ ;  /* 0x000000ffff077224 */ /* 0x000fe400078e00ff */
        /* <DEDUP_REMOVED lines=11> */
[----:B------:R0:W2:Y:S01]  /*10700*/  F2I.FTZ.U32.TRUNC.NTZ R9, R8 ;  /* 0x0000000800097305 */ /* 0x0000a2000021f000 */
[----:B------:R-:W-:Y:S05]  /*10710*/  @!P0 BRA `(.L_x_347) ;  /* 0x00000000000c8947 */ /* 0x000fea0003800000 */
[----:B------:R-:W-:-:S06]  /*10720*/  UIADD3 UR5, UR4, -0x1, URZ ;  /* 0xffffffff04057890 */ /* 0x000fcc000fffe03f */
[----:B------:R-:W-:-:S05]  /*10730*/  IMAD.U32 R6, RZ, RZ, UR5 ;  /* 0x00000005ff067e24 */ /* 0x000fca000f8e00ff */
[----:B------:R3:W4:Y:S02]  /*10740*/  SHFL.IDX PT, R7, R3, R6, 0x1f ;  /* 0x00001f0603077589 */ /* 0x00072400000e0000 */
.L_x_347:
[--C-:B--23--:R-:W-:Y:S01]  /*10750*/  IMAD.MOV R3, RZ, RZ, -R9.reuse ;  /* 0x000000ffff037224 */ /* 0x10cfe200078e0a09 */
[----:B------:R-:W-:Y:S01]  /*10760*/  UIADD3 UR40, UR4, UR40, URZ ;  /* 0x0000002804287290 */ /* 0x000fe2000fffe03f */
[----:B----4-:R-:W-:Y:S02]  /*10770*/  IMAD R16, R7, R2, R16 ;  /* 0x0000000207107224 */ /* 0x010fe400078e0210 */
[----:B------:R-:W-:Y:S02]  /*10780*/  IMAD R6, R3, R4, RZ ;  /* 0x0000000403067224 */ /* 0x000fe400078e02ff */
[----:B------:R-:W-:Y:S02]  /*10790*/  IMAD.MOV.U32 R2, RZ, RZ, RZ ;  /* 0x000000ffff027224 */ /* 0x000fe400078e00ff */
[----:B------:R-:W-:Y:S02]  /*107a0*/  IMAD.MOV.U32 R3, RZ, RZ, R9 ;  /* 0x000000ffff037224 */ /* 0x000fe400078e0009 */
[----:B------:R-:W-:-:S02]  /*107b0*/  IMAD.IADD R5, R5, 0x1, -R16 ;  /* 0x0000000105057824 */ /* 0x000fc400078e0a10 */
[----:B------:R-:W-:Y:S01]  /*107c0*/  IMAD.HI.U32 R9, R9, R6, R2 ;  /* 0x0000000609097227 */ /* 0x000fe200078e0002 */
[----:B------:R-:W-:Y:S02]  /*107d0*/  IABS R3, R0 ;  /* 0x0000000000037213 */ /* 0x000fe40000000000 */
[----:B------:R-:W-:-:S03]  /*107e0*/  IABS R2, R5 ;  /* 0x0000000500027213 */ /* 0x000fc60000000000 */
[----:B------:R-:W-:Y:S02]  /*107f0*/  IMAD.MOV R3, RZ, RZ, -R3 ;  /* 0x000000ffff037224 */ /* 0x000fe400078e0a03 */
[----:B------:R-:W-:-:S04]  /*10800*/  IMAD.HI.U32 R9, R9, R2, RZ ;  /* 0x0000000209097227 */ /* 0x000fc800078e00ff */
[----:B------:R-:W-:Y:S01]  /*10810*/  IMAD R3, R9, R3, R2 ;  /* 0x0000000309037224 */ /* 0x000fe200078e0202 */
[----:B------:R-:W-:-:S04]  /*10820*/  LOP3.LUT R2, R5, R0, RZ, 0x3c, !PT ;  /* 0x0000000005027212 */ /* 0x000fc800078e3cff */
[----:B------:R-:W-:Y:S02]  /*10830*/  ISETP.GT.U32.AND P1, PT, R4, R3, PT ;  /* 0x000000030400720c */ /* 0x000fe40003f24070 */
[----:B------:R-:W-:-:S11]  /*10840*/  ISETP.GE.AND P2, PT, R2, RZ, PT ;  /* 0x000000ff0200720c */ /* 0x000fd60003f46270 */
[----:B------:R-:W-:Y:S02]  /*10850*/  @!P1 IMAD.IADD R3, R3, 0x1, -R4 ;  /* 0x0000000103039824 */ /* 0x000fe400078e0a04 */
[----:B------:R-:W-:Y:S01]  /*10860*/  @!P1 VIADD R9, R9, 0x1 ;  /* 0x0000000109099836 */ /* 0x000fe20000000000 */
[----:B------:R-:W-:Y:S02]  /*10870*/  ISETP.NE.AND P1, PT, R0, RZ, PT ;  /* 0x000000ff0000720c */ /* 0x000fe40003f25270 */
[----:B------:R-:W-:-:S13]  /*10880*/  ISETP.GE.U32.AND P0, PT, R3, R4, PT ;  /* 0x000000040300720c */ /* 0x000fda0003f06070 */
[----:B------:R-:W-:-:S04]  /*10890*/  @P0 VIADD R9, R9, 0x1 ;  /* 0x0000000109090836 */ /* 0x000fc80000000000 */
[----:B------:R-:W-:Y:S01]  /*108a0*/  @!P2 IMAD.MOV R9, RZ, RZ, -R9 ;  /* 0x000000ffff09a224 */ /* 0x000fe200078e0a09 */
[----:B------:R-:W-:-:S05]  /*108b0*/  @!P1 LOP3.LUT R9, RZ, R0, RZ, 0x33, !PT ;  /* 0x00000000ff099212 */ /* 0x000fca00078e33ff */
[--C-:B------:R-:W-:Y:S02]  /*108c0*/  IMAD.MOV R17, RZ, RZ, -R9.reuse ;  /* 0x000000ffff117224 */ /* 0x100fe400078e0a09 */
[----:B-1----:R-:W-:Y:S02]  /*108d0*/  IMAD.MOV.U32 R18, RZ, RZ, R9 ;  /* 0x000000ffff127224 */ /* 0x002fe400078e0009 */
[----:B------:R-:W-:Y:S01]  /*108e0*/  IMAD R17, R0, R17, R5 ;  /* 0x0000001100117224 */ /* 0x000fe200078e0205 */
[----:B------:R-:W-:Y:S06]  /*108f0*/  BRA `(.L_x_348) ;  /* 0x0000000000107947 */ /* 0x000fec0003800000 */
.L_x_343:
[----:B------:R-:W-:Y:S01]  /*10900*/  IMAD.MOV.U32 R16, RZ, RZ, R5 ;  /* 0x000000ffff107224 */ /* 0x000fe200078e0005 */
[----:B------:R-:W-:Y:S01]  /*10910*/  ULDC UR40, c[0x0][0xc3c] ;  /* 0x00030f0000287ab9 */ /* 0x000fe20000000800 */
[----:B------:R-:W-:Y:S02]  /*10920*/  IMAD.MOV.U32 R17, RZ, RZ, RZ ;  /* 0x000000ffff117224 */ /* 0x000fe400078e00ff */
[----:B-1----:R-:W-:-:S07]  /*10930*/  IMAD.MOV.U32 R18, RZ, RZ, RZ ;  /* 0x000000ffff127224 */ /* 0x002fce00078e00ff */
.L_x_348:
[----:B------:R-:W1:Y:S01]  /*10940*/  S2R R0, SR_TID.X ;  /* 0x0000000000007919 */ /* 0x000e620000002100 */
[----:B------:R-:W-:Y:S01]  /*10950*/  IMAD.U32 R19, RZ, RZ, UR40 ;  /* 0x00000028ff137e24 */ /* 0x000fe2000f8e00ff */
[----:B------:R-:W-:Y:S01]  /*10960*/  BAR.SYNC.DEFER_BLOCKING 0x4, 0x180 ;  /* 0x0106000000007b1d */ /* 0x000fe20000010000 */
[----:B-1----:R-:W-:-:S04]  /*10970*/  LOP3.LUT R0, R0, 0x1f, RZ, 0xc0, !PT ;  /* 0x0000001f00007812 */ /* 0x002fc800078ec0ff */
[----:B------:R-:W-:-:S13]  /*10980*/  ISETP.NE.AND P0, PT, R0, RZ, PT ;  /* 0x000000ff0000720c */ /* 0x000fda0003f05270 */
[----:B------:R-:W1:Y:S01]  /*10990*/  @!P0 S2R R36, SR_CgaCtaId ;  /* 0x0000000000248919 */ /* 0x000e620000008800 */
[----:B------:R-:W-:-:S04]  /*109a0*/  @!P0 MOV R3, 0x400 ;  /* 0x0000040000038802 */ /* 0x000fc80000000f00 */
[----:B-1----:R-:W-:-:S05]  /*109b0*/  @!P0 LEA R22, R36, R3, 0x18 ;  /* 0x0000000324168211 */ /* 0x002fca00078ec0ff */
[----:B------:R1:W-:Y:S01]  /*109c0*/  @!P0 STS.128 [R22+0x388d0], R16 ;  /* 0x0388d01016008388 */ /* 0x0003e20000000c00 */
[----:B------:R-:W-:Y:S06]  /*109d0*/  BAR.ARV 0x5, 0x180 ;  /* 0x0146000000007b1d */ /* 0x000fec0000002000 */
.L_x_341:
[----:B------:R-:W-:Y:S02]  /*109e0*/  ULDC UR4, c[0x0][0xc3c] ;  /* 0x00030f0000047ab9 */ /* 0x000fe40000000800 */
[----:B------:R-:W-:-:S06]  /*109f0*/  UISETP.GE.AND UP0, UPT, UR40, UR4, UPT ;  /* 0x000000042800728c */ /* 0x000fcc000bf06270 */
[----:B------:R-:W-:-:S13]  /*10a00*/  PLOP3.LUT P0, PT, PT, PT, UP0, 0x80, 0x0 ;  /* 0x000000000000781c */ /* 0x000fda0003f0f008 */
[----:B------:R-:W-:Y:S05]  /*10a10*/  @!P0 BRA `(.L_x_349) ;  /* 0xffffffa800248947 */ /* 0x000fea000383ffff */
.L_x_274:
[----:B0-----:R-:W3:Y:S01]  /*10a20*/  LDL.LU R0, [R1+0xc] ;  /* 0x00000c0001007983 */ /* 0x001ee20000300800 */
[----:B------:R-:W-:Y:S01]  /*10a30*/  BSSY B0, `(.L_x_350) ;  /* 0x000000b000007945 */ /* 0x000fe20003800000 */
[----:B------:R-:W0:Y:S01]  /*10a40*/  S2R R5, SR_CgaCtaId ;  /* 0x0000000000057919 */ /* 0x000e220000008800 */
[----:B---3--:R-:W-:-:S05]  /*10a50*/  VIADD R0, R0, 0x1 ;  /* 0x0000000100007836 */ /* 0x008fca0000000000 */
[----:B------:R-:W-:-:S04]  /*10a60*/  LEA.HI R2, R0, R0, RZ, 0x1 ;  /* 0x0000000000027211 */ /* 0x000fc800078f08ff */
[----:B------:R-:W-:Y:S02]  /*10a70*/  LOP3.LUT R3, R2, 0xfffffffe, RZ, 0xc0, !PT ;  /* 0xfffffffe02037812 */ /* 0x000fe400078ec0ff */
[----:B------:R-:W-:-:S03]  /*10a80*/  MOV R2, 0x400 ;  /* 0x0000040000027802 */ /* 0x000fc60000000f00 */
[----:B------:R-:W-:Y:S01]  /*10a90*/  IMAD.IADD R0, R0, 0x1, -R3 ;  /* 0x0000000100007824 */ /* 0x000fe200078e0a03 */
[----:B0-----:R-:W-:-:S04]  /*10aa0*/  LEA R4, R5, R2, 0x18 ;  /* 0x0000000205047211 */ /* 0x001fc800078ec0ff */
[----:B------:R-:W-:-:S04]  /*10ab0*/  SHF.L.U32 R0, R0, 0x1f, RZ ;  /* 0x0000001f00007819 */ /* 0x000fc800000006ff */
[----:B------:R-:W0:Y:S02]  /*10ac0*/  SYNCS.PHASECHK.TRANS64.TRYWAIT P0, [R4+URZ+0x38820], R0 ;  /* 0x03882000040075a7 */ /* 0x000e24000800017f */
[----:B0-----:R-:W-:Y:S05]  /*10ad0*/  @!P0 BRA `(.L_x_351) ;  /* 0x0000003800a08947 */ /* 0x001fea0003800000 */
.L_x_468:
[----:B------:R-:W-:Y:S05]  /*10ae0*/  BSYNC B0 ;  /* 0x0000000000007941 */ /* 0x000fea0003800000 */
.L_x_350:
[----:B------:R-:W-:-:S03]  /*10af0*/  UMOV UR4, 0xffffffff ;  /* 0xffffffff00047882 */ /* 0x000fc60000000000 */
[----:B------:R-:W-:Y:S05]  /*10b00*/  BRA.DIV UR4, `(.L_x_352) ;  /* 0x0000003a04a87947 */ /* 0x000fea000b800000 */
[----:B0-----:R-:W0:Y:S02]  /*10b10*/  S2R R0, SR_TID.X ;  /* 0x0000000000007919 */ /* 0x001e240000002100 */
[----:B0-----:R-:W-:-:S04]  /*10b20*/  SHF.R.U32.HI R0, RZ, 0x5, R0 ;  /* 0x00000005ff007819 */ /* 0x001fc80000011600 */
[----:B------:R-:W-:-:S05]  /*10b30*/  LOP3.LUT R0, R0, 0x3, RZ, 0xc0, !PT ;  /* 0x0000000300007812 */ /* 0x000fca00078ec0ff */
[----:B------:R0:W3:Y:S02]  /*10b40*/  SHFL.IDX PT, R14, R0, RZ, 0x1f ;  /* 0x00001fff000e7589 */ /* 0x0000e400000e0000 */
.L_x_471:
[----:B---3--:R-:W-:Y:S01]  /*10b50*/  ISETP.NE.AND P0, PT, R14, RZ, PT ;  /* 0x000000ff0e00720c */ /* 0x008fe20003f05270 */
[----:B------:R-:W-:-:S12]  /*10b60*/  BSSY B0, `(.L_x_353) ;  /* 0x000002c000007945 */ /* 0x000fd80003800000 */
[----:B------:R-:W-:Y:S05]  /*10b70*/  @P0 BRA `(.L_x_354) ;  /* 0x0000000000a80947 */ /* 0x000fea0003800000 */
[----:B------:R-:W-:-:S03]  /*10b80*/  UMOV UR4, 0xffffffff ;  /* 0xffffffff00047882 */ /* 0x000fc60000000000 */
[----:B------:R-:W-:Y:S05]  /*10b90*/  BRA.DIV UR4, `(.L_x_355) ;  /* 0x0000003a04b87947 */ /* 0x000fea000b800000 */
[----:B------:R-:W-:-:S13]  /*10ba0*/  ELECT P6, URZ, PT ;  /* 0x00000000003f782f */ /* 0x000fda00038c0000 */
.L_x_474:
[----:B------:R-:W-:Y:S05]  /*10bb0*/  @!P6 BRA `(.L_x_354) ;  /* 0x000000000098e947 */ /* 0x000fea0003800000 */
[----:B------:R-:W-:-:S06]  /*10bc0*/  ULOP3.LUT UR4, UR36, 0x2, URZ, 0xfc, !UPT ;  /* 0x0000000224047892 */ /* 0x000fcc000f8efc3f */
[----:B0-----:R-:W-:-:S05]  /*10bd0*/  IMAD.U32 R0, RZ, RZ, UR4 ;  /* 0x00000004ff007e24 */ /* 0x001fca000f8e00ff */
[----:B------:R-:W-:-:S13]  /*10be0*/  ISETP.NE.AND P0, PT, R0, 0x3, PT ;  /* 0x000000030000780c */ /* 0x000fda0003f05270 */
[----:B------:R-:W-:Y:S05]  /*10bf0*/  @!P0 BRA `(.L_x_356) ;  /* 0x0000000000048947 */ /* 0x000fea0003800000 */
[----:B------:R-:W-:Y:S01]  /*10c00*/  BPT.TRAP 0x1 ;  /* 0x000000040000795c */ /* 0x000fe20000300000 */
.L_x_356:
[C---:B------:R-:W-:Y:S01]  /*10c10*/  IMAD R5, R23.reuse, 0x8, R4 ;  /* 0x0000000817057824 */ /* 0x040fe200078e0204 */
[----:B------:R-:W-:Y:S01]  /*10c20*/  SHF.L.U32 R0, R30, 0x1f, RZ ;  /* 0x0000001f1e007819 */ /* 0x000fe200000006ff */
[----:B------:R-:W-:-:S03]  /*10c30*/  VIADD R23, R23, 0x1 ;  /* 0x0000000117177836 */ /* 0x000fc60000000000 */
[----:B------:R-:W0:Y:S02]  /*10c40*/  SYNCS.PHASECHK.TRANS64.TRYWAIT P1, [R5+URZ+0x38840], R0 ;  /* 0x03884000050075a7 */ /* 0x000e24000802017f */
[----:B------:R-:W-:-:S04]  /*10c50*/  ISETP.NE.AND P2, PT, R23, 0x2, PT ;  /* 0x000000021700780c */ /* 0x000fc80003f45270 */
[----:B------:R-:W-:Y:S01]  /*10c60*/  SEL R3, RZ, 0x1, P2 ;  /* 0x00000001ff037807 */ /* 0x000fe20001000000 */
[----:B0-----:R-:W-:Y:S08]  /*10c70*/  @!P1 BRA `(.L_x_357) ;  /* 0x0000003800a09947 */ /* 0x001ff00003800000 */
.L_x_475:
[----:B------:R-:W-:Y:S02]  /*10c80*/  SEL R23, R23, RZ, P2 ;  /* 0x000000ff17177207 */ /* 0x000fe40001000000 */
[----:B------:R-:W-:Y:S01]  /*10c90*/  LOP3.LUT R2, R30, R3, RZ, 0x3c, !PT ;  /* 0x000000031e027212 */ /* 0x000fe200078e3cff */
[----:B------:R-:W-:Y:S06]  /*10ca0*/  @!P0 BRA `(.L_x_358) ;  /* 0x0000000000048947 */ /* 0x000fec0003800000 */
[----:B------:R-:W-:Y:S01]  /*10cb0*/  BPT.TRAP 0x1 ;  /* 0x000000040000795c */ /* 0x000fe20000300000 */
.L_x_358:
[----:B------:R-:W-:Y:S01]  /*10cc0*/  IMAD R23, R23, 0x8, R4 ;  /* 0x0000000817177824 */ /* 0x000fe200078e0204 */
[----:B------:R-:W-:-:S04]  /*10cd0*/  SHF.L.U32 R2, R2, 0x1f, RZ ;  /* 0x0000001f02027819 */ /* 0x000fc800000006ff */
[----:B------:R-:W3:Y:S02]  /*10ce0*/  SYNCS.PHASECHK.TRANS64.TRYWAIT P1, [R23+URZ+0x38840], R2 ;  /* 0x03884002170075a7 */ /* 0x000ee4000802017f */
[----:B---3--:R-:W-:Y:S05]  /*10cf0*/  @!P1 BRA `(.L_x_359) ;  /* 0x0000003800949947 */ /* 0x008fea0003800000 */
.L_x_476:
[----:B------:R-:W-:Y:S05]  /*10d00*/  @!P0 BRA `(.L_x_360) ;  /* 0x0000000000048947 */ /* 0x000fea0003800000 */
[----:B------:R-:W-:Y:S01]  /*10d10*/  BPT.TRAP 0x1 ;  /* 0x000000040000795c */ /* 0x000fe20000300000 */
.L_x_360:
[----:B------:R-:W4:Y:S02]  /*10d20*/  SYNCS.PHASECHK.TRANS64.TRYWAIT P1, [R5+URZ+0x38860], R0 ;  /* 0x03886000050075a7 */ /* 0x000f24000802017f */
[----:B----4-:R-:W-:Y:S05]  /*10d30*/  @!P1 BRA `(.L_x_361) ;  /* 0x0000003800989947 */ /* 0x010fea0003800000 */
.L_x_477:
[----:B------:R-:W-:Y:S05]  /*10d40*/  @!P0 BRA `(.L_x_362) ;  /* 0x0000000000048947 */ /* 0x000fea0003800000 */
[----:B------:R-:W-:Y:S01]  /*10d50*/  BPT.TRAP 0x1 ;  /* 0x000000040000795c */ /* 0x000fe20000300000 */
.L_x_362:
[----:B------:R-:W5:Y:S02]  /*10d60*/  SYNCS.PHASECHK.TRANS64.TRYWAIT P1, [R23+URZ+0x38860], R2 ;  /* 0x03886002170075a7 */ /* 0x000f64000802017f */
[----:B-----5:R-:W-:Y:S05]  /*10d70*/  @!P1 BRA `(.L_x_363) ;  /* 0x00000038009c9947 */ /* 0x020fea0003800000 */
.L_x_478:
[----:B------:R-:W-:Y:S05]  /*10d80*/  @!P0 BRA `(.L_x_364) ;  /* 0x0000000000048947 */ /* 0x000fea0003800000 */
[----:B------:R-:W-:Y:S01]  /*10d90*/  BPT.TRAP 0x1 ;  /* 0x000000040000795c */ /* 0x000fe20000300000 */
.L_x_364:
[----:B------:R-:W5:Y:S02]  /*10da0*/  SYNCS.PHASECHK.TRANS64.TRYWAIT P1, [R5+URZ+0x38880], R0 ;  /* 0x03888000050075a7 */ /* 0x000f64000802017f */
[----:B-----5:R-:W-:Y:S05]  /*10db0*/  @!P1 BRA `(.L_x_365) ;  /* 0x0000003800a09947 */ /* 0x020fea0003800000 */
.L_x_479:
[----:B------:R-:W-:Y:S05]  /*10dc0*/  @!P0 BRA `(.L_x_366) ;  /* 0x0000000000048947 */ /* 0x000fea0003800000 */
[----:B------:R-:W-:Y:S01]  /*10dd0*/  BPT.TRAP 0x1 ;  /* 0x000000040000795c */ /* 0x000fe20000300000 */
.L_x_366:
[----:B------:R0:W0:Y:S02]  /*10de0*/  SYNCS.PHASECHK.TRANS64.TRYWAIT P0, [R23+URZ+0x38880], R2 ;  /* 0x03888002170075a7 */ /* 0x000024000800017f */
[----:B0-----:R-:W-:Y:S05]  /*10df0*/  @!P0 NANOSLEEP.SYNCS 0x989680 ;  /* 0x009896800000895d */ /* 0x001fea0003900000 */
[----:B------:R-:W0:Y:S02]  /*10e00*/  @!P0 SYNCS.PHASECHK.TRANS64 P0, [R23+URZ+0x38880], R2 ;  /* 0x03888002170085a7 */ /* 0x000e24000800007f */
[----:B0-----:R-:W-:Y:S05]  /*10e10*/  @!P0 BRA `(.L_x_366) ;  /* 0xfffffffc00f08947 */ /* 0x001fea000383ffff */
.L_x_354:
[----:B------:R-:W-:Y:S05]  /*10e20*/  BSYNC B0 ;  /* 0x0000000000007941 */ /* 0x000fea0003800000 */
.L_x_353:
[----:B------:R-:W-:Y:S05]  /*10e30*/  EXIT ;  /* 0x000000000000794d */ /* 0x000fea0003800000 */
.L_x_223:
[----:B0-----:R-:W-:-:S04]  /*10e40*/  IMAD.U32 R3, RZ, RZ, UR51 ;  /* 0x00000033ff037e24 */ /* 0x001fc8000f8e00ff */
[----:B------:R0:W1:Y:S03]  /*10e50*/  SYNCS.PHASECHK.TRANS64.TRYWAIT P0, [R3+URZ+0x38800], R0 ;  /* 0x03880000030075a7 */ /* 0x000066000800017f */
[----:B-1----:R-:W-:Y:S05]  /*10e60*/  @!P0 NANOSLEEP.SYNCS 0x989680 ;  /* 0x009896800000895d */ /* 0x002fea0003900000 */
[----:B------:R-:W1:Y:S02]  /*10e70*/  @!P0 SYNCS.PHASECHK.TRANS64 P0, [R3+URZ+0x38800], R0 ;  /* 0x03880000030085a7 */ /* 0x000e64000800007f */
[----:B-1----:R-:W-:Y:S05]  /*10e80*/  @!P0 BRA `(.L_x_223) ;  /* 0xfffffffc00ec8947 */ /* 0x002fea000383ffff */
[----:B------:R-:W-:Y:S05]  /*10e90*/  BRA `(.L_x_367) ;  /* 0xffffff0c00247947 */ /* 0x000fea000383ffff */
.L_x_227:
[----:B-1----:R-:W-:-:S04]  /*10ea0*/  IMAD.U32 R0, RZ, RZ, UR54 ;  /* 0x00000036ff007e24 */ /* 0x002fc8000f8e00ff */
[----:B------:R1:W2:Y:S03]  /*10eb0*/  SYNCS.PHASECHK.TRANS64.TRYWAIT P1, [R0+URZ+0x38830], R7 ;  /* 0x03883007000075a7 */ /* 0x0002a6000802017f */
[----:B--2---:R-:W-:Y:S05]  /*10ec0*/  @!P1 NANOSLEEP.SYNCS 0x989680 ;  /* 0x009896800000995d */ /* 0x004fea0003900000 */
[----:B------:R-:W2:Y:S02]  /*10ed0*/  @!P1 SYNCS.PHASECHK.TRANS64 P1, [R0+URZ+0x38830], R7 ;  /* 0x03883007000095a7 */ /* 0x000ea4000802007f */
[----:B--2---:R-:W-:Y:S05]  /*10ee0*/  @!P1 BRA `(.L_x_227) ;  /* 0xfffffffc00ec9947 */ /* 0x004fea000383ffff */
[----:B------:R-:W-:Y:S05]  /*10ef0*/  BRA `(.L_x_226) ;  /* 0xffffff0c00487947 */ /* 0x000fea000383ffff */
.L_x_232:
[----:B-1----:R-:W-:-:S04]  /*10f00*/  IMAD.U32 R8, RZ, RZ, UR54 ;  /* 0x00000036ff087e24 */ /* 0x002fc8000f8e00ff */
[----:B------:R1:W2:Y:S03]  /*10f10*/  SYNCS.PHASECHK.TRANS64.TRYWAIT P1, [R8+URZ+0x38850], R7 ;  /* 0x03885007080075a7 */ /* 0x0002a6000802017f */
[----:B--2---:R-:W-:Y:S05]  /*10f20*/  @!P1 NANOSLEEP.SYNCS 0x989680 ;  /* 0x009896800000995d */ /* 0x004fea0003900000 */
[----:B------:R-:W2:Y:S02]  /*10f30*/  @!P1 SYNCS.PHASECHK.TRANS64 P1, [R8+URZ+0x38850], R7 ;  /* 0x03885007080095a7 */ /* 0x000ea4000802007f */
[----:B--2---:R-:W-:Y:S05]  /*10f40*/  @!P1 BRA `(.L_x_232) ;  /* 0xfffffffc00ec9947 */ /* 0x004fea000383ffff */
[----:B------:R-:W-:Y:S05]  /*10f50*/  BRA `(.L_x_231) ;  /* 0xffffff2800d87947 */ /* 0x000fea000383ffff */
.L_x_238:
[----:B0-----:R-:W-:Y:S02]  /*10f60*/  IMAD.U32 R0, RZ, RZ, UR47 ;  /* 0x0000002fff007e24 */ /* 0x001fe4000f8e00ff */
[----:B------:R-:W-:-:S04]  /*10f70*/  IMAD.U32 R3, RZ, RZ, UR54 ;  /* 0x00000036ff037e24 */ /* 0x000fc8000f8e00ff */
[----:B------:R0:W1:Y:S03]  /*10f80*/  SYNCS.PHASECHK.TRANS64.TRYWAIT P2, [R0+URZ+0x38830], R3 ;  /* 0x03883003000075a7 */ /* 0x000066000804017f */
[----:B-1----:R-:W-:Y:S05]  /*10f90*/  @!P2 NANOSLEEP.SYNCS 0x989680 ;  /* 0x009896800000a95d */ /* 0x002fea0003900000 */
[----:B------:R-:W1:Y:S02]  /*10fa0*/  @!P2 SYNCS.PHASECHK.TRANS64 P2, [R0+URZ+0x38830], R3 ;  /* 0x038830030000a5a7 */ /* 0x000e64000804007f */
[----:B-1----:R-:W-:Y:S05]  /*10fb0*/  @!P2 BRA `(.L_x_238) ;  /* 0xfffffffc00e8a947 */ /* 0x002fea000383ffff */
[----:B------:R-:W-:Y:S05]  /*10fc0*/  BRA `(.L_x_237) ;  /* 0xffffff2c00c07947 */ /* 0x000fea000383ffff */
.L_x_243:
[----:B-1----:R-:W-:Y:S02]  /*10fd0*/  IMAD.U32 R7, RZ, RZ, UR47 ;  /* 0x0000002fff077e24 */ /* 0x002fe4000f8e00ff */
[----:B------:R-:W-:-:S04]  /*10fe0*/  IMAD.U32 R8, RZ, RZ, UR54 ;  /* 0x00000036ff087e24 */ /* 0x000fc8000f8e00ff */
[----:B------:R1:W2:Y:S03]  /*10ff0*/  SYNCS.PHASECHK.TRANS64.TRYWAIT P2, [R7+URZ+0x38850], R8 ;  /* 0x03885008070075a7 */ /* 0x0002a6000804017f */
[----:B--2---:R-:W-:Y:S05]  /*11000*/  @!P2 NANOSLEEP.SYNCS 0x989680 ;  /* 0x009896800000a95d */ /* 0x004fea0003900000 */
[----:B------:R-:W2:Y:S02]  /*11010*/  @!P2 SYNCS.PHASECHK.TRANS64 P2, [R7+URZ+0x38850], R8 ;  /* 0x038850080700a5a7 */ /* 0x000ea4000804007f */
[----:B--2---:R-:W-:Y:S05]  /*11020*/  @!P2 BRA `(.L_x_243) ;  /* 0xfffffffc00e8a947 */ /* 0x004fea000383ffff */
[----:B------:R-:W-:Y:S05]  /*11030*/  BRA `(.L_x_242) ;  /* 0xffffff4c005c7947 */ /* 0x000fea000383ffff */
.L_x_289:
[----:B------:R-:W0:Y:S01]  /*11040*/  S2R R20, SR_TID.X ;  /* 0x0000000000147919 */ /* 0x000e220000002100 */
[----:B------:R-:W-:Y:S02]  /*11050*/  IMAD.MOV.U32 R12, RZ, RZ, RZ ;  /* 0x000000ffff0c7224 */ /* 0x000fe400078e00ff */
[----:B------:R-:W-:Y:S02]  /*11060*/  IMAD.MOV.U32 R11, RZ, RZ, 0x1f ;  /* 0x0000001fff0b7424 */ /* 0x000fe400078e00ff */
[----:B------:R-:W-:Y:S01]  /*11070*/  IMAD.MOV.U32 R15, RZ, RZ, -0x1 ;  /* 0xffffffffff0f7424 */ /* 0x000fe200078e00ff */
[----:B0-----:R-:W-:-:S04]  /*11080*/  SHF.R.U32.HI R10, RZ, 0x5, R20 ;  /* 0x00000005ff0a7819 */ /* 0x001fc80000011614 */
[----:B------:R-:W-:-:S05]  /*11090*/  LOP3.LUT R10, R10, 0x3, RZ, 0xc0, !PT ;  /* 0x000000030a0a7812 */ /* 0x000fca00078ec0ff */
[----:B------:R-:W-:-:S07]  /*110a0*/  IMAD.MOV.U32 R13, RZ, RZ, R10 ;  /* 0x000000ffff0d7224 */ /* 0x000fce00078e000a */
[----:B-----5:R-:W-:Y:S05]  /*110b0*/  WARPSYNC.COLLECTIVE R15, `(.L_x_368) ;  /* 0x000000000f087348 */ /* 0x020fea0003c00000 */
[----:B------:R0:W1:Y:S02]  /*110c0*/  SHFL.IDX P6, R14, R13, R12, R11 ;  /* 0x0000000c0d0e7389 */ /* 0x00006400000c000b */
[----:B01---5:R-:W-:Y:S01]  /*110d0*/  ENDCOLLECTIVE ;  /* 0x000000000000791b */ /* 0x023fe20003800000 */
.L_x_368:
[----:B------:R-:W-:Y:S05]  /*110e0*/  BRA `(.L_x_369) ;  /* 0xffffffb000507947 */ /* 0x000fea000383ffff */
.L_x_292:
[----:B0-----:R0:W1:Y:S02]  /*110f0*/  SYNCS.PHASECHK.TRANS64.TRYWAIT P0, [R6+URZ+0x38880], R24 ;  /* 0x03888018060075a7 */ /* 0x001064000800017f */
[----:B-1----:R-:W-:Y:S05]  /*11100*/  @!P0 NANOSLEEP.SYNCS 0x989680 ;  /* 0x009896800000895d */ /* 0x002fea0003900000 */
[----:B------:R-:W1:Y:S02]  /*11110*/  @!P0 SYNCS.PHASECHK.TRANS64 P0, [R6+URZ+0x38880], R24 ;  /* 0x03888018060085a7 */ /* 0x000e64000800007f */
[----:B-1----:R-:W-:Y:S05]  /*11120*/  @!P0 BRA `(.L_x_292) ;  /* 0xfffffffc00f08947 */ /* 0x002fea000383ffff */
[----:B------:R-:W-:Y:S05]  /*11130*/  BRA `(.L_x_370) ;  /* 0xffffffb000607947 */ /* 0x000fea000383ffff */
.L_x_293:
        /* <DEDUP_REMOVED lines=8> */
.L_x_372:
[----:B------:R-:W-:Y:S05]  /*111c0*/  BSYNC B0 ;  /* 0x0000000000007941 */ /* 0x000fea0003800000 */
.L_x_371:
[----:B------:R-:W-:Y:S01]  /*111d0*/  IMAD.MOV.U32 R13, RZ, RZ, R7 ;  /* 0x000000ffff0d7224 */ /* 0x000fe200078e0007 */
[----:B------:R-:W0:Y:S01]  /*111e0*/  LDC R26, c[0x0][0x2f4] ;  /* 0x0000bd00ff1a7b82 */ /* 0x000e220000000800 */
[----:B------:R-:W-:Y:S01]  /*111f0*/  IMAD.MOV.U32 R12, RZ, RZ, RZ ;  /* 0x000000ffff0c7224 */ /* 0x000fe200078e00ff */
[----:B------:R-:W-:Y:S01]  /*11200*/  LOP3.LUT R25, R28, 0x80, RZ, 0xfc, !PT ;  /* 0x000000801c197812 */ /* 0x000fe200078efcff */
[----:B------:R-:W-:Y:S01]  /*11210*/  IMAD.MOV.U32 R11, RZ, RZ, 0x181f ;  /* 0x0000181fff0b7424 */ /* 0x000fe200078e00ff */
[C---:B------:R-:W-:Y:S01]  /*11220*/  ISETP.GE.AND P3, PT, R8.reuse, 0x11, PT ;  /* 0x000000110800780c */ /* 0x040fe20003f66270 */
[----:B------:R-:W-:Y:S01]  /*11230*/  IMAD.MOV.U32 R15, RZ, RZ, -0x1 ;  /* 0xffffffffff0f7424 */ /* 0x000fe200078e00ff */
[----:B------:R-:W-:Y:S01]  /*11240*/  LOP3.LUT R29, R29, 0xffffffdf, RZ, 0xc0, !PT ;  /* 0xffffffdf1d1d7812 */ /* 0x000fe200078ec0ff */
[----:B------:R-:W-:Y:S01]  /*11250*/  IMAD.MOV.U32 R0, RZ, RZ, R14 ;  /* 0x000000ffff007224 */ /* 0x000fe200078e000e */
[----:B------:R-:W-:-:S13]  /*11260*/  ISETP.GE.AND P5, PT, R8, 0x31, PT ;  /* 0x000000310800780c */ /* 0x000fda0003fa6270 */
[----:B0-----:R-:W-:Y:S05]  /*11270*/  WARPSYNC.COLLECTIVE R15, `(.L_x_373) ;  /* 0x000000000f087348 */ /* 0x001fea0003c00000 */
[----:B------:R1:W2:Y:S02]  /*11280*/  SHFL.IDX P6, R14, R13, R12, R11 ;  /* 0x0000000c0d0e7389 */ /* 0x0002a400000c000b */
[----:B012---:R-:W-:Y:S01]  /*11290*/  ENDCOLLECTIVE ;  /* 0x000000000000791b */ /* 0x007fe20003800000 */
.L_x_373:
[C---:B------:R-:W-:Y:S02]  /*112a0*/  ISETP.GE.AND P4, PT, R8.reuse, 0x41, PT ;  /* 0x000000410800780c */ /* 0x040fe40003f86270 */
[----:B------:R-:W-:Y:S02]  /*112b0*/  @P3 LOP3.LUT R29, R29, 0x20, RZ, 0xfc, !PT ;  /* 0x000000201d1d3812 */ /* 0x000fe400078efcff */
[----:B------:R-:W-:Y:S02]  /*112c0*/  ISETP.GE.AND P3, PT, R8, 0x51, PT ;  /* 0x000000510800780c */ /* 0x000fe40003f66270 */
[----:B------:R-:W-:Y:S02]  /*112d0*/  LOP3.LUT R29, R29, 0xffffffef, RZ, 0xc0, !PT ;  /* 0xffffffef1d1d7812 */ /* 0x000fe400078ec0ff */
[----:B------:R-:W-:Y:S01]  /*112e0*/  ISETP.GE.AND P1, PT, R28, R26, PT ;  /* 0x0000001a1c00720c */ /* 0x000fe20003f26270 */
[----:B------:R-:W-:Y:S02]  /*112f0*/  IMAD.MOV.U32 R13, RZ, RZ, R9 ;  /* 0x000000ffff0d7224 */ /* 0x000fe400078e0009 */
[----:B------:R-:W-:Y:S01]  /*11300*/  IMAD.MOV.U32 R12, RZ, RZ, 0x1 ;  /* 0x00000001ff0c7424 */ /* 0x000fe200078e00ff */
[----:B------:R-:W-:Y:S01]  /*11310*/  ISETP.LT.OR P2, PT, R8, 0x1, P1 ;  /* 0x000000010800780c */ /* 0x000fe20000f41670 */
[----:B------:R-:W-:-:S12]  /*11320*/  IMAD.MOV.U32 R2, RZ, RZ, R14 ;  /* 0x000000ffff027224 */ /* 0x000fd800078e000e */
[----:B------:R-:W-:Y:S05]  /*11330*/  WARPSYNC.COLLECTIVE R15, `(.L_x_374) ;  /* 0x000000000f087348 */ /* 0x000fea0003c00000 */
[----:B------:R0:W1:Y:S02]  /*11340*/  SHFL.IDX P6, R14, R13, R12, R11 ;  /* 0x0000000c0d0e7389 */ /* 0x00006400000c000b */
[----:B01----:R-:W-:Y:S01]  /*11350*/  ENDCOLLECTIVE ;  /* 0x000000000000791b */ /* 0x003fe20003800000 */
.L_x_374:
[----:B------:R-:W-:-:S05]  /*11360*/  IADD3 R2, P0, R28, R2, RZ ;  /* 0x000000021c027210 */ /* 0x000fca0007f1e0ff */
[----:B------:R-:W-:Y:S01]  /*11370*/  IMAD.X R3, RZ, RZ, R0, P0 ;  /* 0x000000ffff037224 */ /* 0x000fe200000e0600 */
[----:B------:R-:W-:Y:S01]  /*11380*/  ISETP.GE.AND P0, PT, R25, R26, PT ;  /* 0x0000001a1900720c */ /* 0x000fe20003f06270 */
[----:B------:R-:W-:Y:S02]  /*11390*/  IMAD.IADD R0, R22, 0x1, R20 ;  /* 0x0000000116007824 */ /* 0x000fe400078e0214 */
[----:B------:R-:W-:-:S03]  /*113a0*/  IMAD.MOV.U32 R13, RZ, RZ, R7 ;  /* 0x000000ffff0d7224 */ /* 0x000fc600078e0007 */
[----:B------:R-:W-:Y:S01]  /*113b0*/  @!PT LDS RZ, [RZ] ;  /* 0x00000000fffff984 */ /* 0x000fe20000000800 */
[----:B------:R-:W-:Y:S01]  /*113c0*/  @!PT LDS RZ, [RZ] ;  /* 0x00000000fffff984 */ /* 0x000fe20000000800 */
[----:B------:R-:W-:Y:S01]  /*113d0*/  @!PT LDS RZ, [RZ] ;  /* 0x00000000fffff984 */ /* 0x000fe20000000800 */
[----:B------:R-:W-:Y:S01]  /*113e0*/  LDGSTS.E.BYPASS.LTC128B.128 [R0+0x10400], desc[UR52][R2.64], !P2 ;  /* 0x1040000002007fae */ /* 0x000fe2000d101d74 */
[----:B------:R-:W-:-:S13]  /*113f0*/  ISETP.LT.OR P2, PT, R8, 0x1, P0 ;  /* 0x000000010800780c */ /* 0x000fda0000741670 */
[----:B------:R0:W-:Y:S02]  /*11400*/  LDGSTS.E.BYPASS.LTC128B.128 [R0+0x14400], desc[UR52][R2.64+0x80], !P2 ;  /* 0x1440008002007fae */ /* 0x0001e4000d101d74 */
[----:B0-----:R-:W-:-:S07]  /*11410*/  IMAD.MOV.U32 R3, RZ, RZ, R14 ;  /* 0x000000ffff037224 */ /* 0x001fce00078e000e */
[----:B------:R-:W-:Y:S05]  /*11420*/  WARPSYNC.COLLECTIVE R15, `(.L_x_375) ;  /* 0x000000000f087348 */ /* 0x000fea0003c00000 */
[----:B------:R0:W1:Y:S02]  /*11430*/  SHFL.IDX P6, R14, R13, R12, R11 ;  /* 0x0000000c0d0e7389 */ /* 0x00006400000c000b */
[----:B01----:R-:W-:Y:S01]  /*11440*/  ENDCOLLECTIVE ;  /* 0x000000000000791b */ /* 0x003fe20003800000 */
.L_x_375:
[----:B------:R-:W-:Y:S02]  /*11450*/  IMAD.MOV.U32 R13, RZ, RZ, R9 ;  /* 0x000000ffff0d7224 */ /* 0x000fe400078e0009 */
[----:B------:R-:W-:Y:S02]  /*11460*/  IMAD.MOV.U32 R12, RZ, RZ, 0x2 ;  /* 0x00000002ff0c7424 */ /* 0x000fe400078e00ff */
[----:B------:R-:W-:-:S07]  /*11470*/  IMAD.MOV.U32 R2, RZ, RZ, R14 ;  /* 0x000000ffff027224 */ /* 0x000fce00078e000e */
[----:B------:R-:W-:Y:S05]  /*11480*/  WARPSYNC.COLLECTIVE R15, `(.L_x_376) ;  /* 0x000000000f087348 */ /* 0x000fea0003c00000 */
[----:B------:R0:W1:Y:S02]  /*11490*/  SHFL.IDX P6, R14, R13, R12, R11 ;  /* 0x0000000c0d0e7389 */ /* 0x00006400000c000b */
[----:B01----:R-:W-:Y:S01]  /*114a0*/  ENDCOLLECTIVE ;  /* 0x000000000000791b */ /* 0x003fe20003800000 */
.L_x_376:
[----:B------:R-:W-:-:S05]  /*114b0*/  IADD3 R2, P2, R28, R2, RZ ;  /* 0x000000021c027210 */ /* 0x000fca0007f5e0ff */
[----:B------:R-:W-:Y:S01]  /*114c0*/  IMAD.X R3, RZ, RZ, R3, P2 ;  /* 0x000000ffff037224 */ /* 0x000fe200010e0603 */
[----:B------:R-:W-:Y:S01]  /*114d0*/  ISETP.LT.OR P2, PT, R8, 0x11, P1 ;  /* 0x000000110800780c */ /* 0x000fe20000f41670 */
[----:B------:R-:W-:-:S12]  /*114e0*/  IMAD.MOV.U32 R13, RZ, RZ, R7 ;  /* 0x000000ffff0d7224 */ /* 0x000fd800078e0007 */
        /* <DEDUP_REMOVED lines=10> */
.L_x_377:
[----:B------:R-:W-:Y:S02]  /*11590*/  IMAD.MOV.U32 R13, RZ, RZ, R9 ;  /* 0x000000ffff0d7224 */ /* 0x000fe400078e0009 */
[----:B------:R-:W-:Y:S02]  /*115a0*/  IMAD.MOV.U32 R12, RZ, RZ, 0x3 ;  /* 0x00000003ff0c7424 */ /* 0x000fe400078e00ff */
[----:B------:R-:W-:-:S07]  /*115b0*/  IMAD.MOV.U32 R2, RZ, RZ, R14 ;  /* 0x000000ffff027224 */ /* 0x000fce00078e000e */
[----:B------:R-:W-:Y:S05]  /*115c0*/  WARPSYNC.COLLECTIVE R15, `(.L_x_378) ;  /* 0x000000000f087348 */ /* 0x000fea0003c00000 */
[----:B------:R0:W1:Y:S02]  /*115d0*/  SHFL.IDX P6, R14, R13, R12, R11 ;  /* 0x0000000c0d0e7389 */ /* 0x00006400000c000b */
[----:B01----:R-:W-:Y:S01]  /*115e0*/  ENDCOLLECTIVE ;  /* 0x000000000000791b */ /* 0x003fe20003800000 */
.L_x_378:
        /* <DEDUP_REMOVED lines=14> */
.L_x_379:
[----:B------:R-:W-:Y:S02]  /*116d0*/  IMAD.MOV.U32 R13, RZ, RZ, R9 ;  /* 0x000000ffff0d7224 */ /* 0x000fe400078e0009 */
[----:B------:R-:W-:Y:S02]  /*116e0*/  IMAD.MOV.U32 R12, RZ, RZ, 0x4 ;  /* 0x00000004ff0c7424 */ /* 0x000fe400078e00ff */
[----:B------:R-:W-:-:S07]  /*116f0*/  IMAD.MOV.U32 R2, RZ, RZ, R14 ;  /* 0x000000ffff027224 */ /* 0x000fce00078e000e */
[----:B------:R-:W-:Y:S05]  /*11700*/  WARPSYNC.COLLECTIVE R15, `(.L_x_380) ;  /* 0x000000000f087348 */ /* 0x000fea0003c00000 */
[----:B------:R0:W1:Y:S02]  /*11710*/  SHFL.IDX P6, R14, R13, R12, R11 ;  /* 0x0000000c0d0e7389 */ /* 0x00006400000c000b */
[----:B01----:R-:W-:Y:S01]  /*11720*/  ENDCOLLECTIVE ;  /* 0x000000000000791b */ /* 0x003fe20003800000 */
.L_x_380:
        /* <DEDUP_REMOVED lines=14> */
.L_x_381:
[----:B------:R-:W-:Y:S02]  /*11810*/  IMAD.MOV.U32 R13, RZ, RZ, R9 ;  /* 0x000000ffff0d7224 */ /* 0x000fe400078e0009 */
[----:B------:R-:W-:Y:S02]  /*11820*/  IMAD.MOV.U32 R12, RZ, RZ, 0x5 ;  /* 0x00000005ff0c7424 */ /* 0x000fe400078e00ff */
[----:B------:R-:W-:-:S07]  /*11830*/  IMAD.MOV.U32 R2, RZ, RZ, R14 ;  /* 0x000000ffff027224 */ /* 0x000fce00078e000e */
[----:B------:R-:W-:Y:S05]  /*11840*/  WARPSYNC.COLLECTIVE R15, `(.L_x_382) ;  /* 0x000000000f087348 */ /* 0x000fea0003c00000 */
[----:B------:R0:W1:Y:S02]  /*11850*/  SHFL.IDX P6, R14, R13, R12, R11 ;  /* 0x0000000c0d0e7389 */ /* 0x00006400000c000b */
[----:B01----:R-:W-:Y:S01]  /*11860*/  ENDCOLLECTIVE ;  /* 0x000000000000791b */ /* 0x003fe20003800000 */
.L_x_382:
        /* <DEDUP_REMOVED lines=14> */
.L_x_383:
[----:B------:R-:W-:Y:S02]  /*11950*/  IMAD.MOV.U32 R13, RZ, RZ, R9 ;  /* 0x000000ffff0d7224 */ /* 0x000fe400078e0009 */
[----:B------:R-:W-:Y:S02]  /*11960*/  IMAD.MOV.U32 R12, RZ, RZ, 0x6 ;  /* 0x00000006ff0c7424 */ /* 0x000fe400078e00ff */
[----:B------:R-:W-:-:S07]  /*11970*/  IMAD.MOV.U32 R2, RZ, RZ, R14 ;  /* 0x000000ffff027224 */ /* 0x000fce00078e000e */
[----:B------:R-:W-:Y:S05]  /*11980*/  WARPSYNC.COLLECTIVE R15, `(.L_x_384) ;  /* 0x000000000f087348 */ /* 0x000fea0003c00000 */
[----:B------:R0:W1:Y:S02]  /*11990*/  SHFL.IDX P6, R14, R13, R12, R11 ;  /* 0x0000000c0d0e7389 */ /* 0x00006400000c000b */
[----:B01----:R-:W-:Y:S01]  /*119a0*/  ENDCOLLECTIVE ;  /* 0x000000000000791b */ /* 0x003fe20003800000 */
.L_x_384:
        /* <DEDUP_REMOVED lines=14> */
.L_x_385:
[----:B------:R-:W-:Y:S02]  /*11a90*/  IMAD.MOV.U32 R13, RZ, RZ, R9 ;  /* 0x000000ffff0d7224 */ /* 0x000fe400078e0009 */
[----:B------:R-:W-:Y:S02]  /*11aa0*/  IMAD.MOV.U32 R12, RZ, RZ, 0x7 ;  /* 0x00000007ff0c7424 */ /* 0x000fe400078e00ff */
[----:B------:R-:W-:-:S07]  /*11ab0*/  IMAD.MOV.U32 R2, RZ, RZ, R14 ;  /* 0x000000ffff027224 */ /* 0x000fce00078e000e */
[----:B------:R-:W-:Y:S05]  /*11ac0*/  WARPSYNC.COLLECTIVE R15, `(.L_x_386) ;  /* 0x000000000f087348 */ /* 0x000fea0003c00000 */
[----:B------:R0:W1:Y:S02]  /*11ad0*/  SHFL.IDX P6, R14, R13, R12, R11 ;  /* 0x0000000c0d0e7389 */ /* 0x00006400000c000b */
[----:B01----:R-:W-:Y:S01]  /*11ae0*/  ENDCOLLECTIVE ;  /* 0x000000000000791b */ /* 0x003fe20003800000 */
.L_x_386:
[----:B------:R-:W-:-:S05]  /*11af0*/  IADD3 R2, P2, R28, R2, RZ ;  /* 0x000000021c027210 */ /* 0x000fca0007f5e0ff */
[----:B------:R-:W-:Y:S01]  /*11b00*/  IMAD.X R3, RZ, RZ, R3, P2 ;  /* 0x000000ffff037224 */ /* 0x000fe200010e0603 */
[----:B------:R-:W-:Y:S01]  /*11b10*/  ISETP.LT.OR P2, PT, R8, 0x61, P1 ;  /* 0x000000610800780c */ /* 0x000fe20000f41670 */
[----:B------:R-:W-:-:S12]  /*11b20*/  IMAD.MOV.U32 R13, RZ, RZ, R7 ;  /* 0x000000ffff0d7224 */ /* 0x000fd800078e0007 */
[----:B------:R-:W-:Y:S01]  /*11b30*/  @!PT LDS RZ, [RZ] ;  /* 0x00000000fffff984 */ /* 0x000fe20000000800 */
[----:B------:R-:W-:Y:S01]  /*11b40*/  @!PT LDS RZ, [RZ] ;  /* 0x00000000fffff984 */ /* 0x000fe20000000800 */
[----:B------:R-:W-:Y:S01]  /*11b50*/  @!PT LDS RZ, [RZ] ;  /* 0x00000000fffff984 */ /* 0x000fe20000000800 */
[----:B------:R0:W-:Y:S01]  /*11b60*/  LDGSTS.E.BYPASS.LTC128B.128 [R0+0x13400], desc[UR52][R2.64], !P2 ;  /* 0x1340000002007fae */ /* 0x0001e2000d101d74 */
[----:B------:R-:W-:Y:S01]  /*11b70*/  ISETP.LT.OR P2, PT, R8, 0x61, P0 ;  /* 0x000000610800780c */ /* 0x000fe20000741670 */
[----:B------:R-:W-:-:S12]  /*11b80*/  IMAD.MOV.U32 R9, RZ, RZ, R14 ;  /* 0x000000ffff097224 */ /* 0x000fd800078e000e */
[----:B0-----:R-:W-:Y:S05]  /*11b90*/  WARPSYNC.COLLECTIVE R15, `(.L_x_387) ;  /* 0x000000000f087348 */ /* 0x001fea0003c00000 */
[----:B------:R1:W2:Y:S02]  /*11ba0*/  SHFL.IDX P6, R14, R13, R12, R11 ;  /* 0x0000000c0d0e7389 */ /* 0x0002a400000c000b */
[----:B012---:R-:W-:Y:S01]  /*11bb0*/  ENDCOLLECTIVE ;  /* 0x000000000000791b */ /* 0x007fe20003800000 */
.L_x_387:
[----:B------:R-:W-:Y:S01]  /*11bc0*/  @!PT LDS RZ, [RZ] ;  /* 0x00000000fffff984 */ /* 0x000fe20000000800 */
[----:B------:R-:W-:Y:S01]  /*11bd0*/  @!PT LDS RZ, [RZ] ;  /* 0x00000000fffff984 */ /* 0x000fe20000000800 */
[----:B------:R-:W-:Y:S01]  /*11be0*/  @!PT LDS RZ, [RZ] ;  /* 0x00000000fffff984 */ /* 0x000fe20000000800 */
[----:B------:R0:W-:Y:S01]  /*11bf0*/  LDGSTS.E.BYPASS.LTC128B.128 [R0+0x17400], desc[UR52][R2.64+0x80], !P2 ;  /* 0x1740008002007fae */ /* 0x0001e2000d101d74 */
[C---:B------:R-:W-:Y:S02]  /*11c00*/  ISETP.GE.AND P2, PT, R8.reuse, 0x21, PT ;  /* 0x000000210800780c */ /* 0x040fe40003f46270 */
[----:B------:R-:W-:Y:S01]  /*11c10*/  ISETP.GE.AND P6, PT, R8, 0x71, PT ;  /* 0x000000710800780c */ /* 0x000fe20003fc6270 */
[----:B0-----:R-:W-:-:S10]  /*11c20*/  IMAD.MOV.U32 R2, RZ, RZ, R14 ;  /* 0x000000ffff027224 */ /* 0x001fd400078e000e */
[----:B------:R-:W-:Y:S02]  /*11c30*/  @P2 LOP3.LUT R29, R29, 0x10, RZ, 0xfc, !PT ;  /* 0x000000101d1d2812 */ /* 0x000fe400078efcff */
[----:B------:R-:W-:Y:S02]  /*11c40*/  ISETP.GE.AND P2, PT, R8, 0x61, PT ;  /* 0x000000610800780c */ /* 0x000fe40003f46270 */
[----:B------:R-:W-:-:S04]  /*11c50*/  LOP3.LUT R29, R29, 0xffffffbf, RZ, 0xc0, !PT ;  /* 0xffffffbf1d1d7812 */ /* 0x000fc800078ec0ff */
[----:B------:R-:W-:Y:S01]  /*11c60*/  @P6 LOP3.LUT R29, R29, 0x40, RZ, 0xfc, !PT ;  /* 0x000000401d1d6812 */ /* 0x000fe200078efcff */
[----:B------:R-:W-:Y:S06]  /*11c70*/  BRA `(.L_x_388) ;  /* 0xffffffac00387947 */ /* 0x000fec000383ffff */
.L_x_298:
[----:B--2---:R2:W3:Y:S02]  /*11c80*/  SYNCS.PHASECHK.TRANS64.TRYWAIT P0, [R6+URZ+0x38840], R24 ;  /* 0x03884018060075a7 */ /* 0x0044e4000800017f */
[----:B---3--:R-:W-:Y:S05]  /*11c90*/  @!P0 NANOSLEEP.SYNCS 0x989680 ;  /* 0x009896800000895d */ /* 0x008fea0003900000 */
[----:B------:R-:W3:Y:S02]  /*11ca0*/  @!P0 SYNCS.PHASECHK.TRANS64 P0, [R6+URZ+0x38840], R24 ;  /* 0x03884018060085a7 */ /* 0x000ee4000800007f */
[----:B---3--:R-:W-:Y:S05]  /*11cb0*/  @!P0 BRA `(.L_x_298) ;  /* 0xfffffffc00f08947 */ /* 0x008fea000383ffff */
[----:B------:R-:W-:Y:S05]  /*11cc0*/  BRA `(.L_x_389) ;  /* 0xffffffac00947947 */ /* 0x000fea000383ffff */
.L_x_299:
        /* <DEDUP_REMOVED lines=8> */
.L_x_391:
[----:B------:R-:W-:Y:S05]  /*11d50*/  BSYNC B0 ;  /* 0x0000000000007941 */ /* 0x000fea0003800000 */
.L_x_390:
        /* <DEDUP_REMOVED lines=8> */
.L_x_392:
[----:B------:R-:W-:Y:S02]  /*11de0*/  IMAD.MOV.U32 R13, RZ, RZ, R5 ;  /* 0x000000ffff0d7224 */ /* 0x000fe400078e0005 */
[----:B------:R-:W-:Y:S01]  /*11df0*/  IMAD.MOV.U32 R12, RZ, RZ, 0x1 ;  /* 0x00000001ff0c7424 */ /* 0x000fe200078e00ff */
[----:B------:R-:W-:Y:S01]  /*11e00*/  LOP3.LUT P6, RZ, R29, 0x80, RZ, 0xc0, !PT ;  /* 0x000000801dff7812 */ /* 0x000fe200078cc0ff */
[----:B------:R-:W-:-:S12]  /*11e10*/  IMAD.MOV.U32 R3, RZ, RZ, R14 ;  /* 0x000000ffff037224 */ /* 0x000fd800078e000e */
[----:B------:R-:W-:-:S05]  /*11e20*/  @P6 IADD3 R3, P0, R28, R3, RZ ;  /* 0x000000031c036210 */ /* 0x000fca0007f1e0ff */
[----:B------:R-:W-:Y:S01]  /*11e30*/  @P6 IMAD.X R2, RZ, RZ, R2, P0 ;  /* 0x000000ffff026224 */ /* 0x000fe200000e0602 */
[----:B------:R-:W-:-:S04]  /*11e40*/  ISETP.GE.AND P0, PT, R28, R20, PT ;  /* 0x000000141c00720c */ /* 0x000fc80003f06270 */
[----:B------:R-:W-:-:S04]  /*11e50*/  @P6 LOP3.LUT R3, R3, R2, RZ, 0x3c, !PT ;  /* 0x0000000203036212 */ /* 0x000fc800078e3cff */
[----:B------:R-:W-:-:S04]  /*11e60*/  @P6 LOP3.LUT R2, R3, R2, RZ, 0x3c, !PT ;  /* 0x0000000203026212 */ /* 0x000fc800078e3cff */
[----:B------:R-:W-:-:S05]  /*11e70*/  @P6 LOP3.LUT R3, R3, R2, RZ, 0x3c, !PT ;  /* 0x0000000203036212 */ /* 0x000fca00078e3cff */
[----:B------:R-:W-:Y:S01]  /*11e80*/  @!PT LDS RZ, [RZ] ;  /* 0x00000000fffff984 */ /* 0x000fe20000000800 */
[----:B------:R-:W-:Y:S01]  /*11e90*/  @!PT LDS RZ, [RZ] ;  /* 0x00000000fffff984 */ /* 0x000fe20000000800 */
[----:B------:R-:W-:Y:S01]  /*11ea0*/  @!PT LDS RZ, [RZ] ;  /* 0x00000000fffff984 */ /* 0x000fe20000000800 */
[----:B------:R0:W-:Y:S04]  /*11eb0*/  @P6 LDGSTS.E.BYPASS.LTC128B.128 [R0+0x28400], desc[UR52][R2.64], !P0 ;  /* 0x2840000002006fae */ /* 0x0001e8000c101d74 */
[----:B------:R0:W-:Y:S02]  /*11ec0*/  @P6 LDGSTS.E.BYPASS.LTC128B.128 [R0+0x2c400], desc[UR52][R2.64+0x80], !P1 ;  /* 0x2c40008002006fae */ /* 0x0001e4000c901d74 */
[----:B0-----:R-:W-:Y:S05]  /*11ed0*/  WARPSYNC.COLLECTIVE R15, `(.L_x_393) ;  /* 0x000000000f087348 */ /* 0x001fea0003c00000 */
[----:B------:R1:W2:Y:S02]  /*11ee0*/  SHFL.IDX P6, R14, R13, R12, R11 ;  /* 0x0000000c0d0e7389 */ /* 0x0002a400000c000b */
[----:B012---:R-:W-:Y:S01]  /*11ef0*/  ENDCOLLECTIVE ;  /* 0x000000000000791b */ /* 0x007fe20003800000 */
.L_x_393:
[----:B------:R-:W-:Y:S02]  /*11f00*/  IMAD.MOV.U32 R13, RZ, RZ, R4 ;  /* 0x000000ffff0d7224 */ /* 0x000fe400078e0004 */
[----:B------:R-:W-:-:S07]  /*11f10*/  IMAD.MOV.U32 R2, RZ, RZ, R14 ;  /* 0x000000ffff027224 */ /* 0x000fce00078e000e */
[----:B------:R-:W-:Y:S05]  /*11f20*/  WARPSYNC.COLLECTIVE R15, `(.L_x_394) ;  /* 0x000000000f087348 */ /* 0x000fea0003c00000 */
[----:B------:R0:W1:Y:S02]  /*11f30*/  SHFL.IDX P6, R14, R13, R12, R11 ;  /* 0x0000000c0d0e7389 */ /* 0x00006400000c000b */
[----:B01----:R-:W-:Y:S01]  /*11f40*/  ENDCOLLECTIVE ;  /* 0x000000000000791b */ /* 0x003fe20003800000 */
.L_x_394:
[----:B------:R-:W-:Y:S02]  /*11f50*/  IMAD.MOV.U32 R13, RZ, RZ, R5 ;  /* 0x000000ffff0d7224 */ /* 0x000fe400078e0005 */
[----:B------:R-:W-:Y:S01]  /*11f60*/  IMAD.MOV.U32 R12, RZ, RZ, 0x2 ;  /* 0x00000002ff0c7424 */ /* 0x000fe200078e00ff */
[----:B------:R-:W-:-:S13]  /*11f70*/  LOP3.LUT P6, RZ, R29, 0x20, RZ, 0xc0, !PT ;  /* 0x000000201dff7812 */ /* 0x000fda00078cc0ff */
[----:B------:R-:W-:-:S05]  /*11f80*/  @P6 IADD3 R9, P0, R28, R14, RZ ;  /* 0x0000000e1c096210 */ /* 0x000fca0007f1e0ff */
[----:B------:R-:W-:Y:S01]  /*11f90*/  @P6 IMAD.X R10, RZ, RZ, R2, P0 ;  /* 0x000000ffff0a6224 */ /* 0x000fe200000e0602 */
[----:B------:R-:W-:Y:S01]  /*11fa0*/  ISETP.GE.AND P0, PT, R28, R20, PT ;  /* 0x000000141c00720c */ /* 0x000fe20003f06270 */
[----:B------:R-:W-:Y:S02]  /*11fb0*/  @P6 IMAD.MOV.U32 R2, RZ, RZ, R9 ;  /* 0x000000ffff026224 */ /* 0x000fe400078e0009 */
[----:B------:R-:W-:-:S10]  /*11fc0*/  @P6 IMAD.MOV.U32 R3, RZ, RZ, R10 ;  /* 0x000000ffff036224 */ /* 0x000fd400078e000a */
        /* <DEDUP_REMOVED lines=8> */
.L_x_395:
[----:B------:R-:W-:Y:S02]  /*12050*/  IMAD.MOV.U32 R13, RZ, RZ, R4 ;  /* 0x000000ffff0d7224 */ /* 0x000fe400078e0004 */
[----:B------:R-:W-:-:S07]  /*12060*/  IMAD.MOV.U32 R2, RZ, RZ, R14 ;  /* 0x000000ffff027224 */ /* 0x000fce00078e000e */
[----:B------:R-:W-:Y:S05]  /*12070*/  WARPSYNC.COLLECTIVE R15, `(.L_x_396) ;  /* 0x000000000f087348 */ /* 0x000fea0003c00000 */
[----:B------:R0:W1:Y:S02]  /*12080*/  SHFL.IDX P6, R14, R13, R12, R11 ;  /* 0x0000000c0d0e7389 */ /* 0x00006400000c000b */
[----:B01----:R-:W-:Y:S01]  /*12090*/  ENDCOLLECTIVE ;  /* 0x000000000000791b */ /* 0x003fe20003800000 */
.L_x_396:
        /* <DEDUP_REMOVED lines=16> */
.L_x_397:
[----:B------:R-:W-:Y:S02]  /*121a0*/  IMAD.MOV.U32 R13, RZ, RZ, R4 ;  /* 0x000000ffff0d7224 */ /* 0x000fe400078e0004 */
[----:B------:R-:W-:-:S07]  /*121b0*/  IMAD.MOV.U32 R2, RZ, RZ, R14 ;  /* 0x000000ffff027224 */ /* 0x000fce00078e000e */
[----:B------:R-:W-:Y:S05]  /*121c0*/  WARPSYNC.COLLECTIVE R15, `(.L_x_398) ;  /* 0x000000000f087348 */ /* 0x000fea0003c00000 */
[----:B------:R0:W1:Y:S02]  /*121d0*/  SHFL.IDX P6, R14, R13, R12, R11 ;  /* 0x0000000c0d0e7389 */ /* 0x00006400000c000b */
[----:B01----:R-:W-:Y:S01]  /*121e0*/  ENDCOLLECTIVE ;  /* 0x000000000000791b */ /* 0x003fe20003800000 */
.L_x_398:
[----:B------:R-:W-:Y:S02]  /*121f0*/  IMAD.MOV.U32 R13, RZ, RZ, R5 ;  /* 0x000000ffff0d7224 */ /* 0x000fe400078e0005 */
[----:B------:R-:W-:Y:S01]  /*12200*/  IMAD.MOV.U32 R12, RZ, RZ, 0x4 ;  /* 0x00000004ff0c7424 */ /* 0x000fe200078e00ff */
[C---:B------:R-:W-:Y:S02]  /*12210*/  @P5 IADD3 R14, P0, R28.reuse, R14, RZ ;  /* 0x0000000e1c0e5210 */ /* 0x040fe40007f1e0ff */
[----:B------:R-:W-:-:S03]  /*12220*/  ISETP.GE.AND P6, PT, R28, R20, PT ;  /* 0x000000141c00720c */ /* 0x000fc60003fc6270 */
[----:B------:R-:W-:Y:S02]  /*12230*/  @P5 IMAD.X R7, RZ, RZ, R2, P0 ;  /* 0x000000ffff075224 */ /* 0x000fe400000e0602 */
[----:B------:R-:W-:Y:S02]  /*12240*/  @P5 IMAD.MOV.U32 R2, RZ, RZ, R14 ;  /* 0x000000ffff025224 */ /* 0x000fe400078e000e */
[----:B------:R-:W-:-:S06]  /*12250*/  @P5 IMAD.MOV.U32 R3, RZ, RZ, R7 ;  /* 0x000000ffff035224 */ /* 0x000fcc00078e0007 */
[----:B------:R-:W-:Y:S01]  /*12260*/  @!PT LDS RZ, [RZ] ;  /* 0x00000000fffff984 */ /* 0x000fe20000000800 */
[----:B------:R-:W-:Y:S01]  /*12270*/  @!PT LDS RZ, [RZ] ;  /* 0x00000000fffff984 */ /* 0x000fe20000000800 */
[----:B------:R-:W-:Y:S01]  /*12280*/  @!PT LDS RZ, [RZ] ;  /* 0x00000000fffff984 */ /* 0x000fe20000000800 */
[----:B------:R0:W-:Y:S02]  /*12290*/  @P5 LDGSTS.E.BYPASS.LTC128B.128 [R0+0x29c00], desc[UR52][R2.64], !P6 ;  /* 0x29c0000002005fae */ /* 0x0001e4000f101d74 */
[----:B0-----:R-:W-:Y:S05]  /*122a0*/  WARPSYNC.COLLECTIVE R15, `(.L_x_399) ;  /* 0x000000000f087348 */ /* 0x001fea0003c00000 */
[----:B------:R1:W2:Y:S02]  /*122b0*/  SHFL.IDX P6, R14, R13, R12, R11 ;  /* 0x0000000c0d0e7389 */ /* 0x0002a400000c000b */
[----:B012---:R-:W-:Y:S01]  /*122c0*/  ENDCOLLECTIVE ;  /* 0x000000000000791b */ /* 0x007fe20003800000 */
.L_x_399:
[----:B------:R-:W-:Y:S01]  /*122d0*/  @!PT LDS RZ, [RZ] ;  /* 0x00000000fffff984 */ /* 0x000fe20000000800 */
[----:B------:R-:W-:Y:S01]  /*122e0*/  @!PT LDS RZ, [RZ] ;  /* 0x00000000fffff984 */ /* 0x000fe20000000800 */
[----:B------:R-:W-:Y:S01]  /*122f0*/  @!PT LDS RZ, [RZ] ;  /* 0x00000000fffff984 */ /* 0x000fe20000000800 */
[----:B------:R0:W-:Y:S01]  /*12300*/  @P5 LDGSTS.E.BYPASS.LTC128B.128 [R0+0x2dc00], desc[UR52][R2.64+0x80], !P1 ;  /* 0x2dc0008002005fae */ /* 0x0001e2000c901d74 */
[----:B------:R-:W-:Y:S01]  /*12310*/  ISETP.GE.AND P5, PT, R28, R20, PT ;  /* 0x000000141c00720c */ /* 0x000fe20003fa6270 */
[----:B------:R-:W-:Y:S02]  /*12320*/  IMAD.MOV.U32 R13, RZ, RZ, R4 ;  /* 0x000000ffff0d7224 */ /* 0x000fe400078e0004 */
[----:B0-----:R-:W-:-:S10]  /*12330*/  IMAD.MOV.U32 R2, RZ, RZ, R14 ;  /* 0x000000ffff027224 */ /* 0x001fd400078e000e */
[----:B------:R-:W-:Y:S05]  /*12340*/  WARPSYNC.COLLECTIVE R15, `(.L_x_400) ;  /* 0x000000000f087348 */ /* 0x000fea0003c00000 */
[----:B------:R0:W1:Y:S02]  /*12350*/  SHFL.IDX P6, R14, R13, R12, R11 ;  /* 0x0000000c0d0e7389 */ /* 0x00006400000c000b */
[----:B01----:R-:W-:Y:S01]  /*12360*/  ENDCOLLECTIVE ;  /* 0x000000000000791b */ /* 0x003fe20003800000 */
.L_x_400:
[----:B------:R-:W-:Y:S02]  /*12370*/  IMAD.MOV.U32 R13, RZ, RZ, R5 ;  /* 0x000000ffff0d7224 */ /* 0x000fe400078e0005 */
[----:B------:R-:W-:Y:S01]  /*12380*/  IMAD.MOV.U32 R12, RZ, RZ, 0x5 ;  /* 0x00000005ff0c7424 */ /* 0x000fe200078e00ff */
[----:B------:R-:W-:-:S05]  /*12390*/  @P4 IADD3 R14, P0, R28, R14, RZ ;  /* 0x0000000e1c0e4210 */ /* 0x000fca0007f1e0ff */
[----:B------:R-:W-:Y:S02]  /*123a0*/  @P4 IMAD.X R7, RZ, RZ, R2, P0 ;  /* 0x000000ffff074224 */ /* 0x000fe400000e0602 */
[----:B------:R-:W-:-:S07]  /*123b0*/  @P4 IMAD.MOV.U32 R2, RZ, RZ, R14 ;  /* 0x000000ffff024224 */ /* 0x000fce00078e000e */
[----:B------:R-:W-:Y:S05]  /*123c0*/  WARPSYNC.COLLECTIVE R15, `(.L_x_401) ;  /* 0x000000000f087348 */ /* 0x000fea0003c00000 */
[----:B------:R0:W1:Y:S02]  /*123d0*/  SHFL.IDX P6, R14, R13, R12, R11 ;  /* 0x0000000c0d0e7389 */ /* 0x00006400000c000b */
[----:B01----:R-:W-:Y:S01]  /*123e0*/  ENDCOLLECTIVE ;  /* 0x000000000000791b */ /* 0x003fe20003800000 */
.L_x_401:
[----:B------:R-:W-:-:S05]  /*123f0*/  @P4 IMAD.MOV.U32 R3, RZ, RZ, R7 ;  /* 0x000000ffff034224 */ /* 0x000fca00078e0007 */
[----:B------:R-:W-:Y:S01]  /*12400*/  @!PT LDS RZ, [RZ] ;  /* 0x00000000fffff984 */ /* 0x000fe20000000800 */
[----:B------:R-:W-:Y:S01]  /*12410*/  @!PT LDS RZ, [RZ] ;  /* 0x00000000fffff984 */ /* 0x000fe20000000800 */
[----:B------:R-:W-:Y:S01]  /*12420*/  @!PT LDS RZ, [RZ] ;  /* 0x00000000fffff984 */ /* 0x000fe20000000800 */
[----:B------:R-:W-:Y:S04]  /*12430*/  @P4 LDGSTS.E.BYPASS.LTC128B.128 [R0+0x2a400], desc[UR52][R2.64], !P5 ;  /* 0x2a40000002004fae */ /* 0x000fe8000e901d74 */
[----:B------:R0:W-:Y:S01]  /*12440*/  @P4 LDGSTS.E.BYPASS.LTC128B.128 [R0+0x2e400], desc[UR52][R2.64+0x80], !P1 ;  /* 0x2e40008002004fae */ /* 0x0001e2000c901d74 */
[----:B------:R-:W-:Y:S02]  /*12450*/  IMAD.MOV.U32 R13, RZ, RZ, R4 ;  /* 0x000000ffff0d7224 */ /* 0x000fe400078e0004 */
[----:B0-----:R-:W-:-:S07]  /*12460*/  IMAD.MOV.U32 R2, RZ, RZ, R14 ;  /* 0x000000ffff027224 */ /* 0x001fce00078e000e */
[----:B------:R-:W-:Y:S05]  /*12470*/  WARPSYNC.COLLECTIVE R15, `(.L_x_402) ;  /* 0x000000000f087348 */ /* 0x000fea0003c00000 */
[----:B------:R0:W1:Y:S02]  /*12480*/  SHFL.IDX P6, R14, R13, R12, R11 ;  /* 0x0000000c0d0e7389 */ /* 0x00006400000c000b */
[----:B01----:R-:W-:Y:S01]  /*12490*/  ENDCOLLECTIVE ;  /* 0x000000000000791b */ /* 0x003fe20003800000 */
.L_x_402:
        /* <DEDUP_REMOVED lines=8> */
.L_x_403:
        /* <DEDUP_REMOVED lines=11> */
.L_x_404:
        /* <DEDUP_REMOVED lines=8> */
.L_x_405:
[----:B------:R-:W-:-:S05]  /*12650*/  @P2 IMAD.MOV.U32 R3, RZ, RZ, R7 ;  /* 0x000000ffff032224 */ /* 0x000fca00078e0007 */
[----:B------:R-:W-:Y:S01]  /*12660*/  @!PT LDS RZ, [RZ] ;  /* 0x00000000fffff984 */ /* 0x000fe20000000800 */
[----:B------:R-:W-:Y:S01]  /*12670*/  @!PT LDS RZ, [RZ] ;  /* 0x00000000fffff984 */ /* 0x000fe20000000800 */
[----:B------:R-:W-:Y:S01]  /*12680*/  @!PT LDS RZ, [RZ] ;  /* 0x00000000fffff984 */ /* 0x000fe20000000800 */
[----:B------:R0:W-:Y:S04]  /*12690*/  @P2 LDGSTS.E.BYPASS.LTC128B.128 [R0+0x2b400], desc[UR52][R2.64], !P5 ;  /* 0x2b40000002002fae */ /* 0x0001e8000e901d74 */
[----:B------:R0:W-:Y:S01]  /*126a0*/  @P2 LDGSTS.E.BYPASS.LTC128B.128 [R0+0x2f400], desc[UR52][R2.64+0x80], !P1 ;  /* 0x2f40008002002fae */ /* 0x0001e2000c901d74 */
[----:B------:R-:W-:Y:S02]  /*126b0*/  IMAD.MOV.U32 R13, RZ, RZ, R4 ;  /* 0x000000ffff0d7224 */ /* 0x000fe400078e0004 */
[----:B------:R-:W-:-:S07]  /*126c0*/  IMAD.MOV.U32 R5, RZ, RZ, R14 ;  /* 0x000000ffff057224 */ /* 0x000fce00078e000e */
[----:B0-----:R-:W-:Y:S05]  /*126d0*/  WARPSYNC.COLLECTIVE R15, `(.L_x_406) ;  /* 0x000000000f087348 */ /* 0x001fea0003c00000 */
[----:B------:R1:W2:Y:S02]  /*126e0*/  SHFL.IDX P6, R14, R13, R12, R11 ;  /* 0x0000000c0d0e7389 */ /* 0x0002a400000c000b */
[----:B012---:R-:W-:Y:S01]  /*126f0*/  ENDCOLLECTIVE ;  /* 0x000000000000791b */ /* 0x007fe20003800000 */
.L_x_406:
[----:B------:R-:W-:Y:S05]  /*12700*/  BRA `(.L_x_407) ;  /* 0xffffffa800747947 */ /* 0x000fea000383ffff */
.L_x_304:
[----:B------:R-:W-:Y:S02]  /*12710*/  IMAD.MOV.U32 R13, RZ, RZ, R6 ;  /* 0x000000ffff0d7224 */ /* 0x000fe400078e0006 */
[----:B------:R-:W-:Y:S02]  /*12720*/  IMAD.MOV.U32 R12, RZ, RZ, RZ ;  /* 0x000000ffff0c7224 */ /* 0x000fe400078e00ff */
[----:B------:R-:W-:Y:S02]  /*12730*/  IMAD.MOV.U32 R11, RZ, RZ, 0x181f ;  /* 0x0000181fff0b7424 */ /* 0x000fe400078e00ff */
[----:B------:R-:W-:Y:S02]  /*12740*/  IMAD.MOV.U32 R15, RZ, RZ, -0x1 ;  /* 0xffffffffff0f7424 */ /* 0x000fe400078e00ff */
[----:B------:R-:W-:Y:S02]  /*12750*/  IMAD R5, R5, UR41, RZ ;  /* 0x0000002905057c24 */ /* 0x000fe4000f8e02ff */
[----:B------:R-:W-:-:S07]  /*12760*/  IMAD.IADD R4, R17, 0x1, R4 ;  /* 0x0000000111047824 */ /* 0x000fce00078e0204 */
[----:B-----5:R-:W-:Y:S05]  /*12770*/  WARPSYNC.COLLECTIVE R15, `(.L_x_408) ;  /* 0x000000000f087348 */ /* 0x020fea0003c00000 */
[----:B------:R0:W1:Y:S02]  /*12780*/  SHFL.IDX P6, R14, R13, R12, R11 ;  /* 0x0000000c0d0e7389 */ /* 0x00006400000c000b */
[----:B01---5:R-:W-:Y:S01]  /*12790*/  ENDCOLLECTIVE ;  /* 0x000000000000791b */ /* 0x023fe20003800000 */
.L_x_408:
[C---:B------:R-:W-:Y:S01]  /*127a0*/  VIADD R8, R4.reuse, 0x10 ;  /* 0x0000001004087836 */ /* 0x040fe20000000000 */
[----:B------:R-:W-:Y:S01]  /*127b0*/  ISETP.GE.AND P2, PT, R4, R5, PT ;  /* 0x000000050400720c */ /* 0x000fe20003f46270 */
[----:B------:R-:W-:Y:S02]  /*127c0*/  IMAD.MOV.U32 R13, RZ, RZ, R0 ;  /* 0x000000ffff0d7224 */ /* 0x000fe400078e0000 */
[----:B------:R-:W-:-:S10]  /*127d0*/  IMAD.MOV.U32 R2, RZ, RZ, R14 ;  /* 0x000000ffff027224 */ /* 0x000fd400078e000e */
[----:B------:R-:W-:Y:S05]  /*127e0*/  WARPSYNC.COLLECTIVE R15, `(.L_x_409) ;  /* 0x000000000f087348 */ /* 0x000fea0003c00000 */
[----:B------:R0:W1:Y:S02]  /*127f0*/  SHFL.IDX P6, R14, R13, R12, R11 ;  /* 0x0000000c0d0e7389 */ /* 0x00006400000c000b */
[----:B01----:R-:W-:Y:S01]  /*12800*/  ENDCOLLECTIVE ;  /* 0x000000000000791b */ /* 0x003fe20003800000 */
.L_x_409:
        /* <DEDUP_REMOVED lines=8> */
.L_x_410:
[----:B------:R-:W-:Y:S01]  /*12890*/  @!PT LDS RZ, [RZ] ;  /* 0x00000000fffff984 */ /* 0x000fe20000000800 */
[----:B------:R-:W-:Y:S01]  /*128a0*/  @!PT LDS RZ, [RZ] ;  /* 0x00000000fffff984 */ /* 0x000fe20000000800 */
[----:B------:R-:W-:Y:S01]  /*128b0*/  @!PT LDS RZ, [RZ] ;  /* 0x00000000fffff984 */ /* 0x000fe20000000800 */
[----:B------:R0:W-:Y:S04]  /*128c0*/  @!P2 LDGSTS.E.BYPASS.LTC128B.128 [R10+0x20400], desc[UR52][R2.64], !P0 ;  /* 0x20400000020aafae */ /* 0x0001e8000c101d74 */
[----:B------:R0:W-:Y:S01]  /*128d0*/  @!P2 LDGSTS.E.BYPASS.LTC128B.128 [R10+0x24400], desc[UR52][R2.64+0x80], !P1 ;  /* 0x24400080020aafae */ /* 0x0001e2000c901d74 */
[----:B------:R-:W-:Y:S01]  /*128e0*/  ISETP.GE.AND P2, PT, R8, R5, PT ;  /* 0x000000050800720c */ /* 0x000fe20003f46270 */
[----:B------:R-:W-:Y:S02]  /*128f0*/  VIADD R8, R4, 0x20 ;  /* 0x0000002004087836 */ /* 0x000fe40000000000 */
[----:B------:R-:W-:Y:S02]  /*12900*/  IMAD.MOV.U32 R13, RZ, RZ, R0 ;  /* 0x000000ffff0d7224 */ /* 0x000fe400078e0000 */
[----:B------:R-:W-:-:S08]  /*12910*/  IMAD.MOV.U32 R7, RZ, RZ, R14 ;  /* 0x000000ffff077224 */ /* 0x000fd000078e000e */
[----:B0-----:R-:W-:Y:S05]  /*12920*/  WARPSYNC.COLLECTIVE R15, `(.L_x_411) ;  /* 0x000000000f087348 */ /* 0x001fea0003c00000 */
[----:B------:R1:W2:Y:S02]  /*12930*/  SHFL.IDX P6, R14, R13, R12, R11 ;  /* 0x0000000c0d0e7389 */ /* 0x0002a400000c000b */
[----:B012---:R-:W-:Y:S01]  /*12940*/  ENDCOLLECTIVE ;  /* 0x000000000000791b */ /* 0x007fe20003800000 */
.L_x_411:
[----:B------:R-:W-:Y:S02]  /*12950*/  IMAD.MOV.U32 R13, RZ, RZ, R6 ;  /* 0x000000ffff0d7224 */ /* 0x000fe400078e0006 */
[----:B------:R-:W-:Y:S01]  /*12960*/  IMAD.MOV.U32 R12, RZ, RZ, 0x2 ;  /* 0x00000002ff0c7424 */ /* 0x000fe200078e00ff */
[----:B------:R-:W-:-:S05]  /*12970*/  @!P2 IADD3 R14, P3, R28, R14, RZ ;  /* 0x0000000e1c0ea210 */ /* 0x000fca0007f7e0ff */
[----:B------:R-:W-:-:S08]  /*12980*/  @!P2 IMAD.MOV.U32 R2, RZ, RZ, R14 ;  /* 0x000000ffff02a224 */ /* 0x000fd000078e000e */
[----:B------:R-:W-:Y:S05]  /*12990*/  WARPSYNC.COLLECTIVE R15, `(.L_x_412) ;  /* 0x000000000f087348 */ /* 0x000fea0003c00000 */
[----:B------:R0:W1:Y:S02]  /*129a0*/  SHFL.IDX P6, R14, R13, R12, R11 ;  /* 0x0000000c0d0e7389 */ /* 0x00006400000c000b */
[----:B01----:R-:W-:Y:S01]  /*129b0*/  ENDCOLLECTIVE ;  /* 0x000000000000791b */ /* 0x003fe20003800000 */
.L_x_412:
        /* <DEDUP_REMOVED lines=8> */
[----:B------:R-:W-:Y:S01]  /*12a40*/  ISETP.GE.AND P2, PT, R8, R5, PT ;  /* 0x000000050800720c */ /* 0x000fe20003f46270 */
[----:B------:R-:W-:Y:S02]  /*12a50*/  VIADD R8, R4, 0x30 ;  /* 0x0000003004087836 */ /* 0x000fe40000000000 */
[----:B------:R-:W-:-:S10]  /*12a60*/  IMAD.MOV.U32 R7, RZ, RZ, R14 ;  /* 0x000000ffff077224 */ /* 0x000fd400078e000e */
[----:B0-----:R-:W-:Y:S05]  /*12a70*/  WARPSYNC.COLLECTIVE R15, `(.L_x_413) ;  /* 0x000000000f087348 */ /* 0x001fea0003c00000 */
[----:B------:R1:W2:Y:S02]  /*12a80*/  SHFL.IDX P6, R14, R13, R12, R11 ;  /* 0x0000000c0d0e7389 */ /* 0x0002a400000c000b */
[----:B012---:R-:W-:Y:S01]  /*12a90*/  ENDCOLLECTIVE ;  /* 0x000000000000791b */ /* 0x007fe20003800000 */
.L_x_413:
[----:B------:R-:W-:Y:S02]  /*12aa0*/  IMAD.MOV.U32 R13, RZ, RZ, R6 ;  /* 0x000000ffff0d7224 */ /* 0x000fe400078e0006 */
[----:B------:R-:W-:Y:S01]  /*12ab0*/  IMAD.MOV.U32 R12, RZ, RZ, 0x3 ;  /* 0x00000003ff0c7424 */ /* 0x000fe200078e00ff */
[----:B------:R-:W-:-:S05]  /*12ac0*/  @!P2 IADD3 R14, P3, R28, R14, RZ ;  /* 0x0000000e1c0ea210 */ /* 0x000fca0007f7e0ff */
[----:B------:R-:W-:-:S08]  /*12ad0*/  @!P2 IMAD.MOV.U32 R2, RZ, RZ, R14 ;  /* 0x000000ffff02a224 */ /* 0x000fd000078e000e */
[----:B------:R-:W-:Y:S05]  /*12ae0*/  WARPSYNC.COLLECTIVE R15, `(.L_x_414) ;  /* 0x000000000f087348 */ /* 0x000fea0003c00000 */
[----:B------:R0:W1:Y:S02]  /*12af0*/  SHFL.IDX P6, R14, R13, R12, R11 ;  /* 0x0000000c0d0e7389 */ /* 0x00006400000c000b */
[----:B01----:R-:W-:Y:S01]  /*12b00*/  ENDCOLLECTIVE ;  /* 0x000000000000791b */ /* 0x003fe20003800000 */
.L_x_414:
        /* <DEDUP_REMOVED lines=14> */
.L_x_415:
[----:B------:R-:W-:Y:S02]  /*12bf0*/  IMAD.MOV.U32 R13, RZ, RZ, R6 ;  /* 0x000000ffff0d7224 */ /* 0x000fe400078e0006 */
[----:B------:R-:W-:Y:S01]  /*12c00*/  IMAD.MOV.U32 R12, RZ, RZ, 0x4 ;  /* 0x00000004ff0c7424 */ /* 0x000fe200078e00ff */
[----:B------:R-:W-:-:S05]  /*12c10*/  @!P2 IADD3 R14, P3, R28, R14, RZ ;  /* 0x0000000e1c0ea210 */ /* 0x000fca0007f7e0ff */
[----:B------:R-:W-:-:S08]  /*12c20*/  @!P2 IMAD.MOV.U32 R2, RZ, RZ, R14 ;  /* 0x000000ffff02a224 */ /* 0x000fd000078e000e */
[----:B------:R-:W-:Y:S05]  /*12c30*/  WARPSYNC.COLLECTIVE R15, `(.L_x_416) ;  /* 0x000000000f087348 */ /* 0x000fea0003c00000 */
[----:B------:R0:W1:Y:S02]  /*12c40*/  SHFL.IDX P6, R14, R13, R12, R11 ;  /* 0x0000000c0d0e7389 */ /* 0x00006400000c000b */
[----:B01----:R-:W-:Y:S01]  /*12c50*/  ENDCOLLECTIVE ;  /* 0x000000000000791b */ /* 0x003fe20003800000 */
.L_x_416:
        /* <DEDUP_REMOVED lines=14> */
.L_x_417:
[----:B------:R-:W-:Y:S02]  /*12d40*/  IMAD.MOV.U32 R13, RZ, RZ, R6 ;  /* 0x000000ffff0d7224 */ /* 0x000fe400078e0006 */
[----:B------:R-:W-:Y:S01]  /*12d50*/  IMAD.MOV.U32 R12, RZ, RZ, 0x5 ;  /* 0x00000005ff0c7424 */ /* 0x000fe200078e00ff */
[----:B------:R-:W-:-:S05]  /*12d60*/  @!P2 IADD3 R14, P3, R28, R14, RZ ;  /* 0x0000000e1c0ea210 */ /* 0x000fca0007f7e0ff */
[----:B------:R-:W-:-:S08]  /*12d70*/  @!P2 IMAD.MOV.U32 R2, RZ, RZ, R14 ;  /* 0x000000ffff02a224 */ /* 0x000fd000078e000e */
[----:B------:R-:W-:Y:S05]  /*12d80*/  WARPSYNC.COLLECTIVE R15, `(.L_x_418) ;  /* 0x000000000f087348 */ /* 0x000fea0003c00000 */
[----:B------:R0:W1:Y:S02]  /*12d90*/  SHFL.IDX P6, R14, R13, R12, R11 ;  /* 0x0000000c0d0e7389 */ /* 0x00006400000c000b */
[----:B01----:R-:W-:Y:S01]  /*12da0*/  ENDCOLLECTIVE ;  /* 0x000000000000791b */ /* 0x003fe20003800000 */
.L_x_418:
        /* <DEDUP_REMOVED lines=14> */
.L_x_419:
[----:B------:R-:W-:Y:S02]  /*12e90*/  IMAD.MOV.U32 R13, RZ, RZ, R6 ;  /* 0x000000ffff0d7224 */ /* 0x000fe400078e0006 */
[----:B------:R-:W-:Y:S01]  /*12ea0*/  IMAD.MOV.U32 R12, RZ, RZ, 0x6 ;  /* 0x00000006ff0c7424 */ /* 0x000fe200078e00ff */
[----:B------:R-:W-:-:S05]  /*12eb0*/  @!P2 IADD3 R14, P3, R28, R14, RZ ;  /* 0x0000000e1c0ea210 */ /* 0x000fca0007f7e0ff */
[----:B------:R-:W-:-:S08]  /*12ec0*/  @!P2 IMAD.MOV.U32 R2, RZ, RZ, R14 ;  /* 0x000000ffff02a224 */ /* 0x000fd000078e000e */
[----:B------:R-:W-:Y:S05]  /*12ed0*/  WARPSYNC.COLLECTIVE R15, `(.L_x_420) ;  /* 0x000000000f087348 */ /* 0x000fea0003c00000 */
[----:B------:R0:W1:Y:S02]  /*12ee0*/  SHFL.IDX P6, R14, R13, R12, R11 ;  /* 0x0000000c0d0e7389 */ /* 0x00006400000c000b */
[----:B01----:R-:W-:Y:S01]  /*12ef0*/  ENDCOLLECTIVE ;  /* 0x000000000000791b */ /* 0x003fe20003800000 */
.L_x_420:
        /* <DEDUP_REMOVED lines=9> */
[----:B------:R-:W-:-:S12]  /*12f90*/  IMAD.MOV.U32 R7, RZ, RZ, R14 ;  /* 0x000000ffff077224 */ /* 0x000fd800078e000e */
[----:B0-----:R-:W-:Y:S05]  /*12fa0*/  WARPSYNC.COLLECTIVE R15, `(.L_x_421) ;  /* 0x000000000f087348 */ /* 0x001fea0003c00000 */
[----:B------:R1:W2:Y:S02]  /*12fb0*/  SHFL.IDX P6, R14, R13, R12, R11 ;  /* 0x0000000c0d0e7389 */ /* 0x0002a400000c000b */
[----:B012---:R-:W-:Y:S01]  /*12fc0*/  ENDCOLLECTIVE ;  /* 0x000000000000791b */ /* 0x007fe20003800000 */
.L_x_421:
[----:B------:R-:W-:Y:S02]  /*12fd0*/  IMAD.MOV.U32 R13, RZ, RZ, R6 ;  /* 0x000000ffff0d7224 */ /* 0x000fe400078e0006 */
[----:B------:R-:W-:Y:S01]  /*12fe0*/  IMAD.MOV.U32 R12, RZ, RZ, 0x7 ;  /* 0x00000007ff0c7424 */ /* 0x000fe200078e00ff */
[----:B------:R-:W-:-:S05]  /*12ff0*/  @!P2 IADD3 R14, P3, R28, R14, RZ ;  /* 0x0000000e1c0ea210 */ /* 0x000fca0007f7e0ff */
[----:B------:R-:W-:-:S08]  /*13000*/  @!P2 IMAD.MOV.U32 R2, RZ, RZ, R14 ;  /* 0x000000ffff02a224 */ /* 0x000fd000078e000e */
[----:B------:R-:W-:Y:S05]  /*13010*/  WARPSYNC.COLLECTIVE R15, `(.L_x_422) ;  /* 0x000000000f087348 */ /* 0x000fea0003c00000 */
[----:B------:R0:W1:Y:S02]  /*13020*/  SHFL.IDX P6, R14, R13, R12, R11 ;  /* 0x0000000c0d0e7389 */ /* 0x00006400000c000b */
[----:B01----:R-:W-:Y:S01]  /*13030*/  ENDCOLLECTIVE ;  /* 0x000000000000791b */ /* 0x003fe20003800000 */
.L_x_422:
        /* <DEDUP_REMOVED lines=12> */
.L_x_423:
[----:B------:R-:W-:Y:S05]  /*13100*/  BRA `(.L_x_424) ;  /* 0xffffffa800d87947 */ /* 0x000fea000383ffff */
.L_x_309:
[----:B0-----:R0:W2:Y:S02]  /*13110*/  SYNCS.PHASECHK.TRANS64.TRYWAIT P0, [R22+URZ+0x38820], R3 ;  /* 0x03882003160075a7 */ /* 0x0010a4000800017f */
[----:B--2---:R-:W-:Y:S05]  /*13120*/  @!P0 NANOSLEEP.SYNCS 0x989680 ;  /* 0x009896800000895d */ /* 0x004fea0003900000 */
[----:B------:R-:W2:Y:S02]  /*13130*/  @!P0 SYNCS.PHASECHK.TRANS64 P0, [R22+URZ+0x38820], R3 ;  /* 0x03882003160085a7 */ /* 0x000ea4000800007f */
[----:B--2---:R-:W-:Y:S05]  /*13140*/  @!P0 BRA `(.L_x_309) ;  /* 0xfffffffc00f08947 */ /* 0x004fea000383ffff */
[----:B------:R-:W-:Y:S05]  /*13150*/  BRA `(.L_x_425) ;  /* 0xffffffac00447947 */ /* 0x000fea000383ffff */
.L_x_313:
[----:B0-----:R0:W2:Y:S02]  /*13160*/  SYNCS.PHASECHK.TRANS64.TRYWAIT P0, [R0+URZ+0x38880], R20 ;  /* 0x03888014000075a7 */ /* 0x0010a4000800017f */
[----:B--2---:R-:W-:Y:S05]  /*13170*/  @!P0 NANOSLEEP.SYNCS 0x989680 ;  /* 0x009896800000895d */ /* 0x004fea0003900000 */
[----:B------:R-:W2:Y:S02]  /*13180*/  @!P0 SYNCS.PHASECHK.TRANS64 P0, [R0+URZ+0x38880], R20 ;  /* 0x03888014000085a7 */ /* 0x000ea4000800007f */
[----:B--2---:R-:W-:Y:S05]  /*13190*/  @!P0 BRA `(.L_x_313) ;  /* 0xfffffffc00f08947 */ /* 0x004fea000383ffff */
[----:B------:R-:W-:Y:S05]  /*131a0*/  BRA `(.L_x_426) ;  /* 0xffffffb000047947 */ /* 0x000fea000383ffff */
.L_x_314:
[----:B------:R-:W-:Y:S01]  /*131b0*/  BSSY B0, `(.L_x_427) ;  /* 0x0000008000007945 */ /* 0x000fe20003800000 */
[----:B------:R-:W-:Y:S02]  /*131c0*/  IMAD.MOV.U32 R13, RZ, RZ, R7 ;  /* 0x000000ffff0d7224 */ /* 0x000fe400078e0007 */
[----:B------:R-:W-:Y:S02]  /*131d0*/  IMAD.MOV.U32 R12, RZ, RZ, RZ ;  /* 0x000000ffff0c7224 */ /* 0x000fe400078e00ff */
[----:B------:R-:W-:Y:S02]  /*131e0*/  IMAD.MOV.U32 R11, RZ, RZ, 0x181f ;  /* 0x0000181fff0b7424 */ /* 0x000fe400078e00ff */
[----:B------:R-:W-:-:S07]  /*131f0*/  IMAD.MOV.U32 R15, RZ, RZ, -0x1 ;  /* 0xffffffffff0f7424 */ /* 0x000fce00078e00ff */
[----:B01----:R-:W-:Y:S05]  /*13200*/  WARPSYNC.COLLECTIVE R15, `(.L_x_428) ;  /* 0x000000000f087348 */ /* 0x003fea0003c00000 */
[----:B-1----:R1:W2:Y:S02]  /*13210*/  SHFL.IDX P6, R14, R13, R12, R11 ;  /* 0x0000000c0d0e7389 */ /* 0x0022a400000c000b */
[----:B012---:R-:W-:Y:S01]  /*13220*/  ENDCOLLECTIVE ;  /* 0x000000000000791b */ /* 0x007fe20003800000 */
.L_x_428:
[----:B------:R-:W-:Y:S05]  /*13230*/  BSYNC B0 ;  /* 0x0000000000007941 */ /* 0x000fea0003800000 */
.L_x_427:
[----:B------:R-:W-:Y:S02]  /*13240*/  IMAD.MOV.U32 R13, RZ, RZ, R8 ;  /* 0x000000ffff0d7224 */ /* 0x000fe400078e0008 */
[----:B------:R-:W-:Y:S02]  /*13250*/  IMAD.MOV.U32 R12, RZ, RZ, RZ ;  /* 0x000000ffff0c7224 */ /* 0x000fe400078e00ff */
[----:B------:R-:W-:Y:S02]  /*13260*/  IMAD.MOV.U32 R11, RZ, RZ, 0x181f ;  /* 0x0000181fff0b7424 */ /* 0x000fe400078e00ff */
[----:B------:R-:W-:Y:S02]  /*13270*/  IMAD.MOV.U32 R15, RZ, RZ, -0x1 ;  /* 0xffffffffff0f7424 */ /* 0x000fe400078e00ff */
[----:B------:R-:W-:Y:S02]  /*13280*/  IMAD.MOV.U32 R3, RZ, RZ, R14 ;  /* 0x000000ffff037224 */ /* 0x000fe400078e000e */
[----:B------:R-:W-:-:S07]  /*13290*/  IMAD.IADD R4, R22, 0x1, R4 ;  /* 0x0000000116047824 */ /* 0x000fce00078e0204 */
[----:B------:R-:W-:Y:S05]  /*132a0*/  WARPSYNC.COLLECTIVE R15, `(.L_x_429) ;  /* 0x000000000f087348 */ /* 0x000fea0003c00000 */
[----:B------:R0:W1:Y:S02]  /*132b0*/  SHFL.IDX P6, R14, R13, R12, R11 ;  /* 0x0000000c0d0e7389 */ /* 0x00006400000c000b */
[----:B01----:R-:W-:Y:S01]  /*132c0*/  ENDCOLLECTIVE ;  /* 0x000000000000791b */ /* 0x003fe20003800000 */
.L_x_429:
[----:B------:R-:W-:Y:S02]  /*132d0*/  IMAD.MOV.U32 R13, RZ, RZ, R7 ;  /* 0x000000ffff0d7224 */ /* 0x000fe400078e0007 */
[----:B------:R-:W-:Y:S02]  /*132e0*/  IMAD.MOV.U32 R12, RZ, RZ, 0x1 ;  /* 0x00000001ff0c7424 */ /* 0x000fe400078e00ff */
[----:B------:R-:W-:-:S07]  /*132f0*/  IMAD.MOV.U32 R2, RZ, RZ, R14 ;  /* 0x000000ffff027224 */ /* 0x000fce00078e000e */
[----:B------:R-:W-:Y:S05]  /*13300*/  WARPSYNC.COLLECTIVE R15, `(.L_x_430) ;  /* 0x000000000f087348 */ /* 0x000fea0003c00000 */
[----:B------:R0:W1:Y:S02]  /*13310*/  SHFL.IDX P6, R14, R13, R12, R11 ;  /* 0x0000000c0d0e7389 */ /* 0x00006400000c000b */
[----:B01----:R-:W-:Y:S01]  /*13320*/  ENDCOLLECTIVE ;  /* 0x000000000000791b */ /* 0x003fe20003800000 */
.L_x_430:
        /* <DEDUP_REMOVED lines=12> */
.L_x_431:
[----:B------:R-:W-:Y:S02]  /*133f0*/  IMAD.MOV.U32 R13, RZ, RZ, R7 ;  /* 0x000000ffff0d7224 */ /* 0x000fe400078e0007 */
[----:B------:R-:W-:Y:S02]  /*13400*/  IMAD.MOV.U32 R12, RZ, RZ, 0x2 ;  /* 0x00000002ff0c7424 */ /* 0x000fe400078e00ff */
[----:B------:R-:W-:-:S07]  /*13410*/  IMAD.MOV.U32 R2, RZ, RZ, R14 ;  /* 0x000000ffff027224 */ /* 0x000fce00078e000e */
[----:B------:R-:W-:Y:S05]  /*13420*/  WARPSYNC.COLLECTIVE R15, `(.L_x_432) ;  /* 0x000000000f087348 */ /* 0x000fea0003c00000 */
[----:B------:R0:W1:Y:S02]  /*13430*/  SHFL.IDX P6, R14, R13, R12, R11 ;  /* 0x0000000c0d0e7389 */ /* 0x00006400000c000b */
[----:B01----:R-:W-:Y:S01]  /*13440*/  ENDCOLLECTIVE ;  /* 0x000000000000791b */ /* 0x003fe20003800000 */
.L_x_432:
        /* <DEDUP_REMOVED lines=12> */
.L_x_433:
[----:B------:R-:W-:Y:S02]  /*13510*/  IMAD.MOV.U32 R13, RZ, RZ, R7 ;  /* 0x000000ffff0d7224 */ /* 0x000fe400078e0007 */
[----:B------:R-:W-:Y:S02]  /*13520*/  IMAD.MOV.U32 R12, RZ, RZ, 0x3 ;  /* 0x00000003ff0c7424 */ /* 0x000fe400078e00ff */
[----:B------:R-:W-:-:S07]  /*13530*/  IMAD.MOV.U32 R2, RZ, RZ, R14 ;  /* 0x000000ffff027224 */ /* 0x000fce00078e000e */
[----:B------:R-:W-:Y:S05]  /*13540*/  WARPSYNC.COLLECTIVE R15, `(.L_x_434) ;  /* 0x000000000f087348 */ /* 0x000fea0003c00000 */
[----:B------:R0:W1:Y:S02]  /*13550*/  SHFL.IDX P6, R14, R13, R12, R11 ;  /* 0x0000000c0d0e7389 */ /* 0x00006400000c000b */
[----:B01----:R-:W-:Y:S01]  /*13560*/  ENDCOLLECTIVE ;  /* 0x000000000000791b */ /* 0x003fe20003800000 */
.L_x_434:
        /* <DEDUP_REMOVED lines=12> */
.L_x_435:
[----:B------:R-:W-:Y:S02]  /*13630*/  IMAD.MOV.U32 R13, RZ, RZ, R7 ;  /* 0x000000ffff0d7224 */ /* 0x000fe400078e0007 */
[----:B------:R-:W-:Y:S02]  /*13640*/  IMAD.MOV.U32 R12, RZ, RZ, 0x4 ;  /* 0x00000004ff0c7424 */ /* 0x000fe400078e00ff */
[----:B------:R-:W-:-:S07]  /*13650*/  IMAD.MOV.U32 R2, RZ, RZ, R14 ;  /* 0x000000ffff027224 */ /* 0x000fce00078e000e */
[----:B------:R-:W-:Y:S05]  /*13660*/  WARPSYNC.COLLECTIVE R15, `(.L_x_436) ;  /* 0x000000000f087348 */ /* 0x000fea0003c00000 */
[----:B------:R0:W1:Y:S02]  /*13670*/  SHFL.IDX P6, R14, R13, R12, R11 ;  /* 0x0000000c0d0e7389 */ /* 0x00006400000c000b */
[----:B01----:R-:W-:Y:S01]  /*13680*/  ENDCOLLECTIVE ;  /* 0x000000000000791b */ /* 0x003fe20003800000 */
.L_x_436:
        /* <DEDUP_REMOVED lines=12> */
.L_x_437:
[----:B------:R-:W-:Y:S02]  /*13750*/  IMAD.MOV.U32 R13, RZ, RZ, R7 ;  /* 0x000000ffff0d7224 */ /* 0x000fe400078e0007 */
[----:B------:R-:W-:Y:S02]  /*13760*/  IMAD.MOV.U32 R12, RZ, RZ, 0x5 ;  /* 0x00000005ff0c7424 */ /* 0x000fe400078e00ff */
[----:B------:R-:W-:-:S07]  /*13770*/  IMAD.MOV.U32 R2, RZ, RZ, R14 ;  /* 0x000000ffff027224 */ /* 0x000fce00078e000e */
[----:B------:R-:W-:Y:S05]  /*13780*/  WARPSYNC.COLLECTIVE R15, `(.L_x_438) ;  /* 0x000000000f087348 */ /* 0x000fea0003c00000 */
[----:B------:R0:W1:Y:S02]  /*13790*/  SHFL.IDX P6, R14, R13, R12, R11 ;  /* 0x0000000c0d0e7389 */ /* 0x00006400000c000b */
[----:B01----:R-:W-:Y:S01]  /*137a0*/  ENDCOLLECTIVE ;  /* 0x000000000000791b */ /* 0x003fe20003800000 */
.L_x_438:
        /* <DEDUP_REMOVED lines=12> */
.L_x_439:
[----:B------:R-:W-:Y:S02]  /*13870*/  IMAD.MOV.U32 R13, RZ, RZ, R7 ;  /* 0x000000ffff0d7224 */ /* 0x000fe400078e0007 */
[----:B------:R-:W-:Y:S02]  /*13880*/  IMAD.MOV.U32 R12, RZ, RZ, 0x6 ;  /* 0x00000006ff0c7424 */ /* 0x000fe400078e00ff */
[----:B------:R-:W-:-:S07]  /*13890*/  IMAD.MOV.U32 R2, RZ, RZ, R14 ;  /* 0x000000ffff027224 */ /* 0x000fce00078e000e */
[----:B------:R-:W-:Y:S05]  /*138a0*/  WARPSYNC.COLLECTIVE R15, `(.L_x_440) ;  /* 0x000000000f087348 */ /* 0x000fea0003c00000 */
[----:B------:R0:W1:Y:S02]  /*138b0*/  SHFL.IDX P6, R14, R13, R12, R11 ;  /* 0x0000000c0d0e7389 */ /* 0x00006400000c000b */
[----:B01----:R-:W-:Y:S01]  /*138c0*/  ENDCOLLECTIVE ;  /* 0x000000000000791b */ /* 0x003fe20003800000 */
.L_x_440:
        /* <DEDUP_REMOVED lines=12> */
.L_x_441:
[----:B------:R-:W-:Y:S02]  /*13990*/  IMAD.MOV.U32 R13, RZ, RZ, R7 ;  /* 0x000000ffff0d7224 */ /* 0x000fe400078e0007 */
[----:B------:R-:W-:Y:S02]  /*139a0*/  IMAD.MOV.U32 R12, RZ, RZ, 0x7 ;  /* 0x00000007ff0c7424 */ /* 0x000fe400078e00ff */
[----:B------:R-:W-:-:S07]  /*139b0*/  IMAD.MOV.U32 R2, RZ, RZ, R14 ;  /* 0x000000ffff027224 */ /* 0x000fce00078e000e */
[----:B------:R-:W-:Y:S05]  /*139c0*/  WARPSYNC.COLLECTIVE R15, `(.L_x_442) ;  /* 0x000000000f087348 */ /* 0x000fea0003c00000 */
[----:B------:R0:W1:Y:S02]  /*139d0*/  SHFL.IDX P6, R14, R13, R12, R11 ;  /* 0x0000000c0d0e7389 */ /* 0x00006400000c000b */
[----:B01----:R-:W-:Y:S01]  /*139e0*/  ENDCOLLECTIVE ;  /* 0x000000000000791b */ /* 0x003fe20003800000 */
.L_x_442:
        /* <DEDUP_REMOVED lines=12> */
.L_x_443:
[----:B------:R-:W-:Y:S01]  /*13ab0*/  IMAD.MOV.U32 R2, RZ, RZ, R14 ;  /* 0x000000ffff027224 */ /* 0x000fe200078e000e */
[----:B------:R-:W-:Y:S06]  /*13ac0*/  BRA `(.L_x_444) ;  /* 0xffffffa800d87947 */ /* 0x000fec000383ffff */
.L_x_319:
[----:B----4-:R4:W0:Y:S02]  /*13ad0*/  SYNCS.PHASECHK.TRANS64.TRYWAIT P0, [R0+URZ+0x38840], R20 ;  /* 0x03884014000075a7 */ /* 0x010824000800017f */
[----:B0-----:R-:W-:Y:S05]  /*13ae0*/  @!P0 NANOSLEEP.SYNCS 0x989680 ;  /* 0x009896800000895d */ /* 0x001fea0003900000 */
[----:B------:R-:W0:Y:S02]  /*13af0*/  @!P0 SYNCS.PHASECHK.TRANS64 P0, [R0+URZ+0x38840], R20 ;  /* 0x03884014000085a7 */ /* 0x000e24000800007f */
[----:B0-----:R-:W-:Y:S05]  /*13b00*/  @!P0 BRA `(.L_x_319) ;  /* 0xfffffffc00f08947 */ /* 0x001fea000383ffff */
[----:B------:R-:W-:Y:S05]  /*13b10*/  BRA `(.L_x_445) ;  /* 0xffffffac002c7947 */ /* 0x000fea000383ffff */
.L_x_320:
[----:B------:R-:W-:Y:S01]  /*13b20*/  BSSY B0, `(.L_x_446) ;  /* 0x0000008000007945 */ /* 0x000fe20003800000 */
[----:B------:R-:W-:Y:S02]  /*13b30*/  IMAD.MOV.U32 R13, RZ, RZ, R5 ;  /* 0x000000ffff0d7224 */ /* 0x000fe400078e0005 */
[----:B------:R-:W-:Y:S02]  /*13b40*/  IMAD.MOV.U32 R12, RZ, RZ, RZ ;  /* 0x000000ffff0c7224 */ /* 0x000fe400078e00ff */
[----:B------:R-:W-:Y:S02]  /*13b50*/  IMAD.MOV.U32 R11, RZ, RZ, 0x181f ;  /* 0x0000181fff0b7424 */ /* 0x000fe400078e00ff */
[----:B------:R-:W-:-:S07]  /*13b60*/  IMAD.MOV.U32 R15, RZ, RZ, -0x1 ;  /* 0xffffffffff0f7424 */ /* 0x000fce00078e00ff */
[----:B01-34-:R-:W-:Y:S05]  /*13b70*/  WARPSYNC.COLLECTIVE R15, `(.L_x_447) ;  /* 0x000000000f087348 */ /* 0x01bfea0003c00000 */
[----:B-1----:R1:W2:Y:S02]  /*13b80*/  SHFL.IDX P6, R14, R13, R12, R11 ;  /* 0x0000000c0d0e7389 */ /* 0x0022a400000c000b */
[----:B01234-:R-:W-:Y:S01]  /*13b90*/  ENDCOLLECTIVE ;  /* 0x000000000000791b */ /* 0x01ffe20003800000 */
.L_x_447:
[----:B------:R-:W-:Y:S05]  /*13ba0*/  BSYNC B0 ;  /* 0x0000000000007941 */ /* 0x000fea0003800000 */
.L_x_446:
        /* <DEDUP_REMOVED lines=8> */
.L_x_448:
[----:B------:R-:W-:Y:S02]  /*13c30*/  IMAD.MOV.U32 R13, RZ, RZ, R5 ;  /* 0x000000ffff0d7224 */ /* 0x000fe400078e0005 */
[----:B------:R-:W-:Y:S01]  /*13c40*/  IMAD.MOV.U32 R12, RZ, RZ, 0x1 ;  /* 0x00000001ff0c7424 */ /* 0x000fe200078e00ff */
[----:B------:R-:W-:-:S13]  /*13c50*/  IADD3 R2, P0, R28, R14, RZ ;  /* 0x0000000e1c027210 */ /* 0x000fda0007f1e0ff */
[----:B------:R-:W-:Y:S05]  /*13c60*/  WARPSYNC.COLLECTIVE R15, `(.L_x_449) ;  /* 0x000000000f087348 */ /* 0x000fea0003c00000 */
[----:B------:R0:W1:Y:S02]  /*13c70*/  SHFL.IDX P6, R14, R13, R12, R11 ;  /* 0x0000000c0d0e7389 */ /* 0x00006400000c000b */
[----:B01----:R-:W-:Y:S01]  /*13c80*/  ENDCOLLECTIVE ;  /* 0x000000000000791b */ /* 0x003fe20003800000 */
.L_x_449:
        /* <DEDUP_REMOVED lines=11> */
.L_x_450:
[----:B------:R-:W-:Y:S02]  /*13d40*/  IMAD.MOV.U32 R13, RZ, RZ, R5 ;  /* 0x000000ffff0d7224 */ /* 0x000fe400078e0005 */
[----:B------:R-:W-:Y:S02]  /*13d50*/  IMAD.MOV.U32 R12, RZ, RZ, 0x2 ;  /* 0x00000002ff0c7424 */ /* 0x000fe400078e00ff */
[----:B------:R-:W-:-:S07]  /*13d60*/  IMAD.MOV.U32 R2, RZ, RZ, R14 ;  /* 0x000000ffff027224 */ /* 0x000fce00078e000e */
[----:B------:R-:W-:Y:S05]  /*13d70*/  WARPSYNC.COLLECTIVE R15, `(.L_x_451) ;  /* 0x000000000f087348 */ /* 0x000fea0003c00000 */
[----:B------:R0:W1:Y:S02]  /*13d80*/  SHFL.IDX P6, R14, R13, R12, R11 ;  /* 0x0000000c0d0e7389 */ /* 0x00006400000c000b */
[----:B01----:R-:W-:Y:S01]  /*13d90*/  ENDCOLLECTIVE ;  /* 0x000000000000791b */ /* 0x003fe20003800000 */
.L_x_451:
        /* <DEDUP_REMOVED lines=12> */
.L_x_452:
[----:B------:R-:W-:Y:S02]  /*13e60*/  IMAD.MOV.U32 R13, RZ, RZ, R5 ;  /* 0x000000ffff0d7224 */ /* 0x000fe400078e0005 */
[----:B------:R-:W-:Y:S02]  /*13e70*/  IMAD.MOV.U32 R12, RZ, RZ, 0x3 ;  /* 0x00000003ff0c7424 */ /* 0x000fe400078e00ff */
[----:B------:R-:W-:-:S07]  /*13e80*/  IMAD.MOV.U32 R7, RZ, RZ, R14 ;  /* 0x000000ffff077224 */ /* 0x000fce00078e000e */
[----:B------:R-:W-:Y:S05]  /*13e90*/  WARPSYNC.COLLECTIVE R15, `(.L_x_453) ;  /* 0x000000000f087348 */ /* 0x000fea0003c00000 */
[----:B------:R0:W1:Y:S02]  /*13ea0*/  SHFL.IDX P6, R14, R13, R12, R11 ;  /* 0x0000000c0d0e7389 */ /* 0x00006400000c000b */
[----:B01----:R-:W-:Y:S01]  /*13eb0*/  ENDCOLLECTIVE ;  /* 0x000000000000791b */ /* 0x003fe20003800000 */
.L_x_453:
        /* <DEDUP_REMOVED lines=12> */
.L_x_454:
[----:B------:R-:W-:Y:S02]  /*13f80*/  IMAD.MOV.U32 R13, RZ, RZ, R5 ;  /* 0x000000ffff0d7224 */ /* 0x000fe400078e0005 */
[----:B------:R-:W-:Y:S02]  /*13f90*/  IMAD.MOV.U32 R12, RZ, RZ, 0x4 ;  /* 0x00000004ff0c7424 */ /* 0x000fe400078e00ff */
[----:B------:R-:W-:-:S05]  /*13fa0*/  IMAD.MOV.U32 R11, RZ, RZ, R14 ;  /* 0x000000ffff0b7224 */ /* 0x000fca00078e000e */
[----:B------:R-:W-:Y:S01]  /*13fb0*/  IADD3 R2, P0, R28, R11, RZ ;  /* 0x0000000b1c027210 */ /* 0x000fe20007f1e0ff */
[----:B------:R-:W-:-:S04]  /*13fc0*/  IMAD.MOV.U32 R11, RZ, RZ, 0x181f ;  /* 0x0000181fff0b7424 */ /* 0x000fc800078e00ff */
[----:B------:R-:W-:-:S08]  /*13fd0*/  IMAD.X R3, RZ, RZ, R6, P0 ;  /* 0x000000ffff037224 */ /* 0x000fd000000e0606 */
[----:B------:R-:W-:Y:S05]  /*13fe0*/  WARPSYNC.COLLECTIVE R15, `(.L_x_455) ;  /* 0x000000000f087348 */ /* 0x000fea0003c00000 */
[----:B------:R0:W1:Y:S02]  /*13ff0*/  SHFL.IDX P6, R14, R13, R12, R11 ;  /* 0x0000000c0d0e7389 */ /* 0x00006400000c000b */
[----:B01----:R-:W-:Y:S01]  /*14000*/  ENDCOLLECTIVE ;  /* 0x000000000000791b */ /* 0x003fe20003800000 */
.L_x_455:
        /* <DEDUP_REMOVED lines=10> */
.L_x_456:
[----:B------:R-:W-:Y:S02]  /*140b0*/  IMAD.MOV.U32 R13, RZ, RZ, R5 ;  /* 0x000000ffff0d7224 */ /* 0x000fe400078e0005 */
[----:B------:R-:W-:-:S05]  /*140c0*/  IMAD.MOV.U32 R12, RZ, RZ, R14 ;  /* 0x000000ffff0c7224 */ /* 0x000fca00078e000e */
[----:B------:R-:W-:Y:S01]  /*140d0*/  IADD3 R2, P0, R28, R12, RZ ;  /* 0x0000000c1c027210 */ /* 0x000fe20007f1e0ff */
[----:B------:R-:W-:-:S04]  /*140e0*/  IMAD.MOV.U32 R12, RZ, RZ, 0x5 ;  /* 0x00000005ff0c7424 */ /* 0x000fc800078e00ff */
[----:B------:R-:W-:-:S08]  /*140f0*/  IMAD.X R3, RZ, RZ, R7, P0 ;  /* 0x000000ffff037224 */ /* 0x000fd000000e0607 */
[----:B------:R-:W-:Y:S05]  /*14100*/  WARPSYNC.COLLECTIVE R15, `(.L_x_457) ;  /* 0x000000000f087348 */ /* 0x000fea0003c00000 */
[----:B------:R0:W1:Y:S02]  /*14110*/  SHFL.IDX P6, R14, R13, R12, R11 ;  /* 0x0000000c0d0e7389 */ /* 0x00006400000c000b */
[----:B01----:R-:W-:Y:S01]  /*14120*/  ENDCOLLECTIVE ;  /* 0x000000000000791b */ /* 0x003fe20003800000 */
.L_x_457:
        /* <DEDUP_REMOVED lines=10> */
.L_x_458:
[----:B------:R-:W-:Y:S02]  /*141d0*/  IMAD.MOV.U32 R13, RZ, RZ, R5 ;  /* 0x000000ffff0d7224 */ /* 0x000fe400078e0005 */
[----:B------:R-:W-:Y:S02]  /*141e0*/  IMAD.MOV.U32 R12, RZ, RZ, 0x6 ;  /* 0x00000006ff0c7424 */ /* 0x000fe400078e00ff */
[----:B------:R-:W-:-:S07]  /*141f0*/  IMAD.MOV.U32 R2, RZ, RZ, R14 ;  /* 0x000000ffff027224 */ /* 0x000fce00078e000e */
[----:B------:R-:W-:Y:S05]  /*14200*/  WARPSYNC.COLLECTIVE R15, `(.L_x_459) ;  /* 0x000000000f087348 */ /* 0x000fea0003c00000 */
[----:B------:R0:W1:Y:S02]  /*14210*/  SHFL.IDX P6, R14, R13, R12, R11 ;  /* 0x0000000c0d0e7389 */ /* 0x00006400000c000b */
[----:B01----:R-:W-:Y:S01]  /*14220*/  ENDCOLLECTIVE ;  /* 0x000000000000791b */ /* 0x003fe20003800000 */
.L_x_459:
        /* <DEDUP_REMOVED lines=12> */
.L_x_460:
[----:B------:R-:W-:Y:S02]  /*142f0*/  IMAD.MOV.U32 R13, RZ, RZ, R5 ;  /* 0x000000ffff0d7224 */ /* 0x000fe400078e0005 */
[----:B------:R-:W-:Y:S02]  /*14300*/  IMAD.MOV.U32 R12, RZ, RZ, 0x7 ;  /* 0x00000007ff0c7424 */ /* 0x000fe400078e00ff */
[----:B------:R-:W-:-:S07]  /*14310*/  IMAD.MOV.U32 R7, RZ, RZ, R14 ;  /* 0x000000ffff077224 */ /* 0x000fce00078e000e */
[----:B------:R-:W-:Y:S05]  /*14320*/  WARPSYNC.COLLECTIVE R15, `(.L_x_461) ;  /* 0x000000000f087348 */ /* 0x000fea0003c00000 */
[----:B------:R0:W1:Y:S02]  /*14330*/  SHFL.IDX P6, R14, R13, R12, R11 ;  /* 0x0000000c0d0e7389 */ /* 0x00006400000c000b */
[----:B01----:R-:W-:Y:S01]  /*14340*/  ENDCOLLECTIVE ;  /* 0x000000000000791b */ /* 0x003fe20003800000 */
.L_x_461:
        /* <DEDUP_REMOVED lines=12> */
.L_x_462:
[----:B------:R-:W-:Y:S05]  /*14410*/  BRA `(.L_x_463) ;  /* 0xffffffa400fc7947 */ /* 0x000fea000383ffff */
.L_x_325:
[----:B0-----:R0:W1:Y:S02]  /*14420*/  SYNCS.PHASECHK.TRANS64.TRYWAIT P2, [R17+URZ+0x38870], R0 ;  /* 0x03887000110075a7 */ /* 0x001064000804017f */
[----:B-1----:R-:W-:Y:S05]  /*14430*/  @!P2 NANOSLEEP.SYNCS 0x989680 ;  /* 0x009896800000a95d */ /* 0x002fea0003900000 */
[----:B------:R-:W1:Y:S02]  /*14440*/  @!P2 SYNCS.PHASECHK.TRANS64 P2, [R17+URZ+0x38870], R0 ;  /* 0x038870001100a5a7 */ /* 0x000e64000804007f */
[----:B-1----:R-:W-:Y:S05]  /*14450*/  @!P2 BRA `(.L_x_325) ;  /* 0xfffffffc00f0a947 */ /* 0x002fea000383ffff */
[----:B------:R-:W-:Y:S05]  /*14460*/  BRA `(.L_x_464) ;  /* 0xffffffa800647947 */ /* 0x000fea000383ffff */
.L_x_327:
[----:B0-----:R0:W1:Y:S02]  /*14470*/  SYNCS.PHASECHK.TRANS64.TRYWAIT P2, [R17+URZ+0x38860], R0 ;  /* 0x03886000110075a7 */ /* 0x001064000804017f */
[----:B-1----:R-:W-:Y:S05]  /*14480*/  @!P2 NANOSLEEP.SYNCS 0x989680 ;  /* 0x009896800000a95d */ /* 0x002fea0003900000 */
[----:B------:R-:W1:Y:S02]  /*14490*/  @!P2 SYNCS.PHASECHK.TRANS64 P2, [R17+URZ+0x38860], R0 ;  /* 0x038860001100a5a7 */ /* 0x000e64000804007f */
[----:B-1----:R-:W-:Y:S05]  /*144a0*/  @!P2 BRA `(.L_x_327) ;  /* 0xfffffffc00f0a947 */ /* 0x002fea000383ffff */
[----:B------:R-:W-:Y:S05]  /*144b0*/  BRA `(.L_x_465) ;  /* 0xffffffa800747947 */ /* 0x000fea000383ffff */
.L_x_335:
[----:B0-----:R0:W3:Y:S02]  /*144c0*/  SYNCS.PHASECHK.TRANS64.TRYWAIT P1, [R18+URZ+0x38870], R3 ;  /* 0x03887003120075a7 */ /* 0x0010e4000802017f */
[----:B---3--:R-:W-:Y:S05]  /*144d0*/  @!P1 NANOSLEEP.SYNCS 0x989680 ;  /* 0x009896800000995d */ /* 0x008fea0003900000 */
[----:B------:R-:W3:Y:S02]  /*144e0*/  @!P1 SYNCS.PHASECHK.TRANS64 P1, [R18+URZ+0x38870], R3 ;  /* 0x03887003120095a7 */ /* 0x000ee4000802007f */
[----:B---3--:R-:W-:Y:S05]  /*144f0*/  @!P1 BRA `(.L_x_335) ;  /* 0xfffffffc00f09947 */ /* 0x008fea000383ffff */
[----:B------:R-:W-:Y:S05]  /*14500*/  BRA `(.L_x_466) ;  /* 0xffffffb000c87947 */ /* 0x000fea000383ffff */
.L_x_337:
[----:B0-----:R0:W3:Y:S02]  /*14510*/  SYNCS.PHASECHK.TRANS64.TRYWAIT P1, [R18+URZ+0x38860], R3 ;  /* 0x03886003120075a7 */ /* 0x0010e4000802017f */
[----:B---3--:R-:W-:Y:S05]  /*14520*/  @!P1 NANOSLEEP.SYNCS 0x989680 ;  /* 0x009896800000995d */ /* 0x008fea0003900000 */
[----:B------:R-:W3:Y:S02]  /*14530*/  @!P1 SYNCS.PHASECHK.TRANS64 P1, [R18+URZ+0x38860], R3 ;  /* 0x03886003120095a7 */ /* 0x000ee4000802007f */
[----:B---3--:R-:W-:Y:S05]  /*14540*/  @!P1 BRA `(.L_x_337) ;  /* 0xfffffffc00f09947 */ /* 0x008fea000383ffff */
[----:B------:R-:W-:Y:S05]  /*14550*/  BRA `(.L_x_467) ;  /* 0xffffffb000d47947 */ /* 0x000fea000383ffff */
.L_x_351:
[----:B0-----:R0:W3:Y:S02]  /*14560*/  SYNCS.PHASECHK.TRANS64.TRYWAIT P0, [R4+URZ+0x38820], R0 ;  /* 0x03882000040075a7 */ /* 0x0010e4000800017f */
[----:B---3--:R-:W-:Y:S05]  /*14570*/  @!P0 NANOSLEEP.SYNCS 0x989680 ;  /* 0x009896800000895d */ /* 0x008fea0003900000 */
[----:B------:R-:W3:Y:S02]  /*14580*/  @!P0 SYNCS.PHASECHK.TRANS64 P0, [R4+URZ+0x38820], R0 ;  /* 0x03882000040085a7 */ /* 0x000ee4000800007f */
[----:B---3--:R-:W-:Y:S05]  /*14590*/  @!P0 BRA `(.L_x_351) ;  /* 0xfffffffc00f08947 */ /* 0x008fea000383ffff */
[----:B------:R-:W-:Y:S05]  /*145a0*/  BRA `(.L_x_468) ;  /* 0xffffffc4004c7947 */ /* 0x000fea000383ffff */
.L_x_352:
[----:B------:R-:W3:Y:S01]  /*145b0*/  S2R R2, SR_TID.X ;  /* 0x0000000000027919 */ /* 0x000ee20000002100 */
[----:B------:R-:W-:Y:S01]  /*145c0*/  BSSY B0, `(.L_x_469) ;  /* 0x000000a000007945 */ /* 0x000fe20003800000 */
[----:B------:R-:W-:Y:S02]  /*145d0*/  IMAD.MOV.U32 R12, RZ, RZ, RZ ;  /* 0x000000ffff0c7224 */ /* 0x000fe400078e00ff */
[----:B------:R-:W-:Y:S02]  /*145e0*/  IMAD.MOV.U32 R11, RZ, RZ, 0x1f ;  /* 0x0000001fff0b7424 */ /* 0x000fe400078e00ff */
[----:B------:R-:W-:Y:S01]  /*145f0*/  IMAD.MOV.U32 R15, RZ, RZ, -0x1 ;  /* 0xffffffffff0f7424 */ /* 0x000fe200078e00ff */
[----:B---3--:R-:W-:-:S04]  /*14600*/  SHF.R.U32.HI R2, RZ, 0x5, R2 ;  /* 0x00000005ff027819 */ /* 0x008fc80000011602 */
[----:B------:R-:W-:-:S05]  /*14610*/  LOP3.LUT R2, R2, 0x3, RZ, 0xc0, !PT ;  /* 0x0000000302027812 */ /* 0x000fca00078ec0ff */
[----:B--2---:R-:W-:-:S07]  /*14620*/  IMAD.MOV.U32 R13, RZ, RZ, R2 ;  /* 0x000000ffff0d7224 */ /* 0x004fce00078e0002 */
[----:B01----:R-:W-:Y:S05]  /*14630*/  WARPSYNC.COLLECTIVE R15, `(.L_x_470) ;  /* 0x000000000f087348 */ /* 0x003fea0003c00000 */
[----:B------:R2:W3:Y:S02]  /*14640*/  SHFL.IDX P6, R14, R13, R12, R11 ;  /* 0x0000000c0d0e7389 */ /* 0x0004e400000c000b */
[----:B0123--:R-:W-:Y:S01]  /*14650*/  ENDCOLLECTIVE ;  /* 0x000000000000791b */ /* 0x00ffe20003800000 */
.L_x_470:
[----:B------:R-:W-:Y:S05]  /*14660*/  BSYNC B0 ;  /* 0x0000000000007941 */ /* 0x000fea0003800000 */
.L_x_469:
[----:B------:R-:W-:Y:S05]  /*14670*/  BRA `(.L_x_471) ;  /* 0xffffffc400347947 */ /* 0x000fea000383ffff */
.L_x_355:
[----:B------:R-:W-:Y:S01]  /*14680*/  BSSY B1, `(.L_x_472) ;  /* 0x0000006000017945 */ /* 0x000fe20003800000 */
[----:B------:R-:W-:-:S07]  /*14690*/  IMAD.MOV.U32 R15, RZ, RZ, -0x1 ;  /* 0xffffffffff0f7424 */ /* 0x000fce00078e00ff */
[----:B012---:R-:W-:Y:S05]  /*146a0*/  WARPSYNC.COLLECTIVE R15, `(.L_x_473) ;  /* 0x000000000f0c7348 */ /* 0x007fea0003c00000 */
[----:B------:R-:W-:Y:S02]  /*146b0*/  ELECT P6, UR62, PT ;  /* 0x00000000003e782f */ /* 0x000fe400038c0000 */
[----:B------:R-:W-:Y:S01]  /*146c0*/  MOV R14, UR62 ;  /* 0x0000003e000e7c02 */ /* 0x000fe20008000f00 */
[----:B012---:R-:W-:Y:S10]  /*146d0*/  ENDCOLLECTIVE ;  /* 0x000000000000791b */ /* 0x007ff40003800000 */
.L_x_473:
[----:B------:R-:W-:Y:S05]  /*146e0*/  BSYNC B1 ;  /* 0x0000000000017941 */ /* 0x000fea0003800000 */
.L_x_472:
[----:B------:R-:W-:Y:S05]  /*146f0*/  BRA `(.L_x_474) ;  /* 0xffffffc4002c7947 */ /* 0x000fea000383ffff */
.L_x_357:
[----:B0-----:R0:W3:Y:S02]  /*14700*/  SYNCS.PHASECHK.TRANS64.TRYWAIT P1, [R5+URZ+0x38840], R0 ;  /* 0x03884000050075a7 */ /* 0x0010e4000802017f */
[----:B---3--:R-:W-:Y:S05]  /*14710*/  @!P1 NANOSLEEP.SYNCS 0x989680 ;  /* 0x009896800000995d */ /* 0x008fea0003900000 */
[----:B------:R-:W3:Y:S02]  /*14720*/  @!P1 SYNCS.PHASECHK.TRANS64 P1, [R5+URZ+0x38840], R0 ;  /* 0x03884000050095a7 */ /* 0x000ee4000802007f */
[----:B---3--:R-:W-:Y:S05]  /*14730*/  @!P1 BRA `(.L_x_357) ;  /* 0xfffffffc00f09947 */ /* 0x008fea000383ffff */
[----:B------:R-:W-:Y:S05]  /*14740*/  BRA `(.L_x_475) ;  /* 0xffffffc4004c7947 */ /* 0x000fea000383ffff */
.L_x_359:
[----:B---3--:R3:W4:Y:S02]  /*14750*/  SYNCS.PHASECHK.TRANS64.TRYWAIT P1, [R23+URZ+0x38840], R2 ;  /* 0x03884002170075a7 */ /* 0x008724000802017f */
[----:B----4-:R-:W-:Y:S05]  /*14760*/  @!P1 NANOSLEEP.SYNCS 0x989680 ;  /* 0x009896800000995d */ /* 0x010fea0003900000 */
[----:B------:R-:W4:Y:S02]  /*14770*/  @!P1 SYNCS.PHASECHK.TRANS64 P1, [R23+URZ+0x38840], R2 ;  /* 0x03884002170095a7 */ /* 0x000f24000802007f */
[----:B----4-:R-:W-:Y:S05]  /*14780*/  @!P1 BRA `(.L_x_359) ;  /* 0xfffffffc00f09947 */ /* 0x010fea000383ffff */
[----:B------:R-:W-:Y:S05]  /*14790*/  BRA `(.L_x_476) ;  /* 0xffffffc400587947 */ /* 0x000fea000383ffff */
.L_x_361:
[----:B----4-:R4:W0:Y:S02]  /*147a0*/  SYNCS.PHASECHK.TRANS64.TRYWAIT P1, [R5+URZ+0x38860], R0 ;  /* 0x03886000050075a7 */ /* 0x010824000802017f */
[----:B0-----:R-:W-:Y:S05]  /*147b0*/  @!P1 NANOSLEEP.SYNCS 0x989680 ;  /* 0x009896800000995d */ /* 0x001fea0003900000 */
[----:B------:R-:W0:Y:S02]  /*147c0*/  @!P1 SYNCS.PHASECHK.TRANS64 P1, [R5+URZ+0x38860], R0 ;  /* 0x03886000050095a7 */ /* 0x000e24000802007f */
[----:B0-----:R-:W-:Y:S05]  /*147d0*/  @!P1 BRA `(.L_x_361) ;  /* 0xfffffffc00f09947 */ /* 0x001fea000383ffff */
[----:B------:R-:W-:Y:S05]  /*147e0*/  BRA `(.L_x_477) ;  /* 0xffffffc400547947 */ /* 0x000fea000383ffff */
.L_x_363:
[----:B------:R0:W0:Y:S02]  /*147f0*/  SYNCS.PHASECHK.TRANS64.TRYWAIT P1, [R23+URZ+0x38860], R2 ;  /* 0x03886002170075a7 */ /* 0x000024000802017f */
[----:B0-----:R-:W-:Y:S05]  /*14800*/  @!P1 NANOSLEEP.SYNCS 0x989680 ;  /* 0x009896800000995d */ /* 0x001fea0003900000 */
[----:B------:R-:W0:Y:S02]  /*14810*/  @!P1 SYNCS.PHASECHK.TRANS64 P1, [R23+URZ+0x38860], R2 ;  /* 0x03886002170095a7 */ /* 0x000e24000802007f */
[----:B0-----:R-:W-:Y:S05]  /*14820*/  @!P1 BRA `(.L_x_363) ;  /* 0xfffffffc00f09947 */ /* 0x001fea000383ffff */
[----:B------:R-:W-:Y:S05]  /*14830*/  BRA `(.L_x_478) ;  /* 0xffffffc400507947 */ /* 0x000fea000383ffff */
.L_x_365:
[----:B------:R0:W0:Y:S02]  /*14840*/  SYNCS.PHASECHK.TRANS64.TRYWAIT P1, [R5+URZ+0x38880], R0 ;  /* 0x03888000050075a7 */ /* 0x000024000802017f */
[----:B0-----:R-:W-:Y:S05]  /*14850*/  @!P1 NANOSLEEP.SYNCS 0x989680 ;  /* 0x009896800000995d */ /* 0x001fea0003900000 */
[----:B------:R-:W0:Y:S02]  /*14860*/  @!P1 SYNCS.PHASECHK.TRANS64 P1, [R5+URZ+0x38880], R0 ;  /* 0x03888000050095a7 */ /* 0x000e24000802007f */
[----:B0-----:R-:W-:Y:S05]  /*14870*/  @!P1 BRA `(.L_x_365) ;  /* 0xfffffffc00f09947 */ /* 0x001fea000383ffff */
[----:B------:R-:W-:Y:S05]  /*14880*/  BRA `(.L_x_479) ;  /* 0xffffffc4004c7947 */ /* 0x000fea000383ffff */
.L_x_480:
        /* <DEDUP_REMOVED lines=15> */
.L_x_3631:


//--------------------- .text._ZN7cutlass13device_kernelIN5flash11enable_sm90INS1_16FlashAttnFwdSm90INS1_25CollectiveMainloopFwdSm90ILi2EN4cute5tupleIJNS5_1CILi1EEES8_S8_EEENS6_IJNS7_ILi128EEESA_NS7_ILi256EEEEEELi256ENS_12float_e4m3_tEfNS_4arch4Sm90ELb0ELb0ELb0ELb1ELb1ELb1ELb0ELb1ELb0ELb1ELb0ELb0EEENS1_21CollectiveEpilogueFwdINS6_IJSA_SB_SA_EEES9_NS_10bfloat16_tESF_Li256ELb1ELb1ELb0ELb1EEENS1_36VarlenDynamicPersistentTileSchedulerILi128ELi128ELi256ELi128ELb0ELb1ELb1ELb0ELb1ELb1EEEEEEEEEvNT_6ParamsE --------------------------
	.section	.text._ZN7cutlass13device_kernelIN5flash11enable_sm90INS1_16FlashAttnFwdSm90INS1_25CollectiveMainloopFwdSm90ILi2EN4cute5tupleIJNS5_1CILi1EEES8_S8_EEENS6_IJNS7_ILi128EEESA_NS7_ILi256EEEEEELi256ENS_12float_e4m3_tEfNS_4arch4Sm90ELb0ELb0ELb0ELb1ELb1ELb1ELb0ELb1ELb0ELb1ELb0ELb0EEENS1_21CollectiveEpilogueFwdINS6_IJSA_SB_SA_EEES9_NS_10bfloat16_tESF_Li256ELb1ELb1ELb0ELb1EEENS1_36VarlenDynamicPersistentTileSchedulerILi128ELi128ELi256ELi128ELb0ELb1ELb1ELb0ELb1ELb1EEEEEEEEEvNT_6ParamsE,"ax",@progbits
	.align	128
.text._ZN7cutlass13device_kernelIN5flash11enable_sm90INS1_16FlashAttnFwdSm90INS1_25CollectiveMainloopFwdSm90ILi2EN4cute5tupleIJNS5_1CILi1EEES8_S8_EEENS6_IJNS7_ILi128EEESA_NS7_ILi256EEEEEELi256ENS_12float_e4m3_tEfNS_4arch4Sm90ELb0ELb0ELb0ELb1ELb1ELb1ELb0ELb1ELb0ELb1ELb0ELb0EEENS1_21CollectiveEpilogueFwdINS6_IJSA_SB_SA_EEES9_NS_10bfloat16_tESF_Li256ELb1ELb1ELb0ELb1EEENS1_36VarlenDynamicPersistentTileSchedulerILi128ELi128ELi256ELi128ELb0ELb1ELb1ELb0ELb1ELb1EEEEEEEEEvNT_6ParamsE:
        .type           _ZN7cutlass13device_kernelIN5flash11enable_sm90INS1_16FlashAttnFwdSm90INS1_25CollectiveMainloopFwdSm90ILi2EN4cute5tupleIJNS5_1CILi1EEES8_S8_EEENS6_IJNS7_ILi128EEESA_NS7_ILi256EEEEEELi256ENS_12float_e4m3_tEfNS_4arch4Sm90ELb0ELb0ELb0ELb1ELb1ELb1ELb0ELb1ELb0ELb1ELb0ELb0EEENS1_21CollectiveEpilogueFwdINS6_IJSA_SB_SA_EEES9_NS_10bfloat16_tESF_Li256ELb1ELb1ELb0ELb1EEENS1_36VarlenDynamicPersistentTileSchedulerILi128ELi128ELi256ELi128ELb0ELb1ELb1ELb0ELb1ELb1EEEEEEEEEvNT_6ParamsE,@function
        .size           _ZN7cutlass13device_kernelIN5flash11enable_sm90INS1_16FlashAttnFwdSm90INS1_25CollectiveMainloopFwdSm90ILi2EN4cute5tupleIJNS5_1CILi1EEES8_S8_EEENS6_IJNS7_ILi128EEESA_NS7_ILi256EEEEEELi256ENS_12float_e4m3_tEfNS_4arch4Sm90ELb0ELb0ELb0ELb1ELb1ELb1ELb0ELb1ELb0ELb1ELb0ELb0EEENS1_21CollectiveEpilogueFwdINS6_IJSA_SB_SA_EEES9_NS_10bfloat16_tESF_Li256ELb1ELb1ELb0ELb1EEENS1_36VarlenDynamicPersistentTileSchedulerILi128ELi128ELi256ELi128ELb0ELb1ELb1ELb0ELb1ELb1EEEEEEEEEvNT_6ParamsE,(.L_x_3632 - _ZN7cutlass13device_kernelIN5flash11enable_sm90INS1_16FlashAttnFwdSm90INS1_25CollectiveMainloopFwdSm90ILi2EN4cute5tupleIJNS5_1CILi1EEES8_S8_EEENS6_IJNS7_ILi128EEESA_NS7_ILi256EEEEEELi256ENS_12float_e4m3_tEfNS_4arch4Sm90ELb0ELb0ELb0ELb1ELb1ELb1ELb0ELb1ELb0ELb1ELb0ELb0EEENS1_21CollectiveEpilogueFwdINS6_IJSA_SB_SA_EEES9_NS_10bfloat16_tESF_Li256ELb1ELb1ELb0ELb1EEENS1_36VarlenDynamicPersistentTileSchedulerILi128ELi128ELi256ELi128ELb0ELb1ELb1ELb0ELb1ELb1EEEEEEEEEvNT_6ParamsE)
        .other          _ZN7cutlass13device_kernelIN5flash11enable_sm90INS1_16FlashAttnFwdSm90INS1_25CollectiveMainloopFwdSm90ILi2EN4cute5tupleIJNS5_1CILi1EEES8_S8_EEENS6_IJNS7_ILi128EEESA_NS7_ILi256EEEEEELi256ENS_12float_e4m3_tEfNS_4arch4Sm90ELb0ELb0ELb0ELb1ELb1ELb1ELb0ELb1ELb0ELb1ELb0ELb0EEENS1_21CollectiveEpilogueFwdINS6_IJSA_SB_SA_EEES9_NS_10bfloat16_tESF_Li256ELb1ELb1ELb0ELb1EEENS1_36VarlenDynamicPersistentTileSchedulerILi128ELi128ELi256ELi128ELb0ELb1ELb1ELb0ELb1ELb1EEEEEEEEEvNT_6ParamsE,@"STO_CUDA_ENTRY STV_DEFAULT"
_ZN7cutlass13device_kernelIN5flash11enable_sm90INS1_16FlashAttnFwdSm90INS1_25CollectiveMainloopFwdSm90ILi2EN4cute5tupleIJNS5_1CILi1EEES8_S8_EEENS6_IJNS7_ILi128EEESA_NS7_ILi256EEEEEELi256ENS_12float_e4m3_tEfNS_4arch4Sm90ELb0ELb0ELb0ELb1ELb1ELb1ELb0ELb1ELb0ELb1ELb0ELb0EEENS1_21CollectiveEpilogueFwdINS6_IJSA_SB_SA_EEES9_NS_10bfloat16_tESF_Li256ELb1ELb1ELb0ELb1EEENS1_36VarlenDynamicPersistentTileSchedulerILi128ELi128ELi256ELi128ELb0ELb1ELb1ELb0ELb1ELb1EEEEEEEEEvNT_6ParamsE:
[----:B------:R-:W0:Y:S02]  /*0000*/  LDC R1, c[0x0][0x28] ;  /* 0x00000a00ff017b82 */ /* 0x000e240000000800 */
[----:B0-----:R-:W-:Y:S01]  /*0010*/  VIADD R1, R1, 0xffffffa8 ;  /* 0xffffffa801017836 */ /* 0x001fe20000000000 */
[----:B------:R-:W0:Y:S01]  /*0020*/  S2R R3, SR_TID.X ;  /* 0x0000000000037919 */ /* 0x000e220000002100 */
[----:B------:R-:W-:Y:S01]  /*0030*/  ELECT P0, URZ, PT ;  /* 0x00000000003f782f */ /* 0x000fe20003800000 */
[----:B------:R-:W-:Y:S01]  /*0040*/  BSSY B0, `(.L_x_481) ;  /* 0x000000e000007945 */ /* 0x000fe20003800000 */
[--C-:B0-----:R-:W-:Y:S02]  /*0050*/  SHF.R.U32.HI R0, RZ, 0x5, R3.reuse ;  /* 0x00000005ff007819 */ /* 0x101fe40000011603 */
[----:B------:R-:W-:-:S03]  /*0060*/  SHF.R.U32.HI R3, RZ, 0x7, R3 ;  /* 0x00000007ff037819 */ /* 0x000fc60000011603 */
[----:B------:R-:W0:Y:S02]  /*0070*/  SHFL.IDX PT, R2, R0, RZ, 0x1f ;  /* 0x00001fff00027589 */ /* 0x000e2400000e0000 */
[----:B0-----:R-:W-:-:S13]  /*0080*/  ISETP.EQ.AND P0, PT, R2, RZ, P0 ;  /* 0x000000ff0200720c */ /* 0x001fda0000702270 */
[----:B------:R-:W-:Y:S05]  /*0090*/  @!P0 BRA `(.L_x_482) ;  /* 0x0000000000208947 */ /* 0x000fea0003800000 */
[----:B------:R-:W-:Y:S02]  /*00a0*/  ULDC.64 UR4, c[0x0][0x198] ;  /* 0x0000660000047ab9 */ /* 0x000fe40000000a00 */
[----:B------:R-:W-:Y:S02]  /*00b0*/  UIADD3 UR6, UP0, UR4, 0x570, URZ ;  /* 0x0000057004067890 */ /* 0x000fe4000ff1e03f */
[----:B------:R-:W-:Y:S02]  /*00c0*/  UIADD3 UR4, UP1, UR4, 0x670, URZ ;  /* 0x0000067004047890 */ /* 0x000fe4000ff3e03f */
[----:B------:R-:W-:Y:S02]  /*00d0*/  UIADD3.X UR7, URZ, UR5, URZ, UP0, !UPT ;  /* 0x000000053f077290 */ /* 0x000fe400087fe43f */
[----:B------:R-:W-:-:S07]  /*00e0*/  UIADD3.X UR5, URZ, UR5, URZ, UP1, !UPT ;  /* 0x000000053f057290 */ /* 0x000fce0008ffe43f */
[----:B------:R0:W-:Y:S02]  /*00f0*/  UTMACCTL.PF [UR6] ;  /* 0x00000000060079b9 */ /* 0x0001e40008040000 */
[----:B------:R0:W-:Y:S02]  /*0100*/  UTMACCTL.PF [UR4] ;  /* 0x00000000040079b9 */ /* 0x0001e40008040000 */
[----:B0-----:R-:W-:Y:S01]  /*0110*/  NOP ;  /* 0x0000000000007918 */ /* 0x001fe20000000000 */
.L_x_482:
[----:B------:R-:W-:Y:S05]  /*0120*/  BSYNC B0 ;  /* 0x0000000000007941 */ /* 0x000fea0003800000 */
.L_x_481:
[----:B------:R-:W-:Y:S01]  /*0130*/  VOTEU.ANY UP0, P0 ;  /* 0x00000000003f7886 */ /* 0x000fe20000000100 */
[----:B------:R-:W0:Y:S01]  /*0140*/  SHFL.IDX PT, R3, R3, RZ, 0x1f ;  /* 0x00001fff03037589 */ /* 0x000e2200000e0000 */
[----:B------:R-:W-:Y:S01]  /*0150*/  UMOV UR4, 0x80 ;  /* 0x0000008000047882 */ /* 0x000fe20000000000 */
[----:B------:R-:W-:Y:S01]  /*0160*/  UMOV UR7, 0x100 ;  /* 0x0000010000077882 */ /* 0x000fe20000000000 */
[----:B------:R-:W-:Y:S01]  /*0170*/  VOTEU.ANY UP1, P0 ;  /* 0x00000000003f7886 */ /* 0x000fe20000020100 */
[----:B------:R-:W1:Y:S01]  /*0180*/  @UP0 S2UR UR8, SR_CgaCtaId ;  /* 0x00000000000809c3 */ /* 0x000e620000008800 */
[----:B------:R-:W2:Y:S01]  /*0190*/  SHFL.IDX PT, R2, R0, RZ, 0x1f ;  /* 0x00001fff00027589 */ /* 0x000ea200000e0000 */
[----:B------:R-:W-:Y:S01]  /*01a0*/  @UP0 UMOV UR6, 0x400 ;  /* 0x0000040000060882 */ /* 0x000fe20000000000 */
[----:B------:R-:W-:-:S04]  /*01b0*/  @UP0 UIADD3 UR4, -UR4, 0x100000, URZ ;  /* 0x0010000004040890 */ /* 0x000fc8000fffe13f */
[----:B------:R-:W-:Y:S02]  /*01c0*/  @UP0 USHF.L.U32 UR5, UR4, 0xb, URZ ;  /* 0x0000000b04050899 */ /* 0x000fe4000800063f */
[----:B------:R-:W-:Y:S01]  /*01d0*/  @UP0 USHF.L.U32 UR4, UR4, 0x1, URZ ;  /* 0x0000000104040899 */ /* 0x000fe2000800063f */
[----:B------:R-:W-:Y:S01]  /*01e0*/  VOTEU.ANY UP2, P0 ;  /* 0x00000000003f7886 */ /* 0x000fe20000040100 */
[----:B0-----:R-:W-:Y:S01]  /*01f0*/  R2UR UR9, R3 ;  /* 0x00000000030972ca */ /* 0x001fe200000e0000 */
[----:B-1----:R-:W-:Y:S01]  /*0200*/  @UP0 ULEA UR8, UR8, UR6, 0x18 ;  /* 0x0000000608080291 */ /* 0x002fe2000f8ec03f */
[----:B--2---:R-:W-:Y:S01]  /*0210*/  ISETP.NE.AND P1, PT, R2, RZ, PT ;  /* 0x000000ff0200720c */ /* 0x004fe20003f25270 */
[----:B------:R-:W-:-:S04]  /*0220*/  @UP0 UIADD3 UR6, -UR7, 0x100000, URZ ;  /* 0x0010000007060890 */ /* 0x000fc8000fffe13f */
[----:B------:R-:W-:Y:S02]  /*0230*/  @UP0 USHF.L.U32 UR7, UR6, 0xb, URZ ;  /* 0x0000000b06070899 */ /* 0x000fe4000800063f */
[----:B------:R-:W-:-:S04]  /*0240*/  @UP0 USHF.L.U32 UR6, UR6, 0x1, URZ ;  /* 0x0000000106060899 */ /* 0x000fc8000800063f */
[----:B------:R-:W-:Y:S01]  /*0250*/  UISETP.NE.AND UP0, UPT, UR9, URZ, UPT ;  /* 0x0000003f0900728c */ /* 0x000fe2000bf05270 */
[----:B------:R-:W0:Y:S02]  /*0260*/  FENCE.VIEW.ASYNC.S ;  /* 0x00000000000073c6 */ /* 0x000e240000000000 */
[----:B0-----:R0:W1:Y:S05]  /*0270*/  @UP1 SYNCS.EXCH.64 URZ, [UR8+0x38800], UR4 ;  /* 0x03880004083f15b2 */ /* 0x00106a0008000100 */
[----:B------:R0:W2:Y:S01]  /*0280*/  @UP2 SYNCS.EXCH.64 URZ, [UR8+0x38820], UR6 ;  /* 0x03882006083f25b2 */ /* 0x0000a20008000100 */
        /* <DEDUP_REMOVED lines=14> */
[----:B0-----:R3:W4:Y:S08]  /*0370*/  SYNCS.EXCH.64 URZ, [UR8+0x38830], UR4 ;  /* 0x03883004083f75b2 */ /* 0x0017300008000100 */
[----:B------:R3:W0:Y:S01]  /*0380*/  SYNCS.EXCH.64 URZ, [UR8+0x38840], UR6 ;  /* 0x03884006083f75b2 */ /* 0x0006220008000100 */
[----:B------:R3:W0:Y:S01]  /*0390*/  SYNCS.EXCH.64 URZ, [UR8+0x38838], UR4 ;  /* 0x03883804083f75b2 */ /* 0x0006220008000100 */
[----:B------:R3:W0:Y:S02]  /*03a0*/  SYNCS.EXCH.64 URZ, [UR8+0x38848], UR6 ;  /* 0x03884806083f75b2 */ /* 0x0006240008000100 */
[----:B---3--:R-:W-:Y:S01]  /*03b0*/  NOP ;  /* 0x0000000000007918 */ /* 0x008fe20000000000 */
.L_x_483:
[----:B------:R-:W3:Y:S01]  /*03c0*/  SHFL.IDX PT, R2, R0, RZ, 0x1f ;  /* 0x00001fff00027589 */ /* 0x000ee200000e0000 */
[----:B------:R-:W-:Y:S01]  /*03d0*/  NOP ;  /* 0x0000000000007918 */ /* 0x000fe20000000000 */
[----:B---3--:R-:W-:-:S13]  /*03e0*/  ISETP.NE.AND P0, PT, R2, RZ, PT ;  /* 0x000000ff0200720c */ /* 0x008fda0003f05270 */
        /* <DEDUP_REMOVED lines=17> */
[----:B------:R3:W0:Y:S02]  /*0500*/  SYNCS.EXCH.64 URZ, [UR8+0x38868], UR6 ;  /* 0x03886806083f75b2 */ /* 0x0006240008000100 */
[----:B---3--:R-:W-:Y:S01]  /*0510*/  NOP ;  /* 0x0000000000007918 */ /* 0x008fe20000000000 */
.L_x_484:
[----:B------:R-:W3:Y:S01]  /*0520*/  SHFL.IDX PT, R2, R0, RZ, 0x1f ;  /* 0x00001fff00027589 */ /* 0x000ee200000e0000 */
[----:B------:R-:W-:Y:S01]  /*0530*/  NOP ;  /* 0x0000000000007918 */ /* 0x000fe20000000000 */
[----:B---3--:R-:W-:-:S13]  /*0540*/  ISETP.NE.AND P0, PT, R2, RZ, PT ;  /* 0x000000ff0200720c */ /* 0x008fda0003f05270 */
        /* <DEDUP_REMOVED lines=13> */
[----:B------:R3:W0:Y:S02]  /*0620*/  SYNCS.EXCH.64 URZ, [UR6+0x38888], UR4 ;  /* 0x03888804063f75b2 */ /* 0x0006240008000100 */
[----:B---3--:R-:W-:Y:S01]  /*0630*/  NOP ;  /* 0x0000000000007918 */ /* 0x008fe20000000000 */
.L_x_485:
        /* <DEDUP_REMOVED lines=22> */
.L_x_486:
[----:B------:R-:W3:Y:S01]  /*07a0*/  SHFL.IDX PT, R3, R0, RZ, 0x1f ;  /* 0x00001fff00037589 */ /* 0x000ee200000e0000 */
[----:B------:R-:W-:Y:S01]  /*07b0*/  NOP ;  /* 0x0000000000007918 */ /* 0x000fe20000000000 */
[----:B------:R-:W0:Y:S01]  /*07c0*/  S2R R2, SR_CgaCtaId ;  /* 0x0000000000027919 */ /* 0x000e220000008800 */
[----:B---3--:R-:W-:-:S13]  /*07d0*/  ISETP.NE.AND P0, PT, R3, RZ, PT ;  /* 0x000000ff0300720c */ /* 0x008fda0003f05270 */
        /* <DEDUP_REMOVED lines=14> */
[----:B0-----:R0:W3:Y:S08]  /*08c0*/  SYNCS.EXCH.64 URZ, [UR8+0x388b0], UR4 ;  /* 0x0388b004083f75b2 */ /* 0x0010f00008000100 */
[----:B------:R0:W0:Y:S01]  /*08d0*/  SYNCS.EXCH.64 URZ, [UR8+0x388c0], UR6 ;  /* 0x0388c006083f75b2 */ /* 0x0000220008000100 */
[----:B------:R0:W0:Y:S01]  /*08e0*/  SYNCS.EXCH.64 URZ, [UR8+0x388b8], UR4 ;  /* 0x0388b804083f75b2 */ /* 0x0000220008000100 */
[----:B------:R0:W0:Y:S01]  /*08f0*/  SYNCS.EXCH.64 URZ, [UR8+0x388c8], UR6 ;  /* 0x0388c806083f75b2 */ /* 0x0000220008000100 */
[----:B------:R-:W-:Y:S01]  /*0900*/  NOP ;  /* 0x0000000000007918 */ /* 0x000fe20000000000 */
.L_x_487:
[----:B0-----:R-:W-:Y:S01]  /*0910*/  UMOV UR4, 0x1 ;  /* 0x0000000100047882 */ /* 0x001fe20000000000 */
[----:B------:R-:W-:Y:S01]  /*0920*/  PLOP3.LUT P0, PT, PT, PT, UP0, 0x80, 0x0 ;  /* 0x000000000000781c */ /* 0x000fe20003f0f008 */
[----:B------:R-:W-:Y:S01]  /*0930*/  USEL UR4, UR4, 0x2, !UP0 ;  /* 0x0000000204047887 */ /* 0x000fe2000c000000 */
[----:B------:R-:W-:Y:S01]  /*0940*/  NOP ;  /* 0x0000000000007918 */ /* 0x000fe20000000000 */
[----:B------:R-:W-:Y:S01]  /*0950*/  ULDC.64 UR36, c[0x0][0x208] ;  /* 0x0000820000247ab9 */ /* 0x000fe20000000a00 */
[----:B------:R-:W-:Y:S03]  /*0960*/  BSSY B8, `(.L_x_488) ;  /* 0x00023c6000087945 */ /* 0x000fe60003800000 */
[----:B------:R-:W-:-:S05]  /*0970*/  IMAD.U32 R3, RZ, RZ, UR4 ;  /* 0x00000004ff037e24 */ /* 0x000fca000f8e00ff */
[----:B------:R0:W-:Y:S01]  /*0980*/  STL [R1+0x50], R3 ;  /* 0x0000500301007387 */ /* 0x0001e20000100800 */
[----:B-1234-:R-:W-:Y:S06]  /*0990*/  BAR.SYNC.DEFER_BLOCKING 0x0 ;  /* 0x0000000000007b1d */ /* 0x01efec0000010000 */
[----:B------:R-:W-:Y:S05]  /*09a0*/  @!P0 BRA `(.L_x_489) ;  /* 0x000001c000708947 */ /* 0x000fea0003800000 */
.L_x_490:
[----:B------:R-:W-:-:S08]  /*09b0*/  NOP ;  /* 0x0000000000007918 */ /* 0x000fd00000000000 */
[----:B------:R-:W1:Y:S02]  /*09c0*/  USETMAXREG.TRY_ALLOC.CTAPOOL UP0, 0xe8 ;  /* 0x000000e8000079c8 */ /* 0x000e640008000600 */
[----:B-1----:R-:W-:-:S13]  /*09d0*/  PLOP3.LUT P0, PT, PT, PT, UP0, 0x80, 0x0 ;  /* 0x000000000000781c */ /* 0x002fda0003f0f008 */
[----:B------:R-:W-:Y:S05]  /*09e0*/  @!P0 BRA `(.L_x_490) ;  /* 0xfffffffc00f08947 */ /* 0x000fea000383ffff */
[----:B------:R-:W1:Y:S01]  /*09f0*/  S2R R0, SR_TID.X ;  /* 0x0000000000007919 */ /* 0x000e620000002100 */
[----:B------:R-:W2:Y:S01]  /*0a00*/  S2UR UR60, SR_CgaCtaId ;  /* 0x00000000003c79c3 */ /* 0x000ea20000008800 */
[----:B------:R-:W-:-:S07]  /*0a10*/  UMOV UR4, 0x400 ;  /* 0x0000040000047882 */ /* 0x000fce0000000000 */
[----:B------:R-:W-:Y:S06]  /*0a20*/  BAR.ARV 0x8, 0x180 ;  /* 0x0206000000007b1d */ /* 0x000fec0000002000 */
[----:B--2---:R-:W-:-:S06]  /*0a30*/  ULEA UR4, UR60, UR4, 0x18 ;  /* 0x000000043c047291 */ /* 0x004fcc000f8ec03f */
[----:B------:R-:W-:Y:S01]  /*0a40*/  IMAD.U32 R23, RZ, RZ, UR4 ;  /* 0x00000004ff177e24 */ /* 0x000fe2000f8e00ff */
[----:B-1----:R-:W-:Y:S01]  /*0a50*/  SHF.R.U32.HI R0, RZ, 0x7, R0 ;  /* 0x00000007ff007819 */ /* 0x002fe20000011600 */
[----:B------:R-:W-:-:S03]  /*0a60*/  ULDC UR4, c[0x0][0xc3c] ;  /* 0x00030f0000047ab9 */ /* 0x000fc60000000800 */
[----:B------:R-:W-:-:S13]  /*0a70*/  ISETP.NE.AND P0, PT, R0, 0x1, PT ;  /* 0x000000010000780c */ /* 0x000fda0003f05270 */
[----:B------:R-:W-:Y:S08]  /*0a80*/  @!P0 BAR.ARV 0x9, 0x100 ;  /* 0x0244000000008b1d */ /* 0x000ff00000002000 */
[----:B------:R-:W-:Y:S06]  /*0a90*/  BAR.SYNC.DEFER_BLOCKING 0x5, 0x180 ;  /* 0x0146000000007b1d */ /* 0x000fec0000010000 */
[----:B------:R-:W1:Y:S02]  /*0aa0*/  LDS.128 R220, [R23+0x388d0] ;  /* 0x0388d00017dc7984 */ /* 0x000e640000000c00 */
[----:B------:R-:W-:Y:S06]  /*0ab0*/  BAR.ARV 0x4, 0x180 ;  /* 0x0106000000007b1d */ /* 0x000fec0000002000 */
[----:B-1----:R-:W-:-:S13]  /*0ac0*/  ISETP.GE.AND P0, PT, R223, UR4, PT ;  /* 0x00000004df007c0c */ /* 0x002fda000bf06270 */
[----:B------:R-:W-:Y:S05]  /*0ad0*/  @P0 BRA `(.L_x_491) ;  /* 0x0000023800b80947 */ /* 0x000fea0003800000 */
[----:B------:R-:W2:Y:S01]  /*0ae0*/  LDL R2, [R1+0x50] ;  /* 0x0000500001027983 */ /* 0x000ea20000100800 */
[----:B------:R-:W-:Y:S01]  /*0af0*/  R2UR UR4, R23 ;  /* 0x00000000170472ca */ /* 0x000fe200000e0000 */
[----:B------:R-:W-:Y:S01]  /*0b00*/  IMAD.MOV.U32 R216, RZ, RZ, RZ ;  /* 0x000000ffffd87224 */ /* 0x000fe200078e00ff */
[----:B------:R-:W-:Y:S01]  /*0b10*/  CS2R R224, SRZ ;  /* 0x0000000000e07805 */ /* 0x000fe2000001ff00 */
[----:B------:R-:W1:Y:S01]  /*0b20*/  S2R R0, SR_TID.X ;  /* 0x0000000000007919 */ /* 0x000e620000002100 */
[----:B------:R-:W-:-:S09]  /*0b30*/  MOV R226, RZ ;  /* 0x000000ff00e27202 */ /* 0x000fd20000000f00 */
[----:B------:R-:W-:Y:S01]  /*0b40*/  UIADD3 UR4, UR4, 0x20400, URZ ;  /* 0x0002040004047890 */ /* 0x000fe2000fffe03f */
[----:B-1----:R-:W-:-:S04]  /*0b50*/  IADD3 R7, R0, -0x80, RZ ;  /* 0xffffff8000077810 */ /* 0x002fc80007ffe0ff */
[----:B------:R-:W-:-:S04]  /*0b60*/  SHF.R.S32.HI R0, RZ, 0x1f, R7 ;  /* 0x0000001fff007819 */ /* 0x000fc80000011407 */
[----:B0-----:R-:W-:-:S04]  /*0b70*/  LEA.HI R3, R0, R7, RZ, 0x4 ;  /* 0x0000000700037211 */ /* 0x001fc800078f20ff */
[----:B------:R-:W-:Y:S02]  /*0b80*/  LOP3.LUT R4, R3, 0x3fffff0, RZ, 0xc0, !PT ;  /* 0x03fffff003047812 */ /* 0x000fe400078ec0ff */
[----:B------:R-:W-:-:S03]  /*0b90*/  SHF.R.S32.HI R6, RZ, 0x4, R3 ;  /* 0x00000004ff067819 */ /* 0x000fc60000011403 */
[----:B------:R-:W-:Y:S01]  /*0ba0*/  IMAD.IADD R4, R7, 0x1, -R4 ;  /* 0x0000000107047824 */ /* 0x000fe200078e0a04 */
[----:B--2---:R-:W-:Y:S02]  /*0bb0*/  R2UR UR5, R2 ;  /* 0x00000000020572ca */ /* 0x004fe400000e0000 */
[----:B------:R-:W-:-:S05]  /*0bc0*/  LEA.HI R2, R0, R7, RZ, 0x5 ;  /* 0x0000000700027211 */ /* 0x000fca00078f28ff */
[----:B------:R-:W-:Y:S01]  /*0bd0*/  IMAD.SHL.U32 R5, R2, 0x20, RZ ;  /* 0x0000002002057824 */ /* 0x000fe200078e00ff */
[----:B------:R-:W-:-:S04]  /*0be0*/  LEA.HI R2, R0, R7, RZ, 0x3 ;  /* 0x0000000700027211 */ /* 0x000fc800078f18ff */
[----:B------:R-:W-:Y:S01]  /*0bf0*/  LOP3.LUT R5, R5, 0xfffffc00, RZ, 0xc0, !PT ;  /* 0xfffffc0005057812 */ /* 0x000fe200078ec0ff */
[----:B------:R-:W-:Y:S01]  /*0c00*/  ULOP3.LUT UR39, UR5, 0x1, URZ, 0xfc, !UPT ;  /* 0x0000000105277892 */ /* 0x000fe2000f8efc3f */
[----:B------:R-:W-:Y:S02]  /*0c10*/  SHF.R.S32.HI R219, RZ, 0x3, R2 ;  /* 0x00000003ffdb7819 */ /* 0x000fe40000011402 */
[----:B------:R-:W-:Y:S01]  /*0c20*/  LOP3.LUT R2, R2, 0xfffffff8, RZ, 0xc0, !PT ;  /* 0xfffffff802027812 */ /* 0x000fe200078ec0ff */
[----:B------:R-:W-:Y:S01]  /*0c30*/  IMAD R8, R4, 0x40, R5 ;  /* 0x0000004004087824 */ /* 0x000fe200078e0205 */
[----:B------:R-:W-:Y:S01]  /*0c40*/  LEA.HI R4, R3, R6, RZ, 0x1 ;  /* 0x0000000603047211 */ /* 0x000fe200078f08ff */
[----:B------:R-:W-:Y:S01]  /*0c50*/  VIADD R11, R219, 0x40 ;  /* 0x00000040db0b7836 */ /* 0x000fe20000000000 */
[----:B------:R-:W-:Y:S01]  /*0c60*/  LEA.HI R3, R0, R7, RZ, 0x6 ;  /* 0x0000000700037211 */ /* 0x000fe200078f30ff */
[----:B------:R-:W-:Y:S01]  /*0c70*/  IMAD.IADD R9, R7, 0x1, -R2 ;  /* 0x0000000107097824 */ /* 0x000fe200078e0a02 */
[----:B------:R-:W-:-:S02]  /*0c80*/  SHF.L.U32 R0, R219, 0x7, RZ ;  /* 0x00000007db007819 */ /* 0x000fc400000006ff */
[----:B------:R-:W-:Y:S01]  /*0c90*/  LOP3.LUT R5, R4, 0x1ffffffe, RZ, 0xc0, !PT ;  /* 0x1ffffffe04057812 */ /* 0x000fe200078ec0ff */
[----:B------:R-:W-:Y:S01]  /*0ca0*/  IMAD.SHL.U32 R227, R3, 0x10, RZ ;  /* 0x0000001003e37824 */ /* 0x000fe200078e00ff */
[----:B------:R-:W-:Y:S01]  /*0cb0*/  LOP3.LUT R3, R0, 0x380, RZ, 0xc0, !PT ;  /* 0x0000038000037812 */ /* 0x000fe200078ec0ff */
[----:B------:R-:W-:Y:S01]  /*0cc0*/  IMAD.SHL.U32 R16, R9, 0x10, RZ ;  /* 0x0000001009107824 */ /* 0x000fe200078e00ff */
[----:B------:R-:W-:Y:S01]  /*0cd0*/  IADD3 R5, R6, -R5, RZ ;  /* 0x8000000506057210 */ /* 0x000fe20007ffe0ff */
[----:B------:R-:W-:Y:S01]  /*0ce0*/  VIADD R4, R219, 0x20 ;  /* 0x00000020db047836 */ /* 0x000fe20000000000 */
[----:B------:R-:W-:Y:S01]  /*0cf0*/  SHF.R.U32.HI R2, RZ, 0x3, R3 ;  /* 0x00000003ff027819 */ /* 0x000fe20000011603 */
[----:B------:R-:W-:Y:S01]  /*0d00*/  VIADD R22, R16, 0x80 ;  /* 0x0000008010167836 */ /* 0x000fe20000000000 */
[----:B------:R-:W-:Y:S01]  /*0d10*/  LOP3.LUT R0, R3, 0x70, R16, 0xf8, !PT ;  /* 0x0000007003007812 */ /* 0x000fe200078ef810 */
[----:B------:R-:W-:Y:S01]  /*0d20*/  IMAD R3, R5, 0x8, R8 ;  /* 0x0000000805037824 */ /* 0x000fe200078e0208 */
[----:B------:R-:W-:Y:S01]  /*0d30*/  LOP3.LUT R227, R227, 0xfffffc00, RZ, 0xc0, !PT ;  /* 0xfffffc00e3e37812 */ /* 0x000fe200078ec0ff */
[----:B------:R-:W-:Y:S01]  /*0d40*/  IMAD.SHL.U32 R5, R11, 0x80, RZ ;  /* 0x000000800b057824 */ /* 0x000fe200078e00ff */
[----:B------:R-:W-:Y:S01]  /*0d50*/  IADD3 R10, R219, 0x60, RZ ;  /* 0x00000060db0a7810 */ /* 0x000fe20007ffe0ff */
[----:B------:R-:W-:Y:S01]  /*0d60*/  IMAD.SHL.U32 R18, R9, 0x8, RZ ;  /* 0x0000000809127824 */ /* 0x000fe200078e00ff */
[----:B------:R-:W-:Y:S01]  /*0d70*/  SHF.R.S32.HI R6, RZ, 0x1f, R11 ;  /* 0x0000001fff067819 */ /* 0x000fe2000001140b */
[----:B------:R0:W-:Y:S01]  /*0d80*/  STL [R1+0x48], R3 ;  /* 0x0000480301007387 */ /* 0x0001e20000100800 */
[----:B------:R-:W-:Y:S01]  /*0d90*/  LOP3.LUT R0, R227, R0, R2, 0xf6, !PT ;  /* 0x00000000e3007212 */ /* 0x000fe200078ef602 */
[----:B------:R-:W-:Y:S01]  /*0da0*/  IMAD.SHL.U32 R2, R4, 0x80, RZ ;  /* 0x0000008004027824 */ /* 0x000fe200078e00ff */
[----:B------:R-:W-:Y:S01]  /*0db0*/  SHF.R.S32.HI R8, RZ, 0x1f, R10 ;  /* 0x0000001fff087819 */ /* 0x000fe2000001140a */
[----:B------:R-:W-:Y:S01]  /*0dc0*/  IMAD.SHL.U32 R7, R10, 0x80, RZ ;  /* 0x000000800a077824 */ /* 0x000fe200078e00ff */
[----:B------:R-:W-:Y:S01]  /*0dd0*/  LEA.HI R6, R6, R11, RZ, 0x3 ;  /* 0x0000000b06067211 */ /* 0x000fe200078f18ff */
[----:B------:R-:W-:Y:S01]  /*0de0*/  IMAD.IADD R0, R23, 0x1, R0 ;  /* 0x0000000117007824 */ /* 0x000fe200078e0200 */
[----:B------:R-:W-:Y:S01]  /*0df0*/  LEA.HI R8, R8, R10, RZ, 0x3 ;  /* 0x0000000a08087211 */ /* 0x000fe200078f18ff */
[----:B------:R-:W-:Y:S01]  /*0e00*/  VIADD R218, R18, 0x40 ;  /* 0x0000004012da7836 */ /* 0x000fe20000000000 */
[----:B------:R-:W-:Y:S01]  /*0e10*/  LOP3.LUT R5, R5, 0x380, RZ, 0xc0, !PT ;  /* 0x0000038005057812 */ /* 0x000fe200078ec0ff */
[----:B------:R-:W-:Y:S01]  /*0e20*/  IMAD.SHL.U32 R6, R6, 0x80, RZ ;  /* 0x0000008006067824 */ /* 0x000fe200078e00ff */
[----:B0-----:R-:W-:Y:S01]  /*0e30*/  SHF.R.S32.HI R3, RZ, 0x1f, R4 ;  /* 0x0000001fff037819 */ /* 0x001fe20000011404 */
[----:B------:R-:W-:Y:S01]  /*0e40*/  IMAD.SHL.U32 R8, R8, 0x80, RZ ;  /* 0x0000008008087824 */ /* 0x000fe200078e00ff */
[----:B------:R-:W-:-:S02]  /*0e50*/  LOP3.LUT R13, R7, 0x380, RZ, 0xc0, !PT ;  /* 0x00000380070d7812 */ /* 0x000fc400078ec0ff */
[----:B------:R-:W-:Y:S02]  /*0e60*/  LEA.HI R4, R3, R4, RZ, 0x3 ;  /* 0x0000000403047211 */ /* 0x000fe400078f18ff */
[----:B------:R-:W-:Y:S02]  /*0e70*/  LOP3.LUT R3, R2, 0x380, RZ, 0xc0, !PT ;  /* 0x0000038002037812 */ /* 0x000fe400078ec0ff */
[----:B------:R-:W-:Y:S02]  /*0e80*/  SHF.L.U32 R4, R4, 0x7, RZ ;  /* 0x0000000704047819 */ /* 0x000fe400000006ff */
[----:B------:R-:W-:Y:S02]  /*0e90*/  SHF.R.U32.HI R2, RZ, 0x3, R3 ;  /* 0x00000003ff027819 */ /* 0x000fe40000011603 */
[----:B------:R-:W-:Y:S02]  /*0ea0*/  LOP3.LUT R7, R3, 0x70, R16, 0xf8, !PT ;  /* 0x0000007003077812 */ /* 0x000fe400078ef810 */
[----:B------:R-:W-:-:S02]  /*0eb0*/  SHF.R.U32.HI R3, RZ, 0x3, R5 ;  /* 0x00000003ff037819 */ /* 0x000fc40000011605 */
[--C-:B------:R-:W-:Y:S02]  /*0ec0*/  LOP3.LUT R10, R5, 0x70, R16.reuse, 0xf8, !PT ;  /* 0x00000070050a7812 */ /* 0x100fe400078ef810 */
[----:B------:R-:W-:Y:S02]  /*0ed0*/  LOP3.LUT R11, R6, 0xfffffc00, RZ, 0xc0, !PT ;  /* 0xfffffc00060b7812 */ /* 0x000fe400078ec0ff */
[----:B------:R-:W-:Y:S02]  /*0ee0*/  LOP3.LUT R12, R4, 0xfffffc00, RZ, 0xc0, !PT ;  /* 0xfffffc00040c7812 */ /* 0x000fe400078ec0ff */
[----:B------:R-:W-:Y:S02]  /*0ef0*/  LOP3.LUT R6, R8, 0xfffffc00, RZ, 0xc0, !PT ;  /* 0xfffffc0008067812 */ /* 0x000fe400078ec0ff */
[----:B------:R-:W-:Y:S01]  /*0f00*/  SHF.R.U32.HI R5, RZ, 0x3, R13 ;  /* 0x00000003ff057819 */ /* 0x000fe2000001160d */
[----:B------:R-:W-:Y:S01]  /*0f10*/  STL [R1+0x20], R12 ;  /* 0x0000200c01007387 */ /* 0x000fe20000100800 */
[----:B------:R-:W-:-:S02]  /*0f20*/  LOP3.LUT R4, R13, 0x70, R16, 0xf8, !PT ;  /* 0x000000700d047812 */ /* 0x000fc400078ef810 */
[----:B------:R-:W-:Y:S01]  /*0f30*/  LOP3.LUT R10, R11, R10, R3, 0xf6, !PT ;  /* 0x0000000a0b0a7212 */ /* 0x000fe200078ef603 */
[----:B------:R-:W-:Y:S01]  /*0f40*/  STL [R1+0x1c], R11 ;  /* 0x00001c0b01007387 */ /* 0x000fe20000100800 */
[----:B------:R-:W-:Y:S02]  /*0f50*/  MOV R3, UR4 ;  /* 0x0000000400037c02 */ /* 0x000fe40008000f00 */
[----:B------:R-:W-:Y:S01]  /*0f60*/  LOP3.LUT R2, R12, R7, R2, 0xf6, !PT ;  /* 0x000000070c027212 */ /* 0x000fe200078ef602 */
[----:B------:R-:W-:Y:S01]  /*0f70*/  STL [R1+0x18], R6 ;  /* 0x0000180601007387 */ /* 0x000fe20000100800 */
[----:B------:R-:W-:Y:S02]  /*0f80*/  LOP3.LUT R4, R6, R4, R5, 0xf6, !PT ;  /* 0x0000000406047212 */ /* 0x000fe400078ef605 */
[----:B------:R-:W-:Y:S01]  /*0f90*/  SHF.R.S32.HI R17, RZ, 0x1f, R16 ;  /* 0x0000001fff117819 */ /* 0x000fe20000011410 */
[----:B------:R-:W-:Y:S01]  /*0fa0*/  STL [R1+0x34], RZ ;  /* 0x000034ff01007387 */ /* 0x000fe20000100800 */
[----:B------:R-:W-:-:S03]  /*0fb0*/  SHF.R.S32.HI R217, RZ, 0x1f, R22 ;  /* 0x0000001fffd97819 */ /* 0x000fc60000011416 */
[----:B------:R0:W-:Y:S04]  /*0fc0*/  STL [R1+0x4c], R3 ;  /* 0x00004c0301007387 */ /* 0x0001e80000100800 */
[----:B------:R1:W-:Y:S01]  /*0fd0*/  STL [R1+0x24], R0 ;  /* 0x0000240001007387 */ /* 0x0003e20000100800 */
[C---:B0-----:R-:W-:Y:S02]  /*0fe0*/  IMAD.IADD R3, R23.reuse, 0x1, R2 ;  /* 0x0000000117037824 */ /* 0x041fe400078e0202 */
[C---:B------:R-:W-:Y:S01]  /*0ff0*/  IMAD.IADD R2, R23.reuse, 0x1, R10 ;  /* 0x0000000117027824 */ /* 0x040fe200078e020a */
[----:B-1----:R-:W-:Y:S02]  /*1000*/  IADD3 R0, R23, R4, RZ ;  /* 0x0000000417007210 */ /* 0x002fe40007ffe0ff */
[----:B------:R0:W-:Y:S04]  /*1010*/  STL [R1+0x44], R3 ;  /* 0x0000440301007387 */ /* 0x0001e80000100800 */
[----:B------:R0:W-:Y:S04]  /*1020*/  STL [R1+0x3c], R0 ;  /* 0x00003c0001007387 */ /* 0x0001e80000100800 */
[----:B------:R0:W-:Y:S02]  /*1030*/  STL [R1+0x40], R2 ;  /* 0x0000400201007387 */ /* 0x0001e40000100800 */
.L_x_687:
[----:B0-----:R-:W0:Y:S02]  /*1040*/  LDC.64 R2, c[0x0][0xc88] ;  /* 0x00032200ff027b82 */ /* 0x001e240000000a00 */
[----:B0-----:R-:W-:-:S05]  /*1050*/  IMAD.WIDE R2, R223, 0x4, R2 ;  /* 0x00000004df027825 */ /* 0x001fca00078e0202 */
[----:B--2---:R-:W2:Y:S01]  /*1060*/  LDG.E R10, desc[UR36][R2.64] ;  /* 0x00000024020a7981 */ /* 0x004ea2000c1e1900 */
[----:B------:R-:W-:Y:S05]  /*1070*/  YIELD ;  /* 0x0000000000007946 */ /* 0x000fea0003800000 */
[----:B------:R-:W-:Y:S01]  /*1080*/  ULDC.64 UR4, c[0x0][0xa28] ;  /* 0x00028a0000047ab9 */ /* 0x000fe20000000a00 */
[----:B------:R-:W-:Y:S01]  /*1090*/  ULDC.64 UR8, c[0x0][0xa18] ;  /* 0x0002860000087ab9 */ /* 0x000fe20000000a00 */
[----:B------:R-:W-:Y:S01]  /*10a0*/  ISETP.NE.U32.AND P1, PT, RZ, UR4, PT ;  /* 0x00000004ff007c0c */ /* 0x000fe2000bf25070 */
[----:B------:R-:W-:Y:S01]  /*10b0*/  ULDC.64 UR6, c[0x0][0xa08] ;  /* 0x0002820000067ab9 */ /* 0x000fe20000000a00 */
[----:B------:R-:W-:Y:S01]  /*10c0*/  IMAD.MOV.U32 R28, RZ, RZ, RZ ;  /* 0x000000ffff1c7224 */ /* 0x000fe200078e00ff */
[----:B------:R-:W-:-:S02]  /*10d0*/  ISETP.NE.U32.AND P0, PT, RZ, UR6, PT ;  /* 0x00000006ff007c0c */ /* 0x000fc4000bf05070 */
[----:B------:R-:W-:Y:S02]  /*10e0*/  ISETP.NE.AND.EX P1, PT, RZ, UR5, PT, P1 ;  /* 0x00000005ff007c0c */ /* 0x000fe4000bf25310 */
[----:B------:R-:W-:Y:S02]  /*10f0*/  ISETP.NE.AND.EX P0, PT, RZ, UR7, PT, P0 ;  /* 0x00000007ff007c0c */ /* 0x000fe4000bf05300 */
[----:B--2---:R-:W-:Y:S01]  /*1100*/  SHF.R.S32.HI R0, RZ, 0x1f, R10 ;  /* 0x0000001fff007819 */ /* 0x004fe2000001140a */
[----:B------:R-:W-:Y:S08]  /*1110*/  STL [R1+0x14], R10 ;  /* 0x0000140a01007387 */ /* 0x000ff00000100800 */
[C---:B------:R-:W-:Y:S01]  /*1120*/  @P1 LEA R4, P2, R10.reuse, UR4, 0x2 ;  /* 0x000000040a041c11 */ /* 0x040fe2000f8410ff */
[C---:B------:R-:W-:Y:S01]  /*1130*/  IMAD.SHL.U32 R29, R10.reuse, 0x4, RZ ;  /* 0x000000040a1d7824 */ /* 0x040fe200078e00ff */
[C-C-:B------:R-:W-:Y:S01]  /*1140*/  SHF.L.U64.HI R30, R10.reuse, 0x2, R0.reuse ;  /* 0x000000020a1e7819 */ /* 0x140fe20000010200 */
[----:B------:R0:W-:Y:S01]  /*1150*/  STL [R1+0x30], R0 ;  /* 0x0000300001007387 */ /* 0x0001e20000100800 */
[----:B------:R-:W-:-:S02]  /*1160*/  @P1 LEA.HI.X R5, R10, UR5, R0, 0x2, P2 ;  /* 0x000000050a051c11 */ /* 0x000fc400090f1400 */
[----:B------:R-:W-:Y:S01]  /*1170*/  ISETP.NE.U32.AND P2, PT, RZ, UR8, PT ;  /* 0x00000008ff007c0c */ /* 0x000fe2000bf45070 */
[----:B------:R-:W-:Y:S01]  /*1180*/  ULDC UR4, c[0x0][0x288] ;  /* 0x0000a20000047ab9 */ /* 0x000fe20000000800 */
[----:B------:R-:W-:Y:S02]  /*1190*/  IADD3 R8, P3, R29, UR6, RZ ;  /* 0x000000061d087c10 */ /* 0x000fe4000ff7e0ff */
[----:B------:R-:W-:Y:S01]  /*11a0*/  ISETP.NE.AND.EX P2, PT, RZ, UR9, PT, P2 ;  /* 0x00000009ff007c0c */ /* 0x000fe2000bf45320 */
[----:B0-----:R-:W-:Y:S01]  /*11b0*/  IMAD.MOV.U32 R0, RZ, RZ, RZ ;  /* 0x000000ffff007224 */ /* 0x001fe200078e00ff */
[----:B------:R-:W-:Y:S01]  /*11c0*/  MOV R96, UR4 ;  /* 0x0000000400607c02 */ /* 0x000fe20008000f00 */
[----:B------:R-:W-:Y:S01]  /*11d0*/  ULDC.64 UR4, c[0x0][0x418] ;  /* 0x0001060000047ab9 */ /* 0x000fe20000000a00 */
[----:B------:R-:W-:-:S03]  /*11e0*/  IADD3.X R9, R30, UR7, RZ, P3, !PT ;  /* 0x000000071e097c10 */ /* 0x000fc60009ffe4ff */
[----:B------:R0:W5:Y:S06]  /*11f0*/  @P1 LDG.E R0, desc[UR36][R4.64] ;  /* 0x0000002404001981 */ /* 0x00016c000c1e1900 */
[----:B------:R-:W-:Y:S01]  /*1200*/  @P2 IADD3 R6, P1, R29, UR8, RZ ;  /* 0x000000081d062c10 */ /* 0x000fe2000ff3e0ff */
[----:B------:R0:W5:Y:S03]  /*1210*/  @P0 LDG.E R28, desc[UR36][R8.64] ;  /* 0x00000024081c0981 */ /* 0x000166000c1e1900 */
[----:B------:R-:W-:-:S05]  /*1220*/  @P2 IADD3.X R7, R30, UR9, RZ, P1, !PT ;  /* 0x000000091e072c10 */ /* 0x000fca0008ffe4ff */
[----:B------:R0:W5:Y:S01]  /*1230*/  @P2 LDG.E R96, desc[UR36][R6.64] ;  /* 0x0000002406602981 */ /* 0x000162000c1e1900 */
[----:B------:R-:W-:Y:S01]  /*1240*/  UISETP.NE.U32.AND UP0, UPT, UR4, URZ, UPT ;  /* 0x0000003f0400728c */ /* 0x000fe2000bf05070 */
[----:B------:R-:W-:Y:S02]  /*1250*/  IMAD.MOV.U32 R24, RZ, RZ, R10 ;  /* 0x000000ffff187224 */ /* 0x000fe400078e000a */
[----:B------:R-:W-:Y:S01]  /*1260*/  ULDC UR4, c[0x0][0x424] ;  /* 0x0001090000047ab9 */ /* 0x000fe20000000800 */
[----:B------:R-:W-:-:S03]  /*1270*/  UISETP.NE.AND.EX UP0, UPT, UR5, URZ, UPT, UP0 ;  /* 0x0000003f0500728c */ /* 0x000fc6000bf05300 */
[----:B------:R-:W-:Y:S01]  /*1280*/  ULDC UR5, c[0x0][0x2f0] ;  /* 0x0000bc0000057ab9 */ /* 0x000fe20000000800 */
[----:B------:R-:W-:-:S04]  /*1290*/  USEL UR4, UR4, 0x1, UP0 ;  /* 0x0000000104047887 */ /* 0x000fc80008000000 */
[----:B------:R-:W-:-:S03]  /*12a0*/  UIMAD UR4, UR4, UR5, URZ ;  /* 0x00000005040472a4 */ /* 0x000fc6000f8e023f */
[----:B------:R-:W-:Y:S02]  /*12b0*/  ULDC UR5, c[0x0][0x348] ;  /* 0x0000d20000057ab9 */ /* 0x000fe40000000800 */
[----:B------:R-:W-:Y:S02]  /*12c0*/  IMAD.U32 R2, RZ, RZ, UR5 ;  /* 0x00000005ff027e24 */ /* 0x000fe4000f8e00ff */
[----:B----4-:R-:W-:Y:S01]  /*12d0*/  IMAD.U32 R27, RZ, RZ, UR4 ;  /* 0x00000004ff1b7e24 */ /* 0x010fe2000f8e00ff */
[----:B0--3--:R-:W-:Y:S06]  /*12e0*/  @P2 BRA `(.L_x_492) ;  /* 0x0000000000242947 */ /* 0x009fec0003800000 */
[----:B------:R-:W-:Y:S02]  /*12f0*/  ULDC.64 UR4, c[0x0][0xa00] ;  /* 0x0002800000047ab9 */ /* 0x000fe40000000a00 */
[----:B------:R-:W-:-:S04]  /*1300*/  ISETP.NE.U32.AND P1, PT, RZ, UR4, PT ;  /* 0x00000004ff007c0c */ /* 0x000fc8000bf25070 */
[----:B------:R-:W-:-:S13]  /*1310*/  ISETP.NE.AND.EX P1, PT, RZ, UR5, PT, P1 ;  /* 0x00000005ff007c0c */ /* 0x000fda000bf25310 */
[----:B------:R-:W-:Y:S05]  /*1320*/  @!P1 BRA `(.L_x_492) ;  /* 0x0000000000149947 */ /* 0x000fea0003800000 */
[----:B------:R-:W0:Y:S02]  /*1330*/  LDC.64 R4, c[0x0][0xa00] ;  /* 0x00028000ff047b82 */ /* 0x000e240000000a00 */
[----:B0-----:R-:W-:-:S05]  /*1340*/  IMAD.WIDE R4, R24, 0x4, R4 ;  /* 0x0000000418047825 */ /* 0x001fca00078e0204 */
[----:B-----5:R-:W2:Y:S04]  /*1350*/  LDG.E R96, desc[UR36][R4.64] ;  /* 0x0000002404607981 */ /* 0x020ea8000c1e1900 */
[----:B------:R-:W2:Y:S02]  /*1360*/  LDG.E R3, desc[UR36][R4.64+0x4] ;  /* 0x0000042404037981 */ /* 0x000ea4000c1e1900 */
[----:B--2---:R-:W-:-:S07]  /*1370*/  IADD3 R96, -R96, R3, RZ ;  /* 0x0000000360607210 */ /* 0x004fce0007ffe1ff */
.L_x_492:
[----:B------:R-:W-:Y:S01]  /*1380*/  ULDC.64 UR4, c[0x0][0xa20] ;  /* 0x0002880000047ab9 */ /* 0x000fe20000000a00 */
[----:B------:R0:W-:Y:S01]  /*1390*/  STL [R1+0x38], R221 ;  /* 0x000038dd01007387 */ /* 0x0001e20000100800 */
[----:B------:R-:W-:-:S03]  /*13a0*/  ISETP.NE.U32.AND P1, PT, RZ, UR4, PT ;  /* 0x00000004ff007c0c */ /* 0x000fc6000bf25070 */
[----:B------:R0:W-:Y:S01]  /*13b0*/  STL [R1+0x2c], R222 ;  /* 0x00002cde01007387 */ /* 0x0001e20000100800 */
[----:B------:R-:W-:-:S13]  /*13c0*/  ISETP.NE.AND.EX P1, PT, RZ, UR5, PT, P1 ;  /* 0x00000005ff007c0c */ /* 0x000fda000bf25310 */
[----:B0-----:R-:W-:Y:S05]  /*13d0*/  @!P1 BRA `(.L_x_493) ;  /* 0x0000000000109947 */ /* 0x001fea0003800000 */
[----:B------:R-:W-:-:S04]  /*13e0*/  IADD3 R4, P0, R29, UR4, RZ ;  /* 0x000000041d047c10 */ /* 0x000fc8000ff1e0ff */
[----:B------:R-:W-:-:S05]  /*13f0*/  IADD3.X R5, R30, UR5, RZ, P0, !PT ;  /* 0x000000051e057c10 */ /* 0x000fca00087fe4ff */
[----:B------:R0:W5:Y:S01]  /*1400*/  LDG.E R27, desc[UR36][R4.64] ;  /* 0x00000024041b7981 */ /* 0x000162000c1e1900 */
[----:B------:R-:W-:Y:S05]  /*1410*/  BRA `(.L_x_494) ;  /* 0x0000000000107947 */ /* 0x000fea0003800000 */
.L_x_493:
[----:B------:R-:W-:Y:S05]  /*1420*/  @!P0 BRA `(.L_x_494) ;  /* 0x00000000000c8947 */ /* 0x000fea0003800000 */
[----:B------:R-:W2:Y:S04]  /*1430*/  LDG.E R4, desc[UR36][R8.64] ;  /* 0x0000002408047981 */ /* 0x000ea8000c1e1900 */
[----:B------:R-:W2:Y:S02]  /*1440*/  LDG.E R27, desc[UR36][R8.64+0x4] ;  /* 0x00000424081b7981 */ /* 0x000ea4000c1e1900 */
[----:B--2---:R-:W-:-:S07]  /*1450*/  IMAD.IADD R27, R27, 0x1, -R4 ;  /* 0x000000011b1b7824 */ /* 0x004fce00078e0a04 */
.L_x_494:
[----:B------:R-:W-:Y:S02]  /*1460*/  ULDC.64 UR4, c[0x0][0xa10] ;  /* 0x0002840000047ab9 */ /* 0x000fe40000000a00 */
[----:B------:R-:W-:-:S04]  /*1470*/  ISETP.NE.U32.AND P0, PT, RZ, UR4, PT ;  /* 0x00000004ff007c0c */ /* 0x000fc8000bf05070 */
[----:B------:R-:W-:Y:S01]  /*1480*/  ISETP.NE.AND.EX P0, PT, RZ, UR5, PT, P0 ;  /* 0x00000005ff007c0c */ /* 0x000fe2000bf05300 */
[----:B-----5:R-:W-:Y:S01]  /*1490*/  IMAD.IADD R9, R27, 0x1, -R0 ;  /* 0x000000011b097824 */ /* 0x020fe200078e0a00 */
[----:B------:R-:W-:-:S11]  /*14a0*/  ULDC.64 UR4, c[0x0][0xa30] ;  /* 0x00028c0000047ab9 */ /* 0x000fd60000000a00 */
[----:B0-----:R-:W0:Y:S02]  /*14b0*/  @P0 LDC.64 R4, c[0x0][0xa10] ;  /* 0x00028400ff040b82 */ /* 0x001e240000000a00 */
[----:B0-----:R-:W-:-:S05]  /*14c0*/  @P0 IMAD.WIDE R4, R24, 0x4, R4 ;  /* 0x0000000418040825 */ /* 0x001fca00078e0204 */
[----:B------:R-:W2:Y:S04]  /*14d0*/  @P0 LDG.E R3, desc[UR36][R4.64] ;  /* 0x0000002404030981 */ /* 0x000ea8000c1e1900 */
[----:B------:R-:W2:Y:S01]  /*14e0*/  @P0 LDG.E R8, desc[UR36][R4.64+0x4] ;  /* 0x0000042404080981 */ /* 0x000ea2000c1e1900 */
[----:B------:R-:W-:Y:S01]  /*14f0*/  IMAD.MOV R25, RZ, RZ, -R9 ;  /* 0x000000ffff197224 */ /* 0x000fe200078e0a09 */
[----:B------:R-:W-:Y:S01]  /*1500*/  ISETP.NE.U32.AND P1, PT, RZ, UR4, PT ;  /* 0x00000004ff007c0c */ /* 0x000fe2000bf25070 */
[----:B------:R-:W-:-:S03]  /*1510*/  IMAD.MOV.U32 R94, RZ, RZ, R27 ;  /* 0x000000ffff5e7224 */ /* 0x000fc600078e001b */
[----:B------:R-:W-:Y:S02]  /*1520*/  VIMNMX R25, RZ, R25, !PT ;  /* 0x00000019ff197248 */ /* 0x000fe40007fe0100 */
[----:B------:R-:W-:-:S13]  /*1530*/  ISETP.NE.AND.EX P1, PT, RZ, UR5, PT, P1 ;  /* 0x00000005ff007c0c */ /* 0x000fda000bf25310 */
[----:B------:R-:W-:-:S04]  /*1540*/  @P1 IADD3 R6, P2, R29, UR4, RZ ;  /* 0x000000041d061c10 */ /* 0x000fc8000ff5e0ff */
[----:B------:R-:W-:-:S05]  /*1550*/  @P1 IADD3.X R7, R30, UR5, RZ, P2, !PT ;  /* 0x000000051e071c10 */ /* 0x000fca00097fe4ff */
[----:B------:R0:W5:Y:S01]  /*1560*/  @P1 LDG.E R94, desc[UR36][R6.64] ;  /* 0x00000024065e1981 */ /* 0x000162000c1e1900 */
[----:B--2---:R-:W-:-:S05]  /*1570*/  @P0 IADD3 R2, -R3, R8, RZ ;  /* 0x0000000803020210 */ /* 0x004fca0007ffe1ff */
[----:B------:R-:W-:-:S04]  /*1580*/  IMAD.IADD R168, R9, 0x1, R2 ;  /* 0x0000000109a87824 */ /* 0x000fc800078e0202 */
[----:B------:R-:W-:-:S05]  /*1590*/  VIADD R0, R168, 0x7f ;  /* 0x0000007fa8007836 */ /* 0x000fca0000000000 */
[----:B------:R-:W-:-:S04]  /*15a0*/  SHF.R.S32.HI R3, RZ, 0x1f, R0 ;  /* 0x0000001fff037819 */ /* 0x000fc80000011400 */
[----:B------:R-:W-:-:S04]  /*15b0*/  LEA.HI R3, R3, R0, RZ, 0x7 ;  /* 0x0000000003037211 */ /* 0x000fc800078f38ff */
[----:B------:R-:W-:Y:S02]  /*15c0*/  LOP3.LUT R5, R3, 0xffffff80, RZ, 0xc0, !PT ;  /* 0xffffff8003057812 */ /* 0x000fe400078ec0ff */
[----:B------:R-:W-:Y:S02]  /*15d0*/  SHF.R.S32.HI R169, RZ, 0x7, R3 ;  /* 0x00000007ffa97819 */ /* 0x000fe40000011403 */
[----:B------:R-:W-:-:S04]  /*15e0*/  VIADDMNMX R0, R5, -R9, R2, PT ;  /* 0x8000000905007246 */ /* 0x000fc80003800102 */
[----:B------:R-:W-:Y:S02]  /*15f0*/  ISETP.GT.AND P0, PT, R0, R25, PT ;  /* 0x000000190000720c */ /* 0x000fe40003f04270 */
[----:B------:R-:W-:-:S05]  /*1600*/  SHF.R.U32.HI R25, RZ, 0x7, R25 ;  /* 0x00000007ff197819 */ /* 0x000fca0000011619 */
[----:B------:R-:W-:-:S06]  /*1610*/  IMAD.MOV.U32 R26, RZ, RZ, R25 ;  /* 0x000000ffff1a7224 */ /* 0x000fcc00078e0019 */
[----:B------:R-:W-:-:S04]  /*1620*/  @P0 IADD3 R0, R0, 0x7f, RZ ;  /* 0x0000007f00000810 */ /* 0x000fc80007ffe0ff */
[----:B------:R-:W-:-:S04]  /*1630*/  @P0 SHF.R.S32.HI R5, RZ, 0x1f, R0 ;  /* 0x0000001fff050819 */ /* 0x000fc80000011400 */
[----:B------:R-:W-:-:S04]  /*1640*/  @P0 LEA.HI R5, R5, R0, RZ, 0x7 ;  /* 0x0000000005050211 */ /* 0x000fc800078f38ff */
[----:B------:R-:W-:Y:S02]  /*1650*/  @P0 SHF.R.S32.HI R26, RZ, 0x7, R5 ;  /* 0x00000007ff1a0819 */ /* 0x000fe40000011405 */
[----:B------:R-:W-:Y:S02]  /*1660*/  PLOP3.LUT P0, PT, PT, PT, PT, 0x80, 0x0 ;  /* 0x000000000000781c */ /* 0x000fe40003f0f070 */
[----:B------:R-:W-:-:S13]  /*1670*/  ISETP.GT.AND P1, PT, R26, R25, PT ;  /* 0x000000191a00720c */ /* 0x000fda0003f24270 */
[----:B0-----:R-:W-:Y:S05]  /*1680*/  @!P1 BRA `(.L_x_495) ;  /* 0x000000a400689947 */ /* 0x001fea0003800000 */
[----:B------:R-:W-:Y:S01]  /*1690*/  VIADD R0, R23, 0x28400 ;  /* 0x0002840017007836 */ /* 0x000fe20000000000 */
[----:B------:R-:W-:Y:S04]  /*16a0*/  BSSY B6, `(.L_x_496) ;  /* 0x0000013000067945 */ /* 0x000fe80003800000 */
[----:B------:R-:W-:-:S13]  /*16b0*/  LOP3.LUT P0, RZ, R0, 0x3ff, RZ, 0xc0, !PT ;  /* 0x000003ff00ff7812 */ /* 0x000fda000780c0ff */
[----:B------:R-:W-:Y:S05]  /*16c0*/  @!P0 BRA `(.L_x_497) ;  /* 0x0000000000408947 */ /* 0x000fea0003800000 */
[----:B------:R-:W-:Y:S01]  /*16d0*/  MOV R0, 0x0 ;  /* 0x0000000000007802 */ /* 0x000fe20000000f00 */
[----:B------:R-:W-:Y:S01]  /*16e0*/  ULDC.64 UR4, c[0x4][0xc0] ;  /* 0x0100300000047ab9 */ /* 0x000fe20000000a00 */
[----:B------:R-:W-:Y:S01]  /*16f0*/  ULDC.64 UR6, c[0x4][0x20] ;  /* 0x0100080000067ab9 */ /* 0x000fe20000000a00 */
[----:B------:R-:W-:Y:S01]  /*1700*/  IMAD.U32 R4, RZ, RZ, UR4 ;  /* 0x00000004ff047e24 */ /* 0x000fe2000f8e00ff */
[----:B------:R0:W1:Y:S01]  /*1710*/  LDC.64 R14, c[0x4][R0] ;  /* 0x01000000000e7b82 */ /* 0x0000620000000a00 */
[----:B------:R-:W-:Y:S01]  /*1720*/  MOV R5, UR5 ;  /* 0x0000000500057c02 */ /* 0x000fe20008000f00 */
[----:B------:R-:W-:Y:S01]  /*1730*/  ULDC.64 UR4, c[0x4][0xc8] ;  /* 0x0100320000047ab9 */ /* 0x000fe20000000a00 */
[----:B------:R-:W-:Y:S01]  /*1740*/  IMAD.U32 R10, RZ, RZ, UR6 ;  /* 0x00000006ff0a7e24 */ /* 0x000fe2000f8e00ff */
[----:B------:R-:W-:Y:S01]  /*1750*/  MOV R11, UR7 ;  /* 0x00000007000b7c02 */ /* 0x000fe20008000f00 */
[----:B------:R-:W-:Y:S02]  /*1760*/  IMAD.U32 R6, RZ, RZ, UR4 ;  /* 0x00000004ff067e24 */ /* 0x000fe4000f8e00ff */
[----:B------:R-:W-:-:S02]  /*1770*/  IMAD.U32 R7, RZ, RZ, UR5 ;  /* 0x00000005ff077e24 */ /* 0x000fc4000f8e00ff */
[----:B------:R-:W-:Y:S02]  /*1780*/  IMAD.MOV.U32 R8, RZ, RZ, 0x70 ;  /* 0x00000070ff087424 */ /* 0x000fe400078e00ff */
[----:B------:R-:W-:Y:S02]  /*1790*/  IMAD.MOV.U32 R12, RZ, RZ, 0x1 ;  /* 0x00000001ff0c7424 */ /* 0x000fe400078e00ff */
[----:B0-----:R-:W-:-:S07]  /*17a0*/  IMAD.MOV.U32 R13, RZ, RZ, RZ ;  /* 0x000000ffff0d7224 */ /* 0x001fce00078e00ff */
[----:B------:R-:W-:-:S07]  /*17b0*/  LEPC R20, `(.L_x_497) ;  /* 0x000000001014794e */ /* 0x000fce0000000000 */
[----:B-1---5:R-:W-:Y:S05]  /*17c0*/  CALL.ABS.NOINC R14 ;  /* 0x000000000e007343 */ /* 0x022fea0003c00000 */
.L_x_497:
[----:B------:R-:W-:Y:S05]  /*17d0*/  BSYNC B6 ;  /* 0x0000000000067941 */ /* 0x000fea0003800000 */
.L_x_496:
[----:B------:R-:W-:Y:S01]  /*17e0*/  IADD3 R0, R23, 0x10400, RZ ;  /* 0x0001040017007810 */ /* 0x000fe20007ffe0ff */
[----:B------:R-:W-:Y:S03]  /*17f0*/  BSSY B6, `(.L_x_498) ;  /* 0x0000013000067945 */ /* 0x000fe60003800000 */
[----:B------:R-:W-:-:S13]  /*1800*/  LOP3.LUT P0, RZ, R0, 0x3ff, RZ, 0xc0, !PT ;  /* 0x000003ff00ff7812 */ /* 0x000fda000780c0ff */
[----:B------:R-:W-:Y:S05]  /*1810*/  @!P0 BRA `(.L_x_499) ;  /* 0x0000000000408947 */ /* 0x000fea0003800000 */
[----:B------:R-:W-:Y:S01]  /*1820*/  MOV R0, 0x0 ;  /* 0x0000000000007802 */ /* 0x000fe20000000f00 */
[----:B------:R-:W-:Y:S01]  /*1830*/  ULDC.64 UR4, c[0x4][0xc0] ;  /* 0x0100300000047ab9 */ /* 0x000fe20000000a00 */
[----:B------:R-:W-:Y:S01]  /*1840*/  ULDC.64 UR6, c[0x4][0x20] ;  /* 0x0100080000067ab9 */ /* 0x000fe20000000a00 */
[----:B------:R-:W-:Y:S01]  /*1850*/  IMAD.U32 R4, RZ, RZ, UR4 ;  /* 0x00000004ff047e24 */ /* 0x000fe2000f8e00ff */
[----:B------:R0:W1:Y:S01]  /*1860*/  LDC.64 R14, c[0x4][R0] ;  /* 0x01000000000e7b82 */ /* 0x0000620000000a00 */
[----:B------:R-:W-:Y:S01]  /*1870*/  IMAD.U32 R5, RZ, RZ, UR5 ;  /* 0x00000005ff057e24 */ /* 0x000fe2000f8e00ff */
[----:B------:R-:W-:Y:S01]  /*1880*/  ULDC.64 UR4, c[0x4][0xc8] ;  /* 0x0100320000047ab9 */ /* 0x000fe20000000a00 */
[----:B------:R-:W-:Y:S01]  /*1890*/  IMAD.U32 R10, RZ, RZ, UR6 ;  /* 0x00000006ff0a7e24 */ /* 0x000fe2000f8e00ff */
[----:B------:R-:W-:Y:S01]  /*18a0*/  MOV R7, UR5 ;  /* 0x0000000500077c02 */ /* 0x000fe20008000f00 */
[----:B------:R-:W-:Y:S01]  /*18b0*/  IMAD.U32 R6, RZ, RZ, UR4 ;  /* 0x00000004ff067e24 */ /* 0x000fe2000f8e00ff */
[----:B------:R-:W-:Y:S01]  /*18c0*/  MOV R12, 0x1 ;  /* 0x00000001000c7802 */ /* 0x000fe20000000f00 */
[----:B------:R-:W-:-:S02]  /*18d0*/  IMAD.U32 R11, RZ, RZ, UR7 ;  /* 0x00000007ff0b7e24 */ /* 0x000fc4000f8e00ff */
[----:B------:R-:W-:Y:S02]  /*18e0*/  IMAD.MOV.U32 R8, RZ, RZ, 0x70 ;  /* 0x00000070ff087424 */ /* 0x000fe400078e00ff */
[----:B0-----:R-:W-:-:S07]  /*18f0*/  IMAD.MOV.U32 R13, RZ, RZ, RZ ;  /* 0x000000ffff0d7224 */ /* 0x001fce00078e00ff */
[----:B------:R-:W-:-:S07]  /*1900*/  LEPC R20, `(.L_x_499) ;  /* 0x000000001014794e */ /* 0x000fce0000000000 */
[----:B-1---5:R-:W-:Y:S05]  /*1910*/  CALL.ABS.NOINC R14 ;  /* 0x000000000e007343 */ /* 0x022fea0003c00000 */
.L_x_499:
[----:B------:R-:W-:Y:S05]  /*1920*/  BSYNC B6 ;  /* 0x0000000000067941 */ /* 0x000fea0003800000 */
.L_x_498:
[----:B------:R-:W-:Y:S01]  /*1930*/  ULDC.64 UR4, c[0x0][0x9f8] ;  /* 0x00027e0000047ab9 */ /* 0x000fe20000000a00 */
[----:B------:R-:W2:Y:S01]  /*1940*/  LDL R34, [R1+0x20] ;  /* 0x0000200001227983 */ /* 0x000ea20000100800 */
[----:B------:R-:W-:Y:S01]  /*1950*/  ISETP.NE.U32.AND P0, PT, RZ, UR4, PT ;  /* 0x00000004ff007c0c */ /* 0x000fe2000bf05070 */
[----:B------:R-:W0:Y:S02]  /*1960*/  LDC R45, c[0x0][0x3f4] ;  /* 0x0000fd00ff2d7b82 */ /* 0x000e240000000800 */
[----:B------:R-:W3:Y:S01]  /*1970*/  LDL R33, [R1+0x1c] ;  /* 0x00001c0001217983 */ /* 0x000ee20000100800 */
[----:B------:R-:W-:-:S03]  /*1980*/  ISETP.NE.AND.EX P0, PT, RZ, UR5, PT, P0 ;  /* 0x00000005ff007c0c */ /* 0x000fc6000bf05300 */
[----:B------:R-:W4:Y:S02]  /*1990*/  LDL R32, [R1+0x18] ;  /* 0x0000180001207983 */ /* 0x000f240000100800 */
[----:B------:R-:W1:Y:S08]  /*19a0*/  LDC.64 R36, c[0x0][0x3f8] ;  /* 0x0000fe00ff247b82 */ /* 0x000e700000000a00 */
[----:B------:R-:W-:-:S04]  /*19b0*/  @P0 IADD3 R4, P1, R29, UR4, RZ ;  /* 0x000000041d040c10 */ /* 0x000fc8000ff3e0ff */
[----:B------:R-:W-:Y:S01]  /*19c0*/  @P0 IADD3.X R5, R30, UR5, RZ, P1, !PT ;  /* 0x000000051e050c10 */ /* 0x000fe20008ffe4ff */
[----:B------:R-:W1:Y:S01]  /*19d0*/  S2R R46, SR_TID.X ;  /* 0x00000000002e7919 */ /* 0x000e620000002100 */
[----:B------:R-:W1:Y:S03]  /*19e0*/  LDC.64 R30, c[0x0][0x408] ;  /* 0x00010200ff1e7b82 */ /* 0x000e660000000a00 */
[----:B------:R1:W4:Y:S01]  /*19f0*/  @P0 LDG.E R24, desc[UR36][R4.64] ;  /* 0x0000002404180981 */ /* 0x000322000c1e1900 */
[----:B------:R-:W-:Y:S01]  /*1a00*/  SHF.R.S32.HI R3, RZ, 0x1f, R219 ;  /* 0x0000001fff037819 */ /* 0x000fe200000114db */
[C---:B------:R-:W-:Y:S01]  /*1a10*/  VIADD R35, R219.reuse, 0x20 ;  /* 0x00000020db237836 */ /* 0x040fe20000000000 */
[----:B0-----:R-:W-:Y:S01]  /*1a20*/  ISETP.GE.AND P0, PT, R16, R45, PT ;  /* 0x0000002d1000720c */ /* 0x001fe20003f06270 */
[C---:B------:R-:W-:Y:S01]  /*1a30*/  VIADD R20, R219.reuse, 0x40 ;  /* 0x00000040db147836 */ /* 0x040fe20000000000 */
[----:B------:R-:W-:Y:S01]  /*1a40*/  SHF.R.S32.HI R19, RZ, 0x1f, R18 ;  /* 0x0000001fff137819 */ /* 0x000fe20000011412 */
[C---:B------:R-:W-:Y:S01]  /*1a50*/  VIADD R21, R219.reuse, 0x60 ;  /* 0x00000060db157836 */ /* 0x040fe20000000000 */
[----:B------:R-:W-:Y:S01]  /*1a60*/  SHF.L.U32 R84, R219, 0x7, RZ ;  /* 0x00000007db547819 */ /* 0x000fe200000006ff */
[-C--:B-1----:R-:W-:Y:S01]  /*1a70*/  IMAD R0, R3, R36.reuse, RZ ;  /* 0x0000002403007224 */ /* 0x082fe200078e02ff */
[----:B------:R-:W-:Y:S01]  /*1a80*/  SHF.L.U64.HI R41, R36, 0x5, R37 ;  /* 0x0000000524297819 */ /* 0x000fe20000010225 */
[----:B------:R-:W-:Y:S01]  /*1a90*/  IMAD.WIDE.U32 R8, R219, R36, R16 ;  /* 0x00000024db087225 */ /* 0x000fe200078e0010 */
[----:B------:R-:W-:-:S02]  /*1aa0*/  LOP3.LUT R84, R84, 0x380, RZ, 0xc0, !PT ;  /* 0x0000038054547812 */ /* 0x000fc400078ec0ff */
[----:B------:R-:W-:Y:S01]  /*1ab0*/  SHF.L.U32 R21, R21, 0x7, RZ ;  /* 0x0000000715157819 */ /* 0x000fe200000006ff */
[C---:B------:R-:W-:Y:S01]  /*1ac0*/  IMAD R13, R219.reuse, R37, R0 ;  /* 0x00000025db0d7224 */ /* 0x040fe200078e0200 */
[----:B------:R-:W-:Y:S01]  /*1ad0*/  SHF.R.U32.HI R98, RZ, 0x3, R84 ;  /* 0x00000003ff627819 */ /* 0x000fe20000011654 */
[----:B------:R-:W-:Y:S01]  /*1ae0*/  IMAD.WIDE.U32 R4, R219, R36, R18 ;  /* 0x00000024db047225 */ /* 0x000fe200078e0012 */
[----:B------:R-:W-:Y:S02]  /*1af0*/  LOP3.LUT R21, R21, 0x380, RZ, 0xc0, !PT ;  /* 0x0000038015157812 */ /* 0x000fe400078ec0ff */
[----:B------:R-:W-:Y:S01]  /*1b00*/  IADD3 R9, R13, R9, RZ ;  /* 0x000000090d097210 */ /* 0x000fe20007ffe0ff */
[----:B------:R-:W-:Y:S01]  /*1b10*/  IMAD.IADD R5, R5, 0x1, R13 ;  /* 0x0000000105057824 */ /* 0x000fe200078e020d */
[----:B------:R-:W-:Y:S01]  /*1b20*/  SHF.R.U32.HI R101, RZ, 0x3, R21 ;  /* 0x00000003ff657819 */ /* 0x000fe20000011615 */
[-C--:B------:R-:W-:Y:S01]  /*1b30*/  IMAD R10, R3, R30.reuse, RZ ;  /* 0x0000001e030a7224 */ /* 0x080fe200078e02ff */
[----:B------:R-:W-:Y:S01]  /*1b40*/  SEL R3, R45, RZ, P0 ;  /* 0x000000ff2d037207 */ /* 0x000fe20000000000 */
[----:B------:R-:W-:Y:S01]  /*1b50*/  IMAD.SHL.U32 R83, R35, 0x80, RZ ;  /* 0x0000008023537824 */ /* 0x000fe200078e00ff */
[--C-:B------:R-:W-:Y:S01]  /*1b60*/  SHF.L.U64.HI R40, R36, 0x6, R37.reuse ;  /* 0x0000000624287819 */ /* 0x100fe20000010225 */
[----:B------:R-:W-:Y:S01]  /*1b70*/  IMAD.SHL.U32 R82, R20, 0x80, RZ ;  /* 0x0000008014527824 */ /* 0x000fe200078e00ff */
[----:B------:R-:W-:Y:S01]  /*1b80*/  SHF.L.U64.HI R39, R36, 0x7, R37 ;  /* 0x0000000724277819 */ /* 0x000fe20000010225 */
[----:B------:R-:W-:Y:S01]  /*1b90*/  IMAD.IADD R3, R16, 0x1, R3 ;  /* 0x0000000110037824 */ /* 0x000fe200078e0203 */
[----:B------:R-:W-:Y:S01]  /*1ba0*/  SHF.R.U32.HI R44, RZ, 0x7, R46 ;  /* 0x00000007ff2c7819 */ /* 0x000fe2000001162e */
[----:B------:R-:W-:Y:S01]  /*1bb0*/  VIADD R46, R46, 0xffffff80 ;  /* 0xffffff802e2e7836 */ /* 0x000fe20000000000 */
[----:B------:R-:W-:Y:S01]  /*1bc0*/  LOP3.LUT R83, R83, 0x380, RZ, 0xc0, !PT ;  /* 0x0000038053537812 */ /* 0x000fe200078ec0ff */
[----:B------:R-:W-:Y:S01]  /*1bd0*/  IMAD.IADD R85, R28, 0x1, R27 ;  /* 0x000000011c557824 */ /* 0x000fe200078e021b */
[----:B------:R-:W-:Y:S01]  /*1be0*/  ISETP.NE.AND P6, PT, R44, 0x1, PT ;  /* 0x000000012c00780c */ /* 0x000fe20003fc5270 */
[C---:B------:R-:W-:Y:S01]  /*1bf0*/  IMAD R15, R219.reuse, R31, R10 ;  /* 0x0000001fdb0f7224 */ /* 0x040fe200078e020a */
[----:B------:R-:W-:Y:S01]  /*1c00*/  SHF.R.S32.HI R0, RZ, 0x1f, R3 ;  /* 0x0000001fff007819 */ /* 0x000fe20000011403 */
[----:B------:R-:W-:Y:S01]  /*1c10*/  IMAD.WIDE.U32 R6, R219, R30, R18 ;  /* 0x0000001edb067225 */ /* 0x000fe200078e0012 */
[----:B------:R-:W-:-:S02]  /*1c20*/  SHF.R.S32.HI R28, RZ, 0x1f, R46 ;  /* 0x0000001fff1c7819 */ /* 0x000fc4000001142e */
[CC--:B------:R-:W-:Y:S01]  /*1c30*/  LEA.HI R13, R0.reuse, R3.reuse, RZ, 0x4 ;  /* 0x00000003000d7211 */ /* 0x0c0fe200078f20ff */
[----:B------:R-:W-:Y:S01]  /*1c40*/  IMAD.WIDE.U32 R10, R219, R30, R16 ;  /* 0x0000001edb0a7225 */ /* 0x000fe200078e0010 */
[----:B------:R-:W-:Y:S02]  /*1c50*/  LEA.HI R0, R0, R3, RZ, 0x7 ;  /* 0x0000000300007211 */ /* 0x000fe400078f38ff */
[----:B-----5:R-:W-:Y:S01]  /*1c60*/  SHF.R.S32.HI R27, RZ, 0x1f, R94 ;  /* 0x0000001fff1b7819 */ /* 0x020fe2000001145e */
[----:B------:R-:W-:Y:S01]  /*1c70*/  IMAD.IADD R7, R7, 0x1, R15 ;  /* 0x0000000107077824 */ /* 0x000fe200078e020f */
[----:B------:R-:W-:Y:S01]  /*1c80*/  LOP3.LUT R82, R82, 0x380, RZ, 0xc0, !PT ;  /* 0x0000038052527812 */ /* 0x000fe200078ec0ff */
[----:B------:R-:W-:Y:S05]  /*1c90*/  @!P6 WARPSYNC.ALL ;  /* 0x000000000000e948 */ /* 0x000fea0003800000 */
[----:B------:R-:W-:Y:S01]  /*1ca0*/  IMAD.SHL.U32 R0, R0, 0x80, RZ ;  /* 0x0000008000007824 */ /* 0x000fe200078e00ff */
[----:B------:R-:W-:Y:S01]  /*1cb0*/  LOP3.LUT R3, R84, 0x70, R13, 0xf8, !PT ;  /* 0x0000007054037812 */ /* 0x000fe200078ef80d */
[----:B------:R-:W-:Y:S01]  /*1cc0*/  IMAD.IADD R11, R15, 0x1, R11 ;  /* 0x000000010f0b7824 */ /* 0x000fe200078e020b */
[----:B------:R-:W-:Y:S01]  /*1cd0*/  LEA.HI R28, R28, R46, RZ, 0x3 ;  /* 0x0000002e1c1c7211 */ /* 0x000fe200078f18ff */
[C---:B------:R-:W-:Y:S01]  /*1ce0*/  IMAD R20, R27.reuse, R36, RZ ;  /* 0x000000241b147224 */ /* 0x040fe200078e02ff */
[----:B------:R-:W-:Y:S01]  /*1cf0*/  SHF.R.U32.HI R100, RZ, 0x3, R83 ;  /* 0x00000003ff647819 */ /* 0x000fe20000011653 */
[----:B------:R-:W-:Y:S01]  /*1d00*/  IMAD R27, R27, R30, RZ ;  /* 0x0000001e1b1b7224 */ /* 0x000fe200078e02ff */
[----:B------:R-:W-:Y:S01]  /*1d10*/  SHF.R.U32.HI R99, RZ, 0x3, R82 ;  /* 0x00000003ff637819 */ /* 0x000fe20000011652 */
[-C--:B------:R-:W-:Y:S01]  /*1d20*/  IMAD.WIDE.U32 R86, R94, R36.reuse, R4 ;  /* 0x000000245e567225 */ /* 0x080fe200078e0004 */
[--C-:B------:R-:W-:Y:S01]  /*1d30*/  LOP3.LUT R15, R83, 0x70, R13.reuse, 0xf8, !PT ;  /* 0x00000070530f7812 */ /* 0x100fe200078ef80d */
[----:B------:R-:W-:Y:S01]  /*1d40*/  ULDC UR4, c[0x0][0x2f4] ;  /* 0x0000bd0000047ab9 */ /* 0x000fe20000000800 */
[----:B------:R-:W-:Y:S01]  /*1d50*/  LOP3.LUT R12, R82, 0x70, R13, 0xf8, !PT ;  /* 0x00000070520c7812 */ /* 0x000fe200078ef80d */
[----:B------:R-:W-:Y:S01]  /*1d60*/  IMAD.WIDE.U32 R88, R94, R36, R8 ;  /* 0x000000245e587225 */ /* 0x000fe200078e0008 */
[----:B------:R-:W-:-:S02]  /*1d70*/  LOP3.LUT R0, R0, 0xffffc000, RZ, 0xc0, !PT ;  /* 0xffffc00000007812 */ /* 0x000fc400078ec0ff */
[----:B------:R-:W-:Y:S01]  /*1d80*/  LOP3.LUT R3, R3, R98, RZ, 0x3c, !PT ;  /* 0x0000006203037212 */ /* 0x000fe200078e3cff */
[C---:B------:R-:W-:Y:S01]  /*1d90*/  IMAD R5, R94.reuse, R31, R27 ;  /* 0x0000001f5e057224 */ /* 0x040fe200078e021b */
[----:B------:R-:W-:Y:S01]  /*1da0*/  LOP3.LUT R14, R21, 0x70, R13, 0xf8, !PT ;  /* 0x00000070150e7812 */ /* 0x000fe200078ef80d */
[----:B------:R-:W-:Y:S01]  /*1db0*/  IMAD.WIDE.U32 R90, R94, R30, R6 ;  /* 0x0000001e5e5a7225 */ /* 0x000fe200078e0006 */
[----:B------:R-:W-:Y:S02]  /*1dc0*/  LOP3.LUT R28, R28, 0xfffffff8, RZ, 0xc0, !PT ;  /* 0xfffffff81c1c7812 */ /* 0x000fe400078ec0ff */
[----:B------:R-:W-:Y:S01]  /*1dd0*/  LOP3.LUT R15, R15, R100, RZ, 0x3c, !PT ;  /* 0x000000640f0f7212 */ /* 0x000fe200078e3cff */
[----:B------:R-:W-:Y:S01]  /*1de0*/  IMAD.WIDE.U32 R92, R94, R30, R10 ;  /* 0x0000001e5e5c7225 */ /* 0x000fe200078e000a */
[----:B------:R-:W-:Y:S02]  /*1df0*/  LOP3.LUT R43, R12, R99, RZ, 0x3c, !PT ;  /* 0x000000630c2b7212 */ /* 0x000fe400078e3cff */
[----:B------:R-:W-:Y:S01]  /*1e00*/  IADD3 R81, R3, R0, R227 ;  /* 0x0000000003517210 */ /* 0x000fe20007ffe0e3 */
[----:B------:R-:W-:Y:S01]  /*1e10*/  IMAD R3, R94, R37, R20 ;  /* 0x000000255e037224 */ /* 0x000fe200078e0214 */
[----:B------:R-:W-:Y:S01]  /*1e20*/  LOP3.LUT R21, R14, R101, RZ, 0x3c, !PT ;  /* 0x000000650e157212 */ /* 0x000fe200078e3cff */
[----:B------:R-:W-:Y:S01]  /*1e30*/  IMAD.IADD R28, R46, 0x1, -R28 ;  /* 0x000000012e1c7824 */ /* 0x000fe200078e0a1c */
[----:B------:R-:W-:Y:S01]  /*1e40*/  ISETP.GE.AND P2, PT, R22, UR4, PT ;  /* 0x0000000416007c0c */ /* 0x000fe2000bf46270 */
[----:B------:R-:W-:Y:S01]  /*1e50*/  IMAD.SHL.U32 R37, R36, 0x40, RZ ;  /* 0x0000004024257824 */ /* 0x000fe200078e00ff */
[----:B------:R-:W-:Y:S01]  /*1e60*/  LOP3.LUT R9, R13, 0xfffffff0, RZ, 0xc0, !PT ;  /* 0xfffffff00d097812 */ /* 0x000fe200078ec0ff */
[----:B------:R-:W-:Y:S01]  /*1e70*/  IMAD.IADD R10, R91, 0x1, R5 ;  /* 0x000000015b0a7824 */ /* 0x000fe200078e0205 */
[----:B------:R-:W-:Y:S01]  /*1e80*/  SHF.L.U64.HI R35, R30, 0x5, R31 ;  /* 0x000000051e237819 */ /* 0x000fe2000001021f */
[----:B------:R-:W-:Y:S01]  /*1e90*/  IMAD.IADD R8, R5, 0x1, R93 ;  /* 0x0000000105087824 */ /* 0x000fe200078e025d */
[C---:B------:R-:W-:Y:S01]  /*1ea0*/  SHF.L.U32 R38, R36.reuse, 0x5, RZ ;  /* 0x0000000524267819 */ /* 0x040fe200000006ff */
[----:B------:R-:W-:Y:S01]  /*1eb0*/  IMAD.SHL.U32 R36, R36, 0x80, RZ ;  /* 0x0000008024247824 */ /* 0x000fe200078e00ff */
[----:B------:R-:W-:Y:S01]  /*1ec0*/  IADD3 R20, R3, R89, RZ ;  /* 0x0000005903147210 */ /* 0x000fe20007ffe0ff */
[----:B------:R-:W-:Y:S01]  /*1ed0*/  VIADD R97, R44, 0x8 ;  /* 0x000000082c617836 */ /* 0x000fe20000000000 */
[----:B------:R-:W-:Y:S01]  /*1ee0*/  SHF.R.S32.HI R29, RZ, 0x1f, R222 ;  /* 0x0000001fff1d7819 */ /* 0x000fe200000114de */
[----:B------:R-:W-:Y:S01]  /*1ef0*/  IMAD.SHL.U32 R27, R45, 0x2, RZ ;  /* 0x000000022d1b7824 */ /* 0x000fe200078e00ff */
[----:B------:R-:W-:Y:S01]  /*1f00*/  LEA R28, R28, R219, 0x5 ;  /* 0x000000db1c1c7211 */ /* 0x000fe200078e28ff */
[----:B------:R-:W-:Y:S01]  /*1f10*/  @!P6 BAR.SYNC.DEFER_BLOCKING 0x9, 0x100 ;  /* 0x024400000000eb1d */ /* 0x000fe20000010000 */
[----:B------:R-:W-:-:S02]  /*1f20*/  ISETP.GE.AND P1, PT, R16, UR4, PT ;  /* 0x0000000410007c0c */ /* 0x000fc4000bf26270 */
[----:B------:R-:W-:Y:S02]  /*1f30*/  SHF.R.S32.HI R7, RZ, 0x4, R13 ;  /* 0x00000004ff077819 */ /* 0x000fe4000001140d */
[----:B------:R-:W-:Y:S02]  /*1f40*/  SHF.R.S32.HI R5, RZ, 0x1f, R9 ;  /* 0x0000001fff057819 */ /* 0x000fe40000011409 */
[-C--:B--2---:R-:W-:Y:S02]  /*1f50*/  IADD3 R80, R15, R0.reuse, R34 ;  /* 0x000000000f507210 */ /* 0x084fe40007ffe022 */
[C---:B------:R-:W-:Y:S02]  /*1f60*/  SHF.L.U64.HI R34, R30.reuse, 0x6, R31 ;  /* 0x000000061e227819 */ /* 0x040fe4000001021f */
[----:B---3--:R-:W-:Y:S02]  /*1f70*/  IADD3 R43, R43, R0, R33 ;  /* 0x000000002b2b7210 */ /* 0x008fe40007ffe021 */
[----:B------:R-:W-:-:S02]  /*1f80*/  SHF.L.U64.HI R33, R30, 0x7, R31 ;  /* 0x000000071e217819 */ /* 0x000fc4000001021f */
[----:B----4-:R-:W-:Y:S01]  /*1f90*/  IADD3 R42, R21, R0, R32 ;  /* 0x00000000152a7210 */ /* 0x010fe20007ffe020 */
[C---:B------:R-:W-:Y:S01]  /*1fa0*/  IMAD.SHL.U32 R32, R30.reuse, 0x20, RZ ;  /* 0x000000201e207824 */ /* 0x040fe200078e00ff */
[C---:B------:R-:W-:Y:S01]  /*1fb0*/  SHF.L.U32 R31, R30.reuse, 0x6, RZ ;  /* 0x000000061e1f7819 */ /* 0x040fe200000006ff */
[----:B------:R-:W-:Y:S01]  /*1fc0*/  IMAD.IADD R21, R87, 0x1, R3 ;  /* 0x0000000157157824 */ /* 0x000fe200078e0203 */
[----:B------:R-:W-:Y:S01]  /*1fd0*/  P2R R3, PR, RZ, 0x4 ;  /* 0x00000004ff037803 */ /* 0x000fe20000000000 */
[----:B------:R-:W-:Y:S01]  /*1fe0*/  IMAD.SHL.U32 R30, R30, 0x80, RZ ;  /* 0x000000801e1e7824 */ /* 0x000fe200078e00ff */
[----:B------:R-:W-:-:S07]  /*1ff0*/  SHF.R.S32.HI R6, RZ, 0x1f, R24 ;  /* 0x0000001fff067819 */ /* 0x000fce0000011418 */
.L_x_595:
[----:B0-----:R-:W0:Y:S01]  /*2000*/  LDC R103, c[0x0][0x430] ;  /* 0x00010c00ff677b82 */ /* 0x001e220000000800 */
[----:B------:R-:W-:Y:S02]  /*2010*/  VIADD R26, R26, 0xffffffff ;  /* 0xffffffff1a1a7836 */ /* 0x000fe40000000000 */
[----:B------:R-:W-:-:S03]  /*2020*/  IMAD.MOV.U32 R102, RZ, RZ, RZ ;  /* 0x000000ffff667224 */ /* 0x000fc600078e00ff */
[----:B------:R-:W-:Y:S02]  /*2030*/  LEA R4, R26, R28, 0x7 ;  /* 0x0000001c1a047211 */ /* 0x000fe400078e38ff */
[----:B-1----:R-:W1:Y:S02]  /*2040*/  LDC R108, c[0x0][0x3f4] ;  /* 0x0000fd00ff6c7b82 */ /* 0x002e640000000800 */
[----:B------:R-:W-:Y:S01]  /*2050*/  ISETP.GE.AND P2, PT, R4, R2, PT ;  /* 0x000000020400720c */ /* 0x000fe20003f46270 */
[----:B------:R-:W-:-:S03]  /*2060*/  IMAD.IADD R45, R85, 0x1, R4 ;  /* 0x00000001552d7824 */ /* 0x000fc600078e0204 */
[----:B------:R-:W-:Y:S01]  /*2070*/  ISETP.GT.OR P2, PT, R28, 0x7f, P2 ;  /* 0x0000007f1c00780c */ /* 0x000fe20001744670 */
[----:B------:R-:W-:Y:S01]  /*2080*/  IMAD.MOV.U32 R11, RZ, RZ, R45 ;  /* 0x000000ffff0b7224 */ /* 0x000fe200078e002d */
[----:B0-----:R-:W-:-:S11]  /*2090*/  ISETP.NE.AND P3, PT, R103, 0x1, PT ;  /* 0x000000016700780c */ /* 0x001fd60003f65270 */
[----:B------:R-:W0:Y:S08]  /*20a0*/  @!P2 LDC.64 R14, c[0x0][0x428] ;  /* 0x00010a00ff0eab82 */ /* 0x000e300000000a00 */
[----:B--2---:R-:W2:Y:S08]  /*20b0*/  @!P2 LDC.64 R46, c[0x0][0x418] ;  /* 0x00010600ff2eab82 */ /* 0x004eb00000000a00 */
[----:B------:R-:W3:Y:S08]  /*20c0*/  @P3 LDC R0, c[0x0][0x434] ;  /* 0x00010d00ff003b82 */ /* 0x000ef00000000800 */
[----:B------:R-:W4:Y:S01]  /*20d0*/  @P3 LDC R13, c[0x0][0x438] ;  /* 0x00010e00ff0d3b82 */ /* 0x000f220000000800 */
[----:B---3--:R-:W-:-:S05]  /*20e0*/  @P3 IMAD.HI.U32 R0, R45, R0, RZ ;  /* 0x000000002d003227 */ /* 0x008fca00078e00ff */
[----:B----4-:R-:W-:Y:S01]  /*20f0*/  @P3 SHF.R.U32.HI R11, RZ, R13, R0 ;  /* 0x0000000dff0b3219 */ /* 0x010fe20000011600 */
[----:B0-----:R-:W-:-:S03]  /*2100*/  @!P2 IMAD R0, R6, R14, RZ ;  /* 0x0000000e0600a224 */ /* 0x001fc600078e02ff */
[--C-:B------:R-:W-:Y:S01]  /*2110*/  @!P2 SHF.R.S32.HI R13, RZ, 0x1f, R11.reuse ;  /* 0x0000001fff0da819 */ /* 0x100fe2000001140b */
[----:B------:R-:W-:Y:S02]  /*2120*/  @!P2 IMAD.MOV.U32 R12, RZ, RZ, R11 ;  /* 0x000000ffff0ca224 */ /* 0x000fe400078e000b */
[C---:B------:R-:W-:Y:S02]  /*2130*/  @!P2 IMAD R15, R24.reuse, R15, R0 ;  /* 0x0000000f180fa224 */ /* 0x040fe400078e0200 */
[----:B------:R-:W-:-:S05]  /*2140*/  @!P2 IMAD.WIDE.U32 R12, R24, R14, R12 ;  /* 0x0000000e180ca225 */ /* 0x000fca00078e000c */
[----:B------:R-:W-:Y:S02]  /*2150*/  @!P2 IADD3 R0, R13, R15, RZ ;  /* 0x0000000f0d00a210 */ /* 0x000fe40007ffe0ff */
[----:B--2---:R-:W-:-:S04]  /*2160*/  @!P2 LEA R14, P3, R12, R46, 0x2 ;  /* 0x0000002e0c0ea211 */ /* 0x004fc800078610ff */
[----:B------:R-:W-:Y:S02]  /*2170*/  @!P2 LEA.HI.X R15, R12, R47, R0, 0x2, P3 ;  /* 0x0000002f0c0fa211 */ /* 0x000fe400018f1400 */
[----:B------:R-:W-:-:S03]  /*2180*/  LOP3.LUT R4, R84, 0x70, R16, 0xf8, !PT ;  /* 0x0000007054047812 */ /* 0x000fc600078ef810 */
[----:B------:R0:W5:Y:S01]  /*2190*/  @!P2 LDG.E R102, desc[UR36][R14.64] ;  /* 0x000000240e66a981 */ /* 0x000162000c1e1900 */
[----:B-1----:R-:W-:Y:S01]  /*21a0*/  ISETP.GE.AND P2, PT, R108, 0x1, PT ;  /* 0x000000016c00780c */ /* 0x002fe20003f46270 */
[----:B------:R-:W-:Y:S01]  /*21b0*/  IMAD.MOV R0, RZ, RZ, -R11 ;  /* 0x000000ffff007224 */ /* 0x000fe200078e0a0b */
[----:B------:R-:W-:Y:S01]  /*21c0*/  LOP3.LUT R11, R227, R4, R98, 0xf6, !PT ;  /* 0x00000004e30b7212 */ /* 0x000fe200078ef662 */
[----:B------:R-:W-:Y:S05]  /*21d0*/  YIELD ;  /* 0x0000000000007946 */ /* 0x000fea0003800000 */
[----:B------:R-:W-:Y:S01]  /*21e0*/  IMAD R4, R216, 0x8000, R11 ;  /* 0x00008000d8047824 */ /* 0x000fe200078e020b */
[----:B------:R-:W-:Y:S01]  /*21f0*/  ISETP.GT.AND P3, PT, R26, R25, PT ;  /* 0x000000191a00720c */ /* 0x000fe20003f64270 */
[----:B------:R-:W-:Y:S01]  /*2200*/  BSSY B0, `(.L_x_500) ;  /* 0x0000924000007945 */ /* 0x000fe20003800000 */
[----:B------:R-:W-:-:S02]  /*2210*/  IMAD R103, R103, R0, R45 ;  /* 0x0000000067677224 */ /* 0x000fc400078e022d */
[----:B------:R-:W-:Y:S02]  /*2220*/  P2R R0, PR, RZ, 0x8 ;  /* 0x00000008ff007803 */ /* 0x000fe40000000000 */
[----:B------:R-:W-:Y:S01]  /*2230*/  IADD3 R95, R23, R4, RZ ;  /* 0x00000004175f7210 */ /* 0x000fe20007ffe0ff */
[----:B0-----:R-:W-:Y:S06]  /*2240*/  @!P2 BRA `(.L_x_501) ;  /* 0x0000008800d4a947 */ /* 0x001fec0003800000 */
[----:B------:R-:W-:Y:S01]  /*2250*/  SHF.R.S32.HI R104, RZ, 0x1f, R103 ;  /* 0x0000001fff687819 */ /* 0x000fe20000011467 */
[----:B------:R-:W-:Y:S01]  /*2260*/  ULDC.64 UR4, c[0x0][0x300] ;  /* 0x0000c00000047ab9 */ /* 0x000fe20000000a00 */
[----:B-----5:R-:W-:Y:S01]  /*2270*/  SHF.R.S32.HI R105, RZ, 0x1f, R102 ;  /* 0x0000001fff697819 */ /* 0x020fe20000011466 */
[----:B------:R-:W-:Y:S01]  /*2280*/  IMAD.WIDE.U32 R12, R103, UR4, RZ ;  /* 0x00000004670c7c25 */ /* 0x000fe2000f8e00ff */
[----:B------:R-:W-:Y:S02]  /*2290*/  ULDC.U8 UR6, c[0x0][0x410] ;  /* 0x0001040000067ab9 */ /* 0x000fe40000000000 */
[----:B------:R-:W-:Y:S01]  /*22a0*/  ISETP.NE.AND P2, PT, RZ, UR6, PT ;  /* 0x00000006ff007c0c */ /* 0x000fe2000bf45270 */
[----:B------:R-:W-:Y:S02]  /*22b0*/  IMAD R4, R104, UR4, RZ ;  /* 0x0000000468047c24 */ /* 0x000fe4000f8e02ff */
[-C--:B------:R-:W-:Y:S02]  /*22c0*/  IMAD R14, R33, R26.reuse, RZ ;  /* 0x0000001a210e7224 */ /* 0x080fe400078e02ff */
[----:B------:R-:W-:Y:S01]  /*22d0*/  IMAD R11, R103, UR5, R4 ;  /* 0x00000005670b7c24 */ /* 0x000fe2000f8e0204 */
[----:B------:R-:W-:Y:S01]  /*22e0*/  ULDC.64 UR4, c[0x0][0x310] ;  /* 0x0000c40000047ab9 */ /* 0x000fe20000000a00 */
[----:B------:R-:W-:-:S02]  /*22f0*/  IMAD R4, R39, R26, RZ ;  /* 0x0000001a27047224 */ /* 0x000fc400078e02ff */
[----:B------:R-:W-:Y:S02]  /*2300*/  IMAD R15, R105, UR4, RZ ;  /* 0x00000004690f7c24 */ /* 0x000fe4000f8e02ff */
[----:B------:R-:W-:Y:S01]  /*2310*/  IMAD.IADD R13, R13, 0x1, R11 ;  /* 0x000000010d0d7824 */ /* 0x000fe200078e020b */
[----:B------:R-:W-:Y:S01]  /*2320*/  SHF.R.S32.HI R11, RZ, 0x1f, R26 ;  /* 0x0000001fff0b7819 */ /* 0x000fe2000001141a */
[C---:B------:R-:W-:Y:S02]  /*2330*/  IMAD R15, R102.reuse, UR5, R15 ;  /* 0x00000005660f7c24 */ /* 0x040fe4000f8e020f */
[----:B------:R-:W-:Y:S01]  /*2340*/  IMAD.WIDE.U32 R12, R102, UR4, R12 ;  /* 0x00000004660c7c25 */ /* 0x000fe2000f8e000c */
[----:B------:R-:W-:-:S03]  /*2350*/  ULDC.64 UR4, c[0x0][0x308] ;  /* 0x0000c20000047ab9 */ /* 0x000fc60000000a00 */
[----:B------:R-:W-:Y:S02]  /*2360*/  IMAD.IADD R13, R13, 0x1, R15 ;  /* 0x000000010d0d7824 */ /* 0x000fe400078e020f */
[----:B------:R-:W-:Y:S02]  /*2370*/  IMAD R15, R29, UR4, RZ ;  /* 0x000000041d0f7c24 */ /* 0x000fe4000f8e02ff */
[----:B------:R-:W-:-:S04]  /*2380*/  IMAD.WIDE.U32 R44, R222, UR4, R12 ;  /* 0x00000004de2c7c25 */ /* 0x000fc8000f8e000c */
[----:B------:R-:W-:Y:S01]  /*2390*/  IMAD R111, R222, UR5, R15 ;  /* 0x00000005de6f7c24 */ /* 0x000fe2000f8e020f */
[----:B------:R-:W-:Y:S01]  /*23a0*/  ULDC.64 UR4, c[0x0][0x2e8] ;  /* 0x0000ba0000047ab9 */ /* 0x000fe20000000a00 */
[C---:B------:R-:W-:Y:S01]  /*23b0*/  IMAD R47, R11.reuse, R36, R4 ;  /* 0x000000240b2f7224 */ /* 0x040fe200078e0204 */
[----:B------:R-:W-:Y:S01]  /*23c0*/  IADD3 R110, P3, R44, UR4, RZ ;  /* 0x000000042c6e7c10 */ /* 0x000fe2000ff7e0ff */
[----:B------:R-:W-:Y:S02]  /*23d0*/  IMAD R11, R11, R30, R14 ;  /* 0x0000001e0b0b7224 */ /* 0x000fe400078e020e */
[----:B------:R-:W-:Y:S01]  /*23e0*/  IMAD R106, R26, -0x80, R2 ;  /* 0xffffff801a6a7824 */ /* 0x000fe200078e0202 */
[----:B------:R-:W-:Y:S01]  /*23f0*/  IADD3.X R111, R45, UR5, R111, P3, !PT ;  /* 0x000000052d6f7c10 */ /* 0x000fe20009ffe46f */
[----:B------:R-:W-:-:S03]  /*2400*/  IMAD.WIDE.U32 R14, R30, R26, RZ ;  /* 0x0000001a1e0e7225 */ /* 0x000fc600078e00ff */
[----:B------:R-:W-:Y:S01]  /*2410*/  VIMNMX R106, R106, 0x80, PT ;  /* 0x000000806a6a7848 */ /* 0x000fe20003fe0100 */
[----:B------:R-:W-:Y:S01]  /*2420*/  IMAD.WIDE.U32 R12, R36, R26, RZ ;  /* 0x0000001a240c7225 */ /* 0x000fe200078e00ff */
[----:B------:R-:W-:-:S03]  /*2430*/  IADD3 R11, R15, R11, RZ ;  /* 0x0000000b0f0b7210 */ /* 0x000fc60007ffe0ff */
[----:B------:R-:W-:Y:S01]  /*2440*/  IMAD.IADD R107, R13, 0x1, R47 ;  /* 0x000000010d6b7824 */ /* 0x000fe200078e022f */
[----:B------:R-:W-:Y:S06]  /*2450*/  @!P2 BRA `(.L_x_502) ;  /* 0x000000440008a947 */ /* 0x000fec0003800000 */
[----:B------:R-:W-:Y:S01]  /*2460*/  ISETP.GE.AND P2, PT, R219, R106, PT ;  /* 0x0000006adb00720c */ /* 0x000fe20003f46270 */
[----:B------:R-:W-:Y:S01]  /*2470*/  BSSY B1, `(.L_x_503) ;  /* 0x0000018000017945 */ /* 0x000fe20003800000 */
[----:B------:R-:W-:Y:S02]  /*2480*/  CS2R R60, SRZ ;  /* 0x00000000003c7805 */ /* 0x000fe4000001ff00 */
[----:B------:R-:W-:Y:S02]  /*2490*/  CS2R R68, SRZ ;  /* 0x0000000000447805 */ /* 0x000fe4000001ff00 */
[----:B------:R-:W-:Y:S02]  /*24a0*/  CS2R R72, SRZ ;  /* 0x0000000000487805 */ /* 0x000fe4000001ff00 */
[----:B------:R-:W-:Y:S02]  /*24b0*/  P2R R126, PR, RZ, 0x4 ;  /* 0x00000004ff7e7803 */ /* 0x000fe40000000000 */
[----:B------:R-:W-:-:S02]  /*24c0*/  CS2R R70, SRZ ;  /* 0x0000000000467805 */ /* 0x000fc4000001ff00 */
[----:B------:R-:W-:Y:S01]  /*24d0*/  CS2R R74, SRZ ;  /* 0x00000000004a7805 */ /* 0x000fe2000001ff00 */
[----:B------:R-:W-:Y:S06]  /*24e0*/  @P2 BRA `(.L_x_504) ;  /* 0x0000000000402947 */ /* 0x000fec0003800000 */
[----:B------:R-:W-:Y:S01]  /*24f0*/  ULDC.64 UR4, c[0x0][0x3e8] ;  /* 0x0000fa0000047ab9 */ /* 0x000fe20000000a00 */
[----:B------:R-:W-:Y:S02]  /*2500*/  CS2R R72, SRZ ;  /* 0x0000000000487805 */ /* 0x000fe4000001ff00 */
[----:B------:R-:W-:Y:S02]  /*2510*/  IADD3 R44, P2, P3, R86, UR4, R12 ;  /* 0x00000004562c7c10 */ /* 0x000fe4000fb5e00c */
[----:B------:R-:W-:Y:S02]  /*2520*/  CS2R R74, SRZ ;  /* 0x00000000004a7805 */ /* 0x000fe4000001ff00 */
[----:B------:R-:W-:Y:S01]  /*2530*/  IADD3.X R45, R21, UR5, R107, P2, P3 ;  /* 0x00000005152d7c10 */ /* 0x000fe200097e646b */
[----:B------:R-:W-:Y:S02]  /*2540*/  ULDC.64 UR4, c[0x0][0x400] ;  /* 0x0001000000047ab9 */ /* 0x000fe40000000a00 */
[----:B------:R-:W-:-:S04]  /*2550*/  IADD3 R46, P2, P3, R90, UR4, R14 ;  /* 0x000000045a2e7c10 */ /* 0x000fc8000fb5e00e */
[----:B------:R-:W-:Y:S02]  /*2560*/  IADD3.X R47, R10, UR5, R11, P2, P3 ;  /* 0x000000050a2f7c10 */ /* 0x000fe400097e640b */
[----:B------:R-:W-:Y:S02]  /*2570*/  ISETP.GE.AND P2, PT, R18, R108, PT ;  /* 0x0000006c1200720c */ /* 0x000fe40003f46270 */
[----:B------:R-:W-:Y:S02]  /*2580*/  CS2R R68, SRZ ;  /* 0x0000000000447805 */ /* 0x000fe4000001ff00 */
[----:B------:R-:W-:-:S09]  /*2590*/  CS2R R70, SRZ ;  /* 0x0000000000467805 */ /* 0x000fd2000001ff00 */
[----:B------:R0:W5:Y:S04]  /*25a0*/  @!P2 LDG.E.64 R72, desc[UR36][R44.64] ;  /* 0x000000242c48a981 */ /* 0x000168000c1e1b00 */
[----:B------:R0:W5:Y:S01]  /*25b0*/  @!P2 LDG.E.64 R74, desc[UR36][R46.64] ;  /* 0x000000242e4aa981 */ /* 0x000162000c1e1b00 */
[----:B------:R-:W-:-:S13]  /*25c0*/  ISETP.GE.AND P2, PT, R218, R108, PT ;  /* 0x0000006cda00720c */ /* 0x000fda0003f46270 */
[----:B------:R0:W5:Y:S04]  /*25d0*/  @!P2 LDG.E.64 R68, desc[UR36][R44.64+0x40] ;  /* 0x000040242c44a981 */ /* 0x000168000c1e1b00 */
[----:B------:R0:W5:Y:S02]  /*25e0*/  @!P2 LDG.E.64 R70, desc[UR36][R46.64+0x40] ;  /* 0x000040242e46a981 */ /* 0x000164000c1e1b00 */
.L_x_504:
[----:B------:R-:W-:Y:S05]  /*25f0*/  BSYNC B1 ;  /* 0x0000000000017941 */ /* 0x000fea0003800000 */
.L_x_503:
[----:B------:R-:W-:Y:S01]  /*2600*/  VIADD R4, R219, 0x20 ;  /* 0x00000020db047836 */ /* 0x000fe20000000000 */
[----:B------:R-:W-:Y:S01]  /*2610*/  BSSY B1, `(.L_x_505) ;  /* 0x0000024000017945 */ /* 0x000fe20003800000 */
[----:B------:R-:W-:Y:S02]  /*2620*/  CS2R R64, SRZ ;  /* 0x0000000000407805 */ /* 0x000fe4000001ff00 */
[----:B------:R-:W-:Y:S02]  /*2630*/  CS2R R62, SRZ ;  /* 0x00000000003e7805 */ /* 0x000fe4000001ff00 */
[----:B0-----:R-:W-:Y:S02]  /*2640*/  CS2R R44, SRZ ;  /* 0x00000000002c7805 */ /* 0x001fe4000001ff00 */
[----:B------:R-:W-:Y:S02]  /*2650*/  ISETP.GE.AND P2, PT, R4, R106, PT ;  /* 0x0000006a0400720c */ /* 0x000fe40003f46270 */
[----:B------:R-:W-:-:S02]  /*2660*/  CS2R R52, SRZ ;  /* 0x0000000000347805 */ /* 0x000fc4000001ff00 */
[----:B------:R-:W-:Y:S02]  /*2670*/  CS2R R56, SRZ ;  /* 0x0000000000387805 */ /* 0x000fe4000001ff00 */
[----:B------:R-:W-:Y:S02]  /*2680*/  CS2R R54, SRZ ;  /* 0x0000000000367805 */ /* 0x000fe4000001ff00 */
[----:B------:R-:W-:Y:S02]  /*2690*/  CS2R R58, SRZ ;  /* 0x00000000003a7805 */ /* 0x000fe4000001ff00 */
[----:B------:R-:W-:Y:S02]  /*26a0*/  CS2R R48, SRZ ;  /* 0x0000000000307805 */ /* 0x000fe4000001ff00 */
[----:B------:R-:W-:Y:S02]  /*26b0*/  CS2R R46, SRZ ;  /* 0x00000000002e7805 */ /* 0x000fe4000001ff00 */
[----:B------:R-:W-:Y:S01]  /*26c0*/  CS2R R50, SRZ ;  /* 0x0000000000327805 */ /* 0x000fe2000001ff00 */
[----:B-----5:R-:W-:Y:S01]  /*26d0*/  IMAD.MOV.U32 R117, RZ, RZ, R68 ;  /* 0x000000ffff757224 */ /* 0x020fe200078e0044 */
[----:B------:R-:W-:Y:S01]  /*26e0*/  CS2R R66, SRZ ;  /* 0x0000000000427805 */ /* 0x000fe2000001ff00 */
[----:B------:R-:W-:Y:S01]  /*26f0*/  IMAD.MOV.U32 R125, RZ, RZ, R72 ;  /* 0x000000ffff7d7224 */ /* 0x000fe200078e0048 */
[----:B------:R-:W-:Y:S06]  /*2700*/  @P2 BRA `(.L_x_506) ;  /* 0x0000000000502947 */ /* 0x000fec0003800000 */
[----:B------:R-:W-:Y:S01]  /*2710*/  IADD3 R76, P3, P4, R86, R12, R38 ;  /* 0x0000000c564c7210 */ /* 0x000fe20007c7e026 */
[----:B------:R-:W-:Y:S01]  /*2720*/  ULDC.64 UR4, c[0x0][0x3e8] ;  /* 0x0000fa0000047ab9 */ /* 0x000fe20000000a00 */
[----:B------:R-:W-:Y:S02]  /*2730*/  CS2R R64, SRZ ;  /* 0x0000000000407805 */ /* 0x000fe4000001ff00 */
[----:B------:R-:W-:Y:S02]  /*2740*/  CS2R R66, SRZ ;  /* 0x0000000000427805 */ /* 0x000fe4000001ff00 */
[----:B------:R-:W-:Y:S02]  /*2750*/  IADD3.X R60, R21, R107, R41, P3, P4 ;  /* 0x0000006b153c7210 */ /* 0x000fe40001fe8429 */
[----:B------:R-:W-:-:S04]  /*2760*/  IADD3 R78, P3, P4, R90, R14, R32 ;  /* 0x0000000e5a4e7210 */ /* 0x000fc80007c7e020 */
[----:B------:R-:W-:Y:S02]  /*2770*/  IADD3.X R4, R10, R11, R35, P3, P4 ;  /* 0x0000000b0a047210 */ /* 0x000fe40001fe8423 */
[----:B------:R-:W-:-:S04]  /*2780*/  IADD3 R76, P3, R76, UR4, RZ ;  /* 0x000000044c4c7c10 */ /* 0x000fc8000ff7e0ff */
[----:B------:R-:W-:Y:S01]  /*2790*/  IADD3.X R77, R60, UR5, RZ, P3, !PT ;  /* 0x000000053c4d7c10 */ /* 0x000fe20009ffe4ff */
[----:B------:R-:W-:Y:S02]  /*27a0*/  ULDC.64 UR4, c[0x0][0x400] ;  /* 0x0001000000047ab9 */ /* 0x000fe40000000a00 */
[----:B------:R-:W-:-:S04]  /*27b0*/  IADD3 R78, P3, R78, UR4, RZ ;  /* 0x000000044e4e7c10 */ /* 0x000fc8000ff7e0ff */
[----:B------:R-:W-:Y:S02]  /*27c0*/  IADD3.X R79, R4, UR5, RZ, P3, !PT ;  /* 0x00000005044f7c10 */ /* 0x000fe40009ffe4ff */
        /* <DEDUP_REMOVED lines=8> */
.L_x_506:
[----:B------:R-:W-:Y:S05]  /*2850*/  BSYNC B1 ;  /* 0x0000000000017941 */ /* 0x000fea0003800000 */
.L_x_505:
[----:B------:R-:W-:Y:S01]  /*2860*/  IADD3 R4, R219, 0x40, RZ ;  /* 0x00000040db047810 */ /* 0x000fe20007ffe0ff */
[----:B------:R-:W-:Y:S03]  /*2870*/  BSSY B1, `(.L_x_507) ;  /* 0x0000017000017945 */ /* 0x000fe60003800000 */
[----:B------:R-:W-:-:S13]  /*2880*/  ISETP.GE.AND P3, PT, R4, R106, PT ;  /* 0x0000006a0400720c */ /* 0x000fda0003f66270 */
[----:B------:R-:W-:Y:S05]  /*2890*/  @P3 BRA `(.L_x_508) ;  /* 0x0000000000503947 */ /* 0x000fea0003800000 */
[----:B0-----:R-:W-:Y:S01]  /*28a0*/  IADD3 R76, P4, P5, R86, R37, R12 ;  /* 0x00000025564c7210 */ /* 0x001fe20007d9e00c */
        /* <DEDUP_REMOVED lines=19> */
.L_x_508:
[----:B------:R-:W-:Y:S05]  /*29e0*/  BSYNC B1 ;  /* 0x0000000000017941 */ /* 0x000fea0003800000 */
.L_x_507:
[----:B------:R-:W-:Y:S01]  /*29f0*/  VIADD R4, R219, 0x60 ;  /* 0x00000060db047836 */ /* 0x000fe20000000000 */
[----:B------:R-:W-:Y:S04]  /*2a00*/  BSSY B1, `(.L_x_509) ;  /* 0x000001d000017945 */ /* 0x000fe80003800000 */
[----:B------:R-:W-:-:S13]  /*2a10*/  ISETP.GE.AND P4, PT, R4, R106, PT ;  /* 0x0000006a0400720c */ /* 0x000fda0003f86270 */
[----:B------:R-:W-:Y:S05]  /*2a20*/  @P4 BRA `(.L_x_510) ;  /* 0x0000000000684947 */ /* 0x000fea0003800000 */
[----:B------:R-:W2:Y:S01]  /*2a30*/  LDC.64 R44, c[0x0][0x3f8] ;  /* 0x0000fe00ff2c7b82 */ /* 0x000ea20000000a00 */
[----:B------:R-:W-:Y:S01]  /*2a40*/  IMAD.MOV.U32 R13, RZ, RZ, R107 ;  /* 0x000000ffff0d7224 */ /* 0x000fe200078e006b */
[----:B------:R-:W-:Y:S01]  /*2a50*/  MOV R15, R11 ;  /* 0x0000000b000f7202 */ /* 0x000fe20000000f00 */
[----:B------:R-:W-:Y:S01]  /*2a60*/  ULDC.64 UR4, c[0x0][0x3e8] ;  /* 0x0000fa0000047ab9 */ /* 0x000fe20000000a00 */
[----:B------:R-:W-:Y:S02]  /*2a70*/  CS2R R48, SRZ ;  /* 0x0000000000307805 */ /* 0x000fe4000001ff00 */
[----:B------:R-:W-:Y:S01]  /*2a80*/  CS2R R50, SRZ ;  /* 0x0000000000327805 */ /* 0x000fe2000001ff00 */
[----:B--2---:R-:W-:Y:S02]  /*2a90*/  IMAD R45, R45, 0x60, RZ ;  /* 0x000000602d2d7824 */ /* 0x004fe400078e02ff */
[----:B------:R-:W-:-:S04]  /*2aa0*/  IMAD.WIDE.U32 R12, R44, 0x60, R12 ;  /* 0x000000602c0c7825 */ /* 0x000fc800078e000c */
[----:B------:R-:W-:Y:S01]  /*2ab0*/  IMAD.IADD R4, R13, 0x1, R45 ;  /* 0x000000010d047824 */ /* 0x000fe200078e022d */
[----:B------:R-:W-:Y:S01]  /*2ac0*/  IADD3 R12, P5, P6, R86, UR4, R12 ;  /* 0x00000004560c7c10 */ /* 0x000fe2000febe00c */
[----:B------:R-:W2:Y:S03]  /*2ad0*/  LDC.64 R44, c[0x0][0x408] ;  /* 0x00010200ff2c7b82 */ /* 0x000ea60000000a00 */
[----:B------:R-:W-:Y:S01]  /*2ae0*/  IADD3.X R13, R21, UR5, R4, P5, P6 ;  /* 0x00000005150d7c10 */ /* 0x000fe2000afec404 */
[----:B------:R-:W-:Y:S01]  /*2af0*/  ULDC.64 UR4, c[0x0][0x400] ;  /* 0x0001000000047ab9 */ /* 0x000fe20000000a00 */
[----:B--2---:R-:W-:-:S04]  /*2b00*/  IMAD.WIDE.U32 R14, R44, 0x60, R14 ;  /* 0x000000602c0e7825 */ /* 0x004fc800078e000e */
[----:B------:R-:W-:Y:S01]  /*2b10*/  IMAD R11, R45, 0x60, RZ ;  /* 0x000000602d0b7824 */ /* 0x000fe200078e02ff */
[----:B------:R-:W-:-:S03]  /*2b20*/  IADD3 R14, P5, P6, R90, UR4, R14 ;  /* 0x000000045a0e7c10 */ /* 0x000fc6000febe00e */
[----:B------:R-:W-:-:S05]  /*2b30*/  IMAD.IADD R11, R15, 0x1, R11 ;  /* 0x000000010f0b7824 */ /* 0x000fca00078e020b */
        /* <DEDUP_REMOVED lines=9> */
.L_x_510:
[----:B------:R-:W-:Y:S05]  /*2bd0*/  BSYNC B1 ;  /* 0x0000000000017941 */ /* 0x000fea0003800000 */
.L_x_509:
[----:B------:R-:W-:Y:S01]  /*2be0*/  UISETP.NE.AND UP0, UPT, UR39, 0x3, UPT ;  /* 0x000000032700788c */ /* 0x000fe2000bf05270 */
[----:B------:R-:W-:Y:S01]  /*2bf0*/  IMAD.MOV.U32 R124, RZ, RZ, R70 ;  /* 0x000000ffff7c7224 */ /* 0x000fe200078e0046 */
[----:B-----5:R-:W-:Y:S01]  /*2c00*/  MOV R120, R60 ;  /* 0x0000003c00787202 */ /* 0x020fe20000000f00 */
[----:B------:R-:W-:Y:S01]  /*2c10*/  IMAD.MOV.U32 R132, RZ, RZ, R74 ;  /* 0x000000ffff847224 */ /* 0x000fe200078e004a */
[----:B------:R-:W-:Y:S01]  /*2c20*/  MOV R115, R52 ;  /* 0x0000003400737202 */ /* 0x000fe20000000f00 */
[----:B------:R-:W-:Y:S01]  /*2c30*/  IMAD.MOV.U32 R122, RZ, RZ, R64 ;  /* 0x000000ffff7a7224 */ /* 0x000fe200078e0040 */
[----:B------:R-:W-:Y:S01]  /*2c40*/  PLOP3.LUT P5, PT, PT, PT, UP0, 0x80, 0x0 ;  /* 0x000000000000781c */ /* 0x000fe20003faf008 */
[----:B------:R-:W-:Y:S01]  /*2c50*/  IMAD.MOV.U32 R121, RZ, RZ, R62 ;  /* 0x000000ffff797224 */ /* 0x000fe200078e003e */
[----:B------:R-:W-:Y:S01]  /*2c60*/  MOV R109, R44 ;  /* 0x0000002c006d7202 */ /* 0x000fe20000000f00 */
[----:B------:R-:W-:Y:S02]  /*2c70*/  IMAD.MOV.U32 R123, RZ, RZ, R66 ;  /* 0x000000ffff7b7224 */ /* 0x000fe400078e0042 */
[----:B------:R-:W-:-:S02]  /*2c80*/  IMAD.MOV.U32 R118, RZ, RZ, R56 ;  /* 0x000000ffff767224 */ /* 0x000fc400078e0038 */
[----:B------:R-:W-:Y:S02]  /*2c90*/  IMAD.MOV.U32 R116, RZ, RZ, R54 ;  /* 0x000000ffff747224 */ /* 0x000fe400078e0036 */
[----:B------:R-:W-:Y:S02]  /*2ca0*/  IMAD.MOV.U32 R119, RZ, RZ, R58 ;  /* 0x000000ffff777224 */ /* 0x000fe400078e003a */
[----:B------:R-:W-:Y:S02]  /*2cb0*/  IMAD.MOV.U32 R113, RZ, RZ, R48 ;  /* 0x000000ffff717224 */ /* 0x000fe400078e0030 */
[----:B------:R-:W-:Y:S02]  /*2cc0*/  IMAD.MOV.U32 R112, RZ, RZ, R46 ;  /* 0x000000ffff707224 */ /* 0x000fe400078e002e */
[----:B------:R-:W-:Y:S01]  /*2cd0*/  IMAD.MOV.U32 R114, RZ, RZ, R50 ;  /* 0x000000ffff727224 */ /* 0x000fe200078e0032 */
[----:B------:R-:W-:Y:S06]  /*2ce0*/  @!P5 BRA `(.L_x_511) ;  /* 0x000000000004d947 */ /* 0x000fec0003800000 */
[----:B------:R-:W-:Y:S01]  /*2cf0*/  BPT.TRAP 0x1 ;  /* 0x000000040000795c */ /* 0x000fe20000300000 */
.L_x_511:
[----:B------:R-:W-:Y:S01]  /*2d00*/  LEA R4, R216, R23, 0x3 ;  /* 0x00000017d8047211 */ /* 0x000fe200078e18ff */
[----:B------:R-:W-:Y:S01]  /*2d10*/  BSSY B1, `(.L_x_512) ;  /* 0x0000004000017945 */ /* 0x000fe20003800000 */
[----:B------:R-:W-:-:S04]  /*2d20*/  SHF.L.U32 R107, R224, 0x1f, RZ ;  /* 0x0000001fe06b7819 */ /* 0x000fc800000006ff */
[----:B------:R-:W3:Y:S02]  /*2d30*/  SYNCS.PHASECHK.TRANS64.TRYWAIT P6, [R4+URZ+0x38890], R107 ;  /* 0x0388906b040075a7 */ /* 0x000ee400080c017f */
[----:B---3--:R-:W-:Y:S05]  /*2d40*/  @!P6 BRA `(.L_x_513) ;  /* 0x000002180024e947 */ /* 0x008fea0003800000 */
.L_x_826:
[----:B------:R-:W-:Y:S05]  /*2d50*/  BSYNC B1 ;  /* 0x0000000000017941 */ /* 0x000fea0003800000 */
.L_x_512:
[----:B------:R-:W-:-:S03]  /*2d60*/  UMOV UR4, 0xffffffff ;  /* 0xffffffff00047882 */ /* 0x000fc60000000000 */
[----:B------:R-:W-:Y:S05]  /*2d70*/  BRA.DIV UR4, `(.L_x_514) ;  /* 0x0000021a042c7947 */ /* 0x000fea000b800000 */
[----:B01----:R0:W1:Y:S04]  /*2d80*/  SHFL.IDX PT, R78, R111, RZ, 0x181f ;  /* 0x00181fff6f4e7589 */ /* 0x00306800000e0000 */
[----:B------:R0:W4:Y:S02]  /*2d90*/  SHFL.IDX PT, R79, R110, RZ, 0x181f ;  /* 0x00181fff6e4f7589 */ /* 0x00012400000e0000 */
.L_x_830:
[----:B------:R-:W-:Y:S01]  /*2da0*/  ISETP.NE.AND P6, PT, R126, RZ, PT ;  /* 0x000000ff7e00720c */ /* 0x000fe20003fc5270 */
[----:B------:R-:W-:-:S12]  /*2db0*/  BSSY B1, `(.L_x_515) ;  /* 0x00000e4000017945 */ /* 0x000fd80003800000 */
[----:B------:R-:W-:Y:S05]  /*2dc0*/  @P6 BRA `(.L_x_516) ;  /* 0x0000000c00886947 */ /* 0x000fea0003800000 */
[----:B------:R-:W-:Y:S04]  /*2dd0*/  BSSY B2, `(.L_x_517) ;  /* 0x0000071000027945 */ /* 0x000fe80003800000 */
[----:B------:R-:W-:Y:S05]  /*2de0*/  @P1 BRA `(.L_x_518) ;  /* 0x0000000400bc1947 */ /* 0x000fea0003800000 */
[----:B--2---:R2:W0:Y:S01]  /*2df0*/  LDS.128 R12, [R95+0x28400] ;  /* 0x028400005f0c7984 */ /* 0x0044220000000c00 */
[----:B----4-:R-:W-:Y:S01]  /*2e00*/  IADD3 R76, P6, R16, R79, RZ ;  /* 0x0000004f104c7210 */ /* 0x010fe20007fde0ff */
[----:B------:R-:W-:Y:S04]  /*2e10*/  BSSY B3, `(.L_x_519) ;  /* 0x000006b000037945 */ /* 0x000fe80003800000 */
[----:B-1----:R-:W-:Y:S01]  /*2e20*/  IMAD.X R77, R78, 0x1, R17, P6 ;  /* 0x000000014e4d7824 */ /* 0x002fe200030e0611 */
[----:B------:R-:W-:-:S13]  /*2e30*/  ISETP.GE.AND P6, PT, R18, R108, PT ;  /* 0x0000006c1200720c */ /* 0x000fda0003fc6270 */
[----:B--2---:R-:W-:Y:S05]  /*2e40*/  @P6 BRA `(.L_x_520) ;  /* 0x00000004009c6947 */ /* 0x004fea0003800000 */
[----:B------:R-:W-:Y:S02]  /*2e50*/  SHF.R.U32.HI R11, RZ, 0x8, R73 ;  /* 0x00000008ff0b7819 */ /* 0x000fe40000011649 */
[--C-:B------:R-:W-:Y:S02]  /*2e60*/  SHF.R.U32.HI R72, RZ, 0x8, R75.reuse ;  /* 0x00000008ff487819 */ /* 0x100fe4000001164b */
[----:B------:R-:W-:Y:S01]  /*2e70*/  LOP3.LUT R74, R73, 0xff0000ff, RZ, 0xc0, !PT ;  /* 0xff0000ff494a7812 */ /* 0x000fe200078ec0ff */
[----:B------:R-:W-:Y:S01]  /*2e80*/  IMAD.SHL.U32 R11, R11, 0x100, RZ ;  /* 0x000001000b0b7824 */ /* 0x000fe200078e00ff */
[----:B------:R-:W-:Y:S02]  /*2e90*/  SHF.R.U32.HI R128, RZ, 0x10, R75 ;  /* 0x00000010ff807819 */ /* 0x000fe4000001164b */
[----:B------:R-:W-:Y:S01]  /*2ea0*/  LOP3.LUT R126, R75, 0xff0000ff, RZ, 0xc0, !PT ;  /* 0xff0000ff4b7e7812 */ /* 0x000fe200078ec0ff */
[----:B------:R-:W-:Y:S01]  /*2eb0*/  IMAD.SHL.U32 R75, R72, 0x100, RZ ;  /* 0x00000100484b7824 */ /* 0x000fe200078e00ff */
[----:B------:R-:W-:-:S02]  /*2ec0*/  SHF.R.U32.HI R129, RZ, 0x10, R73 ;  /* 0x00000010ff817819 */ /* 0x000fc40000011649 */
[----:B------:R-:W-:Y:S01]  /*2ed0*/  LOP3.LUT R73, R74, 0xff00, R11, 0xf8, !PT ;  /* 0x0000ff004a497812 */ /* 0x000fe200078ef80b */
[----:B------:R-:W-:Y:S01]  /*2ee0*/  IMAD.U32 R74, R128, 0x10000, RZ ;  /* 0x00010000804a7824 */ /* 0x000fe200078e00ff */
[----:B0-----:R-:W-:Y:S01]  /*2ef0*/  MOV R72, R12 ;  /* 0x0000000c00487202 */ /* 0x001fe20000000f00 */
[----:B------:R-:W-:Y:S01]  /*2f00*/  IMAD.U32 R12, R129, 0x10000, RZ ;  /* 0x00010000810c7824 */ /* 0x000fe200078e00ff */
[----:B------:R-:W-:Y:S02]  /*2f10*/  LOP3.LUT R127, R126, 0xff00, R75, 0xf8, !PT ;  /* 0x0000ff007e7f7812 */ /* 0x000fe400078ef84b */
[----:B------:R-:W-:Y:S02]  /*2f20*/  F2FP.F16.E4M3.UNPACK_B R75, R132.H1 ;  /* 0x00000084ff4b723e */ /* 0x000fe400030006ff */
[----:B------:R-:W-:Y:S02]  /*2f30*/  F2FP.F16.E4M3.UNPACK_B R11, R13 ;  /* 0x0000000dff0b723e */ /* 0x000fe400020006ff */
[----:B------:R-:W-:Y:S01]  /*2f40*/  LOP3.LUT R129, R127, 0xff0000, R74, 0xf8, !PT ;  /* 0x00ff00007f817812 */ /* 0x000fe200078ef84a */
[----:B------:R-:W-:Y:S01]  /*2f50*/  HADD2.F32 R127, -RZ, R75.H0_H0 ;  /* 0x2000004bff7f7230 */ /* 0x000fe20000004100 */
[----:B------:R-:W-:Y:S01]  /*2f60*/  LOP3.LUT R126, R73, 0xff0000, R12, 0xf8, !PT ;  /* 0x00ff0000497e7812 */ /* 0x000fe200078ef80c */
[----:B------:R-:W-:Y:S01]  /*2f70*/  HADD2.F32 R12, -RZ, R11.H1_H1 ;  /* 0x3000000bff0c7230 */ /* 0x000fe20000004100 */
[----:B------:R-:W-:Y:S01]  /*2f80*/  F2FP.F16.E4M3.UNPACK_B R74, R125.H1 ;  /* 0x0000007dff4a723e */ /* 0x000fe200030006ff */
[----:B------:R-:W-:Y:S01]  /*2f90*/  HADD2.F32 R128, -RZ, R75.H1_H1 ;  /* 0x3000004bff807230 */ /* 0x000fe20000004100 */
[----:B------:R-:W-:Y:S01]  /*2fa0*/  F2FP.F16.E4M3.UNPACK_B R13, R13.H1 ;  /* 0x0000000dff0d723e */ /* 0x000fe200030006ff */
[----:B------:R-:W-:-:S02]  /*2fb0*/  HADD2.F32 R11, -RZ, R11.H0_H0 ;  /* 0x2000000bff0b7230 */ /* 0x000fc40000004100 */
[C---:B------:R-:W-:Y:S01]  /*2fc0*/  FMUL.FTZ R130, R12.reuse, R127 ;  /* 0x0000007f0c827220 */ /* 0x040fe20000410000 */
[--C-:B------:R-:W-:Y:S01]  /*2fd0*/  HADD2.F32 R75, -RZ, R74.reuse.H0_H0 ;  /* 0x2000004aff4b7230 */ /* 0x100fe20000004100 */
[----:B------:R-:W-:Y:S01]  /*2fe0*/  F2FP.F16.E4M3.UNPACK_B R125, R125 ;  /* 0x0000007dff7d723e */ /* 0x000fe200020006ff */
[--C-:B------:R-:W-:Y:S02]  /*2ff0*/  HADD2.F32 R73, -RZ, R13.reuse.H1_H1 ;  /* 0x3000000dff497230 */ /* 0x100fe40000004100 */
[C---:B------:R-:W-:Y:S01]  /*3000*/  FMUL.FTZ R131, R11.reuse, R127 ;  /* 0x0000007f0b837220 */ /* 0x040fe20000410000 */
[----:B------:R-:W-:Y:S02]  /*3010*/  HADD2.F32 R13, -RZ, R13.H0_H0 ;  /* 0x2000000dff0d7230 */ /* 0x000fe40000004100 */
[-C--:B------:R-:W-:Y:S01]  /*3020*/  FFMA.FTZ R11, R11, R75.reuse, -R130 ;  /* 0x0000004b0b0b7223 */ /* 0x080fe20000010882 */
[----:B------:R-:W-:Y:S02]  /*3030*/  HADD2.F32 R74, -RZ, R74.H1_H1 ;  /* 0x3000004aff4a7230 */ /* 0x000fe40000004100 */
[----:B------:R-:W-:Y:S01]  /*3040*/  FMUL.FTZ R130, R73, R128 ;  /* 0x0000008049827220 */ /* 0x000fe20000410000 */
[----:B------:R-:W-:Y:S01]  /*3050*/  F2FP.F16.E4M3.UNPACK_B R127, R132 ;  /* 0x00000084ff7f723e */ /* 0x000fe200020006ff */
[C---:B------:R-:W-:Y:S01]  /*3060*/  FMUL.FTZ R128, R13.reuse, R128 ;  /* 0x000000800d807220 */ /* 0x040fe20000410000 */
[----:B------:R-:W-:Y:S01]  /*3070*/  FFMA.FTZ R12, R12, R75, R131 ;  /* 0x0000004b0c0c7223 */ /* 0x000fe20000010083 */
[----:B------:R-:W-:Y:S01]  /*3080*/  FFMA.FTZ R133, R13, R74, -R130 ;  /* 0x0000004a0d857223 */ /* 0x000fe20000010882 */
[----:B------:R-:W-:Y:S01]  /*3090*/  F2FP.F16.E4M3.UNPACK_B R13, R72.H1 ;  /* 0x00000048ff0d723e */ /* 0x000fe200030006ff */
[----:B------:R-:W-:Y:S01]  /*30a0*/  FFMA.FTZ R134, R73, R74, R128 ;  /* 0x0000004a49867223 */ /* 0x000fe20000010080 */
[----:B------:R-:W-:Y:S01]  /*30b0*/  F2FP.F16.E4M3.UNPACK_B R72, R72 ;  /* 0x00000048ff48723e */ /* 0x000fe200020006ff */
[----:B------:R-:W-:-:S02]  /*30c0*/  HADD2.F32 R128, -RZ, R127.H1_H1 ;  /* 0x3000007fff807230 */ /* 0x000fc40000004100 */
[--C-:B------:R-:W-:Y:S01]  /*30d0*/  HADD2.F32 R73, -RZ, R13.reuse.H0_H0 ;  /* 0x2000000dff497230 */ /* 0x100fe20000004100 */
[----:B------:R-:W-:Y:S01]  /*30e0*/  F2FP.SATFINITE.E4M3.F32.PACK_AB_MERGE_C R137, R134, R133, RZ ;  /* 0x000000858689723e */ /* 0x000fe200048070ff */
[----:B------:R-:W-:Y:S02]  /*30f0*/  HADD2.F32 R74, -RZ, R13.H1_H1 ;  /* 0x3000000dff4a7230 */ /* 0x000fe40000004100 */
[--C-:B------:R-:W-:Y:S02]  /*3100*/  HADD2.F32 R13, -RZ, R72.reuse.H0_H0 ;  /* 0x20000048ff0d7230 */ /* 0x100fe40000004100 */
[-C--:B------:R-:W-:Y:S01]  /*3110*/  FMUL.FTZ R131, R73, R128.reuse ;  /* 0x0000008049837220 */ /* 0x080fe20000410000 */
[----:B------:R-:W-:Y:S02]  /*3120*/  HADD2.F32 R127, -RZ, R127.H0_H0 ;  /* 0x2000007fff7f7230 */ /* 0x000fe40000004100 */
[----:B------:R-:W-:Y:S01]  /*3130*/  FMUL.FTZ R130, R74, R128 ;  /* 0x000000804a827220 */ /* 0x000fe20000410000 */
[----:B------:R-:W-:-:S02]  /*3140*/  HADD2.F32 R72, -RZ, R72.H1_H1 ;  /* 0x30000048ff487230 */ /* 0x000fc40000004100 */
[--C-:B------:R-:W-:Y:S02]  /*3150*/  HADD2.F32 R75, -RZ, R125.reuse.H1_H1 ;  /* 0x3000007dff4b7230 */ /* 0x100fe40000004100 */
[----:B------:R-:W-:Y:S02]  /*3160*/  HADD2.F32 R125, -RZ, R125.H0_H0 ;  /* 0x2000007dff7d7230 */ /* 0x000fe40000004100 */
[-C--:B------:R-:W-:Y:S01]  /*3170*/  FMUL.FTZ R128, R72, R127.reuse ;  /* 0x0000007f48807220 */ /* 0x080fe20000410000 */
[----:B------:R-:W-:Y:S01]  /*3180*/  FMUL.FTZ R127, R13, R127 ;  /* 0x0000007f0d7f7220 */ /* 0x000fe20000410000 */
[-C--:B------:R-:W-:Y:S01]  /*3190*/  FFMA.FTZ R130, R73, R75.reuse, -R130 ;  /* 0x0000004b49827223 */ /* 0x080fe20000010882 */
[----:B------:R-:W-:Y:S01]  /*31a0*/  FFMA.FTZ R75, R74, R75, R131 ;  /* 0x0000004b4a4b7223 */ /* 0x000fe20000010083 */
[-C--:B------:R-:W-:Y:S01]  /*31b0*/  FFMA.FTZ R131, R13, R125.reuse, -R128 ;  /* 0x0000007d0d837223 */ /* 0x080fe20000010880 */
[----:B------:R-:W-:Y:S01]  /*31c0*/  FFMA.FTZ R132, R72, R125, R127 ;  /* 0x0000007d48847223 */ /* 0x000fe2000001007f */
[----:B------:R-:W-:-:S02]  /*31d0*/  F2FP.F16.E4M3.UNPACK_B R72, R15.H1 ;  /* 0x0000000fff48723e */ /* 0x000fc400030006ff */
[-C--:B------:R-:W-:Y:S02]  /*31e0*/  F2FP.F16.E4M3.UNPACK_B R127, R129.reuse.H1 ;  /* 0x00000081ff7f723e */ /* 0x080fe400030006ff */
[----:B------:R-:W-:Y:S01]  /*31f0*/  F2FP.SATFINITE.E4M3.F32.PACK_AB_MERGE_C R136, R75, R130, RZ ;  /* 0x000000824b88723e */ /* 0x000fe200048070ff */
[--C-:B------:R-:W-:Y:S01]  /*3200*/  HADD2.F32 R74, -RZ, R72.reuse.H1_H1 ;  /* 0x30000048ff4a7230 */ /* 0x100fe20000004100 */
[----:B------:R-:W-:Y:S01]  /*3210*/  F2FP.F16.E4M3.UNPACK_B R75, R126.H1 ;  /* 0x0000007eff4b723e */ /* 0x000fe200030006ff */
[----:B------:R-:W-:Y:S01]  /*3220*/  HADD2.F32 R130, -RZ, R127.H1_H1 ;  /* 0x3000007fff827230 */ /* 0x000fe20000004100 */
[----:B------:R-:W-:Y:S01]  /*3230*/  F2FP.F16.E4M3.UNPACK_B R13, R14.H1 ;  /* 0x0000000eff0d723e */ /* 0x000fe200030006ff */
[----:B------:R-:W-:Y:S01]  /*3240*/  HADD2.F32 R73, -RZ, R72.H0_H0 ;  /* 0x20000048ff497230 */ /* 0x000fe20000004100 */
[----:B------:R-:W-:Y:S01]  /*3250*/  F2FP.F16.E4M3.UNPACK_B R129, R129 ;  /* 0x00000081ff81723e */ /* 0x000fe200020006ff */
[----:B------:R-:W-:Y:S01]  /*3260*/  HADD2.F32 R125, -RZ, R75.H1_H1 ;  /* 0x3000004bff7d7230 */ /* 0x000fe20000004100 */
[----:B------:R-:W-:Y:S01]  /*3270*/  F2FP.F16.E4M3.UNPACK_B R126, R126 ;  /* 0x0000007eff7e723e */ /* 0x000fe200020006ff */
[----:B------:R-:W-:Y:S01]  /*3280*/  FMUL.FTZ R134, R74, R130 ;  /* 0x000000824a867220 */ /* 0x000fe20000410000 */
[----:B------:R-:W-:-:S02]  /*3290*/  HADD2.F32 R72, -RZ, R13.H1_H1 ;  /* 0x3000000dff487230 */ /* 0x000fc40000004100 */
[C---:B------:R-:W-:Y:S01]  /*32a0*/  FMUL.FTZ R135, R73.reuse, R130 ;  /* 0x0000008249877220 */ /* 0x040fe20000410000 */
[----:B------:R-:W-:Y:S02]  /*32b0*/  HADD2.F32 R128, -RZ, R129.H1_H1 ;  /* 0x30000081ff807230 */ /* 0x000fe40000004100 */
[----:B------:R-:W-:Y:S01]  /*32c0*/  FFMA.FTZ R134, R73, R125, -R134 ;  /* 0x0000007d49867223 */ /* 0x000fe20000010886 */
[----:B------:R-:W-:Y:S01]  /*32d0*/  HADD2.F32 R13, -RZ, R13.H0_H0 ;  /* 0x2000000dff0d7230 */ /* 0x000fe20000004100 */
[----:B------:R-:W-:Y:S01]  /*32e0*/  F2FP.F16.E4M3.UNPACK_B R14, R14 ;  /* 0x0000000eff0e723e */ /* 0x000fe200020006ff */
[----:B------:R-:W-:Y:S02]  /*32f0*/  HADD2.F32 R73, -RZ, R126.H1_H1 ;  /* 0x3000007eff497230 */ /* 0x000fe40000004100 */
[-C--:B------:R-:W-:Y:S01]  /*3300*/  FMUL.FTZ R130, R72, R128.reuse ;  /* 0x0000008048827220 */ /* 0x080fe20000410000 */
[----:B------:R-:W-:Y:S01]  /*3310*/  F2FP.F16.E4M3.UNPACK_B R15, R15 ;  /* 0x0000000fff0f723e */ /* 0x000fe200020006ff */
[----:B------:R-:W-:Y:S01]  /*3320*/  FMUL.FTZ R133, R13, R128 ;  /* 0x000000800d857220 */ /* 0x000fe20000410000 */
[----:B------:R-:W-:-:S02]  /*3330*/  HADD2.F32 R129, -RZ, R129.H0_H0 ;  /* 0x20000081ff817230 */ /* 0x000fc40000004100 */
[-C--:B------:R-:W-:Y:S01]  /*3340*/  FFMA.FTZ R130, R13, R73.reuse, -R130 ;  /* 0x000000490d827223 */ /* 0x080fe20000010882 */
[--C-:B------:R-:W-:Y:S02]  /*3350*/  HADD2.F32 R13, -RZ, R14.reuse.H0_H0 ;  /* 0x2000000eff0d7230 */ /* 0x100fe40000004100 */
[----:B------:R-:W-:Y:S01]  /*3360*/  FFMA.FTZ R133, R72, R73, R133 ;  /* 0x0000004948857223 */ /* 0x000fe20000010085 */
[--C-:B------:R-:W-:Y:S02]  /*3370*/  HADD2.F32 R72, -RZ, R15.reuse.H0_H0 ;  /* 0x2000000fff487230 */ /* 0x100fe40000004100 */
[----:B------:R-:W-:Y:S01]  /*3380*/  FFMA.FTZ R135, R74, R125, R135 ;  /* 0x0000007d4a877223 */ /* 0x000fe20000010087 */
[----:B------:R-:W-:Y:S02]  /*3390*/  HADD2.F32 R14, -RZ, R14.H1_H1 ;  /* 0x3000000eff0e7230 */ /* 0x000fe40000004100 */
[----:B------:R-:W-:Y:S01]  /*33a0*/  HADD2.F32 R15, -RZ, R15.H1_H1 ;  /* 0x3000000fff0f7230 */ /* 0x000fe20000004100 */
[----:B------:R-:W-:Y:S01]  /*33b0*/  F2FP.SATFINITE.E4M3.F32.PACK_AB_MERGE_C R130, R133, R130, RZ ;  /* 0x000000828582723e */ /* 0x000fe200048070ff */
[----:B------:R-:W-:-:S02]  /*33c0*/  HADD2.F32 R127, -RZ, R127.H0_H0 ;  /* 0x2000007fff7f7230 */ /* 0x000fc40000004100 */
[-C--:B------:R-:W-:Y:S01]  /*33d0*/  FMUL.FTZ R74, R14, R129.reuse ;  /* 0x000000810e4a7220 */ /* 0x080fe20000410000 */
[----:B------:R-:W-:Y:S02]  /*33e0*/  HADD2.F32 R75, -RZ, R75.H0_H0 ;  /* 0x2000004bff4b7230 */ /* 0x000fe40000004100 */
[----:B------:R-:W-:Y:S01]  /*33f0*/  FMUL.FTZ R129, R13, R129 ;  /* 0x000000810d817220 */ /* 0x000fe20000410000 */
[----:B------:R-:W-:Y:S02]  /*3400*/  HADD2.F32 R126, -RZ, R126.H0_H0 ;  /* 0x2000007eff7e7230 */ /* 0x000fe40000004100 */
[-C--:B------:R-:W-:Y:S01]  /*3410*/  FMUL.FTZ R73, R15, R127.reuse ;  /* 0x0000007f0f497220 */ /* 0x080fe20000410000 */
[C---:B------:R-:W-:Y:S01]  /*3420*/  FMUL.FTZ R128, R72.reuse, R127 ;  /* 0x0000007f48807220 */ /* 0x040fe20000410000 */
[----:B------:R-:W-:Y:S02]  /*3430*/  F2FP.SATFINITE.E4M3.F32.PACK_AB_MERGE_C R134, R135, R134, RZ ;  /* 0x000000868786723e */ /* 0x000fe400048070ff */
[-C--:B------:R-:W-:Y:S01]  /*3440*/  FFMA.FTZ R73, R72, R75.reuse, -R73 ;  /* 0x0000004b48497223 */ /* 0x080fe20000010849 */
[----:B------:R-:W-:Y:S01]  /*3450*/  FFMA.FTZ R128, R15, R75, R128 ;  /* 0x0000004b0f807223 */ /* 0x000fe20000010080 */
[-C--:B------:R-:W-:Y:S01]  /*3460*/  FFMA.FTZ R74, R13, R126.reuse, -R74 ;  /* 0x0000007e0d4a7223 */ /* 0x080fe2000001084a */
[----:B------:R-:W-:Y:S01]  /*3470*/  FFMA.FTZ R129, R14, R126, R129 ;  /* 0x0000007e0e817223 */ /* 0x000fe20000010081 */
[----:B------:R-:W-:-:S02]  /*3480*/  F2FP.SATFINITE.E4M3.F32.PACK_AB_MERGE_C R13, R12, R11, R137 ;  /* 0x0000000b0c0d723e */ /* 0x000fc40004807089 */
[----:B------:R-:W-:Y:S02]  /*3490*/  F2FP.SATFINITE.E4M3.F32.PACK_AB_MERGE_C R12, R132, R131, R136 ;  /* 0x00000083840c723e */ /* 0x000fe40004807088 */
[----:B------:R-:W-:Y:S02]  /*34a0*/  F2FP.SATFINITE.E4M3.F32.PACK_AB_MERGE_C R14, R129, R74, R130 ;  /* 0x0000004a810e723e */ /* 0x000fe40004807082 */
[----:B------:R-:W-:-:S07]  /*34b0*/  F2FP.SATFINITE.E4M3.F32.PACK_AB_MERGE_C R15, R128, R73, R134 ;  /* 0x00000049800f723e */ /* 0x000fce0004807086 */
.L_x_520:
[----:B------:R-:W-:Y:S05]  /*34c0*/  BSYNC B3 ;  /* 0x0000000000037941 */ /* 0x000fea0003800000 */
.L_x_519:
[----:B0-----:R0:W-:Y:S02]  /*34d0*/  ST.E.128 desc[UR36][R76.64], R12 ;  /* 0x0000000c4c007985 */ /* 0x0011e4000c101d24 */
.L_x_518:
[----:B------:R-:W-:Y:S05]  /*34e0*/  BSYNC B2 ;  /* 0x0000000000027941 */ /* 0x000fea0003800000 */
.L_x_517:
[----:B------:R-:W-:-:S13]  /*34f0*/  ISETP.NE.AND P6, PT, R3, RZ, PT ;  /* 0x000000ff0300720c */ /* 0x000fda0003fc5270 */
[----:B------:R-:W-:Y:S05]  /*3500*/  @P6 BRA `(.L_x_516) ;  /* 0x0000000400b86947 */ /* 0x000fea0003800000 */
[----:B0-2---:R0:W2:Y:S01]  /*3510*/  LDS.128 R12, [R95+0x2c400] ;  /* 0x02c400005f0c7984 */ /* 0x0050a20000000c00 */
[----:B----4-:R-:W-:Y:S01]  /*3520*/  IADD3 R72, P6, R22, R79, RZ ;  /* 0x0000004f16487210 */ /* 0x010fe20007fde0ff */
[----:B------:R-:W-:Y:S04]  /*3530*/  BSSY B2, `(.L_x_521) ;  /* 0x000006a000027945 */ /* 0x000fe80003800000 */
[----:B-1----:R-:W-:Y:S01]  /*3540*/  IMAD.X R73, R78, 0x1, R217, P6 ;  /* 0x000000014e497824 */ /* 0x002fe200030e06d9 */
[----:B------:R-:W-:-:S13]  /*3550*/  ISETP.GE.AND P6, PT, R218, R108, PT ;  /* 0x0000006cda00720c */ /* 0x000fda0003fc6270 */
[----:B0-----:R-:W-:Y:S05]  /*3560*/  @P6 BRA `(.L_x_522) ;  /* 0x0000000400986947 */ /* 0x001fea0003800000 */
[----:B------:R-:W-:Y:S02]  /*3570*/  SHF.R.U32.HI R70, RZ, 0x8, R71 ;  /* 0x00000008ff467819 */ /* 0x000fe40000011647 */
[--C-:B------:R-:W-:Y:S02]  /*3580*/  SHF.R.U32.HI R68, RZ, 0x8, R69.reuse ;  /* 0x00000008ff447819 */ /* 0x100fe40000011645 */
[----:B------:R-:W-:Y:S01]  /*3590*/  LOP3.LUT R11, R69, 0xff0000ff, RZ, 0xc0, !PT ;  /* 0xff0000ff450b7812 */ /* 0x000fe200078ec0ff */
[----:B------:R-:W-:Y:S01]  /*35a0*/  IMAD.SHL.U32 R70, R70, 0x100, RZ ;  /* 0x0000010046467824 */ /* 0x000fe200078e00ff */
[----:B------:R-:W-:Y:S02]  /*35b0*/  SHF.R.U32.HI R74, RZ, 0x10, R69 ;  /* 0x00000010ff4a7819 */ /* 0x000fe40000011645 */
[----:B------:R-:W-:Y:S02]  /*35c0*/  SHF.R.U32.HI R75, RZ, 0x10, R71 ;  /* 0x00000010ff4b7819 */ /* 0x000fe40000011647 */
[----:B------:R-:W-:-:S02]  /*35d0*/  LOP3.LUT R69, R71, 0xff0000ff, RZ, 0xc0, !PT ;  /* 0xff0000ff47457812 */ /* 0x000fc400078ec0ff */
[----:B------:R-:W-:Y:S01]  /*35e0*/  SHF.L.U32 R68, R68, 0x8, RZ ;  /* 0x0000000844447819 */ /* 0x000fe200000006ff */
[----:B------:R-:W-:Y:S01]  /*35f0*/  IMAD.U32 R75, R75, 0x10000, RZ ;  /* 0x000100004b4b7824 */ /* 0x000fe200078e00ff */
[----:B------:R-:W-:Y:S01]  /*3600*/  LOP3.LUT R70, R69, 0xff00, R70, 0xf8, !PT ;  /* 0x0000ff0045467812 */ /* 0x000fe200078ef846 */
[----:B------:R-:W-:Y:S01]  /*3610*/  IMAD.U32 R69, R74, 0x10000, RZ ;  /* 0x000100004a457824 */ /* 0x000fe200078e00ff */
[----:B------:R-:W-:Y:S02]  /*3620*/  LOP3.LUT R68, R11, 0xff00, R68, 0xf8, !PT ;  /* 0x0000ff000b447812 */ /* 0x000fe400078ef844 */
[----:B------:R-:W-:Y:S02]  /*3630*/  F2FP.F16.E4M3.UNPACK_B R71, R124.H1 ;  /* 0x0000007cff47723e */ /* 0x000fe400030006ff */
[----:B--2---:R-:W-:Y:S02]  /*3640*/  F2FP.F16.E4M3.UNPACK_B R11, R13 ;  /* 0x0000000dff0b723e */ /* 0x004fe400020006ff */
        /* <DEDUP_REMOVED lines=8> */
[CC--:B------:R-:W-:Y:S01]  /*36d0*/  FMUL.FTZ R78, R68.reuse, R75.reuse ;  /* 0x0000004b444e7220 */ /* 0x0c0fe20000410000 */
[--C-:B------:R-:W-:Y:S01]  /*36e0*/  HADD2.F32 R71, -RZ, R70.reuse.H0_H0 ;  /* 0x20000046ff477230 */ /* 0x100fe20000004100 */
[----:B------:R-:W-:Y:S01]  /*36f0*/  F2FP.F16.E4M3.UNPACK_B R124, R124 ;  /* 0x0000007cff7c723e */ /* 0x000fe200020006ff */
[--C-:B------:R-:W-:Y:S02]  /*3700*/  HADD2.F32 R69, -RZ, R13.reuse.H1_H1 ;  /* 0x3000000dff457230 */ /* 0x100fe40000004100 */
[C---:B------:R-:W-:Y:S01]  /*3710*/  FMUL.FTZ R75, R11.reuse, R75 ;  /* 0x0000004b0b4b7220 */ /* 0x040fe20000410000 */
[----:B------:R-:W-:Y:S02]  /*3720*/  HADD2.F32 R13, -RZ, R13.H0_H0 ;  /* 0x2000000dff0d7230 */ /* 0x000fe40000004100 */
[-C--:B------:R-:W-:Y:S01]  /*3730*/  FFMA.FTZ R11, R11, R71.reuse, -R78 ;  /* 0x000000470b0b7223 */ /* 0x080fe2000001084e */
[----:B------:R-:W-:Y:S02]  /*3740*/  HADD2.F32 R70, -RZ, R70.H1_H1 ;  /* 0x30000046ff467230 */ /* 0x000fe40000004100 */
[-C--:B------:R-:W-:Y:S01]  /*3750*/  FMUL.FTZ R78, R69, R76.reuse ;  /* 0x0000004c454e7220 */ /* 0x080fe20000410000 */
[----:B------:R-:W-:Y:S01]  /*3760*/  FFMA.FTZ R126, R68, R71, R75 ;  /* 0x00000047447e7223 */ /* 0x000fe2000001004b */
[C---:B------:R-:W-:Y:S01]  /*3770*/  FMUL.FTZ R76, R13.reuse, R76 ;  /* 0x0000004c0d4c7220 */ /* 0x040fe20000410000 */
[----:B------:R-:W-:Y:S01]  /*3780*/  F2FP.F16.E4M3.UNPACK_B R117, R117 ;  /* 0x00000075ff75723e */ /* 0x000fe200020006ff */
        /* <DEDUP_REMOVED lines=8> */
[----:B------:R-:W-:Y:S02]  /*3810*/  HADD2.F32 R13, -RZ, R12.H0_H0 ;  /* 0x2000000cff0d7230 */ /* 0x000fe40000004100 */
[-C--:B------:R-:W-:Y:S01]  /*3820*/  FMUL.FTZ R78, R68, R71.reuse ;  /* 0x00000047444e7220 */ /* 0x080fe20000410000 */
[----:B------:R-:W-:Y:S02]  /*3830*/  HADD2.F32 R70, -RZ, R117.H1_H1 ;  /* 0x30000075ff467230 */ /* 0x000fe40000004100 */
[----:B------:R-:W-:Y:S01]  /*3840*/  FMUL.FTZ R75, R69, R71 ;  /* 0x00000047454b7220 */ /* 0x000fe20000410000 */
[----:B------:R-:W-:-:S02]  /*3850*/  HADD2.F32 R124, -RZ, R124.H0_H0 ;  /* 0x2000007cff7c7230 */ /* 0x000fc40000004100 */
[----:B------:R-:W-:Y:S02]  /*3860*/  HADD2.F32 R12, -RZ, R12.H1_H1 ;  /* 0x3000000cff0c7230 */ /* 0x000fe40000004100 */
[-C--:B------:R-:W-:Y:S01]  /*3870*/  FFMA.FTZ R75, R68, R70.reuse, -R75 ;  /* 0x00000046444b7223 */ /* 0x080fe2000001084b */
[----:B------:R-:W-:Y:S02]  /*3880*/  HADD2.F32 R117, -RZ, R117.H0_H0 ;  /* 0x20000075ff757230 */ /* 0x000fe40000004100 */
[----:B------:R-:W-:Y:S01]  /*3890*/  FFMA.FTZ R78, R69, R70, R78 ;  /* 0x00000046454e7223 */ /* 0x000fe2000001004e */
[CC--:B------:R-:W-:Y:S01]  /*38a0*/  FMUL.FTZ R71, R13.reuse, R124.reuse ;  /* 0x0000007c0d477220 */ /* 0x0c0fe20000410000 */
[----:B------:R-:W-:Y:S01]  /*38b0*/  FMUL.FTZ R76, R12, R124 ;  /* 0x0000007c0c4c7220 */ /* 0x000fe20000410000 */
[----:B------:R-:W-:Y:S02]  /*38c0*/  F2FP.F16.E4M3.UNPACK_B R70, R74.H1 ;  /* 0x0000004aff46723e */ /* 0x000fe400030006ff */
[----:B------:R-:W-:Y:S01]  /*38d0*/  F2FP.SATFINITE.E4M3.F32.PACK_AB_MERGE_C R127, R78, R75, RZ ;  /* 0x0000004b4e7f723e */ /* 0x000fe200048070ff */
[----:B------:R-:W-:Y:S01]  /*38e0*/  FFMA.FTZ R79, R13, R117, -R76 ;  /* 0x000000750d4f7223 */ /* 0x000fe2000001084c */
[----:B------:R-:W-:Y:S01]  /*38f0*/  F2FP.F16.E4M3.UNPACK_B R13, R15.H1 ;  /* 0x0000000fff0d723e */ /* 0x000fe200030006ff */
[----:B------:R-:W-:Y:S01]  /*3900*/  FFMA.FTZ R124, R12, R117, R71 ;  /* 0x000000750c7c7223 */ /* 0x000fe20000010047 */
[-C--:B------:R-:W-:Y:S01]  /*3910*/  F2FP.F16.E4M3.UNPACK_B R75, R77.reuse.H1 ;  /* 0x0000004dff4b723e */ /* 0x080fe200030006ff */
[----:B------:R-:W-:Y:S01]  /*3920*/  HADD2.F32 R71, -RZ, R70.H1_H1 ;  /* 0x30000046ff477230 */ /* 0x000fe20000004100 */
[----:B------:R-:W-:Y:S01]  /*3930*/  F2FP.F16.E4M3.UNPACK_B R12, R14.H1 ;  /* 0x0000000eff0c723e */ /* 0x000fe200030006ff */
[----:B------:R-:W-:Y:S01]  /*3940*/  HADD2.F32 R69, -RZ, R13.H1_H1 ;  /* 0x3000000dff457230 */ /* 0x000fe20000004100 */
[----:B------:R-:W-:Y:S01]  /*3950*/  F2FP.F16.E4M3.UNPACK_B R77, R77 ;  /* 0x0000004dff4d723e */ /* 0x000fe200020006ff */
[----:B------:R-:W-:Y:S01]  /*3960*/  HADD2.F32 R78, -RZ, R75.H1_H1 ;  /* 0x3000004bff4e7230 */ /* 0x000fe20000004100 */
[----:B------:R-:W-:Y:S01]  /*3970*/  F2FP.F16.E4M3.UNPACK_B R74, R74 ;  /* 0x0000004aff4a723e */ /* 0x000fe200020006ff */
[----:B------:R-:W-:Y:S01]  /*3980*/  HADD2.F32 R68, -RZ, R13.H0_H0 ;  /* 0x2000000dff447230 */ /* 0x000fe20000004100 */
[----:B------:R-:W-:Y:S01]  /*3990*/  F2FP.F16.E4M3.UNPACK_B R15, R15 ;  /* 0x0000000fff0f723e */ /* 0x000fe200020006ff */
[----:B------:R-:W-:-:S02]  /*39a0*/  HADD2.F32 R13, -RZ, R12.H1_H1 ;  /* 0x3000000cff0d7230 */ /* 0x000fc40000004100 */
[-C--:B------:R-:W-:Y:S01]  /*39b0*/  FMUL.FTZ R117, R69, R78.reuse ;  /* 0x0000004e45757220 */ /* 0x080fe20000410000 */
[--C-:B------:R-:W-:Y:S02]  /*39c0*/  HADD2.F32 R76, -RZ, R77.reuse.H1_H1 ;  /* 0x3000004dff4c7230 */ /* 0x100fe40000004100 */
[C---:B------:R-:W-:Y:S01]  /*39d0*/  FMUL.FTZ R128, R68.reuse, R78 ;  /* 0x0000004e44807220 */ /* 0x040fe20000410000 */
[----:B------:R-:W-:Y:S02]  /*39e0*/  HADD2.F32 R12, -RZ, R12.H0_H0 ;  /* 0x2000000cff0c7230 */ /* 0x000fe40000004100 */
[----:B------:R-:W-:Y:S01]  /*39f0*/  FFMA.FTZ R78, R68, R71, -R117 ;  /* 0x00000047444e7223 */ /* 0x000fe20000010875 */
[----:B------:R-:W-:Y:S02]  /*3a00*/  HADD2.F32 R68, -RZ, R74.H1_H1 ;  /* 0x3000004aff447230 */ /* 0x000fe40000004100 */
[----:B------:R-:W-:Y:S01]  /*3a10*/  FMUL.FTZ R117, R13, R76 ;  /* 0x0000004c0d757220 */ /* 0x000fe20000410000 */
[----:B------:R-:W-:Y:S01]  /*3a20*/  F2FP.F16.E4M3.UNPACK_B R14, R14 ;  /* 0x0000000eff0e723e */ /* 0x000fe200020006ff */
[----:B------:R-:W-:Y:S01]  /*3a30*/  FMUL.FTZ R76, R12, R76 ;  /* 0x0000004c0c4c7220 */ /* 0x000fe20000410000 */
[----:B------:R-:W-:-:S02]  /*3a40*/  HADD2.F32 R77, -RZ, R77.H0_H0 ;  /* 0x2000004dff4d7230 */ /* 0x000fc40000004100 */
[-C--:B------:R-:W-:Y:S01]  /*3a50*/  FFMA.FTZ R117, R12, R68.reuse, -R117 ;  /* 0x000000440c757223 */ /* 0x080fe20000010875 */
[----:B------:R-:W-:Y:S01]  /*3a60*/  FFMA.FTZ R125, R69, R71, R128 ;  /* 0x00000047457d7223 */ /* 0x000fe20000010080 */
[----:B------:R-:W-:Y:S01]  /*3a70*/  FFMA.FTZ R76, R13, R68, R76 ;  /* 0x000000440d4c7223 */ /* 0x000fe2000001004c */
[--C-:B------:R-:W-:Y:S02]  /*3a80*/  HADD2.F32 R13, -RZ, R15.reuse.H0_H0 ;  /* 0x2000000fff0d7230 */ /* 0x100fe40000004100 */
[--C-:B------:R-:W-:Y:S01]  /*3a90*/  HADD2.F32 R12, -RZ, R14.reuse.H0_H0 ;  /* 0x2000000eff0c7230 */ /* 0x100fe20000004100 */
[----:B------:R-:W-:Y:S01]  /*3aa0*/  F2FP.SATFINITE.E4M3.F32.PACK_AB_MERGE_C R78, R125, R78, RZ ;  /* 0x0000004e7d4e723e */ /* 0x000fe200048070ff */
[----:B------:R-:W-:Y:S01]  /*3ab0*/  HADD2.F32 R15, -RZ, R15.H1_H1 ;  /* 0x3000000fff0f7230 */ /* 0x000fe20000004100 */
[----:B------:R-:W-:Y:S01]  /*3ac0*/  F2FP.SATFINITE.E4M3.F32.PACK_AB_MERGE_C R76, R76, R117, RZ ;  /* 0x000000754c4c723e */ /* 0x000fe200048070ff */
[----:B------:R-:W-:Y:S02]  /*3ad0*/  HADD2.F32 R68, -RZ, R75.H0_H0 ;  /* 0x2000004bff447230 */ /* 0x000fe40000004100 */
[----:B------:R-:W-:-:S02]  /*3ae0*/  HADD2.F32 R14, -RZ, R14.H1_H1 ;  /* 0x3000000eff0e7230 */ /* 0x000fc40000004100 */
[----:B------:R-:W-:Y:S02]  /*3af0*/  HADD2.F32 R69, -RZ, R74.H0_H0 ;  /* 0x2000004aff457230 */ /* 0x000fe40000004100 */
[-C--:B------:R-:W-:Y:S01]  /*3b00*/  FMUL.FTZ R74, R15, R68.reuse ;  /* 0x000000440f4a7220 */ /* 0x080fe20000410000 */
[----:B------:R-:W-:Y:S02]  /*3b10*/  HADD2.F32 R70, -RZ, R70.H0_H0 ;  /* 0x20000046ff467230 */ /* 0x000fe40000004100 */
[-C--:B------:R-:W-:Y:S01]  /*3b20*/  FMUL.FTZ R71, R14, R77.reuse ;  /* 0x0000004d0e477220 */ /* 0x080fe20000410000 */
[C---:B------:R-:W-:Y:S01]  /*3b30*/  FMUL.FTZ R68, R13.reuse, R68 ;  /* 0x000000440d447220 */ /* 0x040fe20000410000 */
[C---:B------:R-:W-:Y:S01]  /*3b40*/  FMUL.FTZ R77, R12.reuse, R77 ;  /* 0x0000004d0c4d7220 */ /* 0x040fe20000410000 */
[-C--:B------:R-:W-:Y:S02]  /*3b50*/  FFMA.FTZ R74, R13, R70.reuse, -R74 ;  /* 0x000000460d4a7223 */ /* 0x080fe4000001084a */
[----:B------:R-:W-:Y:S01]  /*3b60*/  FFMA.FTZ R15, R15, R70, R68 ;  /* 0x000000460f0f7223 */ /* 0x000fe20000010044 */
[-C--:B------:R-:W-:Y:S01]  /*3b70*/  FFMA.FTZ R71, R12, R69.reuse, -R71 ;  /* 0x000000450c477223 */ /* 0x080fe20000010847 */
[----:B------:R-:W-:Y:S01]  /*3b80*/  FFMA.FTZ R14, R14, R69, R77 ;  /* 0x000000450e0e7223 */ /* 0x000fe2000001004d */
[----:B------:R-:W-:-:S02]  /*3b90*/  F2FP.SATFINITE.E4M3.F32.PACK_AB_MERGE_C R13, R126, R11, R129 ;  /* 0x0000000b7e0d723e */ /* 0x000fc40004807081 */
[----:B------:R-:W-:Y:S02]  /*3ba0*/  F2FP.SATFINITE.E4M3.F32.PACK_AB_MERGE_C R12, R124, R79, R127 ;  /* 0x0000004f7c0c723e */ /* 0x000fe4000480707f */
[----:B------:R-:W-:Y:S02]  /*3bb0*/  F2FP.SATFINITE.E4M3.F32.PACK_AB_MERGE_C R14, R14, R71, R76 ;  /* 0x000000470e0e723e */ /* 0x000fe4000480704c */
[----:B------:R-:W-:-:S07]  /*3bc0*/  F2FP.SATFINITE.E4M3.F32.PACK_AB_MERGE_C R15, R15, R74, R78 ;  /* 0x0000004a0f0f723e */ /* 0x000fce000480704e */
.L_x_522:
[----:B------:R-:W-:Y:S05]  /*3bd0*/  BSYNC B2 ;  /* 0x0000000000027941 */ /* 0x000fea0003800000 */
.L_x_521:
[----:B--2---:R0:W-:Y:S02]  /*3be0*/  ST.E.128 desc[UR36][R72.64], R12 ;  /* 0x0000000c48007985 */ /* 0x0041e4000c101d24 */
.L_x_516:
[----:B------:R-:W-:Y:S05]  /*3bf0*/  BSYNC B1 ;  /* 0x0000000000017941 */ /* 0x000fea0003800000 */
.L_x_515:
[----:B------:R-:W-:-:S03]  /*3c00*/  UMOV UR4, 0xffffffff ;  /* 0xffffffff00047882 */ /* 0x000fc60000000000 */
[----:B------:R-:W-:Y:S05]  /*3c10*/  BRA.DIV UR4, `(.L_x_523) ;  /* 0x0000020a04d07947 */ /* 0x000fea000b800000 */
[----:B------:R0:W0:Y:S04]  /*3c20*/  SHFL.IDX PT, R70, R111, 0x1, 0x181f ;  /* 0x00381f006f467f89 */ /* 0x00002800000e0000 */
[----:B------:R0:W0:Y:S02]  /*3c30*/  SHFL.IDX PT, R71, R110, 0x1, 0x181f ;  /* 0x00381f006e477f89 */ /* 0x00002400000e0000 */
.L_x_834:
[----:B------:R-:W-:Y:S04]  /*3c40*/  BSSY B1, `(.L_x_524) ;  /* 0x00000e8000017945 */ /* 0x000fe80003800000 */
[----:B------:R-:W-:Y:S05]  /*3c50*/  @P2 BRA `(.L_x_525) ;  /* 0x0000000c00982947 */ /* 0x000fea0003800000 */
[----:B------:R-:W-:Y:S04]  /*3c60*/  BSSY B2, `(.L_x_526) ;  /* 0x0000072000027945 */ /* 0x000fe80003800000 */
[----:B------:R-:W-:Y:S05]  /*3c70*/  @P1 BRA `(.L_x_527) ;  /* 0x0000000400c01947 */ /* 0x000fea0003800000 */
[----:B0-2---:R0:W2:Y:S01]  /*3c80*/  LDS.128 R12, [R95+0x29400] ;  /* 0x029400005f0c7984 */ /* 0x0050a20000000c00 */
[----:B------:R-:W-:Y:S01]  /*3c90*/  IADD3 R68, P2, R16, R71, RZ ;  /* 0x0000004710447210 */ /* 0x000fe20007f5e0ff */
[----:B------:R-:W-:Y:S03]  /*3ca0*/  BSSY B3, `(.L_x_528) ;  /* 0x000006c000037945 */ /* 0x000fe60003800000 */
[----:B------:R-:W-:Y:S02]  /*3cb0*/  IADD3.X R69, R70, R17, RZ, P2, !PT ;  /* 0x0000001146457210 */ /* 0x000fe400017fe4ff */
[----:B------:R-:W-:-:S13]  /*3cc0*/  ISETP.GE.AND P2, PT, R18, R108, PT ;  /* 0x0000006c1200720c */ /* 0x000fda0003f46270 */
[----:B0-----:R-:W-:Y:S05]  /*3cd0*/  @P2 BRA `(.L_x_529) ;  /* 0x0000000400a02947 */ /* 0x001fea0003800000 */
[----:B------:R-:W-:Y:S02]  /*3ce0*/  SHF.R.U32.HI R64, RZ, 0x8, R65 ;  /* 0x00000008ff407819 */ /* 0x000fe40000011641 */
[----:B------:R-:W-:Y:S02]  /*3cf0*/  SHF.R.U32.HI R72, RZ, 0x8, R67 ;  /* 0x00000008ff487819 */ /* 0x000fe40000011643 */
[----:B------:R-:W-:Y:S01]  /*3d00*/  LOP3.LUT R11, R65, 0xff0000ff, RZ, 0xc0, !PT ;  /* 0xff0000ff410b7812 */ /* 0x000fe200078ec0ff */
[----:B------:R-:W-:Y:S01]  /*3d10*/  IMAD.SHL.U32 R64, R64, 0x100, RZ ;  /* 0x0000010040407824 */ /* 0x000fe200078e00ff */
[----:B------:R-:W-:Y:S01]  /*3d20*/  SHF.R.U32.HI R74, RZ, 0x10, R65 ;  /* 0x00000010ff4a7819 */ /* 0x000fe20000011641 */
[----:B--2---:R-:W-:Y:S01]  /*3d30*/  IMAD.MOV.U32 R65, RZ, RZ, R15 ;  /* 0x000000ffff417224 */ /* 0x004fe200078e000f */
[----:B------:R-:W-:Y:S01]  /*3d40*/  SHF.R.U32.HI R73, RZ, 0x10, R67 ;  /* 0x00000010ff497819 */ /* 0x000fe20000011643 */
[----:B------:R-:W-:Y:S01]  /*3d50*/  IMAD.SHL.U32 R15, R72, 0x100, RZ ;  /* 0x00000100480f7824 */ /* 0x000fe200078e00ff */
[----:B------:R-:W-:-:S02]  /*3d60*/  LOP3.LUT R66, R67, 0xff0000ff, RZ, 0xc0, !PT ;  /* 0xff0000ff43427812 */ /* 0x000fc400078ec0ff */
[----:B------:R-:W-:Y:S01]  /*3d70*/  LOP3.LUT R64, R11, 0xff00, R64, 0xf8, !PT ;  /* 0x0000ff000b407812 */ /* 0x000fe200078ef840 */
[----:B------:R-:W-:Y:S01]  /*3d80*/  IMAD.U32 R73, R73, 0x10000, RZ ;  /* 0x0001000049497824 */ /* 0x000fe200078e00ff */
[----:B------:R-:W-:Y:S02]  /*3d90*/  LOP3.LUT R66, R66, 0xff00, R15, 0xf8, !PT ;  /* 0x0000ff0042427812 */ /* 0x000fe400078ef80f */
[----:B------:R-:W-:Y:S02]  /*3da0*/  SHF.L.U32 R15, R74, 0x10, RZ ;  /* 0x000000104a0f7819 */ /* 0x000fe400000006ff */
[----:B------:R-:W-:Y:S02]  /*3db0*/  F2FP.F16.E4M3.UNPACK_B R72, R123.H1 ;  /* 0x0000007bff48723e */ /* 0x000fe400030006ff */
[-C--:B------:R-:W-:Y:S02]  /*3dc0*/  F2FP.F16.E4M3.UNPACK_B R11, R13.reuse ;  /* 0x0000000dff0b723e */ /* 0x080fe400020006ff */
[----:B------:R-:W-:Y:S01]  /*3dd0*/  LOP3.LUT R75, R66, 0xff0000, R73, 0xf8, !PT ;  /* 0x00ff0000424b7812 */ /* 0x000fe200078ef849 */
[--C-:B------:R-:W-:Y:S01]  /*3de0*/  HADD2.F32 R74, -RZ, R72.reuse.H0_H0 ;  /* 0x20000048ff4a7230 */ /* 0x100fe20000004100 */
[----:B------:R-:W-:Y:S01]  /*3df0*/  LOP3.LUT R67, R64, 0xff0000, R15, 0xf8, !PT ;  /* 0x00ff000040437812 */ /* 0x000fe200078ef80f */
[--C-:B------:R-:W-:Y:S01]  /*3e00*/  HADD2.F32 R15, -RZ, R11.reuse.H1_H1 ;  /* 0x3000000bff0f7230 */ /* 0x100fe20000004100 */
[----:B------:R-:W-:Y:S01]  /*3e10*/  F2FP.F16.E4M3.UNPACK_B R66, R122.H1 ;  /* 0x0000007aff42723e */ /* 0x000fe200030006ff */
[----:B------:R-:W-:Y:S01]  /*3e20*/  HADD2.F32 R73, -RZ, R72.H1_H1 ;  /* 0x30000048ff497230 */ /* 0x000fe20000004100 */
[----:B------:R-:W-:Y:S01]  /*3e30*/  F2FP.F16.E4M3.UNPACK_B R13, R13.H1 ;  /* 0x0000000dff0d723e */ /* 0x000fe200030006ff */
[----:B------:R-:W-:-:S02]  /*3e40*/  HADD2.F32 R11, -RZ, R11.H0_H0 ;  /* 0x2000000bff0b7230 */ /* 0x000fc40000004100 */
[-C--:B------:R-:W-:Y:S01]  /*3e50*/  FMUL.FTZ R76, R15, R74.reuse ;  /* 0x0000004a0f4c7220 */ /* 0x080fe20000410000 */
        /* <DEDUP_REMOVED lines=8> */
[----:B-1----:R-:W-:Y:S01]  /*3ee0*/  FFMA.FTZ R78, R15, R72, R74 ;  /* 0x000000480f4e7223 */ /* 0x002fe2000001004a */
[C---:B------:R-:W-:Y:S01]  /*3ef0*/  FMUL.FTZ R11, R13.reuse, R73 ;  /* 0x000000490d0b7220 */ /* 0x040fe20000410000 */
[----:B------:R-:W-:Y:S01]  /*3f00*/  F2FP.F16.E4M3.UNPACK_B R122, R122 ;  /* 0x0000007aff7a723e */ /* 0x000fe200020006ff */
[----:B------:R-:W-:-:S02]  /*3f10*/  FFMA.FTZ R73, R13, R66, -R76 ;  /* 0x000000420d497223 */ /* 0x000fc4000001084c */
[----:B------:R-:W-:Y:S01]  /*3f20*/  FFMA.FTZ R124, R64, R66, R11 ;  /* 0x00000042407c7223 */ /* 0x000fe2000001000b */
[-C--:B------:R-:W-:Y:S01]  /*3f30*/  F2FP.F16.E4M3.UNPACK_B R11, R12.reuse.H1 ;  /* 0x0000000cff0b723e */ /* 0x080fe200030006ff */
[--C-:B------:R-:W-:Y:S01]  /*3f40*/  HADD2.F32 R66, -RZ, R123.reuse.H1_H1 ;  /* 0x3000007bff427230 */ /* 0x100fe20000004100 */
[----:B------:R-:W-:Y:S01]  /*3f50*/  F2FP.F16.E4M3.UNPACK_B R12, R12 ;  /* 0x0000000cff0c723e */ /* 0x000fe200020006ff */
[----:B------:R-:W-:Y:S01]  /*3f60*/  HADD2.F32 R123, -RZ, R123.H0_H0 ;  /* 0x2000007bff7b7230 */ /* 0x000fe20000004100 */
[----:B------:R-:W-:Y:S01]  /*3f70*/  F2FP.SATFINITE.E4M3.F32.PACK_AB_MERGE_C R117, R124, R73, RZ ;  /* 0x000000497c75723e */ /* 0x000fe200048070ff */
[--C-:B------:R-:W-:Y:S02]  /*3f80*/  HADD2.F32 R13, -RZ, R11.reuse.H0_H0 ;  /* 0x2000000bff0d7230 */ /* 0x100fe40000004100 */
[----:B------:R-:W-:Y:S01]  /*3f90*/  HADD2.F32 R15, -RZ, R11.H1_H1 ;  /* 0x3000000bff0f7230 */ /* 0x000fe20000004100 */
[----:B------:R-:W-:Y:S01]  /*3fa0*/  F2FP.SATFINITE.E4M3.F32.PACK_AB_MERGE_C R77, R78, R77, R117 ;  /* 0x0000004d4e4d723e */ /* 0x000fe20004807075 */
[----:B------:R-:W-:-:S02]  /*3fb0*/  HADD2.F32 R11, -RZ, R12.H0_H0 ;  /* 0x2000000cff0b7230 */ /* 0x000fc40000004100 */
[-C--:B------:R-:W-:Y:S01]  /*3fc0*/  FMUL.FTZ R74, R13, R66.reuse ;  /* 0x000000420d4a7220 */ /* 0x080fe20000410000 */
[----:B------:R-:W-:Y:S02]  /*3fd0*/  HADD2.F32 R12, -RZ, R12.H1_H1 ;  /* 0x3000000cff0c7230 */ /* 0x000fe40000004100 */
[----:B------:R-:W-:Y:S01]  /*3fe0*/  FMUL.FTZ R72, R15, R66 ;  /* 0x000000420f487220 */ /* 0x000fe20000410000 */
[--C-:B------:R-:W-:Y:S02]  /*3ff0*/  HADD2.F32 R64, -RZ, R122.reuse.H1_H1 ;  /* 0x3000007aff407230 */ /* 0x100fe40000004100 */
[----:B------:R-:W-:Y:S02]  /*4000*/  HADD2.F32 R122, -RZ, R122.H0_H0 ;  /* 0x2000007aff7a7230 */ /* 0x000fe40000004100 */
[CC--:B------:R-:W-:Y:S01]  /*4010*/  FMUL.FTZ R66, R12.reuse, R123.reuse ;  /* 0x0000007b0c427220 */ /* 0x0c0fe20000410000 */
[----:B------:R-:W-:Y:S01]  /*4020*/  FMUL.FTZ R123, R11, R123 ;  /* 0x0000007b0b7b7220 */ /* 0x000fe20000410000 */
[-C--:B------:R-:W-:Y:S01]  /*4030*/  FFMA.FTZ R72, R13, R64.reuse, -R72 ;  /* 0x000000400d487223 */ /* 0x080fe20000010848 */
[----:B------:R-:W-:Y:S01]  /*4040*/  FFMA.FTZ R15, R15, R64, R74 ;  /* 0x000000400f0f7223 */ /* 0x000fe2000001004a */
[-C--:B------:R-:W-:Y:S01]  /*4050*/  FFMA.FTZ R76, R11, R122.reuse, -R66 ;  /* 0x0000007a0b4c7223 */ /* 0x080fe20000010842 */
[----:B------:R-:W-:Y:S01]  /*4060*/  FFMA.FTZ R123, R12, R122, R123 ;  /* 0x0000007a0c7b7223 */ /* 0x000fe2000001007b */
[----:B------:R-:W-:-:S02]  /*4070*/  F2FP.F16.E4M3.UNPACK_B R12, R65.H1 ;  /* 0x00000041ff0c723e */ /* 0x000fc400030006ff */
[----:B----4-:R-:W-:Y:S02]  /*4080*/  F2FP.SATFINITE.E4M3.F32.PACK_AB_MERGE_C R79, R15, R72, RZ ;  /* 0x000000480f4f723e */ /* 0x010fe400048070ff */
[----:B------:R-:W-:Y:S01]  /*4090*/  F2FP.F16.E4M3.UNPACK_B R72, R75.H1 ;  /* 0x0000004bff48723e */ /* 0x000fe200030006ff */
[--C-:B------:R-:W-:Y:S01]  /*40a0*/  HADD2.F32 R15, -RZ, R12.reuse.H1_H1 ;  /* 0x3000000cff0f7230 */ /* 0x100fe20000004100 */
[----:B------:R-:W-:Y:S01]  /*40b0*/  F2FP.F16.E4M3.UNPACK_B R64, R67.H1 ;  /* 0x00000043ff40723e */ /* 0x000fe200030006ff */
[----:B------:R-:W-:Y:S01]  /*40c0*/  HADD2.F32 R13, -RZ, R12.H0_H0 ;  /* 0x2000000cff0d7230 */ /* 0x000fe20000004100 */
[----:B------:R-:W-:Y:S01]  /*40d0*/  F2FP.F16.E4M3.UNPACK_B R11, R14.H1 ;  /* 0x0000000eff0b723e */ /* 0x000fe200030006ff */
[----:B------:R-:W-:Y:S01]  /*40e0*/  HADD2.F32 R74, -RZ, R72.H1_H1 ;  /* 0x30000048ff4a7230 */ /* 0x000fe20000004100 */
[----:B------:R-:W-:Y:S01]  /*40f0*/  F2FP.F16.E4M3.UNPACK_B R75, R75 ;  /* 0x0000004bff4b723e */ /* 0x000fe200020006ff */
[----:B------:R-:W-:Y:S01]  /*4100*/  HADD2.F32 R66, -RZ, R64.H1_H1 ;  /* 0x30000040ff427230 */ /* 0x000fe20000004100 */
[----:B------:R-:W-:Y:S01]  /*4110*/  F2FP.F16.E4M3.UNPACK_B R67, R67 ;  /* 0x00000043ff43723e */ /* 0x000fe200020006ff */
[----:B------:R-:W-:-:S02]  /*4120*/  HADD2.F32 R12, -RZ, R11.H1_H1 ;  /* 0x3000000bff0c7230 */ /* 0x000fc40000004100 */
[-C--:B------:R-:W-:Y:S01]  /*4130*/  FMUL.FTZ R122, R15, R74.reuse ;  /* 0x0000004a0f7a7220 */ /* 0x080fe20000410000 */
[----:B------:R-:W-:Y:S02]  /*4140*/  HADD2.F32 R73, -RZ, R75.H1_H1 ;  /* 0x3000004bff497230 */ /* 0x000fe40000004100 */
[C---:B------:R-:W-:Y:S01]  /*4150*/  FMUL.FTZ R124, R13.reuse, R74 ;  /* 0x0000004a0d7c7220 */ /* 0x040fe20000410000 */
[----:B------:R-:W-:Y:S02]  /*4160*/  HADD2.F32 R11, -RZ, R11.H0_H0 ;  /* 0x2000000bff0b7230 */ /* 0x000fe40000004100 */
[----:B------:R-:W-:Y:S01]  /*4170*/  FFMA.FTZ R122, R13, R66, -R122 ;  /* 0x000000420d7a7223 */ /* 0x000fe2000001087a */
[----:B------:R-:W-:Y:S02]  /*4180*/  HADD2.F32 R13, -RZ, R67.H1_H1 ;  /* 0x30000043ff0d7230 */ /* 0x000fe40000004100 */
[----:B------:R-:W-:Y:S01]  /*4190*/  FMUL.FTZ R74, R12, R73 ;  /* 0x000000490c4a7220 */ /* 0x000fe20000410000 */
[----:B------:R-:W-:Y:S01]  /*41a0*/  F2FP.F16.E4M3.UNPACK_B R65, R65 ;  /* 0x00000041ff41723e */ /* 0x000fe200020006ff */
[C---:B------:R-:W-:Y:S01]  /*41b0*/  FMUL.FTZ R73, R11.reuse, R73 ;  /* 0x000000490b497220 */ /* 0x040fe20000410000 */
[----:B------:R-:W-:Y:S01]  /*41c0*/  F2FP.F16.E4M3.UNPACK_B R14, R14 ;  /* 0x0000000eff0e723e */ /* 0x000fe200020006ff */
[----:B------:R-:W-:Y:S01]  /*41d0*/  FFMA.FTZ R74, R11, R13, -R74 ;  /* 0x0000000d0b4a7223 */ /* 0x000fe2000001084a */
[----:B------:R-:W-:-:S02]  /*41e0*/  HADD2.F32 R72, -RZ, R72.H0_H0 ;  /* 0x20000048ff487230 */ /* 0x000fc40000004100 */
[----:B------:R-:W-:Y:S01]  /*41f0*/  FFMA.FTZ R73, R12, R13, R73 ;  /* 0x0000000d0c497223 */ /* 0x000fe20000010049 */
[--C-:B------:R-:W-:Y:S02]  /*4200*/  HADD2.F32 R12, -RZ, R65.reuse.H0_H0 ;  /* 0x20000041ff0c7230 */ /* 0x100fe40000004100 */
[----:B------:R-:W-:Y:S01]  /*4210*/  FFMA.FTZ R15, R15, R66, R124 ;  /* 0x000000420f0f7223 */ /* 0x000fe2000001007c */
[----:B------:R-:W-:Y:S02]  /*4220*/  HADD2.F32 R65, -RZ, R65.H1_H1 ;  /* 0x30000041ff417230 */ /* 0x000fe40000004100 */
[--C-:B------:R-:W-:Y:S01]  /*4230*/  HADD2.F32 R11, -RZ, R14.reuse.H0_H0 ;  /* 0x2000000eff0b7230 */ /* 0x100fe20000004100 */
[----:B------:R-:W-:Y:S01]  /*4240*/  F2FP.SATFINITE.E4M3.F32.PACK_AB_MERGE_C R73, R73, R74, RZ ;  /* 0x0000004a4949723e */ /* 0x000fe200048070ff */
[----:B------:R-:W-:Y:S02]  /*4250*/  HADD2.F32 R14, -RZ, R14.H1_H1 ;  /* 0x3000000eff0e7230 */ /* 0x000fe40000004100 */
[----:B------:R-:W-:Y:S01]  /*4260*/  FMUL.FTZ R13, R65, R72 ;  /* 0x00000048410d7220 */ /* 0x000fe20000410000 */
[----:B------:R-:W-:-:S02]  /*4270*/  HADD2.F32 R75, -RZ, R75.H0_H0 ;  /* 0x2000004bff4b7230 */ /* 0x000fc40000004100 */
[----:B------:R-:W-:Y:S01]  /*4280*/  FMUL.FTZ R72, R12, R72 ;  /* 0x000000480c487220 */ /* 0x000fe20000410000 */
[----:B------:R-:W-:Y:S01]  /*4290*/  HADD2.F32 R64, -RZ, R64.H0_H0 ;  /* 0x20000040ff407230 */ /* 0x000fe20000004100 */
[----:B------:R-:W-:Y:S01]  /*42a0*/  F2FP.SATFINITE.E4M3.F32.PACK_AB_MERGE_C R15, R15, R122, RZ ;  /* 0x0000007a0f0f723e */ /* 0x000fe200048070ff */
[----:B------:R-:W-:Y:S02]  /*42b0*/  HADD2.F32 R67, -RZ, R67.H0_H0 ;  /* 0x20000043ff437230 */ /* 0x000fe40000004100 */
[-C--:B------:R-:W-:Y:S01]  /*42c0*/  FMUL.FTZ R66, R14, R75.reuse ;  /* 0x0000004b0e427220 */ /* 0x080fe20000410000 */
[----:B------:R-:W-:Y:S01]  /*42d0*/  FMUL.FTZ R75, R11, R75 ;  /* 0x0000004b0b4b7220 */ /* 0x000fe20000410000 */
[-C--:B------:R-:W-:Y:S01]  /*42e0*/  FFMA.FTZ R13, R12, R64.reuse, -R13 ;  /* 0x000000400c0d7223 */ /* 0x080fe2000001080d */
[----:B------:R-:W-:Y:S01]  /*42f0*/  FFMA.FTZ R72, R65, R64, R72 ;  /* 0x0000004041487223 */ /* 0x000fe20000010048 */
[-C--:B------:R-:W-:Y:S01]  /*4300*/  FFMA.FTZ R66, R11, R67.reuse, -R66 ;  /* 0x000000430b427223 */ /* 0x080fe20000010842 */
[----:B------:R-:W-:Y:S01]  /*4310*/  FFMA.FTZ R75, R14, R67, R75 ;  /* 0x000000430e4b7223 */ /* 0x000fe2000001004b */
[----:B------:R-:W-:-:S02]  /*4320*/  F2FP.SATFINITE.E4M3.F32.PACK_AB_MERGE_C R12, R123, R76, R79 ;  /* 0x0000004c7b0c723e */ /* 0x000fc4000480704f */
[----:B------:R-:W-:Y:S01]  /*4330*/  F2FP.SATFINITE.E4M3.F32.PACK_AB_MERGE_C R15, R72, R13, R15 ;  /* 0x0000000d480f723e */ /* 0x000fe2000480700f */
[----:B------:R-:W-:Y:S01]  /*4340*/  IMAD.MOV.U32 R13, RZ, RZ, R77 ;  /* 0x000000ffff0d7224 */ /* 0x000fe200078e004d */
[----:B------:R-:W-:-:S07]  /*4350*/  F2FP.SATFINITE.E4M3.F32.PACK_AB_MERGE_C R14, R75, R66, R73 ;  /* 0x000000424b0e723e */ /* 0x000fce0004807049 */
.L_x_529:
[----:B------:R-:W-:Y:S05]  /*4360*/  BSYNC B3 ;  /* 0x0000000000037941 */ /* 0x000fea0003800000 */
.L_x_528:
[----:B--2---:R0:W-:Y:S02]  /*4370*/  ST.E.128 desc[UR36][R68.64], R12 ;  /* 0x0000000c44007985 */ /* 0x0041e4000c101d24 */
.L_x_527:
[----:B------:R-:W-:Y:S05]  /*4380*/  BSYNC B2 ;  /* 0x0000000000027941 */ /* 0x000fea0003800000 */
.L_x_526:
[----:B------:R-:W-:-:S13]  /*4390*/  ISETP.NE.AND P2, PT, R3, RZ, PT ;  /* 0x000000ff0300720c */ /* 0x000fda0003f45270 */
[----:B------:R-:W-:Y:S05]  /*43a0*/  @P2 BRA `(.L_x_525) ;  /* 0x0000000400c42947 */ /* 0x000fea0003800000 */
[----:B0-2---:R0:W2:Y:S01]  /*43b0*/  LDS.128 R12, [R95+0x2d400] ;  /* 0x02d400005f0c7984 */ /* 0x0050a20000000c00 */
[----:B------:R-:W-:Y:S01]  /*43c0*/  IADD3 R64, P2, R22, R71, RZ ;  /* 0x0000004716407210 */ /* 0x000fe20007f5e0ff */
[----:B------:R-:W-:Y:S04]  /*43d0*/  BSSY B2, `(.L_x_530) ;  /* 0x000006d000027945 */ /* 0x000fe80003800000 */
[----:B------:R-:W-:Y:S01]  /*43e0*/  IMAD.X R65, R70, 0x1, R217, P2 ;  /* 0x0000000146417824 */ /* 0x000fe200010e06d9 */
[----:B------:R-:W-:-:S13]  /*43f0*/  ISETP.GE.AND P2, PT, R218, R108, PT ;  /* 0x0000006cda00720c */ /* 0x000fda0003f46270 */
[----:B0-----:R-:W-:Y:S05]  /*4400*/  @P2 BRA `(.L_x_531) ;  /* 0x0000000400a42947 */ /* 0x001fea0003800000 */
[----:B------:R-:W-:Y:S01]  /*4410*/  SHF.R.U32.HI R11, RZ, 0x8, R61 ;  /* 0x00000008ff0b7819 */ /* 0x000fe2000001163d */
[----:B--2---:R-:W-:Y:S01]  /*4420*/  IMAD.MOV.U32 R60, RZ, RZ, R14 ;  /* 0x000000ffff3c7224 */ /* 0x004fe200078e000e */
[--C-:B------:R-:W-:Y:S02]  /*4430*/  SHF.R.U32.HI R66, RZ, 0x8, R63.reuse ;  /* 0x00000008ff427819 */ /* 0x100fe4000001163f */
[----:B------:R-:W-:Y:S01]  /*4440*/  LOP3.LUT R62, R61, 0xff0000ff, RZ, 0xc0, !PT ;  /* 0xff0000ff3d3e7812 */ /* 0x000fe200078ec0ff */
[----:B------:R-:W-:Y:S01]  /*4450*/  IMAD.SHL.U32 R11, R11, 0x100, RZ ;  /* 0x000001000b0b7824 */ /* 0x000fe200078e00ff */
[----:B------:R-:W-:Y:S01]  /*4460*/  SHF.R.U32.HI R68, RZ, 0x10, R63 ;  /* 0x00000010ff447819 */ /* 0x000fe2000001163f */
[----:B------:R-:W-:Y:S01]  /*4470*/  IMAD.SHL.U32 R14, R66, 0x100, RZ ;  /* 0x00000100420e7824 */ /* 0x000fe200078e00ff */
[----:B------:R-:W-:Y:S02]  /*4480*/  SHF.R.U32.HI R69, RZ, 0x10, R61 ;  /* 0x00000010ff457819 */ /* 0x000fe4000001163d */
[----:B------:R-:W-:-:S02]  /*4490*/  LOP3.LUT R63, R63, 0xff0000ff, RZ, 0xc0, !PT ;  /* 0xff0000ff3f3f7812 */ /* 0x000fc400078ec0ff */
[----:B------:R-:W-:Y:S02]  /*44a0*/  MOV R61, R15 ;  /* 0x0000000f003d7202 */ /* 0x000fe40000000f00 */
[----:B------:R-:W-:Y:S01]  /*44b0*/  LOP3.LUT R15, R62, 0xff00, R11, 0xf8, !PT ;  /* 0x0000ff003e0f7812 */ /* 0x000fe200078ef80b */
[----:B------:R-:W-:Y:S01]  /*44c0*/  IMAD.U32 R62, R68, 0x10000, RZ ;  /* 0x00010000443e7824 */ /* 0x000fe200078e00ff */
[----:B------:R-:W-:Y:S02]  /*44d0*/  LOP3.LUT R67, R63, 0xff00, R14, 0xf8, !PT ;  /* 0x0000ff003f437812 */ /* 0x000fe400078ef80e */
[----:B------:R-:W-:Y:S02]  /*44e0*/  SHF.L.U32 R14, R69, 0x10, RZ ;  /* 0x00000010450e7819 */ /* 0x000fe400000006ff */
[----:B------:R-:W-:Y:S02]  /*44f0*/  F2FP.F16.E4M3.UNPACK_B R63, R121.H1 ;  /* 0x00000079ff3f723e */ /* 0x000fe400030006ff */
[----:B------:R-:W-:-:S02]  /*4500*/  F2FP.F16.E4M3.UNPACK_B R11, R13 ;  /* 0x0000000dff0b723e */ /* 0x000fc400020006ff */
[----:B------:R-:W-:Y:S01]  /*4510*/  LOP3.LUT R69, R67, 0xff0000, R62, 0xf8, !PT ;  /* 0x00ff000043457812 */ /* 0x000fe200078ef83e */
[----:B------:R-:W-:Y:S01]  /*4520*/  HADD2.F32 R67, -RZ, R63.H0_H0 ;  /* 0x2000003fff437230 */ /* 0x000fe20000004100 */
[----:B------:R-:W-:Y:S01]  /*4530*/  LOP3.LUT R66, R15, 0xff0000, R14, 0xf8, !PT ;  /* 0x00ff00000f427812 */ /* 0x000fe200078ef80e */
[----:B------:R-:W-:Y:S01]  /*4540*/  HADD2.F32 R14, -RZ, R11.H1_H1 ;  /* 0x3000000bff0e7230 */ /* 0x000fe20000004100 */
[----:B------:R-:W-:Y:S01]  /*4550*/  F2FP.F16.E4M3.UNPACK_B R62, R120.H1 ;  /* 0x00000078ff3e723e */ /* 0x000fe200030006ff */
[----:B------:R-:W-:Y:S01]  /*4560*/  HADD2.F32 R68, -RZ, R63.H1_H1 ;  /* 0x3000003fff447230 */ /* 0x000fe20000004100 */
[----:B------:R-:W-:Y:S01]  /*4570*/  F2FP.F16.E4M3.UNPACK_B R13, R13.H1 ;  /* 0x0000000dff0d723e */ /* 0x000fe200030006ff */
[----:B------:R-:W-:Y:S02]  /*4580*/  HADD2.F32 R11, -RZ, R11.H0_H0 ;  /* 0x2000000bff0b7230 */ /* 0x000fe40000004100 */
[----:B------:R-:W-:Y:S01]  /*4590*/  FMUL.FTZ R70, R14, R67 ;  /* 0x000000430e467220 */ /* 0x000fe20000410000 */
[----:B------:R-:W-:Y:S01]  /*45a0*/  HADD2.F32 R63, -RZ, R62.H0_H0 ;  /* 0x2000003eff3f7230 */ /* 0x000fe20000004100 */
[----:B------:R-:W-:Y:S01]  /*45b0*/  F2FP.F16.E4M3.UNPACK_B R121, R121 ;  /* 0x00000079ff79723e */ /* 0x000fe200020006ff */
[----:B------:R-:W-:-:S02]  /*45c0*/  HADD2.F32 R15, -RZ, R13.H1_H1 ;  /* 0x3000000dff0f7230 */ /* 0x000fc40000004100 */
[C---:B------:R-:W-:Y:S01]  /*45d0*/  FMUL.FTZ R67, R11.reuse, R67 ;  /* 0x000000430b437220 */ /* 0x040fe20000410000 */
[----:B------:R-:W-:Y:S02]  /*45e0*/  HADD2.F32 R13, -RZ, R13.H0_H0 ;  /* 0x2000000dff0d7230 */ /* 0x000fe40000004100 */
[-C--:B------:R-:W-:Y:S01]  /*45f0*/  FFMA.FTZ R71, R11, R63.reuse, -R70 ;  /* 0x0000003f0b477223 */ /* 0x080fe20000010846 */
[----:B------:R-:W-:Y:S02]  /*4600*/  HADD2.F32 R62, -RZ, R62.H1_H1 ;  /* 0x3000003eff3e7230 */ /* 0x000fe40000004100 */
[----:B------:R-:W-:Y:S01]  /*4610*/  FMUL.FTZ R70, R15, R68 ;  /* 0x000000440f467220 */ /* 0x000fe20000410000 */
[----:B------:R-:W-:Y:S01]  /*4620*/  F2FP.F16.E4M3.UNPACK_B R11, R12.H1 ;  /* 0x0000000cff0b723e */ /* 0x000fe200030006ff */
[C---:B------:R-:W-:Y:S01]  /*4630*/  FMUL.FTZ R68, R13.reuse, R68 ;  /* 0x000000440d447220 */ /* 0x040fe20000410000 */
[----:B------:R-:W-:Y:S01]  /*4640*/  FFMA.FTZ R72, R14, R63, R67 ;  /* 0x0000003f0e487223 */ /* 0x000fe20000010043 */
[----:B------:R-:W-:Y:S01]  /*4650*/  F2FP.F16.E4M3.UNPACK_B R12, R12 ;  /* 0x0000000cff0c723e */ /* 0x000fe200020006ff */
[-C--:B------:R-:W-:Y:S01]  /*4660*/  FFMA.FTZ R67, R13, R62.reuse, -R70 ;  /* 0x0000003e0d437223 */ /* 0x080fe20000010846 */
        /* <DEDUP_REMOVED lines=10> */
[----:B------:R-:W-:Y:S01]  /*4710*/  HADD2.F32 R12, -RZ, R12.H1_H1 ;  /* 0x3000000cff0c7230 */ /* 0x000fe20000004100 */
[----:B------:R-:W-:Y:S01]  /*4720*/  F2FP.SATFINITE.E4M3.F32.PACK_AB_MERGE_C R71, R72, R71, R76 ;  /* 0x000000474847723e */ /* 0x000fe2000480704c */
[----:B------:R-:W-:-:S02]  /*4730*/  HADD2.F32 R15, -RZ, R120.H1_H1 ;  /* 0x30000078ff0f7230 */ /* 0x000fc40000004100 */
[----:B------:R-:W-:Y:S02]  /*4740*/  HADD2.F32 R120, -RZ, R120.H0_H0 ;  /* 0x20000078ff787230 */ /* 0x000fe40000004100 */
[-C--:B------:R-:W-:Y:S01]  /*4750*/  FMUL.FTZ R62, R12, R121.reuse ;  /* 0x000000790c3e7220 */ /* 0x080fe20000410000 */
[----:B------:R-:W-:Y:S01]  /*4760*/  FMUL.FTZ R121, R11, R121 ;  /* 0x000000790b797220 */ /* 0x000fe20000410000 */
[-C--:B------:R-:W-:Y:S01]  /*4770*/  FFMA.FTZ R68, R13, R15.reuse, -R68 ;  /* 0x0000000f0d447223 */ /* 0x080fe20000010844 */
[----:B------:R-:W-:Y:S01]  /*4780*/  FFMA.FTZ R63, R14, R15, R63 ;  /* 0x0000000f0e3f7223 */ /* 0x000fe2000001003f */
[-C--:B------:R-:W-:Y:S01]  /*4790*/  FFMA.FTZ R70, R11, R120.reuse, -R62 ;  /* 0x000000780b467223 */ /* 0x080fe2000001083e */
[----:B------:R-:W-:Y:S01]  /*47a0*/  FFMA.FTZ R121, R12, R120, R121 ;  /* 0x000000780c797223 */ /* 0x000fe20000010079 */
[----:B------:R-:W-:Y:S02]  /*47b0*/  F2FP.F16.E4M3.UNPACK_B R12, R61.H1 ;  /* 0x0000003dff0c723e */ /* 0x000fe400030006ff */
[----:B------:R-:W-:-:S02]  /*47c0*/  F2FP.SATFINITE.E4M3.F32.PACK_AB_MERGE_C R75, R63, R68, RZ ;  /* 0x000000443f4b723e */ /* 0x000fc400048070ff */
[-C--:B------:R-:W-:Y:S01]  /*47d0*/  F2FP.F16.E4M3.UNPACK_B R63, R69.reuse.H1 ;  /* 0x00000045ff3f723e */ /* 0x080fe200030006ff */
        /* <DEDUP_REMOVED lines=8> */
[----:B------:R-:W-:Y:S02]  /*4860*/  HADD2.F32 R12, -RZ, R11.H1_H1 ;  /* 0x3000000bff0c7230 */ /* 0x000fe40000004100 */
[----:B------:R-:W-:Y:S01]  /*4870*/  FMUL.FTZ R74, R14, R68 ;  /* 0x000000440e4a7220 */ /* 0x000fe20000410000 */
[----:B------:R-:W-:-:S02]  /*4880*/  HADD2.F32 R67, -RZ, R69.H1_H1 ;  /* 0x30000045ff437230 */ /* 0x000fc40000004100 */
        /* <DEDUP_REMOVED lines=13> */
[--C-:B------:R-:W-:Y:S02]  /*4960*/  HADD2.F32 R11, -RZ, R60.reuse.H0_H0 ;  /* 0x2000003cff0b7230 */ /* 0x100fe40000004100 */
[----:B------:R-:W-:Y:S02]  /*4970*/  HADD2.F32 R61, -RZ, R61.H1_H1 ;  /* 0x3000003dff3d7230 */ /* 0x000fe40000004100 */
[----:B------:R-:W-:Y:S01]  /*4980*/  FMUL.FTZ R62, R12, R63 ;  /* 0x0000003f0c3e7220 */ /* 0x000fe20000410000 */
[----:B------:R-:W-:Y:S01]  /*4990*/  HADD2.F32 R60, -RZ, R60.H1_H1 ;  /* 0x3000003cff3c7230 */ /* 0x000fe20000004100 */
[----:B------:R-:W-:Y:S01]  /*49a0*/  F2FP.SATFINITE.E4M3.F32.PACK_AB_MERGE_C R73, R73, R74, RZ ;  /* 0x0000004a4949723e */ /* 0x000fe200048070ff */
        /* <DEDUP_REMOVED lines=15> */
.L_x_531:
[----:B------:R-:W-:Y:S05]  /*4aa0*/  BSYNC B2 ;  /* 0x0000000000027941 */ /* 0x000fea0003800000 */
.L_x_530:
[----:B--2---:R0:W-:Y:S02]  /*4ab0*/  ST.E.128 desc[UR36][R64.64], R12 ;  /* 0x0000000c40007985 */ /* 0x0041e4000c101d24 */
.L_x_525:
[----:B------:R-:W-:Y:S05]  /*4ac0*/  BSYNC B1 ;  /* 0x0000000000017941 */ /* 0x000fea0003800000 */
.L_x_524:
[----:B------:R-:W-:-:S03]  /*4ad0*/  UMOV UR4, 0xffffffff ;  /* 0xffffffff00047882 */ /* 0x000fc60000000000 */
[----:B------:R-:W-:Y:S05]  /*4ae0*/  BRA.DIV UR4, `(.L_x_532) ;  /* 0x000001fe04687947 */ /* 0x000fea000b800000 */
[----:B------:R0:W0:Y:S04]  /*4af0*/  SHFL.IDX PT, R60, R111, 0x2, 0x181f ;  /* 0x00581f006f3c7f89 */ /* 0x00002800000e0000 */
[----:B------:R0:W0:Y:S02]  /*4b00*/  SHFL.IDX PT, R61, R110, 0x2, 0x181f ;  /* 0x00581f006e3d7f89 */ /* 0x00002400000e0000 */
.L_x_838:
[----:B------:R-:W-:Y:S04]  /*4b10*/  BSSY B1, `(.L_x_533) ;  /* 0x00000e9000017945 */ /* 0x000fe80003800000 */
[----:B------:R-:W-:Y:S05]  /*4b20*/  @P3 BRA `(.L_x_534) ;  /* 0x0000000c009c3947 */ /* 0x000fea0003800000 */
[----:B------:R-:W-:Y:S04]  /*4b30*/  BSSY B2, `(.L_x_535) ;  /* 0x0000073000027945 */ /* 0x000fe80003800000 */
        /* <DEDUP_REMOVED lines=112> */
.L_x_538:
[----:B------:R-:W-:Y:S05]  /*5240*/  BSYNC B3 ;  /* 0x0000000000037941 */ /* 0x000fea0003800000 */
.L_x_537:
[----:B--2---:R0:W-:Y:S02]  /*5250*/  ST.E.128 desc[UR36][R62.64], R12 ;  /* 0x0000000c3e007985 */ /* 0x0041e4000c101d24 */
.L_x_536:
[----:B------:R-:W-:Y:S05]  /*5260*/  BSYNC B2 ;  /* 0x0000000000027941 */ /* 0x000fea0003800000 */
.L_x_535:
        /* <DEDUP_REMOVED lines=10> */
[----:B------:R-:W-:Y:S02]  /*5310*/  SHF.R.U32.HI R58, RZ, 0x8, R55 ;  /* 0x00000008ff3a7819 */ /* 0x000fe40000011637 */
[----:B------:R-:W-:Y:S01]  /*5320*/  LOP3.LUT R11, R53, 0xff0000ff, RZ, 0xc0, !PT ;  /* 0xff0000ff350b7812 */ /* 0x000fe200078ec0ff */
[----:B------:R-:W-:Y:S01]  /*5330*/  IMAD.SHL.U32 R14, R61, 0x100, RZ ;  /* 0x000001003d0e7824 */ /* 0x000fe200078e00ff */
[----:B------:R-:W-:Y:S02]  /*5340*/  SHF.R.U32.HI R60, RZ, 0x10, R53 ;  /* 0x00000010ff3c7819 */ /* 0x000fe40000011635 */
[----:B------:R-:W-:Y:S02]  /*5350*/  SHF.R.U32.HI R59, RZ, 0x10, R55 ;  /* 0x00000010ff3b7819 */ /* 0x000fe40000011637 */
[----:B------:R-:W-:Y:S01]  /*5360*/  MOV R53, R15 ;  /* 0x0000000f00357202 */ /* 0x000fe20000000f00 */
[----:B------:R-:W-:Y:S01]  /*5370*/  IMAD.SHL.U32 R15, R58, 0x100, RZ ;  /* 0x000001003a0f7824 */ /* 0x000fe200078e00ff */
[----:B------:R-:W-:Y:S01]  /*5380*/  LOP3.LUT R54, R55, 0xff0000ff, RZ, 0xc0, !PT ;  /* 0xff0000ff37367812 */ /* 0x000fe200078ec0ff */
[----:B------:R-:W-:Y:S01]  /*5390*/  IMAD.U32 R59, R59, 0x10000, RZ ;  /* 0x000100003b3b7824 */ /* 0x000fe200078e00ff */
[----:B------:R-:W-:-:S02]  /*53a0*/  LOP3.LUT R14, R11, 0xff00, R14, 0xf8, !PT ;  /* 0x0000ff000b0e7812 */ /* 0x000fc400078ef80e */
[----:B------:R-:W-:Y:S02]  /*53b0*/  LOP3.LUT R54, R54, 0xff00, R15, 0xf8, !PT ;  /* 0x0000ff0036367812 */ /* 0x000fe400078ef80f */
[----:B------:R-:W-:Y:S02]  /*53c0*/  SHF.L.U32 R15, R60, 0x10, RZ ;  /* 0x000000103c0f7819 */ /* 0x000fe400000006ff */
        /* <DEDUP_REMOVED lines=19> */
[----:B------:R-:W-:Y:S01]  /*5500*/  F2FP.F16.E4M3.UNPACK_B R11, R12.H1 ;  /* 0x0000000cff0b723e */ /* 0x000fe200030006ff */
[C---:B------:R-:W-:Y:S01]  /*5510*/  FMUL.FTZ R60, R13.reuse, R60 ;  /* 0x0000003c0d3c7220 */ /* 0x040fe20000410000 */
[----:B------:R-:W-:Y:S01]  /*5520*/  F2FP.F16.E4M3.UNPACK_B R12, R12 ;  /* 0x0000000cff0c723e */ /* 0x000fe200020006ff */
[----:B------:R-:W-:Y:S01]  /*5530*/  FFMA.FTZ R64, R14, R55, R59 ;  /* 0x000000370e407223 */ /* 0x000fe2000001003b */
[-C--:B------:R-:W-:Y:S01]  /*5540*/  FFMA.FTZ R65, R13, R54.reuse, -R62 ;  /* 0x000000360d417223 */ /* 0x080fe2000001083e */
[----:B------:R-:W-:Y:S01]  /*5550*/  FFMA.FTZ R66, R15, R54, R60 ;  /* 0x000000360f427223 */ /* 0x000fe2000001003c */
[----:B------:R-:W-:Y:S01]  /*5560*/  F2FP.F16.E4M3.UNPACK_B R115, R115 ;  /* 0x00000073ff73723e */ /* 0x000fe200020006ff */
[----:B------:R-:W-:-:S02]  /*5570*/  HADD2.F32 R13, -RZ, R11.H0_H0 ;  /* 0x2000000bff0d7230 */ /* 0x000fc40000004100 */
[----:B------:R-:W-:Y:S01]  /*5580*/  HADD2.F32 R14, -RZ, R11.H1_H1 ;  /* 0x3000000bff0e7230 */ /* 0x000fe20000004100 */
[----:B------:R-:W-:Y:S01]  /*5590*/  F2FP.SATFINITE.E4M3.F32.PACK_AB_MERGE_C R68, R66, R65, RZ ;  /* 0x000000414244723e */ /* 0x000fe200048070ff */
[----:B------:R-:W-:Y:S02]  /*55a0*/  HADD2.F32 R54, -RZ, R116.H1_H1 ;  /* 0x30000074ff367230 */ /* 0x000fe40000004100 */
[----:B------:R-:W-:Y:S01]  /*55b0*/  HADD2.F32 R11, -RZ, R12.H0_H0 ;  /* 0x2000000cff0b7230 */ /* 0x000fe20000004100 */
[----:B------:R-:W-:Y:S01]  /*55c0*/  F2FP.SATFINITE.E4M3.F32.PACK_AB_MERGE_C R63, R64, R63, R68 ;  /* 0x0000003f403f723e */ /* 0x000fe20004807044 */
[----:B------:R-:W-:Y:S02]  /*55d0*/  HADD2.F32 R116, -RZ, R116.H0_H0 ;  /* 0x20000074ff747230 */ /* 0x000fe40000004100 */
[-C--:B------:R-:W-:Y:S01]  /*55e0*/  FMUL.FTZ R60, R14, R54.reuse ;  /* 0x000000360e3c7220 */ /* 0x080fe20000410000 */
[----:B------:R-:W-:Y:S02]  /*55f0*/  HADD2.F32 R12, -RZ, R12.H1_H1 ;  /* 0x3000000cff0c7230 */ /* 0x000fe40000004100 */
[----:B------:R-:W-:Y:S01]  /*5600*/  FMUL.FTZ R59, R13, R54 ;  /* 0x000000360d3b7220 */ /* 0x000fe20000410000 */
[----:B------:R-:W-:-:S02]  /*5610*/  HADD2.F32 R15, -RZ, R115.H1_H1 ;  /* 0x30000073ff0f7230 */ /* 0x000fc40000004100 */
[-C--:B------:R-:W-:Y:S01]  /*5620*/  FMUL.FTZ R55, R11, R116.reuse ;  /* 0x000000740b377220 */ /* 0x080fe20000410000 */
[----:B------:R-:W-:Y:S02]  /*5630*/  HADD2.F32 R115, -RZ, R115.H0_H0 ;  /* 0x20000073ff737230 */ /* 0x000fe40000004100 */
[----:B------:R-:W-:Y:S01]  /*5640*/  FMUL.FTZ R54, R12, R116 ;  /* 0x000000740c367220 */ /* 0x000fe20000410000 */
[-C--:B------:R-:W-:Y:S01]  /*5650*/  FFMA.FTZ R60, R13, R15.reuse, -R60 ;  /* 0x0000000f0d3c7223 */ /* 0x080fe2000001083c */
[----:B------:R-:W-:Y:S02]  /*5660*/  FFMA.FTZ R59, R14, R15, R59 ;  /* 0x0000000f0e3b7223 */ /* 0x000fe4000001003b */
[-C--:B------:R-:W-:Y:S01]  /*5670*/  FFMA.FTZ R62, R11, R115.reuse, -R54 ;  /* 0x000000730b3e7223 */ /* 0x080fe20000010836 */
[----:B------:R-:W-:Y:S01]  /*5680*/  FFMA.FTZ R115, R12, R115, R55 ;  /* 0x000000730c737223 */ /* 0x000fe20000010037 */
[----:B------:R-:W-:Y:S02]  /*5690*/  F2FP.F16.E4M3.UNPACK_B R12, R53.H1 ;  /* 0x00000035ff0c723e */ /* 0x000fe400030006ff */
[----:B------:R-:W-:-:S02]  /*56a0*/  F2FP.F16.E4M3.UNPACK_B R55, R61.H1 ;  /* 0x0000003dff37723e */ /* 0x000fc400030006ff */
        /* <DEDUP_REMOVED lines=45> */
.L_x_540:
[----:B------:R-:W-:Y:S05]  /*5980*/  BSYNC B2 ;  /* 0x0000000000027941 */ /* 0x000fea0003800000 */
.L_x_539:
[----:B--2---:R0:W-:Y:S02]  /*5990*/  ST.E.128 desc[UR36][R56.64], R12 ;  /* 0x0000000c38007985 */ /* 0x0041e4000c101d24 */
.L_x_534:
[----:B------:R-:W-:Y:S05]  /*59a0*/  BSYNC B1 ;  /* 0x0000000000017941 */ /* 0x000fea0003800000 */
.L_x_533:
[----:B------:R-:W-:-:S03]  /*59b0*/  UMOV UR4, 0xffffffff ;  /* 0xffffffff00047882 */ /* 0x000fc60000000000 */
[----:B------:R-:W-:Y:S05]  /*59c0*/  BRA.DIV UR4, `(.L_x_541) ;  /* 0x000001ee04fc7947 */ /* 0x000fea000b800000 */
[----:B0-----:R-:W0:Y:S04]  /*59d0*/  SHFL.IDX PT, R111, R111, 0x3, 0x181f ;  /* 0x00781f006f6f7f89 */ /* 0x001e2800000e0000 */
[----:B------:R0:W0:Y:S02]  /*59e0*/  SHFL.IDX PT, R53, R110, 0x3, 0x181f ;  /* 0x00781f006e357f89 */ /* 0x00002400000e0000 */
.L_x_842:
[----:B------:R-:W-:Y:S05]  /*59f0*/  @P4 BRA `(.L_x_542) ;  /* 0x0000005800904947 */ /* 0x000fea0003800000 */
[----:B------:R-:W-:Y:S04]  /*5a00*/  BSSY B1, `(.L_x_543) ;  /* 0x0000073000017945 */ /* 0x000fe80003800000 */
[----:B------:R-:W-:Y:S05]  /*5a10*/  @P1 BRA `(.L_x_544) ;  /* 0x0000000400c41947 */ /* 0x000fea0003800000 */
[----:B--2---:R2:W1:Y:S01]  /*5a20*/  LDS.128 R12, [R95+0x2b400] ;  /* 0x02b400005f0c7984 */ /* 0x0044620000000c00 */
[----:B0-----:R-:W-:Y:S01]  /*5a30*/  IADD3 R54, P2, R16, R53, RZ ;  /* 0x0000003510367210 */ /* 0x001fe20007f5e0ff */
[----:B------:R-:W-:Y:S04]  /*5a40*/  BSSY B2, `(.L_x_545) ;  /* 0x000006d000027945 */ /* 0x000fe80003800000 */
[----:B------:R-:W-:Y:S01]  /*5a50*/  IMAD.X R55, R111, 0x1, R17, P2 ;  /* 0x000000016f377824 */ /* 0x000fe200010e0611 */
[----:B------:R-:W-:-:S13]  /*5a60*/  ISETP.GE.AND P2, PT, R18, R108, PT ;  /* 0x0000006c1200720c */ /* 0x000fda0003f46270 */
[----:B--2---:R-:W-:Y:S05]  /*5a70*/  @P2 BRA `(.L_x_546) ;  /* 0x0000000400a42947 */ /* 0x004fea0003800000 */
[----:B------:R-:W-:Y:S01]  /*5a80*/  SHF.R.U32.HI R58, RZ, 0x8, R49 ;  /* 0x00000008ff3a7819 */ /* 0x000fe20000011631 */
[----:B-1----:R-:W-:Y:S01]  /*5a90*/  IMAD.MOV.U32 R48, RZ, RZ, R14 ;  /* 0x000000ffff307224 */ /* 0x002fe200078e000e */
        /* <DEDUP_REMOVED lines=38> */
[----:B------:R-:W-:-:S02]  /*5d00*/  HADD2.F32 R50, -RZ, R114.H1_H1 ;  /* 0x30000072ff327230 */ /* 0x000fc40000004100 */
[--C-:B------:R-:W-:Y:S01]  /*5d10*/  HADD2.F32 R14, -RZ, R11.reuse.H1_H1 ;  /* 0x3000000bff0e7230 */ /* 0x100fe20000004100 */
[----:B------:R-:W-:Y:S01]  /*5d20*/  F2FP.SATFINITE.E4M3.F32.PACK_AB_MERGE_C R67, R63, R58, RZ ;  /* 0x0000003a3f43723e */ /* 0x000fe200048070ff */
[----:B------:R-:W-:Y:S02]  /*5d30*/  HADD2.F32 R13, -RZ, R11.H0_H0 ;  /* 0x2000000bff0d7230 */ /* 0x000fe40000004100 */
[----:B------:R-:W-:Y:S02]  /*5d40*/  HADD2.F32 R114, -RZ, R114.H0_H0 ;  /* 0x20000072ff727230 */ /* 0x000fe40000004100 */
[-C--:B------:R-:W-:Y:S01]  /*5d50*/  FMUL.FTZ R56, R14, R50.reuse ;  /* 0x000000320e387220 */ /* 0x080fe20000410000 */
[--C-:B------:R-:W-:Y:S02]  /*5d60*/  HADD2.F32 R11, -RZ, R12.reuse.H0_H0 ;  /* 0x2000000cff0b7230 */ /* 0x100fe40000004100 */
[----:B------:R-:W-:Y:S01]  /*5d70*/  FMUL.FTZ R59, R13, R50 ;  /* 0x000000320d3b7220 */ /* 0x000fe20000410000 */
[----:B------:R-:W-:Y:S01]  /*5d80*/  HADD2.F32 R15, -RZ, R113.H1_H1 ;  /* 0x30000071ff0f7230 */ /* 0x000fe20000004100 */
[----:B------:R-:W-:Y:S01]  /*5d90*/  F2FP.SATFINITE.E4M3.F32.PACK_AB_MERGE_C R61, R62, R61, R67 ;  /* 0x0000003d3e3d723e */ /* 0x000fe20004807043 */
[----:B------:R-:W-:-:S02]  /*5da0*/  HADD2.F32 R12, -RZ, R12.H1_H1 ;  /* 0x3000000cff0c7230 */ /* 0x000fc40000004100 */
[-C--:B------:R-:W-:Y:S01]  /*5db0*/  FMUL.FTZ R51, R11, R114.reuse ;  /* 0x000000720b337220 */ /* 0x080fe20000410000 */
[----:B------:R-:W-:Y:S02]  /*5dc0*/  HADD2.F32 R113, -RZ, R113.H0_H0 ;  /* 0x20000071ff717230 */ /* 0x000fe40000004100 */
[-C--:B------:R-:W-:Y:S01]  /*5dd0*/  FFMA.FTZ R56, R13, R15.reuse, -R56 ;  /* 0x0000000f0d387223 */ /* 0x080fe20000010838 */
[----:B------:R-:W-:Y:S01]  /*5de0*/  FFMA.FTZ R15, R14, R15, R59 ;  /* 0x0000000f0e0f7223 */ /* 0x000fe2000001003b */
[C---:B------:R-:W-:Y:S01]  /*5df0*/  FMUL.FTZ R50, R12.reuse, R114 ;  /* 0x000000720c327220 */ /* 0x040fe20000410000 */
[----:B------:R-:W-:Y:S01]  /*5e00*/  FFMA.FTZ R60, R12, R113, R51 ;  /* 0x000000710c3c7223 */ /* 0x000fe20000010033 */
[----:B------:R-:W-:Y:S02]  /*5e10*/  F2FP.F16.E4M3.UNPACK_B R12, R49.H1 ;  /* 0x00000031ff0c723e */ /* 0x000fe400030006ff */
[----:B------:R-:W-:Y:S01]  /*5e20*/  FFMA.FTZ R59, R11, R113, -R50 ;  /* 0x000000710b3b7223 */ /* 0x000fe20000010832 */
        /* <DEDUP_REMOVED lines=17> */
[-C--:B------:R-:W-:Y:S01]  /*5f40*/  FMUL.FTZ R58, R12, R56.reuse ;  /* 0x000000380c3a7220 */ /* 0x080fe20000410000 */
        /* <DEDUP_REMOVED lines=28> */
.L_x_546:
[----:B------:R-:W-:Y:S05]  /*6110*/  BSYNC B2 ;  /* 0x0000000000027941 */ /* 0x000fea0003800000 */
.L_x_545:
[----:B-1----:R0:W-:Y:S02]  /*6120*/  ST.E.128 desc[UR36][R54.64], R12 ;  /* 0x0000000c36007985 */ /* 0x0021e4000c101d24 */
.L_x_544:
[----:B------:R-:W-:Y:S05]  /*6130*/  BSYNC B1 ;  /* 0x0000000000017941 */ /* 0x000fea0003800000 */
.L_x_543:
        /* <DEDUP_REMOVED lines=113> */
.L_x_548:
[----:B------:R-:W-:Y:S05]  /*6850*/  BSYNC B1 ;  /* 0x0000000000017941 */ /* 0x000fea0003800000 */
.L_x_547:
[----:B--2---:R0:W-:Y:S01]  /*6860*/  ST.E.128 desc[UR36][R48.64], R12 ;  /* 0x0000000c30007985 */ /* 0x0041e2000c101d24 */
[----:B------:R-:W-:Y:S05]  /*6870*/  BRA `(.L_x_542) ;  /* 0x0000004800f07947 */ /* 0x000fea0003800000 */
.L_x_502:
[C---:B------:R-:W-:Y:S01]  /*6880*/  ISETP.GE.AND P5, PT, R219.reuse, R106, PT ;  /* 0x0000006adb00720c */ /* 0x040fe20003fa6270 */
[C---:B------:R-:W-:Y:S01]  /*6890*/  VIADD R44, R219.reuse, 0x60 ;  /* 0x00000060db2c7836 */ /* 0x040fe20000000000 */
[----:B------:R-:W-:Y:S02]  /*68a0*/  IADD3 R49, R219, 0x20, RZ ;  /* 0x00000020db317810 */ /* 0x000fe40007ffe0ff */
[----:B------:R-:W-:Y:S02]  /*68b0*/  CS2R R50, SRZ ;  /* 0x0000000000327805 */ /* 0x000fe4000001ff00 */
[----:B------:R-:W-:Y:S02]  /*68c0*/  ISETP.GE.OR P5, PT, R16, R108, P5 ;  /* 0x0000006c1000720c */ /* 0x000fe40002fa6670 */
[----:B------:R-:W-:-:S11]  /*68d0*/  P2R R48, PR, RZ, 0x1 ;  /* 0x00000001ff307803 */ /* 0x000fd60000000000 */
[----:B------:R-:W0:Y:S08]  /*68e0*/  @!P5 LDC.64 R64, c[0x0][0x3e8] ;  /* 0x0000fa00ff40db82 */ /* 0x000e300000000a00 */
[----:B------:R-:W1:Y:S01]  /*68f0*/  @!P5 LDC.64 R66, c[0x0][0x400] ;  /* 0x00010000ff42db82 */ /* 0x000e620000000a00 */
[----:B0-----:R-:W-:-:S04]  /*6900*/  @!P5 IADD3 R64, P2, P3, R88, R64, R12 ;  /* 0x000000405840d210 */ /* 0x001fc80007b5e00c */
[----:B------:R-:W-:Y:S02]  /*6910*/  @!P5 IADD3.X R65, R20, R65, R107, P2, P3 ;  /* 0x000000411441d210 */ /* 0x000fe400017e646b */
[----:B------:R-:W-:-:S04]  /*6920*/  ISETP.GE.AND P2, PT, R44, R106, PT ;  /* 0x0000006a2c00720c */ /* 0x000fc80003f46270 */
[----:B------:R-:W-:-:S13]  /*6930*/  ISETP.GE.OR P2, PT, R16, R108, P2 ;  /* 0x0000006c1000720c */ /* 0x000fda0001746670 */
[----:B------:R-:W0:Y:S01]  /*6940*/  @!P2 LDC.64 R44, c[0x0][0x3f8] ;  /* 0x0000fe00ff2cab82 */ /* 0x000e220000000a00 */
[----:B------:R-:W-:Y:S01]  /*6950*/  @!P2 MOV R13, R107 ;  /* 0x0000006b000da202 */ /* 0x000fe20000000f00 */
[----:B------:R-:W-:-:S06]  /*6960*/  @!P2 IMAD.MOV.U32 R15, RZ, RZ, R11 ;  /* 0x000000ffff0fa224 */ /* 0x000fcc00078e000b */
[----:B------:R-:W2:Y:S01]  /*6970*/  @!P2 LDC.64 R46, c[0x0][0x3e8] ;  /* 0x0000fa00ff2eab82 */ /* 0x000ea20000000a00 */
[----:B0-----:R-:W-:-:S04]  /*6980*/  @!P2 IMAD.WIDE.U32 R76, R44, 0x60, R12 ;  /* 0x000000602c4ca825 */ /* 0x001fc800078e000c */
[----:B------:R-:W-:-:S04]  /*6990*/  @!P2 IMAD R45, R45, 0x60, RZ ;  /* 0x000000602d2da824 */ /* 0x000fc800078e02ff */
[----:B------:R-:W-:Y:S01]  /*69a0*/  @!P2 IMAD.IADD R45, R77, 0x1, R45 ;  /* 0x000000014d2da824 */ /* 0x000fe200078e022d */
[----:B--2---:R-:W-:-:S04]  /*69b0*/  @!P2 IADD3 R76, P3, P4, R88, R46, R76 ;  /* 0x0000002e584ca210 */ /* 0x004fc80007c7e04c */
[----:B------:R-:W-:Y:S02]  /*69c0*/  @!P2 IADD3.X R77, R20, R47, R45, P3, P4 ;  /* 0x0000002f144da210 */ /* 0x000fe40001fe842d */
[----:B------:R-:W0:Y:S08]  /*69d0*/  @!P2 LDC.64 R44, c[0x0][0x408] ;  /* 0x00010200ff2cab82 */ /* 0x000e300000000a00 */
[----:B------:R-:W2:Y:S01]  /*69e0*/  @!P2 LDC.64 R46, c[0x0][0x400] ;  /* 0x00010000ff2eab82 */ /* 0x000ea20000000a00 */
[----:B0-----:R-:W-:-:S04]  /*69f0*/  @!P2 IMAD.WIDE.U32 R78, R44, 0x60, R14 ;  /* 0x000000602c4ea825 */ /* 0x001fc800078e000e */
[----:B------:R-:W-:-:S04]  /*6a00*/  @!P2 IMAD R45, R45, 0x60, RZ ;  /* 0x000000602d2da824 */ /* 0x000fc800078e02ff */
[----:B------:R-:W-:Y:S01]  /*6a10*/  @!P2 IMAD.IADD R45, R79, 0x1, R45 ;  /* 0x000000014f2da824 */ /* 0x000fe200078e022d */
[----:B--2---:R-:W-:-:S04]  /*6a20*/  @!P2 IADD3 R78, P3, P4, R92, R46, R78 ;  /* 0x0000002e5c4ea210 */ /* 0x004fc80007c7e04e */
[----:B------:R-:W-:Y:S02]  /*6a30*/  @!P2 IADD3.X R79, R8, R47, R45, P3, P4 ;  /* 0x0000002f084fa210 */ /* 0x000fe40001fe842d */
[----:B-1----:R-:W-:-:S04]  /*6a40*/  @!P5 IADD3 R66, P3, P4, R92, R66, R14 ;  /* 0x000000425c42d210 */ /* 0x002fc80007c7e00e */
[----:B------:R-:W-:Y:S02]  /*6a50*/  @!P5 IADD3.X R67, R8, R67, R11, P3, P4 ;  /* 0x000000430843d210 */ /* 0x000fe40001fe840b */
[----:B------:R-:W-:Y:S01]  /*6a60*/  ISETP.GE.AND P4, PT, R49, R106, PT ;  /* 0x0000006a3100720c */ /* 0x000fe20003f86270 */
[----:B------:R-:W-:-:S03]  /*6a70*/  VIADD R49, R219, 0x40 ;  /* 0x00000040db317836 */ /* 0x000fc60000000000 */
[----:B------:R-:W-:-:S13]  /*6a80*/  ISETP.GE.OR P4, PT, R16, R108, P4 ;  /* 0x0000006c1000720c */ /* 0x000fda0002786670 */
[----:B------:R-:W-:-:S04]  /*6a90*/  @!P4 IADD3 R113, P3, P6, R88, R12, R38 ;  /* 0x0000000c5871c210 */ /* 0x000fc80007e7e026 */
[----:B------:R-:W-:Y:S02]  /*6aa0*/  @!P4 IADD3.X R46, R20, R107, R41, P3, P6 ;  /* 0x0000006b142ec210 */ /* 0x000fe40001fec429 */
[----:B------:R-:W-:-:S04]  /*6ab0*/  ISETP.GE.AND P3, PT, R49, R106, PT ;  /* 0x0000006a3100720c */ /* 0x000fc80003f66270 */
[----:B------:R-:W-:-:S13]  /*6ac0*/  ISETP.GE.OR P3, PT, R16, R108, P3 ;  /* 0x0000006c1000720c */ /* 0x000fda0001f66670 */
[----:B------:R-:W-:-:S04]  /*6ad0*/  @!P3 IADD3 R15, P0, P6, R88, R37, R12 ;  /* 0x00000025580fb210 */ /* 0x000fc80007e1e00c */
[----:B------:R-:W-:Y:S02]  /*6ae0*/  @!P3 IADD3.X R12, R20, R40, R107, P0, P6 ;  /* 0x00000028140cb210 */ /* 0x000fe400007ec46b */
[----:B------:R-:W-:-:S04]  /*6af0*/  @!P4 IADD3 R115, P0, P6, R92, R14, R32 ;  /* 0x0000000e5c73c210 */ /* 0x000fc80007e1e020 */
[----:B------:R-:W-:Y:S02]  /*6b00*/  @!P4 IADD3.X R44, R8, R11, R35, P0, P6 ;  /* 0x0000000b082cc210 */ /* 0x000fe400007ec423 */
[----:B------:R-:W-:-:S04]  /*6b10*/  @!P3 IADD3 R13, P0, P6, R92, R31, R14 ;  /* 0x0000001f5c0db210 */ /* 0x000fc80007e1e00e */
[----:B------:R-:W-:Y:S02]  /*6b20*/  @!P3 IADD3.X R4, R8, R34, R11, P0, P6 ;  /* 0x000000220804b210 */ /* 0x000fe400007ec40b */
[----:B------:R-:W-:Y:S02]  /*6b30*/  ISETP.NE.AND P0, PT, R48, RZ, PT ;  /* 0x000000ff3000720c */ /* 0x000fe40003f05270 */
[----:B------:R-:W0:Y:S02]  /*6b40*/  @!P4 LDC.64 R48, c[0x0][0x3e8] ;  /* 0x0000fa00ff30cb82 */ /* 0x000e240000000a00 */
[----:B0-----:R-:W-:-:S05]  /*6b50*/  @!P4 IADD3 R112, P6, R113, R48, RZ ;  /* 0x000000307170c210 */ /* 0x001fca0007fde0ff */
[----:B------:R-:W-:Y:S01]  /*6b60*/  @!P4 IMAD.X R113, R46, 0x1, R49, P6 ;  /* 0x000000012e71c824 */ /* 0x000fe200030e0631 */
[----:B------:R-:W-:Y:S01]  /*6b70*/  CS2R R48, SRZ ;  /* 0x0000000000307805 */ /* 0x000fe2000001ff00 */
[----:B------:R-:W0:Y:S01]  /*6b80*/  @!P4 LDC.64 R46, c[0x0][0x400] ;  /* 0x00010000ff2ecb82 */ /* 0x000e220000000a00 */
[----:B------:R-:W-:Y:S02]  /*6b90*/  CS2R R52, SRZ ;  /* 0x0000000000347805 */ /* 0x000fe4000001ff00 */
[----:B------:R-:W-:Y:S02]  /*6ba0*/  CS2R R54, SRZ ;  /* 0x0000000000367805 */ /* 0x000fe4000001ff00 */
[----:B------:R-:W-:Y:S02]  /*6bb0*/  CS2R R56, SRZ ;  /* 0x0000000000387805 */ /* 0x000fe4000001ff00 */
[----:B------:R-:W-:Y:S01]  /*6bc0*/  CS2R R58, SRZ ;  /* 0x00000000003a7805 */ /* 0x000fe2000001ff00 */
[----:B------:R1:W2:Y:S01]  /*6bd0*/  @!P5 LDG.E.128 R48, desc[UR36][R66.64] ;  /* 0x000000244230d981 */ /* 0x0002a2000c1e1d00 */
[----:B------:R-:W-:-:S02]  /*6be0*/  CS2R R60, SRZ ;  /* 0x00000000003c7805 */ /* 0x000fc4000001ff00 */
[----:B------:R-:W-:Y:S02]  /*6bf0*/  CS2R R62, SRZ ;  /* 0x00000000003e7805 */ /* 0x000fe4000001ff00 */
[----:B------:R-:W-:Y:S02]  /*6c00*/  CS2R R68, SRZ ;  /* 0x0000000000447805 */ /* 0x000fe4000001ff00 */
[----:B------:R-:W-:Y:S02]  /*6c10*/  CS2R R70, SRZ ;  /* 0x0000000000467805 */ /* 0x000fe4000001ff00 */
[----:B------:R-:W-:Y:S02]  /*6c20*/  CS2R R72, SRZ ;  /* 0x0000000000487805 */ /* 0x000fe4000001ff00 */
[----:B------:R-:W-:Y:S01]  /*6c30*/  CS2R R74, SRZ ;  /* 0x00000000004a7805 */ /* 0x000fe2000001ff00 */
[----:B------:R-:W3:Y:S01]  /*6c40*/  @!P4 LDG.E.128 R52, desc[UR36][R112.64] ;  /* 0x000000247034c981 */ /* 0x000ee2000c1e1d00 */
[----:B0-----:R-:W-:-:S02]  /*6c50*/  @!P4 IADD3 R114, P6, R115, R46, RZ ;  /* 0x0000002e7372c210 */ /* 0x001fc40007fde0ff */
[----:B-1----:R-:W-:Y:S01]  /*6c60*/  CS2R R66, SRZ ;  /* 0x0000000000427805 */ /* 0x002fe2000001ff00 */
[----:B------:R-:W4:Y:S02]  /*6c70*/  @!P2 LDG.E.128 R68, desc[UR36][R76.64] ;  /* 0x000000244c44a981 */ /* 0x000f24000c1e1d00 */
[----:B------:R-:W-:Y:S01]  /*6c80*/  @!P4 IMAD.X R115, R44, 0x1, R47, P6 ;  /* 0x000000012c73c824 */ /* 0x000fe200030e062f */
[----:B------:R-:W-:Y:S01]  /*6c90*/  CS2R R46, SRZ ;  /* 0x00000000002e7805 */ /* 0x000fe2000001ff00 */
[----:B------:R-:W0:Y:S01]  /*6ca0*/  @!P3 LDC.64 R44, c[0x0][0x3e8] ;  /* 0x0000fa00ff2cbb82 */ /* 0x000e220000000a00 */
[----:B------:R-:W5:Y:S04]  /*6cb0*/  @!P2 LDG.E.128 R72, desc[UR36][R78.64] ;  /* 0x000000244e48a981 */ /* 0x000f68000c1e1d00 */
[----:B------:R-:W5:Y:S01]  /*6cc0*/  @!P4 LDG.E.128 R56, desc[UR36][R114.64] ;  /* 0x000000247238c981 */ /* 0x000f62000c1e1d00 */
[----:B0-----:R-:W-:-:S04]  /*6cd0*/  @!P3 IADD3 R14, P6, R15, R44, RZ ;  /* 0x0000002c0f0eb210 */ /* 0x001fc80007fde0ff */
[----:B------:R-:W-:Y:S02]  /*6ce0*/  @!P3 IADD3.X R15, R12, R45, RZ, P6, !PT ;  /* 0x0000002d0c0fb210 */ /* 0x000fe400037fe4ff */
[----:B------:R-:W0:Y:S03]  /*6cf0*/  @!P3 LDC.64 R44, c[0x0][0x400] ;  /* 0x00010000ff2cbb82 */ /* 0x000e260000000a00 */
[----:B------:R-:W5:Y:S01]  /*6d00*/  @!P3 LDG.E.128 R60, desc[UR36][R14.64] ;  /* 0x000000240e3cb981 */ /* 0x000f62000c1e1d00 */
[----:B0-----:R-:W-:-:S05]  /*6d10*/  @!P3 IADD3 R12, P6, R13, R44, RZ ;  /* 0x0000002c0d0cb210 */ /* 0x001fca0007fde0ff */
[----:B------:R-:W-:Y:S01]  /*6d20*/  @!P3 IMAD.X R13, R4, 0x1, R45, P6 ;  /* 0x00000001040db824 */ /* 0x000fe200030e062d */
[----:B------:R-:W-:-:S06]  /*6d30*/  CS2R R44, SRZ ;  /* 0x00000000002c7805 */ /* 0x000fcc000001ff00 */
[----:B------:R0:W5:Y:S02]  /*6d40*/  @!P5 LDG.E.128 R44, desc[UR36][R64.64] ;  /* 0x00000024402cd981 */ /* 0x000164000c1e1d00 */
[----:B0-----:R-:W-:-:S06]  /*6d50*/  CS2R R64, SRZ ;  /* 0x0000000000407805 */ /* 0x001fcc000001ff00 */
[----:B------:R-:W5:Y:S01]  /*6d60*/  @!P3 LDG.E.128 R64, desc[UR36][R12.64] ;  /* 0x000000240c40b981 */ /* 0x000f62000c1e1d00 */
[----:B------:R-:W-:-:S06]  /*6d70*/  UISETP.NE.AND UP0, UPT, UR39, 0x3, UPT ;  /* 0x000000032700788c */ /* 0x000fcc000bf05270 */
[----:B------:R-:W-:Y:S02]  /*6d80*/  PLOP3.LUT P5, PT, PT, PT, UP0, 0x80, 0x0 ;  /* 0x000000000000781c */ /* 0x000fe40003faf008 */
[----:B------:R-:W-:Y:S02]  /*6d90*/  ISETP.GE.AND P2, PT, R16, R108, PT ;  /* 0x0000006c1000720c */ /* 0x000fe40003f46270 */
[----:B--2---:R-:W-:Y:S01]  /*6da0*/  MOV R131, R48 ;  /* 0x0000003000837202 */ /* 0x004fe20000000f00 */
[----:B------:R-:W-:Y:S02]  /*6db0*/  IMAD.MOV.U32 R129, RZ, RZ, R50 ;  /* 0x000000ffff817224 */ /* 0x000fe400078e0032 */
[----:B---3--:R-:W-:Y:S02]  /*6dc0*/  IMAD.MOV.U32 R124, RZ, RZ, R52 ;  /* 0x000000ffff7c7224 */ /* 0x008fe400078e0034 */
[----:B------:R-:W-:Y:S02]  /*6dd0*/  IMAD.MOV.U32 R125, RZ, RZ, R54 ;  /* 0x000000ffff7d7224 */ /* 0x000fe400078e0036 */
[----:B----4-:R-:W-:-:S02]  /*6de0*/  IMAD.MOV.U32 R113, RZ, RZ, R68 ;  /* 0x000000ffff717224 */ /* 0x010fc400078e0044 */
[----:B------:R-:W-:Y:S01]  /*6df0*/  IMAD.MOV.U32 R115, RZ, RZ, R70 ;  /* 0x000000ffff737224 */ /* 0x000fe200078e0046 */
[----:B-----5:R-:W-:Y:S01]  /*6e00*/  MOV R116, R72 ;  /* 0x0000004800747202 */ /* 0x020fe20000000f00 */
[----:B------:R-:W-:Y:S01]  /*6e10*/  IMAD.MOV.U32 R117, RZ, RZ, R74 ;  /* 0x000000ffff757224 */ /* 0x000fe200078e004a */
[----:B------:R-:W-:Y:S01]  /*6e20*/  MOV R126, R56 ;  /* 0x00000038007e7202 */ /* 0x000fe20000000f00 */
[----:B------:R-:W-:Y:S02]  /*6e30*/  IMAD.MOV.U32 R127, RZ, RZ, R58 ;  /* 0x000000ffff7f7224 */ /* 0x000fe400078e003a */
[----:B------:R-:W-:Y:S02]  /*6e40*/  IMAD.MOV.U32 R119, RZ, RZ, R60 ;  /* 0x000000ffff777224 */ /* 0x000fe400078e003c */
[----:B------:R-:W-:Y:S02]  /*6e50*/  IMAD.MOV.U32 R121, RZ, RZ, R62 ;  /* 0x000000ffff797224 */ /* 0x000fe400078e003e */
[----:B------:R-:W-:-:S02]  /*6e60*/  IMAD.MOV.U32 R130, RZ, RZ, R44 ;  /* 0x000000ffff827224 */ /* 0x000fc400078e002c */
[----:B------:R-:W-:Y:S01]  /*6e70*/  IMAD.MOV.U32 R128, RZ, RZ, R46 ;  /* 0x000000ffff807224 */ /* 0x000fe200078e002e */
[----:B------:R-:W-:Y:S01]  /*6e80*/  MOV R122, R64 ;  /* 0x00000040007a7202 */ /* 0x000fe20000000f00 */
[----:B------:R-:W-:Y:S01]  /*6e90*/  IMAD.MOV.U32 R123, RZ, RZ, R66 ;  /* 0x000000ffff7b7224 */ /* 0x000fe200078e0042 */
[----:B------:R-:W-:Y:S06]  /*6ea0*/  @!P5 BRA `(.L_x_549) ;  /* 0x000000000004d947 */ /* 0x000fec0003800000 */
[----:B------:R-:W-:Y:S01]  /*6eb0*/  BPT.TRAP 0x1 ;  /* 0x000000040000795c */ /* 0x000fe20000300000 */
.L_x_549:
[----:B------:R-:W-:Y:S01]  /*6ec0*/  IMAD R4, R216, 0x8, R23 ;  /* 0x00000008d8047824 */ /* 0x000fe200078e0217 */
[----:B------:R-:W-:Y:S01]  /*6ed0*/  SHF.L.U32 R107, R224, 0x1f, RZ ;  /* 0x0000001fe06b7819 */ /* 0x000fe200000006ff */
[----:B------:R-:W0:Y:S01]  /*6ee0*/  LDC R118, c[0x0][0x2f4] ;  /* 0x0000bd00ff767b82 */ /* 0x000e220000000800 */
[----:B------:R-:W-:Y:S02]  /*6ef0*/  BSSY B1, `(.L_x_550) ;  /* 0x0000003000017945 */ /* 0x000fe40003800000 */
[----:B------:R-:W1:Y:S02]  /*6f00*/  SYNCS.PHASECHK.TRANS64.TRYWAIT P3, [R4+URZ+0x38890], R107 ;  /* 0x0388906b040075a7 */ /* 0x000e64000806017f */
[----:B-1----:R-:W-:Y:S05]  /*6f10*/  @!P3 BRA `(.L_x_551) ;  /* 0x000001d800f4b947 */ /* 0x002fea0003800000 */
.L_x_843:
[----:B------:R-:W-:Y:S05]  /*6f20*/  BSYNC B1 ;  /* 0x0000000000017941 */ /* 0x000fea0003800000 */
.L_x_550:
[----:B------:R-:W-:Y:S01]  /*6f30*/  UMOV UR4, 0xffffffff ;  /* 0xffffffff00047882 */ /* 0x000fe20000000000 */
[----:B0-----:R-:W-:Y:S02]  /*6f40*/  IMAD.IADD R120, R118, 0x1, -R27 ;  /* 0x0000000176787824 */ /* 0x001fe400078e0a1b */
[----:B------:R-:W-:Y:S05]  /*6f50*/  BRA.DIV UR4, `(.L_x_552) ;  /* 0x000001da04f87947 */ /* 0x000fea000b800000 */
[----:B------:R0:W2:Y:S04]  /*6f60*/  SHFL.IDX PT, R112, R111, RZ, 0x181f ;  /* 0x00181fff6f707589 */ /* 0x0000a800000e0000 */
[----:B------:R0:W3:Y:S02]  /*6f70*/  SHFL.IDX PT, R114, R110, RZ, 0x181f ;  /* 0x00181fff6e727589 */ /* 0x0000e400000e0000 */
.L_x_847:
[----:B------:R-:W-:Y:S01]  /*6f80*/  ISETP.GE.OR P3, PT, R219, R106, P1 ;  /* 0x0000006adb00720c */ /* 0x000fe20000f66670 */
[----:B------:R-:W-:-:S12]  /*6f90*/  BSSY B1, `(.L_x_553) ;  /* 0x00000ef000017945 */ /* 0x000fd80003800000 */
[----:B------:R-:W-:Y:S05]  /*6fa0*/  @P3 BRA `(.L_x_554) ;  /* 0x0000000c00b43947 */ /* 0x000fea0003800000 */
[----:B------:R-:W-:Y:S01]  /*6fb0*/  SEL R11, R27, R120, !P0 ;  /* 0x000000781b0b7207 */ /* 0x000fe20004000000 */
[----:B------:R-:W-:Y:S01]  /*6fc0*/  BSSY B2, `(.L_x_555) ;  /* 0x00000e6000027945 */ /* 0x000fe20003800000 */
[----:B---3--:R-:W-:Y:S02]  /*6fd0*/  IADD3 R108, P3, R9, R114, RZ ;  /* 0x00000072096c7210 */ /* 0x008fe40007f7e0ff */
[----:B------:R-:W-:Y:S02]  /*6fe0*/  SHF.R.S32.HI R12, RZ, 0x1f, R11 ;  /* 0x0000001fff0c7819 */ /* 0x000fe4000001140b */
[----:B--2---:R-:W-:Y:S02]  /*6ff0*/  IADD3.X R109, R112, R5, RZ, P3, !PT ;  /* 0x00000005706d7210 */ /* 0x004fe40001ffe4ff */
[----:B------:R-:W-:-:S04]  /*7000*/  LEA.HI R12, R12, R11, RZ, 0x5 ;  /* 0x0000000b0c0c7211 */ /* 0x000fc800078f28ff */
[----:B------:R-:W-:-:S04]  /*7010*/  LEA.HI.SX32 R12, R12, R7, 0x1b ;  /* 0x000000070c0c7211 */ /* 0x000fc800078fdaff */
[----:B------:R-:W-:Y:S01]  /*7020*/  SHF.R.S32.HI R13, RZ, 0x1f, R12 ;  /* 0x0000001fff0d7819 */ /* 0x000fe2000001140c */
[----:B------:R-:W-:-:S03]  /*7030*/  IMAD.SHL.U32 R11, R12, 0x10, RZ ;  /* 0x000000100c0b7824 */ /* 0x000fc600078e00ff */
[----:B------:R-:W-:Y:S02]  /*7040*/  LEA.HI R12, R13, R12, RZ, 0x3 ;  /* 0x0000000c0d0c7211 */ /* 0x000fe400078f18ff */
[----:B------:R-:W-:-:S03]  /*7050*/  LOP3.LUT R13, R84, 0x70, R11, 0xf8, !PT ;  /* 0x00000070540d7812 */ /* 0x000fc600078ef80b */
[----:B------:R-:W-:Y:S01]  /*7060*/  IMAD.SHL.U32 R12, R12, 0x800, RZ ;  /* 0x000008000c0c7824 */ /* 0x000fe200078e00ff */
[----:B------:R-:W-:-:S04]  /*7070*/  LOP3.LUT R13, R13, R98, RZ, 0x3c, !PT ;  /* 0x000000620d0d7212 */ /* 0x000fc800078e3cff */
[----:B------:R-:W-:-:S04]  /*7080*/  LOP3.LUT R12, R12, 0xffffc000, RZ, 0xc0, !PT ;  /* 0xffffc0000c0c7812 */ /* 0x000fc800078ec0ff */
[----:B------:R-:W-:Y:S01]  /*7090*/  IADD3 R13, R13, R12, R227 ;  /* 0x0000000c0d0d7210 */ /* 0x000fe20007ffe0e3 */
[----:B------:R-:W-:-:S03]  /*70a0*/  IMAD R12, R216, 0x8000, R81 ;  /* 0x00008000d80c7824 */ /* 0x000fc600078e0251 */
[----:B------:R-:W-:Y:S01]  /*70b0*/  LEA R14, R216, R13, 0xf ;  /* 0x0000000dd80e7211 */ /* 0x000fe200078e78ff */
[----:B------:R-:W-:-:S04]  /*70c0*/  IMAD.IADD R12, R23, 0x1, R12 ;  /* 0x00000001170c7824 */ /* 0x000fc800078e020c */
[----:B------:R-:W-:Y:S02]  /*70d0*/  IMAD.IADD R76, R23, 0x1, R14 ;  /* 0x00000001174c7824 */ /* 0x000fe400078e020e */
[----:B------:R-:W2:Y:S04]  /*70e0*/  LDS.128 R12, [R12+0x28400] ;  /* 0x028400000c0c7984 */ /* 0x000ea80000000c00 */
[----:B------:R-:W3:Y:S01]  /*70f0*/  LDS.128 R76, [R76+0x28400] ;  /* 0x028400004c4c7984 */ /* 0x000ee20000000c00 */
[----:B------:R-:W-:Y:S05]  /*7100*/  @P2 BRA `(.L_x_556) ;  /* 0x0000000c00442947 */ /* 0x000fea0003800000 */
[----:B------:R-:W-:Y:S01]  /*7110*/  SHF.R.U32.HI R46, RZ, 0x8, R45 ;  /* 0x00000008ff2e7819 */ /* 0x000fe2000001162d */
[----:B--2---:R-:W-:Y:S01]  /*7120*/  IMAD.MOV.U32 R44, RZ, RZ, R13 ;  /* 0x000000ffff2c7224 */ /* 0x004fe200078e000d */
[----:B------:R-:W-:Y:S02]  /*7130*/  SHF.R.U32.HI R137, RZ, 0x10, R45 ;  /* 0x00000010ff897819 */ /* 0x000fe4000001162d */
[----:B------:R-:W-:Y:S01]  /*7140*/  SHF.R.U32.HI R132, RZ, 0x8, R51 ;  /* 0x00000008ff847819 */ /* 0x000fe20000011633 */
[----:B------:R-:W-:Y:S01]  /*7150*/  IMAD.SHL.U32 R13, R46, 0x100, RZ ;  /* 0x000001002e0d7824 */ /* 0x000fe200078e00ff */
[----:B------:R-:W-:Y:S01]  /*7160*/  LOP3.LUT R48, R45, 0xff0000ff, RZ, 0xc0, !PT ;  /* 0xff0000ff2d307812 */ /* 0x000fe200078ec0ff */
[----:B------:R-:W-:Y:S01]  /*7170*/  IMAD.MOV.U32 R46, RZ, RZ, R14 ;  /* 0x000000ffff2e7224 */ /* 0x000fe200078e000e */
[----:B------:R-:W-:Y:S01]  /*7180*/  SHF.R.U32.HI R135, RZ, 0x8, R47 ;  /* 0x00000008ff877819 */ /* 0x000fe2000001162f */
[----:B------:R-:W-:Y:S01]  /*7190*/  IMAD.U32 R14, R137, 0x10000, RZ ;  /* 0x00010000890e7824 */ /* 0x000fe200078e00ff */
[----:B------:R-:W-:-:S02]  /*71a0*/  LOP3.LUT R45, R47, 0xff0000ff, RZ, 0xc0, !PT ;  /* 0xff0000ff2f2d7812 */ /* 0x000fc400078ec0ff */
[----:B------:R-:W-:Y:S02]  /*71b0*/  SHF.R.U32.HI R134, RZ, 0x10, R47 ;  /* 0x00000010ff867819 */ /* 0x000fe4000001162f */
[--C-:B------:R-:W-:Y:S02]  /*71c0*/  SHF.R.U32.HI R133, RZ, 0x8, R49.reuse ;  /* 0x00000008ff857819 */ /* 0x100fe40000011631 */
[----:B------:R-:W-:Y:S02]  /*71d0*/  LOP3.LUT R47, R49, 0xff0000ff, RZ, 0xc0, !PT ;  /* 0xff0000ff312f7812 */ /* 0x000fe400078ec0ff */
[----:B------:R-:W-:Y:S02]  /*71e0*/  SHF.R.U32.HI R136, RZ, 0x10, R49 ;  /* 0x00000010ff887819 */ /* 0x000fe40000011631 */
[----:B------:R-:W-:Y:S02]  /*71f0*/  LOP3.LUT R50, R51, 0xff0000ff, RZ, 0xc0, !PT ;  /* 0xff0000ff33327812 */ /* 0x000fe400078ec0ff */
[----:B------:R-:W-:Y:S01]  /*7200*/  SHF.R.U32.HI R138, RZ, 0x10, R51 ;  /* 0x00000010ff8a7819 */ /* 0x000fe20000011633 */
[----:B------:R-:W-:Y:S01]  /*7210*/  IMAD.SHL.U32 R51, R132, 0x100, RZ ;  /* 0x0000010084337824 */ /* 0x000fe200078e00ff */
[----:B------:R-:W-:Y:S01]  /*7220*/  MOV R49, R12 ;  /* 0x0000000c00317202 */ /* 0x000fe20000000f00 */
[----:B------:R-:W-:Y:S01]  /*7230*/  IMAD.SHL.U32 R12, R135, 0x100, RZ ;  /* 0x00000100870c7824 */ /* 0x000fe200078e00ff */
[----:B------:R-:W-:Y:S01]  /*7240*/  LOP3.LUT R13, R48, 0xff00, R13, 0xf8, !PT ;  /* 0x0000ff00300d7812 */ /* 0x000fe200078ef80d */
[----:B------:R-:W-:Y:S01]  /*7250*/  IMAD.U32 R138, R138, 0x10000, RZ ;  /* 0x000100008a8a7824 */ /* 0x000fe200078e00ff */
[----:B------:R-:W-:-:S02]  /*7260*/  LOP3.LUT R135, R50, 0xff00, R51, 0xf8, !PT ;  /* 0x0000ff0032877812 */ /* 0x000fc400078ef833 */
[----:B------:R-:W-:Y:S01]  /*7270*/  LOP3.LUT R14, R13, 0xff0000, R14, 0xf8, !PT ;  /* 0x00ff00000d0e7812 */ /* 0x000fe200078ef80e */
[----:B------:R-:W-:Y:S01]  /*7280*/  IMAD.U32 R13, R134, 0x10000, RZ ;  /* 0x00010000860d7824 */ /* 0x000fe200078e00ff */
[----:B------:R-:W-:Y:S02]  /*7290*/  SHF.L.U32 R48, R133, 0x8, RZ ;  /* 0x0000000885307819 */ /* 0x000fe400000006ff */
[----:B------:R-:W-:Y:S02]  /*72a0*/  LOP3.LUT R12, R45, 0xff00, R12, 0xf8, !PT ;  /* 0x0000ff002d0c7812 */ /* 0x000fe400078ef80c */
[----:B------:R-:W-:Y:S02]  /*72b0*/  F2FP.F16.E4M3.UNPACK_B R134, R131.H1 ;  /* 0x00000083ff86723e */ /* 0x000fe400030006ff */
[----:B---3--:R-:W-:Y:S02]  /*72c0*/  F2FP.F16.E4M3.UNPACK_B R51, R76.H1 ;  /* 0x0000004cff33723e */ /* 0x008fe400030006ff */
[----:B------:R-:W-:-:S02]  /*72d0*/  F2FP.F16.E4M3.UNPACK_B R50, R49.H1 ;  /* 0x00000031ff32723e */ /* 0x000fc400030006ff */
[----:B------:R-:W-:Y:S01]  /*72e0*/  LOP3.LUT R45, R47, 0xff00, R48, 0xf8, !PT ;  /* 0x0000ff002f2d7812 */ /* 0x000fe200078ef830 */
[----:B------:R-:W-:Y:S01]  /*72f0*/  HADD2.F32 R48, -RZ, R51.H0_H0 ;  /* 0x20000033ff307230 */ /* 0x000fe20000004100 */
[----:B------:R-:W-:Y:S01]  /*7300*/  LOP3.LUT R12, R12, 0xff0000, R13, 0xf8, !PT ;  /* 0x00ff00000c0c7812 */ /* 0x000fe200078ef80d */
[----:B------:R-:W-:Y:S01]  /*7310*/  HADD2.F32 R13, -RZ, R134.H0_H0 ;  /* 0x20000086ff0d7230 */ /* 0x000fe20000004100 */
[----:B------:R-:W-:Y:S01]  /*7320*/  F2FP.F16.E4M3.UNPACK_B R132, R130.H1 ;  /* 0x00000082ff84723e */ /* 0x000fe200030006ff */
[--C-:B------:R-:W-:Y:S01]  /*7330*/  HADD2.F32 R47, -RZ, R50.reuse.H0_H0 ;  /* 0x20000032ff2f7230 */ /* 0x100fe20000004100 */
[----:B------:R-:W-:Y:S01]  /*7340*/  SHF.L.U32 R136, R136, 0x10, RZ ;  /* 0x0000001088887819 */ /* 0x000fe200000006ff */
[----:B------:R-:W-:Y:S02]  /*7350*/  HADD2.F32 R50, -RZ, R50.H1_H1 ;  /* 0x30000032ff327230 */ /* 0x000fe40000004100 */
[----:B------:R-:W-:Y:S01]  /*7360*/  FMUL.FTZ R140, R48, R13 ;  /* 0x0000000d308c7220 */ /* 0x000fe20000410000 */
[----:B------:R-:W-:Y:S01]  /*7370*/  HADD2.F32 R133, -RZ, R132.H0_H0 ;  /* 0x20000084ff857230 */ /* 0x000fe20000004100 */
[----:B------:R-:W-:Y:S01]  /*7380*/  LOP3.LUT R45, R45, 0xff0000, R136, 0xf8, !PT ;  /* 0x00ff00002d2d7812 */ /* 0x000fe200078ef888 */
[----:B------:R-:W-:-:S02]  /*7390*/  HADD2.F32 R136, -RZ, R134.H1_H1 ;  /* 0x30000086ff887230 */ /* 0x000fc40000004100 */
[C---:B------:R-:W-:Y:S01]  /*73a0*/  FMUL.FTZ R137, R47.reuse, R13 ;  /* 0x0000000d2f897220 */ /* 0x040fe20000410000 */
[----:B------:R-:W-:Y:S01]  /*73b0*/  F2FP.F16.E4M3.UNPACK_B R134, R131 ;  /* 0x00000083ff86723e */ /* 0x000fe200020006ff */
[----:B------:R-:W-:Y:S01]  /*73c0*/  HADD2.F32 R131, -RZ, R51.H1_H1 ;  /* 0x30000033ff837230 */ /* 0x000fe20000004100 */
[----:B------:R-:W-:Y:S01]  /*73d0*/  F2FP.F16.E4M3.UNPACK_B R76, R76 ;  /* 0x0000004cff4c723e */ /* 0x000fe200020006ff */
[----:B------:R-:W-:Y:S01]  /*73e0*/  FFMA.FTZ R47, R47, R133, -R140 ;  /* 0x000000852f2f7223 */ /* 0x000fe2000001088c */
[----:B------:R-:W-:Y:S01]  /*73f0*/  F2FP.F16.E4M3.UNPACK_B R49, R49 ;  /* 0x00000031ff31723e */ /* 0x000fe200020006ff */
[----:B------:R-:W-:Y:S01]  /*7400*/  FFMA.FTZ R48, R48, R133, R137 ;  /* 0x0000008530307223 */ /* 0x000fe20000010089 */
[----:B------:R-:W-:Y:S01]  /*7410*/  HADD2.F32 R133, -RZ, R132.H1_H1 ;  /* 0x30000084ff857230 */ /* 0x000fe20000004100 */
[----:B------:R-:W-:Y:S01]  /*7420*/  LOP3.LUT R13, R135, 0xff0000, R138, 0xf8, !PT ;  /* 0x00ff0000870d7812 */ /* 0x000fe200078ef88a */
[----:B------:R-:W-:Y:S01]  /*7430*/  FMUL.FTZ R137, R131, R136 ;  /* 0x0000008883897220 */ /* 0x000fe20000410000 */
[----:B------:R-:W-:Y:S01]  /*7440*/  F2FP.F16.E4M3.UNPACK_B R132, R130 ;  /* 0x00000082ff84723e */ /* 0x000fe200020006ff */
[----:B------:R-:W-:-:S02]  /*7450*/  HADD2.F32 R135, -RZ, R134.H0_H0 ;  /* 0x20000086ff877230 */ /* 0x000fc40000004100 */
[C---:B------:R-:W-:Y:S01]  /*7460*/  FMUL.FTZ R136, R50.reuse, R136 ;  /* 0x0000008832887220 */ /* 0x040fe20000410000 */
[----:B------:R-:W-:Y:S02]  /*7470*/  HADD2.F32 R130, -RZ, R76.H0_H0 ;  /* 0x2000004cff827230 */ /* 0x000fe40000004100 */
[-C--:B------:R-:W-:Y:S01]  /*7480*/  FFMA.FTZ R50, R50, R133.reuse, -R137 ;  /* 0x0000008532327223 */ /* 0x080fe20000010889 */
[----:B------:R-:W-:Y:S02]  /*7490*/  HADD2.F32 R51, -RZ, R49.H0_H0 ;  /* 0x20000031ff337230 */ /* 0x000fe40000004100 */
[----:B------:R-:W-:Y:S01]  /*74a0*/  FFMA.FTZ R141, R131, R133, R136 ;  /* 0x00000085838d7223 */ /* 0x000fe20000010088 */
[----:B------:R-:W-:Y:S02]  /*74b0*/  HADD2.F32 R131, -RZ, R132.H0_H0 ;  /* 0x20000084ff837230 */ /* 0x000fe40000004100 */
[----:B------:R-:W-:Y:S01]  /*74c0*/  FMUL.FTZ R136, R130, R135 ;  /* 0x0000008782887220 */ /* 0x000fe20000410000 */
[----:B------:R-:W-:-:S02]  /*74d0*/  HADD2.F32 R134, -RZ, R134.H1_H1 ;  /* 0x30000086ff867230 */ /* 0x000fc40000004100 */
[C---:B------:R-:W-:Y:S01]  /*74e0*/  FMUL.FTZ R135, R51.reuse, R135 ;  /* 0x0000008733877220 */ /* 0x040fe20000410000 */
[----:B------:R-:W-:Y:S02]  /*74f0*/  HADD2.F32 R76, -RZ, R76.H1_H1 ;  /* 0x3000004cff4c7230 */ /* 0x000fe40000004100 */
[-C--:B------:R-:W-:Y:S01]  /*7500*/  FFMA.FTZ R136, R51, R131.reuse, -R136 ;  /* 0x0000008333887223 */ /* 0x080fe20000010888 */
[----:B------:R-:W-:Y:S02]  /*7510*/  HADD2.F32 R49, -RZ, R49.H1_H1 ;  /* 0x30000031ff317230 */ /* 0x000fe40000004100 */
[----:B------:R-:W-:Y:S01]  /*7520*/  FFMA.FTZ R135, R130, R131, R135 ;  /* 0x0000008382877223 */ /* 0x000fe20000010087 */
[----:B------:R-:W-:Y:S02]  /*7530*/  HADD2.F32 R132, -RZ, R132.H1_H1 ;  /* 0x30000084ff847230 */ /* 0x000fe40000004100 */
[-C--:B------:R-:W-:Y:S01]  /*7540*/  FMUL.FTZ R138, R76, R134.reuse ;  /* 0x000000864c8a7220 */ /* 0x080fe20000410000 */
[----:B------:R-:W-:Y:S01]  /*7550*/  F2FP.F16.E4M3.UNPACK_B R51, R129.H1 ;  /* 0x00000081ff33723e */ /* 0x000fe200030006ff */
[C---:B------:R-:W-:Y:S01]  /*7560*/  FMUL.FTZ R139, R49.reuse, R134 ;  /* 0x00000086318b7220 */ /* 0x040fe20000410000 */
[----:B------:R-:W-:Y:S01]  /*7570*/  F2FP.F16.E4M3.UNPACK_B R130, R78.H1 ;  /* 0x0000004eff82723e */ /* 0x000fe200030006ff */
[----:B------:R-:W-:Y:S01]  /*7580*/  FFMA.FTZ R137, R49, R132, -R138 ;  /* 0x0000008431897223 */ /* 0x000fe2000001088a */
[----:B------:R-:W-:Y:S01]  /*7590*/  F2FP.F16.E4M3.UNPACK_B R133, R128.H1 ;  /* 0x00000080ff85723e */ /* 0x000fe200030006ff */
[----:B------:R-:W-:Y:S01]  /*75a0*/  HADD2.F32 R134, -RZ, R51.H0_H0 ;  /* 0x20000033ff867230 */ /* 0x000fe20000004100 */
[----:B------:R-:W-:Y:S01]  /*75b0*/  F2FP.F16.E4M3.UNPACK_B R49, R46.H1 ;  /* 0x0000002eff31723e */ /* 0x000fe200030006ff */
[----:B------:R-:W-:-:S02]  /*75c0*/  HADD2.F32 R131, -RZ, R130.H0_H0 ;  /* 0x20000082ff837230 */ /* 0x000fc40000004100 */
[----:B------:R-:W-:Y:S01]  /*75d0*/  FFMA.FTZ R138, R76, R132, R139 ;  /* 0x000000844c8a7223 */ /* 0x000fe2000001008b */
[----:B------:R-:W-:Y:S01]  /*75e0*/  HADD2.F32 R132, -RZ, R51.H1_H1 ;  /* 0x30000033ff847230 */ /* 0x000fe20000004100 */
[----:B------:R-:W-:Y:S01]  /*75f0*/  F2FP.F16.E4M3.UNPACK_B R129, R129 ;  /* 0x00000081ff81723e */ /* 0x000fe200020006ff */
[----:B------:R-:W-:Y:S02]  /*7600*/  HADD2.F32 R51, -RZ, R49.H0_H0 ;  /* 0x20000031ff337230 */ /* 0x000fe40000004100 */
[----:B------:R-:W-:Y:S01]  /*7610*/  FMUL.FTZ R140, R131, R134 ;  /* 0x00000086838c7220 */ /* 0x000fe20000410000 */
[----:B------:R-:W-:Y:S01]  /*7620*/  HADD2.F32 R76, -RZ, R133.H0_H0 ;  /* 0x20000085ff4c7230 */ /* 0x000fe20000004100 */
[----:B------:R-:W-:Y:S01]  /*7630*/  F2FP.F16.E4M3.UNPACK_B R78, R78 ;  /* 0x0000004eff4e723e */ /* 0x000fe200020006ff */
[----:B------:R-:W-:Y:S02]  /*7640*/  HADD2.F32 R49, -RZ, R49.H1_H1 ;  /* 0x30000031ff317230 */ /* 0x000fe40000004100 */
[----:B------:R-:W-:Y:S01]  /*7650*/  FMUL.FTZ R134, R51, R134 ;  /* 0x0000008633867220 */ /* 0x000fe20000410000 */
[----:B------:R-:W-:-:S02]  /*7660*/  HADD2.F32 R130, -RZ, R130.H1_H1 ;  /* 0x30000082ff827230 */ /* 0x000fc40000004100 */
[----:B------:R-:W-:Y:S01]  /*7670*/  FFMA.FTZ R140, R51, R76, -R140 ;  /* 0x0000004c338c7223 */ /* 0x000fe2000001088c */
[----:B------:R-:W-:Y:S02]  /*7680*/  HADD2.F32 R133, -RZ, R133.H1_H1 ;  /* 0x30000085ff857230 */ /* 0x000fe40000004100 */
[C---:B------:R-:W-:Y:S01]  /*7690*/  FMUL.FTZ R51, R49.reuse, R132 ;  /* 0x0000008431337220 */ /* 0x040fe20000410000 */
[----:B------:R-:W-:Y:S01]  /*76a0*/  F2FP.F16.E4M3.UNPACK_B R46, R46 ;  /* 0x0000002eff2e723e */ /* 0x000fe200020006ff */
[C---:B------:R-:W-:Y:S01]  /*76b0*/  FMUL.FTZ R142, R130.reuse, R132 ;  /* 0x00000084828e7220 */ /* 0x040fe20000410000 */
[----:B------:R-:W-:Y:S01]  /*76c0*/  F2FP.F16.E4M3.UNPACK_B R128, R128 ;  /* 0x00000080ff80723e */ /* 0x000fe200020006ff */
[-C--:B------:R-:W-:Y:S01]  /*76d0*/  FFMA.FTZ R145, R130, R133.reuse, R51 ;  /* 0x0000008582917223 */ /* 0x080fe20000010033 */
[----:B------:R-:W-:Y:S02]  /*76e0*/  HADD2.F32 R130, -RZ, R129.H0_H0 ;  /* 0x20000081ff827230 */ /* 0x000fe40000004100 */
[----:B------:R-:W-:Y:S01]  /*76f0*/  FFMA.FTZ R143, R49, R133, -R142 ;  /* 0x00000085318f7223 */ /* 0x000fe2000001088e */
[----:B------:R-:W-:-:S02]  /*7700*/  HADD2.F32 R51, -RZ, R78.H0_H0 ;  /* 0x2000004eff337230 */ /* 0x000fc40000004100 */
[----:B------:R-:W-:Y:S01]  /*7710*/  FFMA.FTZ R134, R131, R76, R134 ;  /* 0x0000004c83867223 */ /* 0x000fe20000010086 */
[----:B------:R-:W-:Y:S01]  /*7720*/  HADD2.F32 R49, -RZ, R46.H0_H0 ;  /* 0x2000002eff317230 */ /* 0x000fe20000004100 */
[----:B------:R-:W-:Y:S01]  /*7730*/  F2FP.SATFINITE.E4M3.F32.PACK_AB_MERGE_C R47, R50, R47, RZ ;  /* 0x0000002f322f723e */ /* 0x000fe200048070ff */
[----:B------:R-:W-:Y:S01]  /*7740*/  HADD2.F32 R131, -RZ, R129.H1_H1 ;  /* 0x30000081ff837230 */ /* 0x000fe20000004100 */
[----:B------:R-:W-:Y:S01]  /*7750*/  F2FP.F16.E4M3.UNPACK_B R50, R77 ;  /* 0x0000004dff32723e */ /* 0x000fe200020006ff */
[--C-:B------:R-:W-:Y:S01]  /*7760*/  HADD2.F32 R76, -RZ, R128.reuse.H0_H0 ;  /* 0x20000080ff4c7230 */ /* 0x100fe20000004100 */
[----:B------:R-:W-:Y:S01]  /*7770*/  F2FP.SATFINITE.E4M3.F32.PACK_AB_MERGE_C R48, R141, R48, RZ ;  /* 0x000000308d30723e */ /* 0x000fe200048070ff */
[----:B------:R-:W-:Y:S02]  /*7780*/  HADD2.F32 R129, -RZ, R128.H1_H1 ;  /* 0x30000080ff817230 */ /* 0x000fe40000004100 */
[----:B------:R-:W-:Y:S01]  /*7790*/  FMUL.FTZ R128, R51, R130 ;  /* 0x0000008233807220 */ /* 0x000fe20000410000 */
[----:B------:R-:W-:-:S02]  /*77a0*/  HADD2.F32 R46, -RZ, R46.H1_H1 ;  /* 0x3000002eff2e7230 */ /* 0x000fc40000004100 */
[----:B------:R-:W-:Y:S01]  /*77b0*/  FMUL.FTZ R130, R49, R130 ;  /* 0x0000008231827220 */ /* 0x000fe20000410000 */
[----:B------:R-:W-:Y:S01]  /*77c0*/  HADD2.F32 R78, -RZ, R78.H1_H1 ;  /* 0x3000004eff4e7230 */ /* 0x000fe20000004100 */
[----:B------:R-:W-:Y:S01]  /*77d0*/  F2FP.SATFINITE.E4M3.F32.PACK_AB_MERGE_C R140, R143, R140, RZ ;  /* 0x0000008c8f8c723e */ /* 0x000fe200048070ff */
[-C--:B------:R-:W-:Y:S01]  /*77e0*/  FMUL.FTZ R139, R46, R131.reuse ;  /* 0x000000832e8b7220 */ /* 0x080fe20000410000 */
[-C--:B------:R-:W-:Y:S02]  /*77f0*/  FFMA.FTZ R132, R51, R76.reuse, R130 ;  /* 0x0000004c33847223 */ /* 0x080fe40000010082 */
[C---:B------:R-:W-:Y:S01]  /*7800*/  FMUL.FTZ R133, R78.reuse, R131 ;  /* 0x000000834e857220 */ /* 0x040fe20000410000 */
[----:B------:R-:W-:Y:S01]  /*7810*/  FFMA.FTZ R131, R49, R76, -R128 ;  /* 0x0000004c31837223 */ /* 0x000fe20000010880 */
[----:B------:R-:W-:Y:S01]  /*7820*/  F2FP.F16.E4M3.UNPACK_B R51, R45 ;  /* 0x0000002dff33723e */ /* 0x000fe200020006ff */
[-C--:B------:R-:W-:Y:S01]  /*7830*/  FFMA.FTZ R139, R78, R129.reuse, R139 ;  /* 0x000000814e8b7223 */ /* 0x080fe2000001008b */
[----:B------:R-:W-:Y:S01]  /*7840*/  F2FP.F16.E4M3.UNPACK_B R49, R44 ;  /* 0x0000002cff31723e */ /* 0x000fe200020006ff */
[----:B------:R-:W-:Y:S01]  /*7850*/  FFMA.FTZ R46, R46, R129, -R133 ;  /* 0x000000812e2e7223 */ /* 0x000fe20000010885 */
[----:B------:R-:W-:Y:S01]  /*7860*/  F2FP.SATFINITE.E4M3.F32.PACK_AB_MERGE_C R78, R145, R134, RZ ;  /* 0x00000086914e723e */ /* 0x000fe200048070ff */
[--C-:B------:R-:W-:Y:S01]  /*7870*/  HADD2.F32 R128, -RZ, R50.reuse.H0_H0 ;  /* 0x20000032ff807230 */ /* 0x100fe20000004100 */
[----:B------:R-:W-:Y:S01]  /*7880*/  F2FP.SATFINITE.E4M3.F32.PACK_AB_MERGE_C R76, R138, R135, R48 ;  /* 0x000000878a4c723e */ /* 0x000fe20004807030 */
[----:B------:R-:W-:Y:S01]  /*7890*/  HADD2.F32 R133, -RZ, R51.H0_H0 ;  /* 0x20000033ff857230 */ /* 0x000fe20000004100 */
[----:B------:R-:W-:Y:S01]  /*78a0*/  F2FP.F16.E4M3.UNPACK_B R130, R14 ;  /* 0x0000000eff82723e */ /* 0x000fe200020006ff */
[----:B------:R-:W-:Y:S01]  /*78b0*/  HADD2.F32 R48, -RZ, R49.H0_H0 ;  /* 0x20000031ff307230 */ /* 0x000fe20000004100 */
[----:B------:R-:W-:Y:S01]  /*78c0*/  F2FP.SATFINITE.E4M3.F32.PACK_AB_MERGE_C R46, R46, R131, R140 ;  /* 0x000000832e2e723e */ /* 0x000fe2000480708c */
[----:B------:R-:W-:Y:S01]  /*78d0*/  HADD2.F32 R129, -RZ, R50.H1_H1 ;  /* 0x30000032ff817230 */ /* 0x000fe20000004100 */
[----:B------:R-:W-:Y:S01]  /*78e0*/  F2FP.SATFINITE.E4M3.F32.PACK_AB_MERGE_C R78, R139, R132, R78 ;  /* 0x000000848b4e723e */ /* 0x000fe2000480704e */
[----:B------:R-:W-:-:S02]  /*78f0*/  HADD2.F32 R131, -RZ, R130.H0_H0 ;  /* 0x20000082ff837230 */ /* 0x000fc40000004100 */
[-C--:B------:R-:W-:Y:S01]  /*7900*/  FMUL.FTZ R135, R128, R133.reuse ;  /* 0x0000008580877220 */ /* 0x080fe20000410000 */
[----:B------:R-:W-:Y:S02]  /*7910*/  HADD2.F32 R132, -RZ, R51.H1_H1 ;  /* 0x30000033ff847230 */ /* 0x000fe40000004100 */
[C---:B------:R-:W-:Y:S01]  /*7920*/  FMUL.FTZ R133, R48.reuse, R133 ;  /* 0x0000008530857220 */ /* 0x040fe20000410000 */
[----:B------:R-:W-:Y:S02]  /*7930*/  HADD2.F32 R51, -RZ, R49.H1_H1 ;  /* 0x30000031ff337230 */ /* 0x000fe40000004100 */
[-C--:B------:R-:W-:Y:S01]  /*7940*/  FFMA.FTZ R48, R48, R131.reuse, -R135 ;  /* 0x0000008330307223 */ /* 0x080fe20000010887 */
[----:B------:R-:W-:Y:S02]  /*7950*/  HADD2.F32 R130, -RZ, R130.H1_H1 ;  /* 0x30000082ff827230 */ /* 0x000fe40000004100 */
[----:B------:R-:W-:Y:S01]  /*7960*/  FFMA.FTZ R49, R128, R131, R133 ;  /* 0x0000008380317223 */ /* 0x000fe20000010085 */
[----:B------:R-:W-:Y:S01]  /*7970*/  F2FP.F16.E4M3.UNPACK_B R50, R44.H1 ;  /* 0x0000002cff32723e */ /* 0x000fe200030006ff */
[-C--:B------:R-:W-:Y:S01]  /*7980*/  FMUL.FTZ R128, R129, R132.reuse ;  /* 0x0000008481807220 */ /* 0x080fe20000410000 */
[----:B------:R-:W-:Y:S01]  /*7990*/  FMUL.FTZ R44, R51, R132 ;  /* 0x00000084332c7220 */ /* 0x000fe20000410000 */
[----:B------:R-:W-:-:S02]  /*79a0*/  F2FP.F16.E4M3.UNPACK_B R77, R77.H1 ;  /* 0x0000004dff4d723e */ /* 0x000fc400030006ff */
[----:B------:R-:W-:Y:S01]  /*79b0*/  F2FP.F16.E4M3.UNPACK_B R131, R45.H1 ;  /* 0x0000002dff83723e */ /* 0x000fe200030006ff */
[-C--:B------:R-:W-:Y:S01]  /*79c0*/  FFMA.FTZ R51, R51, R130.reuse, -R128 ;  /* 0x0000008233337223 */ /* 0x080fe20000010880 */
[----:B------:R-:W-:Y:S01]  /*79d0*/  FFMA.FTZ R44, R129, R130, R44 ;  /* 0x00000082812c7223 */ /* 0x000fe2000001002c */
[----:B------:R-:W-:Y:S01]  /*79e0*/  F2FP.F16.E4M3.UNPACK_B R14, R14.H1 ;  /* 0x0000000eff0e723e */ /* 0x000fe200030006ff */
[----:B------:R-:W-:Y:S01]  /*79f0*/  HADD2.F32 R128, -RZ, R77.H0_H0 ;  /* 0x2000004dff807230 */ /* 0x000fe20000004100 */
[----:B------:R-:W-:Y:S01]  /*7a00*/  F2FP.SATFINITE.E4M3.F32.PACK_AB_MERGE_C R47, R137, R136, R47 ;  /* 0x00000088892f723e */ /* 0x000fe2000480702f */
[----:B------:R-:W-:Y:S02]  /*7a10*/  HADD2.F32 R130, -RZ, R131.H0_H0 ;  /* 0x20000083ff827230 */ /* 0x000fe40000004100 */
[----:B------:R-:W-:Y:S02]  /*7a20*/  HADD2.F32 R45, -RZ, R50.H0_H0 ;  /* 0x20000032ff2d7230 */ /* 0x000fe40000004100 */
[----:B------:R-:W-:-:S02]  /*7a30*/  HADD2.F32 R129, -RZ, R14.H0_H0 ;  /* 0x2000000eff817230 */ /* 0x000fc40000004100 */
[CC--:B------:R-:W-:Y:S01]  /*7a40*/  FMUL.FTZ R132, R128.reuse, R130.reuse ;  /* 0x0000008280847220 */ /* 0x0c0fe20000410000 */
[----:B------:R-:W-:Y:S02]  /*7a50*/  HADD2.F32 R50, -RZ, R50.H1_H1 ;  /* 0x30000032ff327230 */ /* 0x000fe40000004100 */
[C---:B------:R-:W-:Y:S01]  /*7a60*/  FMUL.FTZ R133, R45.reuse, R130 ;  /* 0x000000822d857220 */ /* 0x040fe20000410000 */
[----:B------:R-:W-:Y:S02]  /*7a70*/  HADD2.F32 R131, -RZ, R131.H1_H1 ;  /* 0x30000083ff837230 */ /* 0x000fe40000004100 */
[-C--:B------:R-:W-:Y:S01]  /*7a80*/  FFMA.FTZ R136, R45, R129.reuse, -R132 ;  /* 0x000000812d887223 */ /* 0x080fe20000010884 */
[----:B------:R-:W-:Y:S02]  /*7a90*/  HADD2.F32 R77, -RZ, R77.H1_H1 ;  /* 0x3000004dff4d7230 */ /* 0x000fe40000004100 */
[----:B------:R-:W-:Y:S01]  /*7aa0*/  FFMA.FTZ R137, R128, R129, R133 ;  /* 0x0000008180897223 */ /* 0x000fe20000010085 */
[----:B------:R-:W-:-:S02]  /*7ab0*/  HADD2.F32 R130, -RZ, R14.H1_H1 ;  /* 0x3000000eff827230 */ /* 0x000fc40000004100 */
[C---:B------:R-:W-:Y:S01]  /*7ac0*/  FMUL.FTZ R132, R50.reuse, R131 ;  /* 0x0000008332847220 */ /* 0x040fe20000410000 */
[----:B------:R-:W-:Y:S01]  /*7ad0*/  F2FP.F16.E4M3.UNPACK_B R128, R79 ;  /* 0x0000004fff80723e */ /* 0x000fe200020006ff */
[C---:B------:R-:W-:Y:S01]  /*7ae0*/  FMUL.FTZ R135, R77.reuse, R131 ;  /* 0x000000834d877220 */ /* 0x040fe20000410000 */
[----:B------:R-:W-:Y:S01]  /*7af0*/  F2FP.F16.E4M3.UNPACK_B R79, R79.H1 ;  /* 0x0000004fff4f723e */ /* 0x000fe200030006ff */
[-C--:B------:R-:W-:Y:S01]  /*7b00*/  FFMA.FTZ R138, R77, R130.reuse, R132 ;  /* 0x000000824d8a7223 */ /* 0x080fe20000010084 */
[----:B------:R-:W-:Y:S01]  /*7b10*/  F2FP.F16.E4M3.UNPACK_B R133, R13.H1 ;  /* 0x0000000dff85723e */ /* 0x000fe200030006ff */
[----:B------:R-:W-:Y:S01]  /*7b20*/  FFMA.FTZ R139, R50, R130, -R135 ;  /* 0x00000082328b7223 */ /* 0x000fe20000010887 */
[----:B------:R-:W-:Y:S01]  /*7b30*/  F2FP.F16.E4M3.UNPACK_B R14, R15 ;  /* 0x0000000fff0e723e */ /* 0x000fe200020006ff */
[----:B------:R-:W-:Y:S01]  /*7b40*/  HADD2.F32 R77, -RZ, R128.H0_H0 ;  /* 0x20000080ff4d7230 */ /* 0x000fe20000004100 */
[----:B------:R-:W-:Y:S01]  /*7b50*/  F2FP.F16.E4M3.UNPACK_B R132, R13 ;  /* 0x0000000dff84723e */ /* 0x000fe200020006ff */
[----:B------:R-:W-:Y:S01]  /*7b60*/  HADD2.F32 R135, -RZ, R133.H0_H0 ;  /* 0x20000085ff877230 */ /* 0x000fe20000004100 */
[----:B------:R-:W-:Y:S01]  /*7b70*/  F2FP.F16.E4M3.UNPACK_B R15, R15.H1 ;  /* 0x0000000fff0f723e */ /* 0x000fe200030006ff */
[----:B------:R-:W-:Y:S01]  /*7b80*/  HADD2.F32 R45, -RZ, R14.H0_H0 ;  /* 0x2000000eff2d7230 */ /* 0x000fe20000004100 */
[-C--:B------:R-:W-:Y:S01]  /*7b90*/  F2FP.F16.E4M3.UNPACK_B R13, R12.reuse ;  /* 0x0000000cff0d723e */ /* 0x080fe200020006ff */
[----:B------:R-:W-:Y:S01]  /*7ba0*/  HADD2.F32 R134, -RZ, R132.H0_H0 ;  /* 0x20000084ff867230 */ /* 0x000fe20000004100 */
[----:B------:R-:W-:Y:S01]  /*7bb0*/  F2FP.F16.E4M3.UNPACK_B R129, R12.H1 ;  /* 0x0000000cff81723e */ /* 0x000fe200030006ff */
[----:B------:R-:W-:Y:S01]  /*7bc0*/  HADD2.F32 R12, -RZ, R79.H0_H0 ;  /* 0x2000004fff0c7230 */ /* 0x000fe20000004100 */
[----:B------:R-:W-:Y:S01]  /*7bd0*/  F2FP.SATFINITE.E4M3.F32.PACK_AB_MERGE_C R136, R139, R136, RZ ;  /* 0x000000888b88723e */ /* 0x000fe200048070ff */
[----:B------:R-:W-:-:S02]  /*7be0*/  HADD2.F32 R50, -RZ, R15.H0_H0 ;  /* 0x2000000fff327230 */ /* 0x000fc40000004100 */
[-C--:B------:R-:W-:Y:S01]  /*7bf0*/  FMUL.FTZ R140, R77, R134.reuse ;  /* 0x000000864d8c7220 */ /* 0x080fe20000410000 */
[----:B------:R-:W-:Y:S02]  /*7c00*/  HADD2.F32 R131, -RZ, R129.H0_H0 ;  /* 0x20000081ff837230 */ /* 0x000fe40000004100 */
[-C--:B------:R-:W-:Y:S01]  /*7c10*/  FMUL.FTZ R141, R12, R135.reuse ;  /* 0x000000870c8d7220 */ /* 0x080fe20000410000 */
[----:B------:R-:W-:Y:S02]  /*7c20*/  HADD2.F32 R130, -RZ, R13.H0_H0 ;  /* 0x2000000dff827230 */ /* 0x000fe40000004100 */
[C---:B------:R-:W-:Y:S01]  /*7c30*/  FMUL.FTZ R135, R50.reuse, R135 ;  /* 0x0000008732877220 */ /* 0x040fe20000410000 */
[C---:B------:R-:W-:Y:S01]  /*7c40*/  FMUL.FTZ R134, R45.reuse, R134 ;  /* 0x000000862d867220 */ /* 0x040fe20000410000 */
[----:B------:R-:W-:Y:S01]  /*7c50*/  FFMA.FTZ R141, R50, R131, -R141 ;  /* 0x00000083328d7223 */ /* 0x000fe2000001088d */
[----:B------:R-:W-:Y:S02]  /*7c60*/  HADD2.F32 R79, -RZ, R79.H1_H1 ;  /* 0x3000004fff4f7230 */ /* 0x000fe40000004100 */
[----:B------:R-:W-:Y:S01]  /*7c70*/  FFMA.FTZ R140, R45, R130, -R140 ;  /* 0x000000822d8c7223 */ /* 0x000fe2000001088c */
[----:B------:R-:W-:-:S02]  /*7c80*/  HADD2.F32 R50, -RZ, R133.H1_H1 ;  /* 0x30000085ff327230 */ /* 0x000fc40000004100 */
[----:B------:R-:W-:Y:S01]  /*7c90*/  FFMA.FTZ R135, R12, R131, R135 ;  /* 0x000000830c877223 */ /* 0x000fe20000010087 */
[----:B------:R-:W-:Y:S02]  /*7ca0*/  HADD2.F32 R15, -RZ, R15.H1_H1 ;  /* 0x3000000fff0f7230 */ /* 0x000fe40000004100 */
[----:B------:R-:W-:Y:S01]  /*7cb0*/  FFMA.FTZ R134, R77, R130, R134 ;  /* 0x000000824d867223 */ /* 0x000fe20000010086 */
[----:B------:R-:W-:Y:S02]  /*7cc0*/  HADD2.F32 R128, -RZ, R128.H1_H1 ;  /* 0x30000080ff807230 */ /* 0x000fe40000004100 */
[-C--:B------:R-:W-:Y:S01]  /*7cd0*/  FMUL.FTZ R130, R79, R50.reuse ;  /* 0x000000324f827220 */ /* 0x080fe20000410000 */
[----:B------:R-:W-:Y:S02]  /*7ce0*/  HADD2.F32 R45, -RZ, R132.H1_H1 ;  /* 0x30000084ff2d7230 */ /* 0x000fe40000004100 */
[----:B------:R-:W-:Y:S01]  /*7cf0*/  FMUL.FTZ R50, R15, R50 ;  /* 0x000000320f327220 */ /* 0x000fe20000410000 */
[----:B------:R-:W-:Y:S01]  /*7d00*/  HADD2.F32 R12, -RZ, R129.H1_H1 ;  /* 0x30000081ff0c7230 */ /* 0x000fe20000004100 */
[----:B------:R-:W-:Y:S01]  /*7d10*/  F2FP.SATFINITE.E4M3.F32.PACK_AB_MERGE_C R137, R138, R137, RZ ;  /* 0x000000898a89723e */ /* 0x000fe200048070ff */
[----:B------:R-:W-:-:S02]  /*7d20*/  HADD2.F32 R14, -RZ, R14.H1_H1 ;  /* 0x3000000eff0e7230 */ /* 0x000fc40000004100 */
[-C--:B------:R-:W-:Y:S01]  /*7d30*/  FMUL.FTZ R77, R128, R45.reuse ;  /* 0x0000002d804d7220 */ /* 0x080fe20000410000 */
[----:B------:R-:W-:Y:S02]  /*7d40*/  HADD2.F32 R13, -RZ, R13.H1_H1 ;  /* 0x3000000dff0d7230 */ /* 0x000fe40000004100 */
[-C--:B------:R-:W-:Y:S01]  /*7d50*/  FFMA.FTZ R130, R15, R12.reuse, -R130 ;  /* 0x0000000c0f827223 */ /* 0x080fe20000010882 */
[----:B------:R-:W-:Y:S01]  /*7d60*/  FFMA.FTZ R50, R79, R12, R50 ;  /* 0x0000000c4f327223 */ /* 0x000fe20000010032 */
[C---:B------:R-:W-:Y:S01]  /*7d70*/  FMUL.FTZ R45, R14.reuse, R45 ;  /* 0x0000002d0e2d7220 */ /* 0x040fe20000410000 */
[----:B------:R-:W-:Y:S02]  /*7d80*/  IMAD.MOV.U32 R12, RZ, RZ, R47 ;  /* 0x000000ffff0c7224 */ /* 0x000fe400078e002f */
[----:B------:R-:W-:Y:S01]  /*7d90*/  FFMA.FTZ R77, R14, R13, -R77 ;  /* 0x0000000d0e4d7223 */ /* 0x000fe2000001084d */
[----:B------:R-:W-:Y:S01]  /*7da0*/  F2FP.SATFINITE.E4M3.F32.PACK_AB_MERGE_C R130, R130, R141, RZ ;  /* 0x0000008d8282723e */ /* 0x000fe200048070ff */
[----:B------:R-:W-:Y:S01]  /*7db0*/  FFMA.FTZ R45, R128, R13, R45 ;  /* 0x0000000d802d7223 */ /* 0x000fe2000001002d */
[----:B------:R-:W-:Y:S01]  /*7dc0*/  F2FP.SATFINITE.E4M3.F32.PACK_AB_MERGE_C R50, R50, R135, RZ ;  /* 0x000000873232723e */ /* 0x000fe200048070ff */
[----:B------:R-:W-:Y:S01]  /*7dd0*/  IMAD.MOV.U32 R14, RZ, RZ, R46 ;  /* 0x000000ffff0e7224 */ /* 0x000fe200078e002e */
[----:B------:R-:W-:-:S02]  /*7de0*/  F2FP.SATFINITE.E4M3.F32.PACK_AB_MERGE_C R15, R77, R140, R130 ;  /* 0x0000008c4d0f723e */ /* 0x000fc40004807082 */
[----:B------:R-:W-:Y:S02]  /*7df0*/  F2FP.SATFINITE.E4M3.F32.PACK_AB_MERGE_C R13, R51, R48, R136 ;  /* 0x00000030330d723e */ /* 0x000fe40004807088 */
[----:B------:R-:W-:Y:S02]  /*7e00*/  F2FP.SATFINITE.E4M3.F32.PACK_AB_MERGE_C R77, R44, R49, R137 ;  /* 0x000000312c4d723e */ /* 0x000fe40004807089 */
[----:B------:R-:W-:-:S07]  /*7e10*/  F2FP.SATFINITE.E4M3.F32.PACK_AB_MERGE_C R79, R45, R134, R50 ;  /* 0x000000862d4f723e */ /* 0x000fce0004807032 */
.L_x_556:
[----:B------:R-:W-:Y:S05]  /*7e20*/  BSYNC B2 ;  /* 0x0000000000027941 */ /* 0x000fea0003800000 */
.L_x_555:
[----:B------:R-:W-:Y:S01]  /*7e30*/  ISETP.GE.AND P3, PT, R11, R118, PT ;  /* 0x000000760b00720c */ /* 0x000fe20003f66270 */
[----:B--2---:R4:W-:-:S12]  /*7e40*/  ST.E.128 desc[UR36][R108.64], R12 ;  /* 0x0000000c6c007985 */ /* 0x0049d8000c101d24 */
[----:B------:R-:W-:-:S04]  /*7e50*/  @!P3 IADD3 R44, P4, R114, R11, RZ ;  /* 0x0000000b722cb210 */ /* 0x000fc80007f9e0ff */
[----:B------:R-:W-:-:S05]  /*7e60*/  @!P3 LEA.HI.X.SX32 R45, R11, R112, 0x1, P4 ;  /* 0x000000700b2db211 */ /* 0x000fca00020f0eff */
[----:B---3--:R4:W-:Y:S04]  /*7e70*/  @!P3 ST.E.128 desc[UR36][R44.64], R76 ;  /* 0x0000004c2c00b985 */ /* 0x0089e8000c101d24 */
.L_x_554:
[----:B------:R-:W-:Y:S05]  /*7e80*/  BSYNC B1 ;  /* 0x0000000000017941 */ /* 0x000fea0003800000 */
.L_x_553:
[----:B------:R-:W-:-:S03]  /*7e90*/  UMOV UR4, 0xffffffff ;  /* 0xffffffff00047882 */ /* 0x000fc60000000000 */
[----:B------:R-:W-:Y:S05]  /*7ea0*/  BRA.DIV UR4, `(.L_x_557) ;  /* 0x000001ce04707947 */ /* 0x000fea000b800000 */
[----:B----4-:R4:W0:Y:S04]  /*7eb0*/  SHFL.IDX PT, R76, R111, 0x1, 0x181f ;  /* 0x00381f006f4c7f89 */ /* 0x01082800000e0000 */
[----:B------:R4:W0:Y:S02]  /*7ec0*/  SHFL.IDX PT, R50, R110, 0x1, 0x181f ;  /* 0x00381f006e327f89 */ /* 0x00082400000e0000 */
.L_x_851:
[----:B------:R-:W-:Y:S01]  /*7ed0*/  IADD3 R11, R219, 0x20, RZ ;  /* 0x00000020db0b7810 */ /* 0x000fe20007ffe0ff */
[----:B------:R-:W-:Y:S03]  /*7ee0*/  BSSY B1, `(.L_x_558) ;  /* 0x00000f4000017945 */ /* 0x000fe60003800000 */
[----:B------:R-:W-:-:S13]  /*7ef0*/  ISETP.GE.OR P3, PT, R11, R106, P1 ;  /* 0x0000006a0b00720c */ /* 0x000fda0000f66670 */
[----:B------:R-:W-:Y:S05]  /*7f00*/  @P3 BRA `(.L_x_559) ;  /* 0x0000000c00c43947 */ /* 0x000fea0003800000 */
[----:B------:R-:W5:Y:S01]  /*7f10*/  LDL R14, [R1+0x20] ;  /* 0x00002000010e7983 */ /* 0x000f620000100800 */
[----:B------:R-:W-:Y:S01]  /*7f20*/  SEL R11, R27, R120, !P0 ;  /* 0x000000781b0b7207 */ /* 0x000fe20004000000 */
[----:B------:R-:W-:Y:S01]  /*7f30*/  BSSY B2, `(.L_x_560) ;  /* 0x00000e9000027945 */ /* 0x000fe20003800000 */
[----:B0-----:R-:W-:Y:S02]  /*7f40*/  IADD3 R48, P3, R9, R50, RZ ;  /* 0x0000003209307210 */ /* 0x001fe40007f7e0ff */
[----:B------:R-:W-:-:S03]  /*7f50*/  SHF.R.S32.HI R12, RZ, 0x1f, R11 ;  /* 0x0000001fff0c7819 */ /* 0x000fc6000001140b */
[----:B------:R-:W-:Y:S01]  /*7f60*/  IMAD.X R49, R76, 0x1, R5, P3 ;  /* 0x000000014c317824 */ /* 0x000fe200018e0605 */
        /* <DEDUP_REMOVED lines=9> */
[----:B-----5:R-:W-:Y:S02]  /*8000*/  IADD3 R13, R13, R12, R14 ;  /* 0x0000000c0d0d7210 */ /* 0x020fe40007ffe00e */
[----:B------:R-:W-:-:S03]  /*8010*/  LEA R12, R216, R80, 0xf ;  /* 0x00000050d80c7211 */ /* 0x000fc600078e78ff */
[----:B------:R-:W-:Y:S02]  /*8020*/  IMAD R14, R216, 0x8000, R13 ;  /* 0x00008000d80e7824 */ /* 0x000fe400078e020d */
[C---:B------:R-:W-:Y:S02]  /*8030*/  IMAD.IADD R12, R23.reuse, 0x1, R12 ;  /* 0x00000001170c7824 */ /* 0x040fe400078e020c */
[----:B------:R-:W-:-:S04]  /*8040*/  IMAD.IADD R44, R23, 0x1, R14 ;  /* 0x00000001172c7824 */ /* 0x000fc800078e020e */
[----:B------:R-:W0:Y:S04]  /*8050*/  LDS.128 R12, [R12+0x28400] ;  /* 0x028400000c0c7984 */ /* 0x000e280000000c00 */
[----:B------:R-:W0:Y:S01]  /*8060*/  LDS.128 R44, [R44+0x28400] ;  /* 0x028400002c2c7984 */ /* 0x000e220000000c00 */
[----:B------:R-:W-:Y:S05]  /*8070*/  @P2 BRA `(.L_x_561) ;  /* 0x0000000c00502947 */ /* 0x000fea0003800000 */
[----:B------:R-:W-:Y:S01]  /*8080*/  SHF.R.U32.HI R51, RZ, 0x8, R53 ;  /* 0x00000008ff337819 */ /* 0x000fe20000011635 */
[----:B0-----:R-:W-:Y:S01]  /*8090*/  IMAD.MOV.U32 R58, RZ, RZ, R44 ;  /* 0x000000ffff3a7224 */ /* 0x001fe200078e002c */
[--C-:B--2---:R-:W-:Y:S02]  /*80a0*/  SHF.R.U32.HI R112, RZ, 0x10, R55.reuse ;  /* 0x00000010ff707819 */ /* 0x104fe40000011637 */
[----:B------:R-:W-:Y:S02]  /*80b0*/  SHF.R.U32.HI R79, RZ, 0x8, R55 ;  /* 0x00000008ff4f7819 */ /* 0x000fe40000011637 */
[----:B------:R-:W-:Y:S02]  /*80c0*/  LOP3.LUT R77, R55, 0xff0000ff, RZ, 0xc0, !PT ;  /* 0xff0000ff374d7812 */ /* 0x000fe400078ec0ff */
[----:B------:R-:W-:Y:S02]  /*80d0*/  SHF.R.U32.HI R54, RZ, 0x8, R59 ;  /* 0x00000008ff367819 */ /* 0x000fe4000001163b */
[----:B------:R-:W-:Y:S01]  /*80e0*/  MOV R55, R12 ;  /* 0x0000000c00377202 */ /* 0x000fe20000000f00 */
[----:B------:R-:W-:Y:S01]  /*80f0*/  IMAD.SHL.U32 R12, R51, 0x100, RZ ;  /* 0x00000100330c7824 */ /* 0x000fe200078e00ff */
[----:B------:R-:W-:Y:S01]  /*8100*/  SHF.R.U32.HI R109, RZ, 0x10, R53 ;  /* 0x00000010ff6d7819 */ /* 0x000fe20000011635 */
[----:B------:R-:W-:Y:S01]  /*8110*/  IMAD.MOV.U32 R51, RZ, RZ, R14 ;  /* 0x000000ffff337224 */ /* 0x000fe200078e000e */
[----:B------:R-:W-:-:S02]  /*8120*/  LOP3.LUT R53, R53, 0xff0000ff, RZ, 0xc0, !PT ;  /* 0xff0000ff35357812 */ /* 0x000fc400078ec0ff */
[----:B------:R-:W-:Y:S02]  /*8130*/  SHF.R.U32.HI R56, RZ, 0x8, R57 ;  /* 0x00000008ff387819 */ /* 0x000fe40000011639 */
[----:B------:R-:W-:Y:S01]  /*8140*/  MOV R52, R46 ;  /* 0x0000002e00347202 */ /* 0x000fe20000000f00 */
[----:B------:R-:W-:Y:S01]  /*8150*/  IMAD.SHL.U32 R46, R54, 0x100, RZ ;  /* 0x00000100362e7824 */ /* 0x000fe200078e00ff */
[----:B------:R-:W-:Y:S01]  /*8160*/  SHF.R.U32.HI R78, RZ, 0x10, R59 ;  /* 0x00000010ff4e7819 */ /* 0x000fe2000001163b */
[----:B------:R-:W-:Y:S01]  /*8170*/  IMAD.SHL.U32 R14, R56, 0x100, RZ ;  /* 0x00000100380e7824 */ /* 0x000fe200078e00ff */
[----:B------:R-:W-:Y:S02]  /*8180*/  LOP3.LUT R59, R59, 0xff0000ff, RZ, 0xc0, !PT ;  /* 0xff0000ff3b3b7812 */ /* 0x000fe400078ec0ff */
[----:B------:R-:W-:Y:S01]  /*8190*/  LOP3.LUT R53, R53, 0xff00, R12, 0xf8, !PT ;  /* 0x0000ff0035357812 */ /* 0x000fe200078ef80c */
[----:B------:R-:W-:Y:S01]  /*81a0*/  IMAD.SHL.U32 R12, R79, 0x100, RZ ;  /* 0x000001004f0c7824 */ /* 0x000fe200078e00ff */
[----:B------:R-:W-:Y:S01]  /*81b0*/  SHF.R.U32.HI R108, RZ, 0x10, R57 ;  /* 0x00000010ff6c7819 */ /* 0x000fe20000011639 */
[----:B------:R-:W-:Y:S01]  /*81c0*/  IMAD.U32 R78, R78, 0x10000, RZ ;  /* 0x000100004e4e7824 */ /* 0x000fe200078e00ff */
[----:B------:R-:W-:-:S02]  /*81d0*/  LOP3.LUT R57, R57, 0xff0000ff, RZ, 0xc0, !PT ;  /* 0xff0000ff39397812 */ /* 0x000fc400078ec0ff */
[----:B------:R-:W-:Y:S01]  /*81e0*/  LOP3.LUT R129, R59, 0xff00, R46, 0xf8, !PT ;  /* 0x0000ff003b817812 */ /* 0x000fe200078ef82e */
[----:B------:R-:W-:Y:S01]  /*81f0*/  IMAD.U32 R46, R108, 0x10000, RZ ;  /* 0x000100006c2e7824 */ /* 0x000fe200078e00ff */
[----:B------:R-:W-:Y:S02]  /*8200*/  SHF.L.U32 R44, R109, 0x10, RZ ;  /* 0x000000106d2c7819 */ /* 0x000fe400000006ff */
[----:B------:R-:W-:Y:S02]  /*8210*/  F2FP.F16.E4M3.UNPACK_B R79, R126.H1 ;  /* 0x0000007eff4f723e */ /* 0x000fe400030006ff */
[----:B------:R-:W-:Y:S02]  /*8220*/  F2FP.F16.E4M3.UNPACK_B R59, R58.H1 ;  /* 0x0000003aff3b723e */ /* 0x000fe400030006ff */
[----:B------:R-:W-:Y:S02]  /*8230*/  F2FP.F16.E4M3.UNPACK_B R56, R55.H1 ;  /* 0x00000037ff38723e */ /* 0x000fe400030006ff */
[----:B------:R-:W-:Y:S01]  /*8240*/  LOP3.LUT R77, R77, 0xff00, R12, 0xf8, !PT ;  /* 0x0000ff004d4d7812 */ /* 0x000fe200078ef80c */
[----:B------:R-:W-:Y:S01]  /*8250*/  IMAD.U32 R12, R112, 0x10000, RZ ;  /* 0x00010000700c7824 */ /* 0x000fe200078e00ff */
[----:B------:R-:W-:Y:S01]  /*8260*/  LOP3.LUT R109, R57, 0xff00, R14, 0xf8, !PT ;  /* 0x0000ff00396d7812 */ /* 0x000fe200078ef80e */
[----:B------:R-:W-:Y:S01]  /*8270*/  HADD2.F32 R14, -RZ, R79.H0_H0 ;  /* 0x2000004fff0e7230 */ /* 0x000fe20000004100 */
[----:B------:R-:W-:Y:S01]  /*8280*/  LOP3.LUT R44, R53, 0xff0000, R44, 0xf8, !PT ;  /* 0x00ff0000352c7812 */ /* 0x000fe200078ef82c */
[----:B------:R-:W-:Y:S01]  /*8290*/  HADD2.F32 R54, -RZ, R59.H0_H0 ;  /* 0x2000003bff367230 */ /* 0x000fe20000004100 */
[----:B------:R-:W-:Y:S01]  /*82a0*/  F2FP.F16.E4M3.UNPACK_B R57, R124.H1 ;  /* 0x0000007cff39723e */ /* 0x000fe200030006ff */
[----:B------:R-:W-:Y:S01]  /*82b0*/  HADD2.F32 R53, -RZ, R56.H0_H0 ;  /* 0x20000038ff357230 */ /* 0x000fe20000004100 */
[----:B------:R-:W-:-:S02]  /*82c0*/  LOP3.LUT R12, R77, 0xff0000, R12, 0xf8, !PT ;  /* 0x00ff00004d0c7812 */ /* 0x000fc400078ef80c */
[CC--:B------:R-:W-:Y:S01]  /*82d0*/  FMUL.FTZ R108, R54.reuse, R14.reuse ;  /* 0x0000000e366c7220 */ /* 0x0c0fe20000410000 */
[--C-:B------:R-:W-:Y:S02]  /*82e0*/  HADD2.F32 R77, -RZ, R57.reuse.H0_H0 ;  /* 0x20000039ff4d7230 */ /* 0x100fe40000004100 */
[----:B------:R-:W-:Y:S01]  /*82f0*/  FMUL.FTZ R131, R53, R14 ;  /* 0x0000000e35837220 */ /* 0x000fe20000410000 */
[----:B------:R-:W-:Y:S01]  /*8300*/  LOP3.LUT R14, R129, 0xff0000, R78, 0xf8, !PT ;  /* 0x00ff0000810e7812 */ /* 0x000fe200078ef84e */
[----:B------:R-:W-:Y:S01]  /*8310*/  HADD2.F32 R78, -RZ, R57.H1_H1 ;  /* 0x30000039ff4e7230 */ /* 0x000fe20000004100 */
[----:B------:R-:W-:Y:S01]  /*8320*/  F2FP.F16.E4M3.UNPACK_B R126, R126 ;  /* 0x0000007eff7e723e */ /* 0x000fe200020006ff */
[-C--:B------:R-:W-:Y:S01]  /*8330*/  FFMA.FTZ R53, R53, R77.reuse, -R108 ;  /* 0x0000004d35357223 */ /* 0x080fe2000001086c */
[----:B------:R-:W-:Y:S01]  /*8340*/  FFMA.FTZ R54, R54, R77, R131 ;  /* 0x0000004d36367223 */ /* 0x000fe20000010083 */
[----:B------:R-:W-:Y:S01]  /*8350*/  HADD2.F32 R108, -RZ, R79.H1_H1 ;  /* 0x3000004fff6c7230 */ /* 0x000fe20000004100 */
[----:B------:R-:W-:Y:S01]  /*8360*/  F2FP.F16.E4M3.UNPACK_B R55, R55 ;  /* 0x00000037ff37723e */ /* 0x000fe200020006ff */
[----:B------:R-:W-:Y:S01]  /*8370*/  HADD2.F32 R77, -RZ, R59.H1_H1 ;  /* 0x3000003bff4d7230 */ /* 0x000fe20000004100 */
[----:B------:R-:W-:Y:S01]  /*8380*/  F2FP.F16.E4M3.UNPACK_B R58, R58 ;  /* 0x0000003aff3a723e */ /* 0x000fe200020006ff */
[----:B------:R-:W-:Y:S01]  /*8390*/  HADD2.F32 R57, -RZ, R56.H1_H1 ;  /* 0x30000038ff397230 */ /* 0x000fe20000004100 */
[----:B------:R-:W-:Y:S01]  /*83a0*/  F2FP.F16.E4M3.UNPACK_B R124, R124 ;  /* 0x0000007cff7c723e */ /* 0x000fe200020006ff */
[----:B------:R-:W-:-:S02]  /*83b0*/  HADD2.F32 R79, -RZ, R126.H0_H0 ;  /* 0x2000007eff4f7230 */ /* 0x000fc40000004100 */
[-C--:B------:R-:W-:Y:S01]  /*83c0*/  FMUL.FTZ R112, R77, R108.reuse ;  /* 0x0000006c4d707220 */ /* 0x080fe20000410000 */
[----:B------:R-:W-:Y:S02]  /*83d0*/  HADD2.F32 R56, -RZ, R55.H0_H0 ;  /* 0x20000037ff387230 */ /* 0x000fe40000004100 */
[C---:B------:R-:W-:Y:S01]  /*83e0*/  FMUL.FTZ R108, R57.reuse, R108 ;  /* 0x0000006c396c7220 */ /* 0x040fe20000410000 */
[----:B------:R-:W-:Y:S02]  /*83f0*/  HADD2.F32 R59, -RZ, R58.H0_H0 ;  /* 0x2000003aff3b7230 */ /* 0x000fe40000004100 */
[-C--:B---3--:R-:W-:Y:S01]  /*8400*/  FFMA.FTZ R114, R57, R78.reuse, -R112 ;  /* 0x0000004e39727223 */ /* 0x088fe20000010870 */
[----:B------:R-:W-:Y:S02]  /*8410*/  HADD2.F32 R57, -RZ, R124.H0_H0 ;  /* 0x2000007cff397230 */ /* 0x000fe40000004100 */
[----:B------:R-:W-:Y:S01]  /*8420*/  FFMA.FTZ R131, R77, R78, R108 ;  /* 0x0000004e4d837223 */ /* 0x000fe2000001006c */
[----:B------:R-:W-:Y:S01]  /*8430*/  FMUL.FTZ R78, R56, R79 ;  /* 0x0000004f384e7220 */ /* 0x000fe20000410000 */
[----:B------:R-:W-:-:S02]  /*8440*/  HADD2.F32 R126, -RZ, R126.H1_H1 ;  /* 0x3000007eff7e7230 */ /* 0x000fc40000004100 */
[----:B------:R-:W-:Y:S01]  /*8450*/  FMUL.FTZ R77, R59, R79 ;  /* 0x0000004f3b4d7220 */ /* 0x000fe20000410000 */
[----:B------:R-:W-:Y:S01]  /*8460*/  HADD2.F32 R58, -RZ, R58.H1_H1 ;  /* 0x3000003aff3a7230 */ /* 0x000fe20000004100 */
[----:B------:R-:W-:Y:S01]  /*8470*/  LOP3.LUT R46, R109, 0xff0000, R46, 0xf8, !PT ;  /* 0x00ff00006d2e7812 */ /* 0x000fe200078ef82e */
[-C--:B------:R-:W-:Y:S01]  /*8480*/  FFMA.FTZ R109, R59, R57.reuse, R78 ;  /* 0x000000393b6d7223 */ /* 0x080fe2000001004e */
[----:B------:R-:W-:Y:S02]  /*8490*/  HADD2.F32 R55, -RZ, R55.H1_H1 ;  /* 0x30000037ff377230 */ /* 0x000fe40000004100 */
[----:B------:R-:W-:Y:S01]  /*84a0*/  FFMA.FTZ R79, R56, R57, -R77 ;  /* 0x00000039384f7223 */ /* 0x000fe2000001084d */
        /* <DEDUP_REMOVED lines=14> */
[-C--:B------:R-:W-:Y:S01]  /*8590*/  FMUL.FTZ R129, R59, R78.reuse ;  /* 0x0000004e3b817220 */ /* 0x080fe20000410000 */
[----:B------:R-:W-:Y:S01]  /*85a0*/  HADD2.F32 R58, -RZ, R77.H0_H0 ;  /* 0x2000004dff3a7230 */ /* 0x000fe20000004100 */
[----:B------:R-:W-:Y:S01]  /*85b0*/  F2FP.F16.E4M3.UNPACK_B R51, R51 ;  /* 0x00000033ff33723e */ /* 0x000fe200020006ff */
[----:B------:R-:W-:Y:S02]  /*85c0*/  HADD2.F32 R57, -RZ, R57.H1_H1 ;  /* 0x30000039ff397230 */ /* 0x000fe40000004100 */
[----:B------:R-:W-:Y:S01]  /*85d0*/  FMUL.FTZ R78, R56, R78 ;  /* 0x0000004e384e7220 */ /* 0x000fe20000410000 */
[----:B------:R-:W-:-:S02]  /*85e0*/  HADD2.F32 R55, -RZ, R55.H1_H1 ;  /* 0x30000037ff377230 */ /* 0x000fc40000004100 */
[----:B------:R-:W-:Y:S01]  /*85f0*/  FFMA.FTZ R129, R56, R58, -R129 ;  /* 0x0000003a38817223 */ /* 0x000fe20000010881 */
[----:B------:R-:W-:Y:S02]  /*8600*/  HADD2.F32 R56, -RZ, R77.H1_H1 ;  /* 0x3000004dff387230 */ /* 0x000fe40000004100 */
[----:B------:R-:W-:Y:S01]  /*8610*/  FMUL.FTZ R128, R57, R108 ;  /* 0x0000006c39807220 */ /* 0x000fe20000410000 */
[----:B------:R-:W-:Y:S01]  /*8620*/  FFMA.FTZ R126, R59, R58, R78 ;  /* 0x0000003a3b7e7223 */ /* 0x000fe2000001004e */
[C---:B------:R-:W-:Y:S01]  /*8630*/  FMUL.FTZ R108, R55.reuse, R108 ;  /* 0x0000006c376c7220 */ /* 0x040fe20000410000 */
[--C-:B------:R-:W-:Y:S02]  /*8640*/  HADD2.F32 R59, -RZ, R127.reuse.H0_H0 ;  /* 0x2000007fff3b7230 */ /* 0x100fe40000004100 */
[----:B------:R-:W-:Y:S01]  /*8650*/  FFMA.FTZ R128, R55, R56, -R128 ;  /* 0x0000003837807223 */ /* 0x000fe20000010880 */
[----:B------:R-:W-:Y:S01]  /*8660*/  F2FP.F16.E4M3.UNPACK_B R55, R52 ;  /* 0x00000034ff37723e */ /* 0x000fe200020006ff */
[----:B------:R-:W-:Y:S01]  /*8670*/  FFMA.FTZ R133, R57, R56, R108 ;  /* 0x0000003839857223 */ /* 0x000fe2000001006c */
[----:B------:R-:W-:Y:S01]  /*8680*/  F2FP.F16.E4M3.UNPACK_B R125, R125 ;  /* 0x0000007dff7d723e */ /* 0x000fe200020006ff */
[----:B------:R-:W-:Y:S01]  /*8690*/  HADD2.F32 R78, -RZ, R127.H1_H1 ;  /* 0x3000007fff4e7230 */ /* 0x000fe20000004100 */
[----:B------:R-:W-:Y:S01]  /*86a0*/  F2FP.SATFINITE.E4M3.F32.PACK_AB_MERGE_C R53, R114, R53, RZ ;  /* 0x000000357235723e */ /* 0x000fe200048070ff */
[----:B------:R-:W-:Y:S01]  /*86b0*/  HADD2.F32 R56, -RZ, R55.H0_H0 ;  /* 0x20000037ff387230 */ /* 0x000fe20000004100 */
[----:B------:R-:W-:Y:S01]  /*86c0*/  F2FP.SATFINITE.E4M3.F32.PACK_AB_MERGE_C R131, R131, R54, RZ ;  /* 0x000000368383723e */ /* 0x000fe200048070ff */
[----:B------:R-:W-:Y:S01]  /*86d0*/  HADD2.F32 R52, -RZ, R51.H0_H0 ;  /* 0x20000033ff347230 */ /* 0x000fe20000004100 */
[----:B------:R-:W-:Y:S01]  /*86e0*/  F2FP.SATFINITE.E4M3.F32.PACK_AB_MERGE_C R54, R112, R79, R53 ;  /* 0x0000004f7036723e */ /* 0x000fe20004807035 */
[----:B------:R-:W-:-:S02]  /*86f0*/  HADD2.F32 R55, -RZ, R55.H1_H1 ;  /* 0x30000037ff377230 */ /* 0x000fc40000004100 */
[-C--:B------:R-:W-:Y:S01]  /*8700*/  FMUL.FTZ R77, R56, R59.reuse ;  /* 0x0000003b384d7220 */ /* 0x080fe20000410000 */
[----:B------:R-:W-:Y:S02]  /*8710*/  HADD2.F32 R51, -RZ, R51.H1_H1 ;  /* 0x30000033ff337230 */ /* 0x000fe40000004100 */
[----:B------:R-:W-:Y:S01]  /*8720*/  FMUL.FTZ R59, R52, R59 ;  /* 0x0000003b343b7220 */ /* 0x000fe20000410000 */
[--C-:B------:R-:W-:Y:S02]  /*8730*/  HADD2.F32 R57, -RZ, R125.reuse.H0_H0 ;  /* 0x2000007dff397230 */ /* 0x100fe40000004100 */
[-C--:B------:R-:W-:Y:S01]  /*8740*/  FMUL.FTZ R108, R55, R78.reuse ;  /* 0x0000004e376c7220 */ /* 0x080fe20000410000 */
[----:B------:R-:W-:Y:S02]  /*8750*/  HADD2.F32 R58, -RZ, R125.H1_H1 ;  /* 0x3000007dff3a7230 */ /* 0x000fe40000004100 */
[C---:B------:R-:W-:Y:S01]  /*8760*/  FMUL.FTZ R78, R51.reuse, R78 ;  /* 0x0000004e334e7220 */ /* 0x040fe20000410000 */
[----:B------:R-:W-:Y:S01]  /*8770*/  F2FP.SATFINITE.E4M3.F32.PACK_AB_MERGE_C R128, R128, R129, RZ ;  /* 0x000000818080723e */ /* 0x000fe200048070ff */
[-C--:B------:R-:W-:Y:S01]  /*8780*/  FFMA.FTZ R52, R52, R57.reuse, -R77 ;  /* 0x0000003934347223 */ /* 0x080fe2000001084d */
[----:B------:R-:W-:Y:S01]  /*8790*/  FFMA.FTZ R59, R56, R57, R59 ;  /* 0x00000039383b7223 */ /* 0x000fe2000001003b */
[-C--:B------:R-:W-:Y:S01]  /*87a0*/  FFMA.FTZ R51, R51, R58.reuse, -R108 ;  /* 0x0000003a33337223 */ /* 0x080fe2000001086c */
[----:B------:R-:W-:Y:S01]  /*87b0*/  FFMA.FTZ R78, R55, R58, R78 ;  /* 0x0000003a374e7223 */ /* 0x000fe2000001004e */
[----:B------:R-:W-:-:S02]  /*87c0*/  F2FP.F16.E4M3.UNPACK_B R57, R45 ;  /* 0x0000002dff39723e */ /* 0x000fc400020006ff */
[----:B------:R-:W-:Y:S02]  /*87d0*/  F2FP.F16.E4M3.UNPACK_B R79, R46 ;  /* 0x0000002eff4f723e */ /* 0x000fe400020006ff */
[----:B------:R-:W-:Y:S01]  /*87e0*/  F2FP.F16.E4M3.UNPACK_B R56, R13 ;  /* 0x0000000dff38723e */ /* 0x000fe200020006ff */
[----:B------:R-:W-:Y:S01]  /*87f0*/  HADD2.F32 R58, -RZ, R57.H0_H0 ;  /* 0x20000039ff3a7230 */ /* 0x000fe20000004100 */
[----:B------:R-:W-:Y:S01]  /*8800*/  F2FP.SATFINITE.E4M3.F32.PACK_AB_MERGE_C R126, R133, R126, RZ ;  /* 0x0000007e857e723e */ /* 0x000fe200048070ff */
[--C-:B------:R-:W-:Y:S01]  /*8810*/  HADD2.F32 R108, -RZ, R79.reuse.H0_H0 ;  /* 0x2000004fff6c7230 */ /* 0x100fe20000004100 */
[----:B------:R-:W-:Y:S01]  /*8820*/  F2FP.F16.E4M3.UNPACK_B R77, R44 ;  /* 0x0000002cff4d723e */ /* 0x000fe200020006ff */
[----:B------:R-:W-:Y:S01]  /*8830*/  HADD2.F32 R55, -RZ, R56.H0_H0 ;  /* 0x20000038ff377230 */ /* 0x000fe20000004100 */
[----:B------:R-:W-:Y:S01]  /*8840*/  F2FP.SATFINITE.E4M3.F32.PACK_AB_MERGE_C R52, R51, R52, R128 ;  /* 0x000000343334723e */ /* 0x000fe20004807080 */
[----:B------:R-:W-:Y:S01]  /*8850*/  HADD2.F32 R79, -RZ, R79.H1_H1 ;  /* 0x3000004fff4f7230 */ /* 0x000fe20000004100 */
[----:B------:R-:W-:Y:S01]  /*8860*/  F2FP.SATFINITE.E4M3.F32.PACK_AB_MERGE_C R51, R78, R59, R126 ;  /* 0x0000003b4e33723e */ /* 0x000fe2000480707e */
[----:B------:R-:W-:-:S02]  /*8870*/  HADD2.F32 R59, -RZ, R57.H1_H1 ;  /* 0x30000039ff3b7230 */ /* 0x000fc40000004100 */
[-C--:B------:R-:W-:Y:S01]  /*8880*/  FMUL.FTZ R112, R58, R108.reuse ;  /* 0x0000006c3a707220 */ /* 0x080fe20000410000 */
[--C-:B------:R-:W-:Y:S02]  /*8890*/  HADD2.F32 R78, -RZ, R77.reuse.H0_H0 ;  /* 0x2000004dff4e7230 */ /* 0x100fe40000004100 */
[----:B------:R-:W-:Y:S01]  /*88a0*/  FMUL.FTZ R57, R55, R108 ;  /* 0x0000006c37397220 */ /* 0x000fe20000410000 */
[----:B------:R-:W-:Y:S02]  /*88b0*/  HADD2.F32 R56, -RZ, R56.H1_H1 ;  /* 0x30000038ff387230 */ /* 0x000fe40000004100 */
[----:B------:R-:W-:Y:S01]  /*88c0*/  FMUL.FTZ R125, R59, R79 ;  /* 0x0000004f3b7d7220 */ /* 0x000fe20000410000 */
[----:B------:R-:W-:Y:S01]  /*88d0*/  HADD2.F32 R77, -RZ, R77.H1_H1 ;  /* 0x3000004dff4d7230 */ /* 0x000fe20000004100 */
[----:B------:R-:W-:Y:S01]  /*88e0*/  F2FP.SATFINITE.E4M3.F32.PACK_AB_MERGE_C R53, R124, R109, R131 ;  /* 0x0000006d7c35723e */ /* 0x000fe20004807083 */
[-C--:B------:R-:W-:Y:S01]  /*88f0*/  FFMA.FTZ R55, R55, R78.reuse, -R112 ;  /* 0x0000004e37377223 */ /* 0x080fe20000010870 */
[----:B------:R-:W-:Y:S01]  /*8900*/  FFMA.FTZ R109, R58, R78, R57 ;  /* 0x0000004e3a6d7223 */ /* 0x000fe20000010039 */
[C---:B------:R-:W-:Y:S01]  /*8910*/  FMUL.FTZ R58, R56.reuse, R79 ;  /* 0x0000004f383a7220 */ /* 0x040fe20000410000 */
[----:B------:R-:W-:Y:S01]  /*8920*/  FFMA.FTZ R112, R56, R77, -R125 ;  /* 0x0000004d38707223 */ /* 0x000fe2000001087d */
[----:B------:R-:W-:-:S02]  /*8930*/  F2FP.F16.E4M3.UNPACK_B R13, R13.H1 ;  /* 0x0000000dff0d723e */ /* 0x000fc400030006ff */
[----:B------:R-:W-:Y:S01]  /*8940*/  F2FP.F16.E4M3.UNPACK_B R57, R45.H1 ;  /* 0x0000002dff39723e */ /* 0x000fe200030006ff */
[----:B------:R-:W-:Y:S01]  /*8950*/  FFMA.FTZ R114, R59, R77, R58 ;  /* 0x0000004d3b727223 */ /* 0x000fe2000001003a */
[----:B------:R-:W-:Y:S01]  /*8960*/  F2FP.F16.E4M3.UNPACK_B R56, R46.H1 ;  /* 0x0000002eff38723e */ /* 0x000fe200030006ff */
[----:B------:R-:W-:Y:S01]  /*8970*/  HADD2.F32 R45, -RZ, R13.H0_H0 ;  /* 0x2000000dff2d7230 */ /* 0x000fe20000004100 */
[----:B------:R-:W-:Y:S01]  /*8980*/  F2FP.F16.E4M3.UNPACK_B R44, R44.H1 ;  /* 0x0000002cff2c723e */ /* 0x000fe200030006ff */
[--C-:B------:R-:W-:Y:S01]  /*8990*/  HADD2.F32 R46, -RZ, R57.reuse.H0_H0 ;  /* 0x20000039ff2e7230 */ /* 0x100fe20000004100 */
[----:B------:R-:W-:Y:S01]  /*89a0*/  F2FP.F16.E4M3.UNPACK_B R77, R14 ;  /* 0x0000000eff4d723e */ /* 0x000fe200020006ff */
[--C-:B------:R-:W-:Y:S02]  /*89b0*/  HADD2.F32 R58, -RZ, R56.reuse.H0_H0 ;  /* 0x20000038ff3a7230 */ /* 0x100fe40000004100 */
[----:B------:R-:W-:Y:S02]  /*89c0*/  HADD2.F32 R57, -RZ, R57.H1_H1 ;  /* 0x30000039ff397230 */ /* 0x000fe40000004100 */
[----:B------:R-:W-:-:S02]  /*89d0*/  HADD2.F32 R78, -RZ, R56.H1_H1 ;  /* 0x30000038ff4e7230 */ /* 0x000fc40000004100 */
[-C--:B------:R-:W-:Y:S01]  /*89e0*/  FMUL.FTZ R108, R46, R58.reuse ;  /* 0x0000003a2e6c7220 */ /* 0x080fe20000410000 */
[----:B------:R-:W-:Y:S02]  /*89f0*/  HADD2.F32 R13, -RZ, R13.H1_H1 ;  /* 0x3000000dff0d7230 */ /* 0x000fe40000004100 */
[----:B------:R-:W-:Y:S01]  /*8a00*/  FMUL.FTZ R59, R45, R58 ;  /* 0x0000003a2d3b7220 */ /* 0x000fe20000410000 */
[--C-:B------:R-:W-:Y:S02]  /*8a10*/  HADD2.F32 R56, -RZ, R44.reuse.H0_H0 ;  /* 0x2000002cff387230 */ /* 0x100fe40000004100 */
[-C--:B------:R-:W-:Y:S01]  /*8a20*/  FMUL.FTZ R58, R57, R78.reuse ;  /* 0x0000004e393a7220 */ /* 0x080fe20000410000 */
[----:B------:R-:W-:Y:S02]  /*8a30*/  HADD2.F32 R44, -RZ, R44.H1_H1 ;  /* 0x3000002cff2c7230 */ /* 0x000fe40000004100 */
[----:B------:R-:W-:Y:S01]  /*8a40*/  FMUL.FTZ R78, R13, R78 ;  /* 0x0000004e0d4e7220 */ /* 0x000fe20000410000 */
[----:B------:R-:W-:-:S02]  /*8a50*/  HADD2.F32 R79, -RZ, R77.H0_H0 ;  /* 0x2000004dff4f7230 */ /* 0x000fc40000004100 */
[----:B------:R-:W-:Y:S01]  /*8a60*/  FFMA.FTZ R125, R46, R56, R59 ;  /* 0x000000382e7d7223 */ /* 0x000fe2000001003b */
[----:B------:R-:W-:Y:S01]  /*8a70*/  F2FP.F16.E4M3.UNPACK_B R46, R47 ;  /* 0x0000002fff2e723e */ /* 0x000fe200020006ff */
[-C--:B------:R-:W-:Y:S01]  /*8a80*/  FFMA.FTZ R127, R13, R44.reuse, -R58 ;  /* 0x0000002c0d7f7223 */ /* 0x080fe2000001083a */
[-C--:B------:R-:W-:Y:S01]  /*8a90*/  F2FP.F16.E4M3.UNPACK_B R13, R15.reuse ;  /* 0x0000000fff0d723e */ /* 0x080fe200020006ff */
[----:B------:R-:W-:Y:S01]  /*8aa0*/  FFMA.FTZ R126, R57, R44, R78 ;  /* 0x0000002c397e7223 */ /* 0x000fe2000001004e */
[----:B------:R-:W-:Y:S01]  /*8ab0*/  F2FP.F16.E4M3.UNPACK_B R15, R15.H1 ;  /* 0x0000000fff0f723e */ /* 0x000fe200030006ff */
[----:B------:R-:W-:Y:S01]  /*8ac0*/  FFMA.FTZ R124, R45, R56, -R108 ;  /* 0x000000382d7c7223 */ /* 0x000fe2000001086c */
[----:B------:R-:W-:Y:S01]  /*8ad0*/  F2FP.F16.E4M3.UNPACK_B R78, R14.H1 ;  /* 0x0000000eff4e723e */ /* 0x000fe200030006ff */
[----:B------:R-:W-:Y:S01]  /*8ae0*/  HADD2.F32 R56, -RZ, R46.H0_H0 ;  /* 0x2000002eff387230 */ /* 0x000fe20000004100 */
[----:B------:R-:W-:Y:S01]  /*8af0*/  F2FP.F16.E4M3.UNPACK_B R47, R47.H1 ;  /* 0x0000002fff2f723e */ /* 0x000fe200030006ff */
[----:B------:R-:W-:Y:S01]  /*8b00*/  HADD2.F32 R44, -RZ, R13.H0_H0 ;  /* 0x2000000dff2c7230 */ /* 0x000fe20000004100 */
[-C--:B------:R-:W-:Y:S01]  /*8b10*/  F2FP.F16.E4M3.UNPACK_B R14, R12.reuse ;  /* 0x0000000cff0e723e */ /* 0x080fe200020006ff */
[----:B------:R-:W-:Y:S01]  /*8b20*/  HADD2.F32 R45, -RZ, R15.H0_H0 ;  /* 0x2000000fff2d7230 */ /* 0x000fe20000004100 */
[----:B------:R-:W-:Y:S01]  /*8b30*/  F2FP.F16.E4M3.UNPACK_B R57, R12.H1 ;  /* 0x0000000cff39723e */ /* 0x000fe200030006ff */
[----:B------:R-:W-:-:S02]  /*8b40*/  HADD2.F32 R108, -RZ, R78.H0_H0 ;  /* 0x2000004eff6c7230 */ /* 0x000fc40000004100 */
[-C--:B------:R-:W-:Y:S01]  /*8b50*/  FMUL.FTZ R129, R56, R79.reuse ;  /* 0x0000004f38817220 */ /* 0x080fe20000410000 */
[----:B------:R-:W-:Y:S02]  /*8b60*/  HADD2.F32 R12, -RZ, R47.H0_H0 ;  /* 0x2000002fff0c7230 */ /* 0x000fe40000004100 */
[----:B------:R-:W-:Y:S01]  /*8b70*/  FMUL.FTZ R79, R44, R79 ;  /* 0x0000004f2c4f7220 */ /* 0x000fe20000410000 */
[----:B------:R-:W-:Y:S02]  /*8b80*/  HADD2.F32 R59, -RZ, R14.H0_H0 ;  /* 0x2000000eff3b7230 */ /* 0x000fe40000004100 */
[-C--:B------:R-:W-:Y:S01]  /*8b90*/  FMUL.FTZ R131, R45, R108.reuse ;  /* 0x0000006c2d837220 */ /* 0x080fe20000410000 */
[----:B------:R-:W-:Y:S02]  /*8ba0*/  HADD2.F32 R58, -RZ, R57.H0_H0 ;  /* 0x20000039ff3a7230 */ /* 0x000fe40000004100 */
[----:B------:R-:W-:Y:S01]  /*8bb0*/  FMUL.FTZ R128, R12, R108 ;  /* 0x0000006c0c807220 */ /* 0x000fe20000410000 */
[----:B------:R-:W-:-:S02]  /*8bc0*/  HADD2.F32 R47, -RZ, R47.H1_H1 ;  /* 0x3000002fff2f7230 */ /* 0x000fc40000004100 */
[-C--:B------:R-:W-:Y:S01]  /*8bd0*/  FFMA.FTZ R79, R56, R59.reuse, R79 ;  /* 0x0000003b384f7223 */ /* 0x080fe2000001004f */
[----:B------:R-:W-:Y:S02]  /*8be0*/  HADD2.F32 R78, -RZ, R78.H1_H1 ;  /* 0x3000004eff4e7230 */ /* 0x000fe40000004100 */
[----:B------:R-:W-:Y:S01]  /*8bf0*/  FFMA.FTZ R131, R12, R58, R131 ;  /* 0x0000003a0c837223 */ /* 0x000fe20000010083 */
[----:B------:R-:W-:Y:S02]  /*8c00*/  HADD2.F32 R15, -RZ, R15.H1_H1 ;  /* 0x3000000fff0f7230 */ /* 0x000fe40000004100 */
[----:B------:R-:W-:Y:S01]  /*8c10*/  FFMA.FTZ R129, R44, R59, -R129 ;  /* 0x0000003b2c817223 */ /* 0x000fe20000010881 */
[----:B------:R-:W-:Y:S02]  /*8c20*/  HADD2.F32 R46, -RZ, R46.H1_H1 ;  /* 0x3000002eff2e7230 */ /* 0x000fe40000004100 */
[----:B------:R-:W-:Y:S01]  /*8c30*/  FMUL.FTZ R56, R47, R78 ;  /* 0x0000004e2f387220 */ /* 0x000fe20000410000 */
[----:B------:R-:W-:-:S02]  /*8c40*/  HADD2.F32 R77, -RZ, R77.H1_H1 ;  /* 0x3000004dff4d7230 */ /* 0x000fc40000004100 */
[----:B------:R-:W-:Y:S01]  /*8c50*/  FMUL.FTZ R78, R15, R78 ;  /* 0x0000004e0f4e7220 */ /* 0x000fe20000410000 */
[----:B------:R-:W-:Y:S02]  /*8c60*/  HADD2.F32 R13, -RZ, R13.H1_H1 ;  /* 0x3000000dff0d7230 */ /* 0x000fe40000004100 */
[----:B------:R-:W-:Y:S01]  /*8c70*/  FFMA.FTZ R128, R45, R58, -R128 ;  /* 0x0000003a2d807223 */ /* 0x000fe20000010880 */
[----:B------:R-:W-:Y:S02]  /*8c80*/  HADD2.F32 R12, -RZ, R57.H1_H1 ;  /* 0x30000039ff0c7230 */ /* 0x000fe40000004100 */
[CC--:B------:R-:W-:Y:S01]  /*8c90*/  FMUL.FTZ R44, R46.reuse, R77.reuse ;  /* 0x0000004d2e2c7220 */ /* 0x0c0fe20000410000 */
[----:B------:R-:W-:Y:S02]  /*8ca0*/  HADD2.F32 R14, -RZ, R14.H1_H1 ;  /* 0x3000000eff0e7230 */ /* 0x000fe40000004100 */
[----:B------:R-:W-:Y:S01]  /*8cb0*/  FMUL.FTZ R77, R13, R77 ;  /* 0x0000004d0d4d7220 */ /* 0x000fe20000410000 */
[----:B------:R-:W-:Y:S01]  /*8cc0*/  F2FP.SATFINITE.E4M3.F32.PACK_AB_MERGE_C R124, R127, R124, RZ ;  /* 0x0000007c7f7c723e */ /* 0x000fe200048070ff */
[-C--:B------:R-:W-:Y:S01]  /*8cd0*/  FFMA.FTZ R15, R15, R12.reuse, -R56 ;  /* 0x0000000c0f0f7223 */ /* 0x080fe20000010838 */
[----:B------:R-:W-:Y:S01]  /*8ce0*/  FFMA.FTZ R78, R47, R12, R78 ;  /* 0x0000000c2f4e7223 */ /* 0x000fe2000001004e */
[-C--:B------:R-:W-:Y:S01]  /*8cf0*/  FFMA.FTZ R44, R13, R14.reuse, -R44 ;  /* 0x0000000e0d2c7223 */ /* 0x080fe2000001082c */
[----:B------:R-:W-:Y:S01]  /*8d00*/  FFMA.FTZ R14, R46, R14, R77 ;  /* 0x0000000e2e0e7223 */ /* 0x000fe2000001004d */
[----:B------:R-:W-:Y:S01]  /*8d10*/  F2FP.SATFINITE.E4M3.F32.PACK_AB_MERGE_C R125, R126, R125, RZ ;  /* 0x0000007d7e7d723e */ /* 0x000fe200048070ff */
[----:B------:R-:W-:Y:S01]  /*8d20*/  IMAD.MOV.U32 R46, RZ, RZ, R51 ;  /* 0x000000ffff2e7224 */ /* 0x000fe200078e0033 */
[----:B------:R-:W-:-:S02]  /*8d30*/  F2FP.SATFINITE.E4M3.F32.PACK_AB_MERGE_C R15, R15, R128, RZ ;  /* 0x000000800f0f723e */ /* 0x000fc400048070ff */
[----:B------:R-:W-:Y:S02]  /*8d40*/  F2FP.SATFINITE.E4M3.F32.PACK_AB_MERGE_C R78, R78, R131, RZ ;  /* 0x000000834e4e723e */ /* 0x000fe400048070ff */
[----:B------:R-:W-:Y:S01]  /*8d50*/  F2FP.SATFINITE.E4M3.F32.PACK_AB_MERGE_C R15, R44, R129, R15 ;  /* 0x000000812c0f723e */ /* 0x000fe2000480700f */
[----:B------:R-:W-:Y:S01]  /*8d60*/  IMAD.MOV.U32 R44, RZ, RZ, R53 ;  /* 0x000000ffff2c7224 */ /* 0x000fe200078e0035 */
[----:B------:R-:W-:Y:S01]  /*8d70*/  F2FP.SATFINITE.E4M3.F32.PACK_AB_MERGE_C R47, R14, R79, R78 ;  /* 0x0000004f0e2f723e */ /* 0x000fe2000480704e */
[----:B------:R-:W-:Y:S01]  /*8d80*/  IMAD.MOV.U32 R14, RZ, RZ, R52 ;  /* 0x000000ffff0e7224 */ /* 0x000fe200078e0034 */
[----:B------:R-:W-:Y:S02]  /*8d90*/  F2FP.SATFINITE.E4M3.F32.PACK_AB_MERGE_C R13, R112, R55, R124 ;  /* 0x00000037700d723e */ /* 0x000fe4000480707c */
[----:B------:R-:W-:Y:S02]  /*8da0*/  F2FP.SATFINITE.E4M3.F32.PACK_AB_MERGE_C R45, R114, R109, R125 ;  /* 0x0000006d722d723e */ /* 0x000fe4000480707d */
[----:B------:R-:W-:-:S07]  /*8db0*/  MOV R12, R54 ;  /* 0x00000036000c7202 */ /* 0x000fce0000000f00 */
.L_x_561:
[----:B------:R-:W-:Y:S05]  /*8dc0*/  BSYNC B2 ;  /* 0x0000000000027941 */ /* 0x000fea0003800000 */
.L_x_560:
[----:B------:R-:W-:Y:S01]  /*8dd0*/  ISETP.GE.AND P3, PT, R11, R118, PT ;  /* 0x000000760b00720c */ /* 0x000fe20003f66270 */
[----:B0-----:R0:W-:-:S12]  /*8de0*/  ST.E.128 desc[UR36][R48.64], R12 ;  /* 0x0000000c30007985 */ /* 0x0011d8000c101d24 */
[----:B------:R-:W-:-:S04]  /*8df0*/  @!P3 IADD3 R50, P4, R11, R50, RZ ;  /* 0x000000320b32b210 */ /* 0x000fc80007f9e0ff */
[----:B------:R-:W-:-:S05]  /*8e00*/  @!P3 LEA.HI.X.SX32 R51, R11, R76, 0x1, P4 ;  /* 0x0000004c0b33b211 */ /* 0x000fca00020f0eff */
[----:B------:R0:W-:Y:S04]  /*8e10*/  @!P3 ST.E.128 desc[UR36][R50.64], R44 ;  /* 0x0000002c3200b985 */ /* 0x0001e8000c101d24 */
.L_x_559:
[----:B------:R-:W-:Y:S05]  /*8e20*/  BSYNC B1 ;  /* 0x0000000000017941 */ /* 0x000fea0003800000 */
.L_x_558:
[----:B------:R-:W-:-:S03]  /*8e30*/  UMOV UR4, 0xffffffff ;  /* 0xffffffff00047882 */ /* 0x000fc60000000000 */
[----:B------:R-:W-:Y:S05]  /*8e40*/  BRA.DIV UR4, `(.L_x_562) ;  /* 0x000001be04d47947 */ /* 0x000fea000b800000 */
[----:B0-----:R0:W0:Y:S04]  /*8e50*/  SHFL.IDX PT, R48, R111, 0x2, 0x181f ;  /* 0x00581f006f307f89 */ /* 0x00102800000e0000 */
[----:B------:R0:W0:Y:S02]  /*8e60*/  SHFL.IDX PT, R52, R110, 0x2, 0x181f ;  /* 0x00581f006e347f89 */ /* 0x00002400000e0000 */
.L_x_855:
        /* <DEDUP_REMOVED lines=27> */
[--C-:B------:R-:W-:Y:S01]  /*9020*/  SHF.R.U32.HI R55, RZ, 0x8, R61.reuse ;  /* 0x00000008ff377819 */ /* 0x100fe2000001163d */
[----:B0-----:R-:W-:Y:S01]  /*9030*/  IMAD.MOV.U32 R56, RZ, RZ, R44 ;  /* 0x000000ffff387224 */ /* 0x001fe200078e002c */
[----:B------:R-:W-:Y:S01]  /*9040*/  LOP3.LUT R54, R61, 0xff0000ff, RZ, 0xc0, !PT ;  /* 0xff0000ff3d367812 */ /* 0x000fe200078ec0ff */
[----:B------:R-:W-:Y:S01]  /*9050*/  IMAD.MOV.U32 R49, RZ, RZ, R14 ;  /* 0x000000ffff317224 */ /* 0x000fe200078e000e */
[----:B------:R-:W-:Y:S01]  /*9060*/  SHF.R.U32.HI R76, RZ, 0x10, R61 ;  /* 0x00000010ff4c7819 */ /* 0x000fe2000001163d */
[----:B------:R-:W-:Y:S01]  /*9070*/  IMAD.SHL.U32 R55, R55, 0x100, RZ ;  /* 0x0000010037377824 */ /* 0x000fe200078e00ff */
[--C-:B------:R-:W-:Y:S02]  /*9080*/  SHF.R.U32.HI R64, RZ, 0x8, R63.reuse ;  /* 0x00000008ff407819 */ /* 0x100fe4000001163f */
[----:B------:R-:W-:Y:S02]  /*9090*/  LOP3.LUT R57, R63, 0xff0000ff, RZ, 0xc0, !PT ;  /* 0xff0000ff3f397812 */ /* 0x000fe400078ec0ff */
[----:B------:R-:W-:-:S02]  /*90a0*/  SHF.R.U32.HI R62, RZ, 0x10, R63 ;  /* 0x00000010ff3e7819 */ /* 0x000fc4000001163f */
[----:B------:R-:W-:Y:S02]  /*90b0*/  SHF.R.U32.HI R63, RZ, 0x8, R67 ;  /* 0x00000008ff3f7819 */ /* 0x000fe40000011643 */
[----:B------:R-:W-:Y:S02]  /*90c0*/  LOP3.LUT R44, R54, 0xff00, R55, 0xf8, !PT ;  /* 0x0000ff00362c7812 */ /* 0x000fe400078ef837 */
[----:B------:R-:W-:Y:S01]  /*90d0*/  MOV R53, R12 ;  /* 0x0000000c00357202 */ /* 0x000fe20000000f00 */
[----:B------:R-:W-:Y:S01]  /*90e0*/  IMAD.SHL.U32 R12, R64, 0x100, RZ ;  /* 0x00000100400c7824 */ /* 0x000fe200078e00ff */
[----:B------:R-:W-:Y:S01]  /*90f0*/  SHF.L.U32 R55, R76, 0x10, RZ ;  /* 0x000000104c377819 */ /* 0x000fe200000006ff */
[----:B------:R-:W-:Y:S01]  /*9100*/  IMAD.SHL.U32 R63, R63, 0x100, RZ ;  /* 0x000001003f3f7824 */ /* 0x000fe200078e00ff */
[----:B------:R-:W-:Y:S02]  /*9110*/  SHF.R.U32.HI R61, RZ, 0x8, R65 ;  /* 0x00000008ff3d7819 */ /* 0x000fe40000011641 */
[----:B------:R-:W-:Y:S01]  /*9120*/  LOP3.LUT R44, R44, 0xff0000, R55, 0xf8, !PT ;  /* 0x00ff00002c2c7812 */ /* 0x000fe200078ef837 */
[----:B------:R-:W-:Y:S01]  /*9130*/  IMAD.U32 R55, R62, 0x10000, RZ ;  /* 0x000100003e377824 */ /* 0x000fe200078e00ff */
[----:B------:R-:W-:Y:S01]  /*9140*/  LOP3.LUT R60, R67, 0xff0000ff, RZ, 0xc0, !PT ;  /* 0xff0000ff433c7812 */ /* 0x000fe200078ec0ff */
[----:B------:R-:W-:Y:S01]  /*9150*/  IMAD.SHL.U32 R61, R61, 0x100, RZ ;  /* 0x000001003d3d7824 */ /* 0x000fe200078e00ff */
[----:B------:R-:W-:-:S02]  /*9160*/  LOP3.LUT R12, R57, 0xff00, R12, 0xf8, !PT ;  /* 0x0000ff00390c7812 */ /* 0x000fc400078ef80c */
[----:B------:R-:W-:Y:S02]  /*9170*/  F2FP.F16.E4M3.UNPACK_B R62, R122.H1 ;  /* 0x0000007aff3e723e */ /* 0x000fe400030006ff */
[----:B------:R-:W-:Y:S02]  /*9180*/  F2FP.F16.E4M3.UNPACK_B R54, R53.H1 ;  /* 0x00000035ff36723e */ /* 0x000fe400030006ff */
[----:B------:R-:W-:Y:S01]  /*9190*/  LOP3.LUT R58, R65, 0xff0000ff, RZ, 0xc0, !PT ;  /* 0xff0000ff413a7812 */ /* 0x000fe200078ec0ff */
[--C-:B------:R-:W-:Y:S01]  /*91a0*/  HADD2.F32 R14, -RZ, R62.reuse.H0_H0 ;  /* 0x2000003eff0e7230 */ /* 0x100fe20000004100 */
[----:B------:R-:W-:Y:S01]  /*91b0*/  F2FP.F16.E4M3.UNPACK_B R57, R56.H1 ;  /* 0x00000038ff39723e */ /* 0x000fe200030006ff */
[----:B------:R-:W-:Y:S01]  /*91c0*/  HADD2.F32 R62, -RZ, R62.H1_H1 ;  /* 0x3000003eff3e7230 */ /* 0x000fe20000004100 */
[----:B------:R-:W-:Y:S02]  /*91d0*/  SHF.R.U32.HI R66, RZ, 0x10, R65 ;  /* 0x00000010ff427819 */ /* 0x000fe40000011641 */
[----:B------:R-:W-:-:S02]  /*91e0*/  LOP3.LUT R64, R60, 0xff00, R63, 0xf8, !PT ;  /* 0x0000ff003c407812 */ /* 0x000fc400078ef83f */
[----:B------:R-:W-:Y:S01]  /*91f0*/  SHF.R.U32.HI R65, RZ, 0x10, R67 ;  /* 0x00000010ff417819 */ /* 0x000fe20000011643 */
[----:B------:R-:W-:Y:S01]  /*9200*/  IMAD.U32 R63, R66, 0x10000, RZ ;  /* 0x00010000423f7824 */ /* 0x000fe200078e00ff */
[----:B------:R-:W-:Y:S02]  /*9210*/  MOV R59, R46 ;  /* 0x0000002e003b7202 */ /* 0x000fe40000000f00 */
[----:B------:R-:W-:Y:S01]  /*9220*/  LOP3.LUT R12, R12, 0xff0000, R55, 0xf8, !PT ;  /* 0x00ff00000c0c7812 */ /* 0x000fe200078ef837 */
[----:B------:R-:W-:Y:S01]  /*9230*/  HADD2.F32 R55, -RZ, R54.H0_H0 ;  /* 0x20000036ff377230 */ /* 0x000fe20000004100 */
[----:B------:R-:W-:Y:S01]  /*9240*/  F2FP.F16.E4M3.UNPACK_B R60, R119.H1 ;  /* 0x00000077ff3c723e */ /* 0x000fe200030006ff */
[----:B------:R-:W-:Y:S01]  /*9250*/  IMAD.U32 R65, R65, 0x10000, RZ ;  /* 0x0001000041417824 */ /* 0x000fe200078e00ff */
[----:B------:R-:W-:Y:S01]  /*9260*/  LOP3.LUT R46, R58, 0xff00, R61, 0xf8, !PT ;  /* 0x0000ff003a2e7812 */ /* 0x000fe200078ef83d */
[----:B------:R-:W-:Y:S02]  /*9270*/  HADD2.F32 R58, -RZ, R57.H0_H0 ;  /* 0x20000039ff3a7230 */ /* 0x000fe40000004100 */
[----:B------:R-:W-:Y:S01]  /*9280*/  FMUL.FTZ R67, R55, R14 ;  /* 0x0000000e37437220 */ /* 0x000fe20000410000 */
[--C-:B------:R-:W-:Y:S01]  /*9290*/  HADD2.F32 R61, -RZ, R60.reuse.H0_H0 ;  /* 0x2000003cff3d7230 */ /* 0x100fe20000004100 */
[----:B------:R-:W-:Y:S01]  /*92a0*/  F2FP.F16.E4M3.UNPACK_B R122, R122 ;  /* 0x0000007aff7a723e */ /* 0x000fe200020006ff */
[----:B------:R-:W-:-:S02]  /*92b0*/  HADD2.F32 R60, -RZ, R60.H1_H1 ;  /* 0x3000003cff3c7230 */ /* 0x000fc40000004100 */
[----:B------:R-:W-:Y:S01]  /*92c0*/  FMUL.FTZ R66, R58, R14 ;  /* 0x0000000e3a427220 */ /* 0x000fe20000410000 */
[----:B------:R-:W-:Y:S01]  /*92d0*/  LOP3.LUT R14, R64, 0xff0000, R65, 0xf8, !PT ;  /* 0x00ff0000400e7812 */ /* 0x000fe200078ef841 */
[-C--:B------:R-:W-:Y:S01]  /*92e0*/  FFMA.FTZ R67, R58, R61.reuse, R67 ;  /* 0x0000003d3a437223 */ /* 0x080fe20000010043 */
[----:B------:R-:W-:Y:S02]  /*92f0*/  HADD2.F32 R58, -RZ, R57.H1_H1 ;  /* 0x30000039ff3a7230 */ /* 0x000fe40000004100 */
[----:B------:R-:W-:Y:S01]  /*9300*/  FFMA.FTZ R65, R55, R61, -R66 ;  /* 0x0000003d37417223 */ /* 0x000fe20000010842 */
[----:B------:R-:W-:Y:S01]  /*9310*/  HADD2.F32 R55, -RZ, R54.H1_H1 ;  /* 0x30000036ff377230 */ /* 0x000fe20000004100 */
[----:B------:R-:W-:Y:S01]  /*9320*/  F2FP.F16.E4M3.UNPACK_B R53, R53 ;  /* 0x00000035ff35723e */ /* 0x000fe200020006ff */
[----:B------:R-:W-:Y:S01]  /*9330*/  HADD2.F32 R61, -RZ, R122.H0_H0 ;  /* 0x2000007aff3d7230 */ /* 0x000fe20000004100 */
[----:B------:R-:W-:Y:S01]  /*9340*/  F2FP.F16.E4M3.UNPACK_B R56, R56 ;  /* 0x00000038ff38723e */ /* 0x000fe200020006ff */
[-C--:B------:R-:W-:Y:S01]  /*9350*/  FMUL.FTZ R64, R58, R62.reuse ;  /* 0x0000003e3a407220 */ /* 0x080fe20000410000 */
[----:B------:R-:W-:Y:S01]  /*9360*/  LOP3.LUT R46, R46, 0xff0000, R63, 0xf8, !PT ;  /* 0x00ff00002e2e7812 */ /* 0x000fe200078ef83f */
[----:B------:R-:W-:Y:S01]  /*9370*/  FMUL.FTZ R63, R55, R62 ;  /* 0x0000003e373f7220 */ /* 0x000fe20000410000 */
[----:B------:R-:W-:Y:S01]  /*9380*/  F2FP.F16.E4M3.UNPACK_B R119, R119 ;  /* 0x00000077ff77723e */ /* 0x000fe200020006ff */
[----:B------:R-:W-:-:S02]  /*9390*/  HADD2.F32 R54, -RZ, R53.H0_H0 ;  /* 0x20000035ff367230 */ /* 0x000fc40000004100 */
[-C--:B------:R-:W-:Y:S01]  /*93a0*/  FFMA.FTZ R76, R55, R60.reuse, -R64 ;  /* 0x0000003c374c7223 */ /* 0x080fe20000010840 */
[----:B------:R-:W-:Y:S02]  /*93b0*/  HADD2.F32 R57, -RZ, R56.H0_H0 ;  /* 0x20000038ff397230 */ /* 0x000fe40000004100 */
[----:B------:R-:W-:Y:S01]  /*93c0*/  FFMA.FTZ R78, R58, R60, R63 ;  /* 0x0000003c3a4e7223 */ /* 0x000fe2000001003f */
[----:B------:R-:W-:Y:S02]  /*93d0*/  HADD2.F32 R55, -RZ, R119.H0_H0 ;  /* 0x20000077ff377230 */ /* 0x000fe40000004100 */
[-C--:B------:R-:W-:Y:S01]  /*93e0*/  FMUL.FTZ R58, R54, R61.reuse ;  /* 0x0000003d363a7220 */ /* 0x080fe20000410000 */
[----:B------:R-:W-:Y:S02]  /*93f0*/  HADD2.F32 R122, -RZ, R122.H1_H1 ;  /* 0x3000007aff7a7230 */ /* 0x000fe40000004100 */
[----:B------:R-:W-:Y:S01]  /*9400*/  FMUL.FTZ R63, R57, R61 ;  /* 0x0000003d393f7220 */ /* 0x000fe20000410000 */
[----:B------:R-:W-:-:S02]  /*9410*/  HADD2.F32 R56, -RZ, R56.H1_H1 ;  /* 0x30000038ff387230 */ /* 0x000fc40000004100 */
        /* <DEDUP_REMOVED lines=25> */
[-C--:B------:R-:W-:Y:S01]  /*95b0*/  FMUL.FTZ R54, R55, R62.reuse ;  /* 0x0000003e37367220 */ /* 0x080fe20000410000 */
[----:B------:R-:W-:Y:S01]  /*95c0*/  F2FP.F16.E4M3.UNPACK_B R49, R49 ;  /* 0x00000031ff31723e */ /* 0x000fe200020006ff */
[----:B------:R-:W-:Y:S01]  /*95d0*/  FMUL.FTZ R62, R53, R62 ;  /* 0x0000003e353e7220 */ /* 0x000fe20000410000 */
[----:B------:R-:W-:Y:S01]  /*95e0*/  FFMA.FTZ R108, R57, R56, R60 ;  /* 0x00000038396c7223 */ /* 0x000fe2000001003c */
[-C--:B--2---:R-:W-:Y:S01]  /*95f0*/  FFMA.FTZ R112, R53, R58.reuse, -R54 ;  /* 0x0000003a35707223 */ /* 0x084fe20000010836 */
[----:B------:R-:W-:Y:S02]  /*9600*/  HADD2.F32 R54, -RZ, R59.H0_H0 ;  /* 0x2000003bff367230 */ /* 0x000fe40000004100 */
[----:B------:R-:W-:Y:S01]  /*9610*/  FFMA.FTZ R109, R55, R58, R62 ;  /* 0x0000003a376d7223 */ /* 0x000fe2000001003e */
[----:B------:R-:W-:Y:S01]  /*9620*/  HADD2.F32 R58, -RZ, R123.H1_H1 ;  /* 0x3000007bff3a7230 */ /* 0x000fe20000004100 */
[----:B------:R-:W-:Y:S01]  /*9630*/  F2FP.F16.E4M3.UNPACK_B R121, R121 ;  /* 0x00000079ff79723e */ /* 0x000fe200020006ff */
[----:B------:R-:W-:-:S02]  /*9640*/  HADD2.F32 R53, -RZ, R49.H0_H0 ;  /* 0x20000031ff357230 */ /* 0x000fc40000004100 */
[----:B------:R-:W-:Y:S01]  /*9650*/  HADD2.F32 R59, -RZ, R59.H1_H1 ;  /* 0x3000003bff3b7230 */ /* 0x000fe20000004100 */
[----:B------:R-:W-:Y:S01]  /*9660*/  F2FP.SATFINITE.E4M3.F32.PACK_AB_MERGE_C R108, R109, R108, RZ ;  /* 0x0000006c6d6c723e */ /* 0x000fe200048070ff */
[----:B------:R-:W-:Y:S02]  /*9670*/  HADD2.F32 R57, -RZ, R123.H0_H0 ;  /* 0x2000007bff397230 */ /* 0x000fe40000004100 */
[----:B------:R-:W-:Y:S02]  /*9680*/  HADD2.F32 R49, -RZ, R49.H1_H1 ;  /* 0x30000031ff317230 */ /* 0x000fe40000004100 */
[----:B------:R-:W-:Y:S01]  /*9690*/  FMUL.FTZ R62, R59, R58 ;  /* 0x0000003a3b3e7220 */ /* 0x000fe20000410000 */
[--C-:B------:R-:W-:Y:S02]  /*96a0*/  HADD2.F32 R55, -RZ, R121.reuse.H0_H0 ;  /* 0x20000079ff377230 */ /* 0x100fe40000004100 */
[----:B------:R-:W-:Y:S01]  /*96b0*/  FMUL.FTZ R61, R53, R57 ;  /* 0x00000039353d7220 */ /* 0x000fe20000410000 */
[----:B------:R-:W-:-:S02]  /*96c0*/  HADD2.F32 R56, -RZ, R121.H1_H1 ;  /* 0x30000079ff387230 */ /* 0x000fc40000004100 */
[C---:B------:R-:W-:Y:S01]  /*96d0*/  FMUL.FTZ R58, R49.reuse, R58 ;  /* 0x0000003a313a7220 */ /* 0x040fe20000410000 */
[C---:B------:R-:W-:Y:S01]  /*96e0*/  FMUL.FTZ R60, R54.reuse, R57 ;  /* 0x00000039363c7220 */ /* 0x040fe20000410000 */
[-C--:B------:R-:W-:Y:S01]  /*96f0*/  FFMA.FTZ R54, R54, R55.reuse, R61 ;  /* 0x0000003736367223 */ /* 0x080fe2000001003d */
[----:B------:R-:W-:Y:S01]  /*9700*/  F2FP.F16.E4M3.UNPACK_B R61, R46 ;  /* 0x0000002eff3d723e */ /* 0x000fe200020006ff */
[-C--:B------:R-:W-:Y:S01]  /*9710*/  FFMA.FTZ R62, R49, R56.reuse, -R62 ;  /* 0x00000038313e7223 */ /* 0x080fe2000001083e */
[----:B------:R-:W-:Y:S01]  /*9720*/  FFMA.FTZ R77, R59, R56, R58 ;  /* 0x000000383b4d7223 */ /* 0x000fe2000001003a */
[----:B------:R-:W-:Y:S01]  /*9730*/  FFMA.FTZ R57, R53, R55, -R60 ;  /* 0x0000003735397223 */ /* 0x000fe2000001083c */
[----:B------:R-:W-:Y:S02]  /*9740*/  F2FP.SATFINITE.E4M3.F32.PACK_AB_MERGE_C R49, R78, R67, RZ ;  /* 0x000000434e31723e */ /* 0x000fe400048070ff */
[----:B------:R-:W-:Y:S02]  /*9750*/  F2FP.F16.E4M3.UNPACK_B R58, R45 ;  /* 0x0000002dff3a723e */ /* 0x000fe400020006ff */
[----:B------:R-:W-:-:S02]  /*9760*/  F2FP.SATFINITE.E4M3.F32.PACK_AB_MERGE_C R55, R112, R79, RZ ;  /* 0x0000004f7037723e */ /* 0x000fc400048070ff */
[----:B------:R-:W-:Y:S01]  /*9770*/  F2FP.F16.E4M3.UNPACK_B R56, R13 ;  /* 0x0000000dff38723e */ /* 0x000fe200020006ff */
[--C-:B------:R-:W-:Y:S01]  /*9780*/  HADD2.F32 R59, -RZ, R58.reuse.H0_H0 ;  /* 0x2000003aff3b7230 */ /* 0x100fe20000004100 */
[----:B------:R-:W-:Y:S01]  /*9790*/  F2FP.SATFINITE.E4M3.F32.PACK_AB_MERGE_C R49, R119, R64, R49 ;  /* 0x000000407731723e */ /* 0x000fe20004807031 */
[--C-:B------:R-:W-:Y:S01]  /*97a0*/  HADD2.F32 R64, -RZ, R61.reuse.H0_H0 ;  /* 0x2000003dff407230 */ /* 0x100fe20000004100 */
[----:B------:R-:W-:Y:S01]  /*97b0*/  F2FP.SATFINITE.E4M3.F32.PACK_AB_MERGE_C R53, R76, R65, RZ ;  /* 0x000000414c35723e */ /* 0x000fe200048070ff */
[----:B------:R-:W-:Y:S01]  /*97c0*/  HADD2.F32 R58, -RZ, R58.H1_H1 ;  /* 0x3000003aff3a7230 */ /* 0x000fe20000004100 */
[----:B------:R-:W-:Y:S01]  /*97d0*/  F2FP.F16.E4M3.UNPACK_B R60, R44 ;  /* 0x0000002cff3c723e */ /* 0x000fe200020006ff */
[----:B------:R-:W-:Y:S01]  /*97e0*/  HADD2.F32 R61, -RZ, R61.H1_H1 ;  /* 0x3000003dff3d7230 */ /* 0x000fe20000004100 */
[----:B------:R-:W-:Y:S01]  /*97f0*/  F2FP.SATFINITE.E4M3.F32.PACK_AB_MERGE_C R55, R62, R57, R55 ;  /* 0x000000393e37723e */ /* 0x000fe20004807037 */
[----:B------:R-:W-:Y:S01]  /*9800*/  HADD2.F32 R57, -RZ, R56.H0_H0 ;  /* 0x20000038ff397230 */ /* 0x000fe20000004100 */
[----:B------:R-:W-:Y:S01]  /*9810*/  F2FP.SATFINITE.E4M3.F32.PACK_AB_MERGE_C R53, R66, R63, R53 ;  /* 0x0000003f4235723e */ /* 0x000fe20004807035 */
[----:B------:R-:W-:-:S02]  /*9820*/  HADD2.F32 R62, -RZ, R60.H0_H0 ;  /* 0x2000003cff3e7230 */ /* 0x000fc40000004100 */
[-C--:B------:R-:W-:Y:S01]  /*9830*/  FMUL.FTZ R66, R59, R64.reuse ;  /* 0x000000403b427220 */ /* 0x080fe20000410000 */
[----:B------:R-:W-:Y:S02]  /*9840*/  HADD2.F32 R56, -RZ, R56.H1_H1 ;  /* 0x30000038ff387230 */ /* 0x000fe40000004100 */
[C---:B------:R-:W-:Y:S01]  /*9850*/  FMUL.FTZ R64, R57.reuse, R64 ;  /* 0x0000004039407220 */ /* 0x040fe20000410000 */
[----:B------:R-:W-:Y:S01]  /*9860*/  FMUL.FTZ R63, R58, R61 ;  /* 0x0000003d3a3f7220 */ /* 0x000fe20000410000 */
[-C--:B------:R-:W-:Y:S01]  /*9870*/  FFMA.FTZ R66, R57, R62.reuse, -R66 ;  /* 0x0000003e39427223 */ /* 0x080fe20000010842 */
[----:B------:R-:W-:Y:S01]  /*9880*/  F2FP.F16.E4M3.UNPACK_B R13, R13.H1 ;  /* 0x0000000dff0d723e */ /* 0x000fe200030006ff */
[----:B------:R-:W-:Y:S01]  /*9890*/  FFMA.FTZ R64, R59, R62, R64 ;  /* 0x0000003e3b407223 */ /* 0x000fe20000010040 */
[----:B------:R-:W-:Y:S02]  /*98a0*/  HADD2.F32 R59, -RZ, R60.H1_H1 ;  /* 0x3000003cff3b7230 */ /* 0x000fe40000004100 */
[C---:B------:R-:W-:Y:S01]  /*98b0*/  FMUL.FTZ R61, R56.reuse, R61 ;  /* 0x0000003d383d7220 */ /* 0x040fe20000410000 */
[----:B------:R-:W-:Y:S01]  /*98c0*/  F2FP.F16.E4M3.UNPACK_B R57, R45.H1 ;  /* 0x0000002dff39723e */ /* 0x000fe200030006ff */
[----:B------:R-:W-:Y:S01]  /*98d0*/  HADD2.F32 R45, -RZ, R13.H0_H0 ;  /* 0x2000000dff2d7230 */ /* 0x000fe20000004100 */
[----:B------:R-:W-:Y:S01]  /*98e0*/  F2FP.F16.E4M3.UNPACK_B R44, R44.H1 ;  /* 0x0000002cff2c723e */ /* 0x000fe200030006ff */
[-C--:B------:R-:W-:Y:S01]  /*98f0*/  FFMA.FTZ R65, R56, R59.reuse, -R63 ;  /* 0x0000003b38417223 */ /* 0x080fe2000001083f */
[----:B------:R-:W-:Y:S01]  /*9900*/  F2FP.F16.E4M3.UNPACK_B R56, R46.H1 ;  /* 0x0000002eff38723e */ /* 0x000fe200030006ff */
[----:B------:R-:W-:Y:S01]  /*9910*/  FFMA.FTZ R67, R58, R59, R61 ;  /* 0x0000003b3a437223 */ /* 0x000fe2000001003d */
[--C-:B------:R-:W-:Y:S01]  /*9920*/  HADD2.F32 R46, -RZ, R57.reuse.H0_H0 ;  /* 0x20000039ff2e7230 */ /* 0x100fe20000004100 */
[----:B------:R-:W-:Y:S01]  /*9930*/  F2FP.SATFINITE.E4M3.F32.PACK_AB_MERGE_C R54, R77, R54, R108 ;  /* 0x000000364d36723e */ /* 0x000fe2000480706c */
[----:B------:R-:W-:Y:S01]  /*9940*/  HADD2.F32 R57, -RZ, R57.H1_H1 ;  /* 0x30000039ff397230 */ /* 0x000fe20000004100 */
[----:B------:R-:W-:Y:S01]  /*9950*/  F2FP.F16.E4M3.UNPACK_B R61, R14.H1 ;  /* 0x0000000eff3d723e */ /* 0x000fe200030006ff */
[----:B------:R-:W-:-:S02]  /*9960*/  HADD2.F32 R58, -RZ, R56.H0_H0 ;  /* 0x20000038ff3a7230 */ /* 0x000fc40000004100 */
[----:B------:R-:W-:Y:S02]  /*9970*/  HADD2.F32 R60, -RZ, R56.H1_H1 ;  /* 0x30000038ff3c7230 */ /* 0x000fe40000004100 */
[----:B------:R-:W-:Y:S02]  /*9980*/  HADD2.F32 R13, -RZ, R13.H1_H1 ;  /* 0x3000000dff0d7230 */ /* 0x000fe40000004100 */
[CC--:B------:R-:W-:Y:S01]  /*9990*/  FMUL.FTZ R62, R46.reuse, R58.reuse ;  /* 0x0000003a2e3e7220 */ /* 0x0c0fe20000410000 */
[--C-:B------:R-:W-:Y:S02]  /*99a0*/  HADD2.F32 R56, -RZ, R44.reuse.H0_H0 ;  /* 0x2000002cff387230 */ /* 0x100fe40000004100 */
[----:B------:R-:W-:Y:S01]  /*99b0*/  FMUL.FTZ R59, R45, R58 ;  /* 0x0000003a2d3b7220 */ /* 0x000fe20000410000 */
[----:B------:R-:W-:Y:S02]  /*99c0*/  HADD2.F32 R44, -RZ, R44.H1_H1 ;  /* 0x3000002cff2c7230 */ /* 0x000fe40000004100 */
[-C--:B------:R-:W-:Y:S01]  /*99d0*/  FMUL.FTZ R58, R57, R60.reuse ;  /* 0x0000003c393a7220 */ /* 0x080fe20000410000 */
[C---:B------:R-:W-:Y:S01]  /*99e0*/  FMUL.FTZ R60, R13.reuse, R60 ;  /* 0x0000003c0d3c7220 */ /* 0x040fe20000410000 */
[----:B------:R-:W-:Y:S01]  /*99f0*/  FFMA.FTZ R77, R46, R56, R59 ;  /* 0x000000382e4d7223 */ /* 0x000fe2000001003b */
[----:B------:R-:W-:Y:S01]  /*9a00*/  F2FP.F16.E4M3.UNPACK_B R46, R47 ;  /* 0x0000002fff2e723e */ /* 0x000fe200020006ff */
[-C--:B------:R-:W-:Y:S01]  /*9a10*/  FFMA.FTZ R79, R13, R44.reuse, -R58 ;  /* 0x0000002c0d4f7223 */ /* 0x080fe2000001083a */
[----:B------:R-:W-:Y:S01]  /*9a20*/  FFMA.FTZ R78, R57, R44, R60 ;  /* 0x0000002c394e7223 */ /* 0x000fe2000001003c */
[----:B------:R-:W-:Y:S01]  /*9a30*/  F2FP.F16.E4M3.UNPACK_B R60, R14 ;  /* 0x0000000eff3c723e */ /* 0x000fe200020006ff */
[----:B------:R-:W-:Y:S01]  /*9a40*/  FFMA.FTZ R76, R45, R56, -R62 ;  /* 0x000000382d4c7223 */ /* 0x000fe2000001083e */
[-C--:B------:R-:W-:Y:S01]  /*9a50*/  F2FP.F16.E4M3.UNPACK_B R13, R15.reuse ;  /* 0x0000000fff0d723e */ /* 0x080fe200020006ff */
[----:B------:R-:W-:Y:S01]  /*9a60*/  HADD2.F32 R56, -RZ, R46.H0_H0 ;  /* 0x2000002eff387230 */ /* 0x000fe20000004100 */
[----:B------:R-:W-:Y:S01]  /*9a70*/  F2FP.F16.E4M3.UNPACK_B R15, R15.H1 ;  /* 0x0000000fff0f723e */ /* 0x000fe200030006ff */
[----:B------:R-:W-:Y:S01]  /*9a80*/  HADD2.F32 R63, -RZ, R60.H0_H0 ;  /* 0x2000003cff3f7230 */ /* 0x000fe20000004100 */
[-C--:B------:R-:W-:Y:S01]  /*9a90*/  F2FP.F16.E4M3.UNPACK_B R14, R12.reuse ;  /* 0x0000000cff0e723e */ /* 0x080fe200020006ff */
[----:B------:R-:W-:Y:S01]  /*9aa0*/  HADD2.F32 R44, -RZ, R13.H0_H0 ;  /* 0x2000000dff2c7230 */ /* 0x000fe20000004100 */
[----:B------:R-:W-:Y:S01]  /*9ab0*/  F2FP.F16.E4M3.UNPACK_B R47, R47.H1 ;  /* 0x0000002fff2f723e */ /* 0x000fe200030006ff */
[----:B------:R-:W-:Y:S01]  /*9ac0*/  HADD2.F32 R45, -RZ, R15.H0_H0 ;  /* 0x2000000fff2d7230 */ /* 0x000fe20000004100 */
[----:B------:R-:W-:Y:S01]  /*9ad0*/  F2FP.F16.E4M3.UNPACK_B R57, R12.H1 ;  /* 0x0000000cff39723e */ /* 0x000fe200030006ff */
[----:B------:R-:W-:-:S02]  /*9ae0*/  HADD2.F32 R62, -RZ, R61.H0_H0 ;  /* 0x2000003dff3e7230 */ /* 0x000fc40000004100 */
[-C--:B------:R-:W-:Y:S01]  /*9af0*/  FMUL.FTZ R109, R56, R63.reuse ;  /* 0x0000003f386d7220 */ /* 0x080fe20000410000 */
[----:B------:R-:W-:Y:S02]  /*9b00*/  HADD2.F32 R59, -RZ, R14.H0_H0 ;  /* 0x2000000eff3b7230 */ /* 0x000fe40000004100 */
[C---:B------:R-:W-:Y:S01]  /*9b10*/  FMUL.FTZ R63, R44.reuse, R63 ;  /* 0x0000003f2c3f7220 */ /* 0x040fe20000410000 */
[----:B------:R-:W-:Y:S02]  /*9b20*/  HADD2.F32 R12, -RZ, R47.H0_H0 ;  /* 0x2000002fff0c7230 */ /* 0x000fe40000004100 */
[----:B------:R-:W-:Y:S01]  /*9b30*/  FMUL.FTZ R119, R45, R62 ;  /* 0x0000003e2d777220 */ /* 0x000fe20000410000 */
[----:B------:R-:W-:Y:S02]  /*9b40*/  HADD2.F32 R58, -RZ, R57.H0_H0 ;  /* 0x20000039ff3a7230 */ /* 0x000fe40000004100 */
[----:B------:R-:W-:Y:S01]  /*9b50*/  FFMA.FTZ R109, R44, R59, -R109 ;  /* 0x0000003b2c6d7223 */ /* 0x000fe2000001086d */
[----:B------:R-:W-:-:S02]  /*9b60*/  HADD2.F32 R47, -RZ, R47.H1_H1 ;  /* 0x3000002fff2f7230 */ /* 0x000fc40000004100 */
[C---:B------:R-:W-:Y:S01]  /*9b70*/  FMUL.FTZ R108, R12.reuse, R62 ;  /* 0x0000003e0c6c7220 */ /* 0x040fe20000410000 */
[----:B------:R-:W-:Y:S02]  /*9b80*/  HADD2.F32 R44, -RZ, R61.H1_H1 ;  /* 0x3000003dff2c7230 */ /* 0x000fe40000004100 */
[-C--:B------:R-:W-:Y:S01]  /*9b90*/  FFMA.FTZ R119, R12, R58.reuse, R119 ;  /* 0x0000003a0c777223 */ /* 0x080fe20000010077 */
[----:B------:R-:W-:Y:S02]  /*9ba0*/  HADD2.F32 R15, -RZ, R15.H1_H1 ;  /* 0x3000000fff0f7230 */ /* 0x000fe40000004100 */
[----:B------:R-:W-:Y:S01]  /*9bb0*/  FFMA.FTZ R63, R56, R59, R63 ;  /* 0x0000003b383f7223 */ /* 0x000fe2000001003f */
[----:B------:R-:W-:Y:S02]  /*9bc0*/  HADD2.F32 R46, -RZ, R46.H1_H1 ;  /* 0x3000002eff2e7230 */ /* 0x000fe40000004100 */
[----:B------:R-:W-:Y:S01]  /*9bd0*/  FFMA.FTZ R108, R45, R58, -R108 ;  /* 0x0000003a2d6c7223 */ /* 0x000fe2000001086c */
[----:B------:R-:W-:-:S02]  /*9be0*/  HADD2.F32 R60, -RZ, R60.H1_H1 ;  /* 0x3000003cff3c7230 */ /* 0x000fc40000004100 */
[-C--:B------:R-:W-:Y:S01]  /*9bf0*/  FMUL.FTZ R56, R47, R44.reuse ;  /* 0x0000002c2f387220 */ /* 0x080fe20000410000 */
[----:B------:R-:W-:Y:S02]  /*9c00*/  HADD2.F32 R13, -RZ, R13.H1_H1 ;  /* 0x3000000dff0d7230 */ /* 0x000fe40000004100 */
[----:B------:R-:W-:Y:S01]  /*9c10*/  FMUL.FTZ R58, R15, R44 ;  /* 0x0000002c0f3a7220 */ /* 0x000fe20000410000 */
        /* <DEDUP_REMOVED lines=20> */
.L_x_566:
[----:B------:R-:W-:Y:S05]  /*9d60*/  BSYNC B2 ;  /* 0x0000000000027941 */ /* 0x000fea0003800000 */
.L_x_565:
[----:B------:R-:W-:Y:S01]  /*9d70*/  ISETP.GE.AND P3, PT, R11, R118, PT ;  /* 0x000000760b00720c */ /* 0x000fe20003f66270 */
[----:B0-----:R0:W-:-:S12]  /*9d80*/  ST.E.128 desc[UR36][R50.64], R12 ;  /* 0x0000000c32007985 */ /* 0x0011d8000c101d24 */
[----:B------:R-:W-:-:S04]  /*9d90*/  @!P3 IADD3 R52, P4, R11, R52, RZ ;  /* 0x000000340b34b210 */ /* 0x000fc80007f9e0ff */
[----:B------:R-:W-:-:S05]  /*9da0*/  @!P3 LEA.HI.X.SX32 R53, R11, R48, 0x1, P4 ;  /* 0x000000300b35b211 */ /* 0x000fca00020f0eff */
[----:B------:R0:W-:Y:S04]  /*9db0*/  @!P3 ST.E.128 desc[UR36][R52.64], R44 ;  /* 0x0000002c3400b985 */ /* 0x0001e8000c101d24 */
.L_x_564:
[----:B------:R-:W-:Y:S05]  /*9dc0*/  BSYNC B1 ;  /* 0x0000000000017941 */ /* 0x000fea0003800000 */
.L_x_563:
[----:B------:R-:W-:-:S03]  /*9dd0*/  UMOV UR4, 0xffffffff ;  /* 0xffffffff00047882 */ /* 0x000fc60000000000 */
[----:B------:R-:W-:Y:S05]  /*9de0*/  BRA.DIV UR4, `(.L_x_567) ;  /* 0x000001b204387947 */ /* 0x000fea000b800000 */
[----:B0-----:R0:W0:Y:S04]  /*9df0*/  SHFL.IDX PT, R48, R111, 0x3, 0x181f ;  /* 0x00781f006f307f89 */ /* 0x00102800000e0000 */
[----:B----4-:R-:W4:Y:S02]  /*9e00*/  SHFL.IDX PT, R110, R110, 0x3, 0x181f ;  /* 0x00781f006e6e7f89 */ /* 0x010f2400000e0000 */
.L_x_859:
[----:B------:R-:W-:-:S04]  /*9e10*/  IADD3 R11, R219, 0x60, RZ ;  /* 0x00000060db0b7810 */ /* 0x000fc80007ffe0ff */
[----:B------:R-:W-:-:S13]  /*9e20*/  ISETP.GE.OR P3, PT, R11, R106, P1 ;  /* 0x0000006a0b00720c */ /* 0x000fda0000f66670 */
[----:B------:R-:W-:Y:S05]  /*9e30*/  @P3 BRA `(.L_x_542) ;  /* 0x0000001400803947 */ /* 0x000fea0003800000 */
[----:B------:R-:W5:Y:S01]  /*9e40*/  LDL R14, [R1+0x18] ;  /* 0x00001800010e7983 */ /* 0x000f620000100800 */
[----:B------:R-:W-:Y:S01]  /*9e50*/  SEL R120, R27, R120, !P0 ;  /* 0x000000781b787207 */ /* 0x000fe20004000000 */
[----:B------:R-:W-:Y:S01]  /*9e60*/  VIADD R12, R219, 0x60 ;  /* 0x00000060db0c7836 */ /* 0x000fe20000000000 */
[----:B----4-:R-:W-:Y:S01]  /*9e70*/  IADD3 R50, P3, R9, R110, RZ ;  /* 0x0000006e09327210 */ /* 0x010fe20007f7e0ff */
[----:B------:R-:W-:Y:S01]  /*9e80*/  BSSY B1, `(.L_x_568) ;  /* 0x00000ea000017945 */ /* 0x000fe20003800000 */
[----:B------:R-:W-:Y:S01]  /*9e90*/  SHF.R.S32.HI R11, RZ, 0x1f, R120 ;  /* 0x0000001fff0b7819 */ /* 0x000fe20000011478 */
[----:B------:R-:W-:Y:S02]  /*9ea0*/  IMAD.SHL.U32 R12, R12, 0x80, RZ ;  /* 0x000000800c0c7824 */ /* 0x000fe400078e00ff */
[----:B0-----:R-:W-:Y:S01]  /*9eb0*/  IMAD.X R51, R48, 0x1, R5, P3 ;  /* 0x0000000130337824 */ /* 0x001fe200018e0605 */
[----:B------:R-:W-:Y:S02]  /*9ec0*/  LEA.HI R120, R11, R120, RZ, 0x5 ;  /* 0x000000780b787211 */ /* 0x000fe400078f28ff */
[----:B------:R-:W-:-:S02]  /*9ed0*/  LOP3.LUT R12, R12, 0x380, RZ, 0xc0, !PT ;  /* 0x000003800c0c7812 */ /* 0x000fc400078ec0ff */
[----:B------:R-:W-:-:S04]  /*9ee0*/  LEA.HI.SX32 R120, R120, R7, 0x1b ;  /* 0x0000000778787211 */ /* 0x000fc800078fdaff */
[----:B------:R-:W-:Y:S02]  /*9ef0*/  SHF.R.S32.HI R13, RZ, 0x1f, R120 ;  /* 0x0000001fff0d7819 */ /* 0x000fe40000011478 */
[----:B------:R-:W-:Y:S02]  /*9f00*/  SHF.L.U32 R11, R120, 0x4, RZ ;  /* 0x00000004780b7819 */ /* 0x000fe400000006ff */
[----:B------:R-:W-:Y:S02]  /*9f10*/  LEA.HI R13, R13, R120, RZ, 0x3 ;  /* 0x000000780d0d7211 */ /* 0x000fe400078f18ff */
[----:B------:R-:W-:-:S03]  /*9f20*/  LOP3.LUT R12, R12, 0x70, R11, 0xf8, !PT ;  /* 0x000000700c0c7812 */ /* 0x000fc600078ef80b */
[----:B------:R-:W-:Y:S01]  /*9f30*/  IMAD.SHL.U32 R13, R13, 0x800, RZ ;  /* 0x000008000d0d7824 */ /* 0x000fe200078e00ff */
[----:B------:R-:W-:-:S04]  /*9f40*/  LOP3.LUT R12, R12, R101, RZ, 0x3c, !PT ;  /* 0x000000650c0c7212 */ /* 0x000fc800078e3cff */
[----:B------:R-:W-:-:S04]  /*9f50*/  LOP3.LUT R13, R13, 0xffffc000, RZ, 0xc0, !PT ;  /* 0xffffc0000d0d7812 */ /* 0x000fc800078ec0ff */
[----:B-----5:R-:W-:Y:S01]  /*9f60*/  IADD3 R13, R12, R13, R14 ;  /* 0x0000000d0c0d7210 */ /* 0x020fe20007ffe00e */
[----:B------:R-:W-:-:S04]  /*9f70*/  IMAD R12, R216, 0x8000, R42 ;  /* 0x00008000d80c7824 */ /* 0x000fc800078e022a */
[----:B------:R-:W-:Y:S01]  /*9f80*/  IMAD R14, R216, 0x8000, R13 ;  /* 0x00008000d80e7824 */ /* 0x000fe200078e020d */
[----:B------:R-:W-:-:S03]  /*9f90*/  IADD3 R12, R23, R12, RZ ;  /* 0x0000000c170c7210 */ /* 0x000fc60007ffe0ff */
[----:B------:R-:W-:-:S03]  /*9fa0*/  IMAD.IADD R44, R23, 0x1, R14 ;  /* 0x00000001172c7824 */ /* 0x000fc600078e020e */
[----:B------:R-:W0:Y:S04]  /*9fb0*/  LDS.128 R12, [R12+0x28400] ;  /* 0x028400000c0c7984 */ /* 0x000e280000000c00 */
[----:B------:R-:W4:Y:S01]  /*9fc0*/  LDS.128 R44, [R44+0x28400] ;  /* 0x028400002c2c7984 */ /* 0x000f220000000c00 */
[----:B------:R-:W-:Y:S05]  /*9fd0*/  @P2 BRA `(.L_x_569) ;  /* 0x0000000c00502947 */ /* 0x000fea0003800000 */
[----:B------:R-:W-:Y:S01]  /*9fe0*/  SHF.R.U32.HI R54, RZ, 0x8, R69 ;  /* 0x00000008ff367819 */ /* 0x000fe20000011645 */
[----:B0-----:R-:W-:Y:S01]  /*9ff0*/  IMAD.MOV.U32 R49, RZ, RZ, R12 ;  /* 0x000000ffff317224 */ /* 0x001fe200078e000c */
[----:B------:R-:W-:Y:S01]  /*a000*/  LOP3.LUT R53, R69, 0xff0000ff, RZ, 0xc0, !PT ;  /* 0xff0000ff45357812 */ /* 0x000fe200078ec0ff */
[----:B----4-:R-:W-:Y:S01]  /*a010*/  IMAD.MOV.U32 R58, RZ, RZ, R46 ;  /* 0x000000ffff3a7224 */ /* 0x010fe200078e002e */
[----:B------:R-:W-:Y:S01]  /*a020*/  SHF.R.U32.HI R63, RZ, 0x8, R71 ;  /* 0x00000008ff3f7819 */ /* 0x000fe20000011647 */
[----:B------:R-:W-:Y:S01]  /*a030*/  IMAD.MOV.U32 R55, RZ, RZ, R44 ;  /* 0x000000ffff377224 */ /* 0x000fe200078e002c */
[----:B------:R-:W-:Y:S02]  /*a040*/  SHF.R.U32.HI R52, RZ, 0x8, R75 ;  /* 0x00000008ff347819 */ /* 0x000fe4000001164b */
[----:B------:R-:W-:Y:S01]  /*a050*/  SHF.L.U32 R12, R54, 0x8, RZ ;  /* 0x00000008360c7819 */ /* 0x000fe200000006ff */
[----:B------:R-:W-:Y:S01]  /*a060*/  IMAD.MOV.U32 R54, RZ, RZ, R14 ;  /* 0x000000ffff367224 */ /* 0x000fe200078e000e */
[----:B------:R-:W-:Y:S01]  /*a070*/  SHF.R.U32.HI R65, RZ, 0x10, R69 ;  /* 0x00000010ff417819 */ /* 0x000fe20000011645 */
[----:B------:R-:W-:Y:S01]  /*a080*/  IMAD.SHL.U32 R46, R52, 0x100, RZ ;  /* 0x00000100342e7824 */ /* 0x000fe200078e00ff */
[----:B------:R-:W-:Y:S01]  /*a090*/  LOP3.LUT R53, R53, 0xff00, R12, 0xf8, !PT ;  /* 0x0000ff0035357812 */ /* 0x000fe200078ef80c */
[----:B------:R-:W-:Y:S01]  /*a0a0*/  IMAD.SHL.U32 R12, R63, 0x100, RZ ;  /* 0x000001003f0c7824 */ /* 0x000fe200078e00ff */
[----:B------:R-:W-:Y:S01]  /*a0b0*/  SHF.R.U32.HI R64, RZ, 0x10, R71 ;  /* 0x00000010ff407819 */ /* 0x000fe20000011647 */
[----:B------:R-:W-:Y:S01]  /*a0c0*/  IMAD.U32 R44, R65, 0x10000, RZ ;  /* 0x00010000412c7824 */ /* 0x000fe200078e00ff */
[----:B------:R-:W-:-:S02]  /*a0d0*/  LOP3.LUT R57, R71, 0xff0000ff, RZ, 0xc0, !PT ;  /* 0xff0000ff47397812 */ /* 0x000fc400078ec0ff */
[----:B------:R-:W-:Y:S02]  /*a0e0*/  SHF.R.U32.HI R56, RZ, 0x8, R73 ;  /* 0x00000008ff387819 */ /* 0x000fe40000011649 */
[----:B------:R-:W-:Y:S02]  /*a0f0*/  LOP3.LUT R61, R75, 0xff0000ff, RZ, 0xc0, !PT ;  /* 0xff0000ff4b3d7812 */ /* 0x000fe400078ec0ff */
[----:B------:R-:W-:Y:S02]  /*a100*/  LOP3.LUT R59, R73, 0xff0000ff, RZ, 0xc0, !PT ;  /* 0xff0000ff493b7812 */ /* 0x000fe400078ec0ff */
[----:B------:R-:W-:Y:S02]  /*a110*/  SHF.L.U32 R14, R56, 0x8, RZ ;  /* 0x00000008380e7819 */ /* 0x000fe400000006ff */
[----:B------:R-:W-:Y:S01]  /*a120*/  LOP3.LUT R57, R57, 0xff00, R12, 0xf8, !PT ;  /* 0x0000ff0039397812 */ /* 0x000fe200078ef80c */
[----:B------:R-:W-:Y:S01]  /*a130*/  IMAD.U32 R12, R64, 0x10000, RZ ;  /* 0x00010000400c7824 */ /* 0x000fe200078e00ff */
[----:B------:R-:W-:-:S02]  /*a140*/  LOP3.LUT R65, R61, 0xff00, R46, 0xf8, !PT ;  /* 0x0000ff003d417812 */ /* 0x000fc400078ef82e */
[----:B------:R-:W-:Y:S02]  /*a150*/  F2FP.F16.E4M3.UNPACK_B R61, R116.H1 ;  /* 0x00000074ff3d723e */ /* 0x000fe400030006ff */
[----:B------:R-:W-:Y:S02]  /*a160*/  F2FP.F16.E4M3.UNPACK_B R52, R49.H1 ;  /* 0x00000031ff34723e */ /* 0x000fe400030006ff */
[----:B------:R-:W-:Y:S02]  /*a170*/  F2FP.F16.E4M3.UNPACK_B R56, R55.H1 ;  /* 0x00000037ff38723e */ /* 0x000fe400030006ff */
[----:B------:R-:W-:Y:S01]  /*a180*/  LOP3.LUT R63, R59, 0xff00, R14, 0xf8, !PT ;  /* 0x0000ff003b3f7812 */ /* 0x000fe200078ef80e */
[----:B------:R-:W-:Y:S01]  /*a190*/  HADD2.F32 R14, -RZ, R61.H0_H0 ;  /* 0x2000003dff0e7230 */ /* 0x000fe20000004100 */
[----:B------:R-:W-:Y:S02]  /*a1a0*/  SHF.R.U32.HI R60, RZ, 0x10, R73 ;  /* 0x00000010ff3c7819 */ /* 0x000fe40000011649 */
[----:B------:R-:W-:-:S02]  /*a1b0*/  SHF.R.U32.HI R62, RZ, 0x10, R75 ;  /* 0x00000010ff3e7819 */ /* 0x000fc4000001164b */
[----:B------:R-:W-:Y:S01]  /*a1c0*/  LOP3.LUT R44, R53, 0xff0000, R44, 0xf8, !PT ;  /* 0x00ff0000352c7812 */ /* 0x000fe200078ef82c */
[----:B------:R-:W-:Y:S01]  /*a1d0*/  HADD2.F32 R53, -RZ, R52.H0_H0 ;  /* 0x20000034ff357230 */ /* 0x000fe20000004100 */
[----:B------:R-:W-:Y:S01]  /*a1e0*/  F2FP.F16.E4M3.UNPACK_B R59, R113.H1 ;  /* 0x00000071ff3b723e */ /* 0x000fe200030006ff */
[----:B------:R-:W-:Y:S01]  /*a1f0*/  IMAD.U32 R62, R62, 0x10000, RZ ;  /* 0x000100003e3e7824 */ /* 0x000fe200078e00ff */
[----:B------:R-:W-:Y:S01]  /*a200*/  LOP3.LUT R12, R57, 0xff0000, R12, 0xf8, !PT ;  /* 0x00ff0000390c7812 */ /* 0x000fe200078ef80c */
[----:B------:R-:W-:Y:S01]  /*a210*/  HADD2.F32 R57, -RZ, R56.H0_H0 ;  /* 0x20000038ff397230 */ /* 0x000fe20000004100 */
[----:B------:R-:W-:Y:S01]  /*a220*/  SHF.L.U32 R46, R60, 0x10, RZ ;  /* 0x000000103c2e7819 */ /* 0x000fe200000006ff */
[----:B------:R-:W-:Y:S02]  /*a230*/  HADD2.F32 R60, -RZ, R59.H0_H0 ;  /* 0x2000003bff3c7230 */ /* 0x000fe40000004100 */
[----:B------:R-:W-:Y:S01]  /*a240*/  FMUL.FTZ R66, R53, R14 ;  /* 0x0000000e35427220 */ /* 0x000fe20000410000 */
[----:B------:R-:W-:Y:S01]  /*a250*/  F2FP.F16.E4M3.UNPACK_B R116, R116 ;  /* 0x00000074ff74723e */ /* 0x000fe200020006ff */
[----:B------:R-:W-:Y:S01]  /*a260*/  FMUL.FTZ R64, R57, R14 ;  /* 0x0000000e39407220 */ /* 0x000fe20000410000 */
[----:B------:R-:W-:Y:S01]  /*a270*/  LOP3.LUT R14, R65, 0xff0000, R62, 0xf8, !PT ;  /* 0x00ff0000410e7812 */ /* 0x000fe200078ef83e */
[----:B------:R-:W-:Y:S01]  /*a280*/  FFMA.FTZ R66, R57, R60, R66 ;  /* 0x0000003c39427223 */ /* 0x000fe20000010042 */
[----:B------:R-:W-:-:S02]  /*a290*/  HADD2.F32 R62, -RZ, R61.H1_H1 ;  /* 0x3000003dff3e7230 */ /* 0x000fc40000004100 */
[----:B------:R-:W-:Y:S01]  /*a2a0*/  FFMA.FTZ R64, R53, R60, -R64 ;  /* 0x0000003c35407223 */ /* 0x000fe20000010840 */
[----:B------:R-:W-:Y:S01]  /*a2b0*/  HADD2.F32 R57, -RZ, R56.H1_H1 ;  /* 0x30000038ff397230 */ /* 0x000fe20000004100 */
[----:B------:R-:W-:Y:S01]  /*a2c0*/  F2FP.F16.E4M3.UNPACK_B R55, R55 ;  /* 0x00000037ff37723e */ /* 0x000fe200020006ff */
[----:B------:R-:W-:Y:S01]  /*a2d0*/  HADD2.F32 R53, -RZ, R52.H1_H1 ;  /* 0x30000034ff357230 */ /* 0x000fe20000004100 */
[----:B------:R-:W-:Y:S01]  /*a2e0*/  F2FP.F16.E4M3.UNPACK_B R49, R49 ;  /* 0x00000031ff31723e */ /* 0x000fe200020006ff */
[----:B------:R-:W-:Y:S01]  /*a2f0*/  HADD2.F32 R60, -RZ, R59.H1_H1 ;  /* 0x3000003bff3c7230 */ /* 0x000fe20000004100 */
[----:B------:R-:W-:Y:S01]  /*a300*/  F2FP.F16.E4M3.UNPACK_B R113, R113 ;  /* 0x00000071ff71723e */ /* 0x000fe200020006ff */
[-C--:B------:R-:W-:Y:S01]  /*a310*/  FMUL.FTZ R68, R57, R62.reuse ;  /* 0x0000003e39447220 */ /* 0x080fe20000410000 */
[----:B------:R-:W-:Y:S02]  /*a320*/  HADD2.F32 R59, -RZ, R116.H0_H0 ;  /* 0x20000074ff3b7230 */ /* 0x000fe40000004100 */
[----:B------:R-:W-:Y:S01]  /*a330*/  FMUL.FTZ R62, R53, R62 ;  /* 0x0000003e353e7220 */ /* 0x000fe20000410000 */
[----:B------:R-:W-:-:S02]  /*a340*/  HADD2.F32 R56, -RZ, R55.H0_H0 ;  /* 0x20000037ff387230 */ /* 0x000fc40000004100 */
[-C--:B------:R-:W-:Y:S01]  /*a350*/  FFMA.FTZ R67, R53, R60.reuse, -R68 ;  /* 0x0000003c35437223 */ /* 0x080fe20000010844 */
[----:B------:R-:W-:Y:S02]  /*a360*/  HADD2.F32 R52, -RZ, R49.H0_H0 ;  /* 0x20000031ff347230 */ /* 0x000fe40000004100 */
[----:B------:R-:W-:Y:S01]  /*a370*/  FFMA.FTZ R69, R57, R60, R62 ;  /* 0x0000003c39457223 */ /* 0x000fe2000001003e */
[----:B------:R-:W-:Y:S02]  /*a380*/  HADD2.F32 R53, -RZ, R113.H0_H0 ;  /* 0x20000071ff357230 */ /* 0x000fe40000004100 */
[-C--:B------:R-:W-:Y:S01]  /*a390*/  FMUL.FTZ R57, R56, R59.reuse ;  /* 0x0000003b38397220 */ /* 0x080fe20000410000 */
[----:B------:R-:W-:Y:S02]  /*a3a0*/  HADD2.F32 R116, -RZ, R116.H1_H1 ;  /* 0x30000074ff747230 */ /* 0x000fe40000004100 */
[C---:B------:R-:W-:Y:S01]  /*a3b0*/  FMUL.FTZ R59, R52.reuse, R59 ;  /* 0x0000003b343b7220 */ /* 0x040fe20000410000 */
[----:B------:R-:W-:Y:S01]  /*a3c0*/  HADD2.F32 R55, -RZ, R55.H1_H1 ;  /* 0x30000037ff377230 */ /* 0x000fe20000004100 */
[----:B------:R-:W-:Y:S01]  /*a3d0*/  LOP3.LUT R46, R63, 0xff0000, R46, 0xf8, !PT ;  /* 0x00ff00003f2e7812 */ /* 0x000fe200078ef82e */
[-C--:B------:R-:W-:Y:S01]  /*a3e0*/  FFMA.FTZ R62, R52, R53.reuse, -R57 ;  /* 0x00000035343e7223 */ /* 0x080fe20000010839 */
[----:B------:R-:W-:Y:S01]  /*a3f0*/  FFMA.FTZ R63, R56, R53, R59 ;  /* 0x00000035383f7223 */ /* 0x000fe2000001003b */
[----:B------:R-:W-:-:S02]  /*a400*/  HADD2.F32 R49, -RZ, R49.H1_H1 ;  /* 0x30000031ff317230 */ /* 0x000fc40000004100 */
[----:B------:R-:W-:Y:S01]  /*a410*/  FMUL.FTZ R56, R55, R116 ;  /* 0x0000007437387220 */ /* 0x000fe20000410000 */
[----:B------:R-:W-:Y:S01]  /*a420*/  HADD2.F32 R52, -RZ, R113.H1_H1 ;  /* 0x30000071ff347230 */ /* 0x000fe20000004100 */
[----:B------:R-:W-:Y:S02]  /*a430*/  F2FP.F16.E4M3.UNPACK_B R59, R117.H1 ;  /* 0x00000075ff3b723e */ /* 0x000fe400030006ff */
[----:B------:R-:W-:Y:S01]  /*a440*/  F2FP.F16.E4M3.UNPACK_B R53, R58.H1 ;  /* 0x0000003aff35723e */ /* 0x000fe200030006ff */
[C---:B------:R-:W-:Y:S01]  /*a450*/  FMUL.FTZ R116, R49.reuse, R116 ;  /* 0x0000007431747220 */ /* 0x040fe20000410000 */
[----:B------:R-:W-:Y:S01]  /*a460*/  FFMA.FTZ R65, R49, R52, -R56 ;  /* 0x0000003431417223 */ /* 0x000fe20000010838 */
[----:B------:R-:W-:Y:S01]  /*a470*/  F2FP.F16.E4M3.UNPACK_B R49, R54.H1 ;  /* 0x00000036ff31723e */ /* 0x000fe200030006ff */
[----:B------:R-:W-:Y:S01]  /*a480*/  HADD2.F32 R61, -RZ, R59.H0_H0 ;  /* 0x2000003bff3d7230 */ /* 0x000fe20000004100 */
[----:B------:R-:W-:Y:S01]  /*a490*/  F2FP.F16.E4M3.UNPACK_B R57, R115.H1 ;  /* 0x00000073ff39723e */ /* 0x000fe200030006ff */
[----:B------:R-:W-:-:S02]  /*a4a0*/  HADD2.F32 R56, -RZ, R53.H0_H0 ;  /* 0x20000035ff387230 */ /* 0x000fc40000004100 */
[----:B------:R-:W-:Y:S01]  /*a4b0*/  FFMA.FTZ R116, R55, R52, R116 ;  /* 0x0000003437747223 */ /* 0x000fe20000010074 */
[----:B------:R-:W-:Y:S01]  /*a4c0*/  HADD2.F32 R52, -RZ, R49.H0_H0 ;  /* 0x20000031ff347230 */ /* 0x000fe20000004100 */
[----:B------:R-:W-:Y:S01]  /*a4d0*/  F2FP.F16.E4M3.UNPACK_B R117, R117 ;  /* 0x00000075ff75723e */ /* 0x000fe200020006ff */
[----:B------:R-:W-:Y:S02]  /*a4e0*/  HADD2.F32 R60, -RZ, R59.H1_H1 ;  /* 0x3000003bff3c7230 */ /* 0x000fe40000004100 */
[-C--:B------:R-:W-:Y:S01]  /*a4f0*/  FMUL.FTZ R59, R56, R61.reuse ;  /* 0x0000003d383b7220 */ /* 0x080fe20000410000 */
[----:B------:R-:W-:Y:S02]  /*a500*/  HADD2.F32 R55, -RZ, R57.H0_H0 ;  /* 0x20000039ff377230 */ /* 0x000fe40000004100 */
[----:B------:R-:W-:Y:S01]  /*a510*/  FMUL.FTZ R71, R52, R61 ;  /* 0x0000003d34477220 */ /* 0x000fe20000410000 */
[----:B------:R-:W-:Y:S01]  /*a520*/  HADD2.F32 R53, -RZ, R53.H1_H1 ;  /* 0x30000035ff357230 */ /* 0x000fe20000004100 */
[----:B------:R-:W-:Y:S01]  /*a530*/  F2FP.F16.E4M3.UNPACK_B R58, R58 ;  /* 0x0000003aff3a723e */ /* 0x000fe200020006ff */
[----:B------:R-:W-:-:S02]  /*a540*/  HADD2.F32 R49, -RZ, R49.H1_H1 ;  /* 0x30000031ff317230 */ /* 0x000fc40000004100 */
[-C--:B------:R-:W-:Y:S01]  /*a550*/  FFMA.FTZ R61, R52, R55.reuse, -R59 ;  /* 0x00000037343d7223 */ /* 0x080fe2000001083b */
[----:B------:R-:W-:Y:S02]  /*a560*/  HADD2.F32 R52, -RZ, R57.H1_H1 ;  /* 0x30000039ff347230 */ /* 0x000fe40000004100 */
[----:B------:R-:W-:Y:S01]  /*a570*/  FMUL.FTZ R68, R53, R60 ;  /* 0x0000003c35447220 */ /* 0x000fe20000410000 */
[----:B------:R-:W-:Y:S01]  /*a580*/  F2FP.F16.E4M3.UNPACK_B R54, R54 ;  /* 0x00000036ff36723e */ /* 0x000fe200020006ff */
[C---:B------:R-:W-:Y:S01]  /*a590*/  FMUL.FTZ R60, R49.reuse, R60 ;  /* 0x0000003c313c7220 */ /* 0x040fe20000410000 */
[----:B------:R-:W-:Y:S01]  /*a5a0*/  FFMA.FTZ R71, R56, R55, R71 ;  /* 0x0000003738477223 */ /* 0x000fe20000010047 */
[-C--:B------:R-:W-:Y:S01]  /*a5b0*/  FFMA.FTZ R68, R49, R52.reuse, -R68 ;  /* 0x0000003431447223 */ /* 0x080fe20000010844 */
[--C-:B------:R-:W-:Y:S02]  /*a5c0*/  HADD2.F32 R55, -RZ, R117.reuse.H0_H0 ;  /* 0x20000075ff377230 */ /* 0x100fe40000004100 */
[----:B------:R-:W-:Y:S01]  /*a5d0*/  FFMA.FTZ R70, R53, R52, R60 ;  /* 0x0000003435467223 */ /* 0x000fe2000001003c */
[----:B------:R-:W-:Y:S01]  /*a5e0*/  F2FP.F16.E4M3.UNPACK_B R115, R115 ;  /* 0x00000073ff73723e */ /* 0x000fe200020006ff */
[----:B------:R-:W-:Y:S01]  /*a5f0*/  HADD2.F32 R52, -RZ, R58.H0_H0 ;  /* 0x2000003aff347230 */ /* 0x000fe20000004100 */
[----:B------:R-:W-:Y:S01]  /*a600*/  F2FP.SATFINITE.E4M3.F32.PACK_AB_MERGE_C R61, R68, R61, RZ ;  /* 0x0000003d443d723e */ /* 0x000fe200048070ff */
[----:B------:R-:W-:Y:S01]  /*a610*/  HADD2.F32 R49, -RZ, R54.H0_H0 ;  /* 0x20000036ff317230 */ /* 0x000fe20000004100 */
[----:B------:R-:W-:Y:S01]  /*a620*/  F2FP.SATFINITE.E4M3.F32.PACK_AB_MERGE_C R70, R70, R71, RZ ;  /* 0x000000474646723e */ /* 0x000fe200048070ff */
[----:B------:R-:W-:-:S02]  /*a630*/  HADD2.F32 R117, -RZ, R117.H1_H1 ;  /* 0x30000075ff757230 */ /* 0x000fc40000004100 */
[-C--:B------:R-:W-:Y:S01]  /*a640*/  FMUL.FTZ R56, R52, R55.reuse ;  /* 0x0000003734387220 */ /* 0x080fe20000410000 */
[----:B------:R-:W-:Y:S02]  /*a650*/  HADD2.F32 R58, -RZ, R58.H1_H1 ;  /* 0x3000003aff3a7230 */ /* 0x000fe40000004100 */
[----:B------:R-:W-:Y:S01]  /*a660*/  FMUL.FTZ R55, R49, R55 ;  /* 0x0000003731377220 */ /* 0x000fe20000410000 */
[--C-:B------:R-:W-:Y:S01]  /*a670*/  HADD2.F32 R53, -RZ, R115.reuse.H0_H0 ;  /* 0x20000073ff357230 */ /* 0x100fe20000004100 */
[----:B------:R-:W-:Y:S01]  /*a680*/  F2FP.SATFINITE.E4M3.F32.PACK_AB_MERGE_C R64, R67, R64, RZ ;  /* 0x000000404340723e */ /* 0x000fe200048070ff */
[----:B------:R-:W-:Y:S02]  /*a690*/  HADD2.F32 R54, -RZ, R54.H1_H1 ;  /* 0x30000036ff367230 */ /* 0x000fe40000004100 */
[----:B------:R-:W-:Y:S01]  /*a6a0*/  FMUL.FTZ R59, R58, R117 ;  /* 0x000000753a3b7220 */ /* 0x000fe20000410000 */
[----:B------:R-:W-:Y:S02]  /*a6b0*/  HADD2.F32 R115, -RZ, R115.H1_H1 ;  /* 0x30000073ff737230 */ /* 0x000fe40000004100 */
[-C--:B------:R-:W-:Y:S01]  /*a6c0*/  FFMA.FTZ R57, R49, R53.reuse, -R56 ;  /* 0x0000003531397223 */ /* 0x080fe20000010838 */
[----:B------:R-:W-:Y:S01]  /*a6d0*/  FFMA.FTZ R60, R52, R53, R55 ;  /* 0x00000035343c7223 */ /* 0x000fe20000010037 */
[----:B------:R-:W-:Y:S01]  /*a6e0*/  F2FP.F16.E4M3.UNPACK_B R53, R45 ;  /* 0x0000002dff35723e */ /* 0x000fe200020006ff */
[C---:B------:R-:W-:Y:S01]  /*a6f0*/  FMUL.FTZ R117, R54.reuse, R117 ;  /* 0x0000007536757220 */ /* 0x040fe20000410000 */
[----:B------:R-:W-:Y:S01]  /*a700*/  FFMA.FTZ R52, R54, R115, -R59 ;  /* 0x0000007336347223 */ /* 0x000fe2000001083b */
[----:B------:R-:W-:-:S02]  /*a710*/  F2FP.F16.E4M3.UNPACK_B R56, R46 ;  /* 0x0000002eff38723e */ /* 0x000fc400020006ff */
[----:B------:R-:W-:Y:S01]  /*a720*/  F2FP.F16.E4M3.UNPACK_B R49, R13 ;  /* 0x0000000dff31723e */ /* 0x000fe200020006ff */
[----:B------:R-:W-:Y:S01]  /*a730*/  HADD2.F32 R54, -RZ, R53.H0_H0 ;  /* 0x20000035ff367230 */ /* 0x000fe20000004100 */
[----:B------:R-:W-:Y:S01]  /*a740*/  F2FP.F16.E4M3.UNPACK_B R55, R44 ;  /* 0x0000002cff37723e */ /* 0x000fe200020006ff */
[----:B------:R-:W-:Y:S01]  /*a750*/  HADD2.F32 R59, -RZ, R56.H0_H0 ;  /* 0x20000038ff3b7230 */ /* 0x000fe20000004100 */
[----:B------:R-:W-:Y:S01]  /*a760*/  F2FP.SATFINITE.E4M3.F32.PACK_AB_MERGE_C R71, R52, R57, R61 ;  /* 0x000000393447723e */ /* 0x000fe2000480703d */
[----:B------:R-:W-:Y:S02]  /*a770*/  HADD2.F32 R52, -RZ, R49.H0_H0 ;  /* 0x20000031ff347230 */ /* 0x000fe40000004100 */
[----:B------:R-:W-:Y:S01]  /*a780*/  FFMA.FTZ R117, R58, R115, R117 ;  /* 0x000000733a757223 */ /* 0x000fe20000010075 */
[----:B------:R-:W-:Y:S02]  /*a790*/  HADD2.F32 R57, -RZ, R55.H0_H0 ;  /* 0x20000037ff397230 */ /* 0x000fe40000004100 */
[----:B------:R-:W-:Y:S01]  /*a7a0*/  FMUL.FTZ R61, R54, R59 ;  /* 0x0000003b363d7220 */ /* 0x000fe20000410000 */
[----:B------:R-:W-:-:S02]  /*a7b0*/  HADD2.F32 R53, -RZ, R53.H1_H1 ;  /* 0x30000035ff357230 */ /* 0x000fc40000004100 */
[----:B------:R-:W-:Y:S01]  /*a7c0*/  FMUL.FTZ R59, R52, R59 ;  /* 0x0000003b343b7220 */ /* 0x000fe20000410000 */
[----:B------:R-:W-:Y:S01]  /*a7d0*/  HADD2.F32 R56, -RZ, R56.H1_H1 ;  /* 0x30000038ff387230 */ /* 0x000fe20000004100 */
[----:B------:R-:W-:Y:S01]  /*a7e0*/  F2FP.SATFINITE.E4M3.F32.PACK_AB_MERGE_C R117, R117, R60, R70 ;  /* 0x0000003c7575723e */ /* 0x000fe20004807046 */
[----:B------:R-:W-:Y:S02]  /*a7f0*/  HADD2.F32 R49, -RZ, R49.H1_H1 ;  /* 0x30000031ff317230 */ /* 0x000fe40000004100 */
[-C--:B------:R-:W-:Y:S01]  /*a800*/  FFMA.FTZ R59, R54, R57.reuse, R59 ;  /* 0x00000039363b7223 */ /* 0x080fe2000001003b */
[----:B------:R-:W-:Y:S02]  /*a810*/  HADD2.F32 R54, -RZ, R55.H1_H1 ;  /* 0x30000037ff367230 */ /* 0x000fe40000004100 */
[-C--:B------:R-:W-:Y:S01]  /*a820*/  FMUL.FTZ R58, R53, R56.reuse ;  /* 0x00000038353a7220 */ /* 0x080fe20000410000 */
[----:B------:R-:W-:Y:S01]  /*a830*/  FFMA.FTZ R61, R52, R57, -R61 ;  /* 0x00000039343d7223 */ /* 0x000fe2000001083d */
[C---:B------:R-:W-:Y:S01]  /*a840*/  FMUL.FTZ R56, R49.reuse, R56 ;  /* 0x0000003831387220 */ /* 0x040fe20000410000 */
[----:B------:R-:W-:Y:S01]  /*a850*/  F2FP.F16.E4M3.UNPACK_B R52, R45.H1 ;  /* 0x0000002dff34723e */ /* 0x000fe200030006ff */
[----:B------:R-:W-:Y:S01]  /*a860*/  FFMA.FTZ R60, R49, R54, -R58 ;  /* 0x00000036313c7223 */ /* 0x000fe2000001083a */
[----:B------:R-:W-:-:S02]  /*a870*/  F2FP.F16.E4M3.UNPACK_B R49, R46.H1 ;  /* 0x0000002eff31723e */ /* 0x000fc400030006ff */
[----:B------:R-:W-:Y:S01]  /*a880*/  F2FP.F16.E4M3.UNPACK_B R13, R13.H1 ;  /* 0x0000000dff0d723e */ /* 0x000fe200030006ff */
[--C-:B------:R-:W-:Y:S01]  /*a890*/  HADD2.F32 R46, -RZ, R52.reuse.H0_H0 ;  /* 0x20000034ff2e7230 */ /* 0x100fe20000004100 */
[----:B------:R-:W-:Y:S01]  /*a8a0*/  F2FP.SATFINITE.E4M3.F32.PACK_AB_MERGE_C R66, R69, R66, RZ ;  /* 0x000000424542723e */ /* 0x000fe200048070ff */
[----:B------:R-:W-:Y:S01]  /*a8b0*/  HADD2.F32 R52, -RZ, R52.H1_H1 ;  /* 0x30000034ff347230 */ /* 0x000fe20000004100 */
[----:B------:R-:W-:Y:S01]  /*a8c0*/  F2FP.SATFINITE.E4M3.F32.PACK_AB_MERGE_C R69, R65, R62, R64 ;  /* 0x0000003e4145723e */ /* 0x000fe20004807040 */
[----:B------:R-:W-:Y:S01]  /*a8d0*/  FFMA.FTZ R62, R53, R54, R56 ;  /* 0x00000036353e7223 */ /* 0x000fe20000010038 */
[----:B------:R-:W-:Y:S01]  /*a8e0*/  F2FP.F16.E4M3.UNPACK_B R44, R44.H1 ;  /* 0x0000002cff2c723e */ /* 0x000fe200030006ff */
[----:B------:R-:W-:Y:S01]  /*a8f0*/  HADD2.F32 R53, -RZ, R49.H0_H0 ;  /* 0x20000031ff357230 */ /* 0x000fe20000004100 */
[----:B------:R-:W-:Y:S01]  /*a900*/  F2FP.SATFINITE.E4M3.F32.PACK_AB_MERGE_C R116, R116, R63, R66 ;  /* 0x0000003f7474723e */ /* 0x000fe20004807042 */
[----:B------:R-:W-:Y:S01]  /*a910*/  HADD2.F32 R45, -RZ, R13.H0_H0 ;  /* 0x2000000dff2d7230 */ /* 0x000fe20000004100 */
[----:B------:R-:W-:Y:S01]  /*a920*/  F2FP.F16.E4M3.UNPACK_B R55, R14 ;  /* 0x0000000eff37723e */ /* 0x000fe200020006ff */
[----:B------:R-:W-:-:S02]  /*a930*/  HADD2.F32 R54, -RZ, R49.H1_H1 ;  /* 0x30000031ff367230 */ /* 0x000fc40000004100 */
[-C--:B------:R-:W-:Y:S01]  /*a940*/  FMUL.FTZ R56, R46, R53.reuse ;  /* 0x000000352e387220 */ /* 0x080fe20000410000 */
[--C-:B------:R-:W-:Y:S02]  /*a950*/  HADD2.F32 R49, -RZ, R44.reuse.H0_H0 ;  /* 0x2000002cff317230 */ /* 0x100fe40000004100 */
[C---:B------:R-:W-:Y:S01]  /*a960*/  FMUL.FTZ R53, R45.reuse, R53 ;  /* 0x000000352d357220 */ /* 0x040fe20000410000 */
[----:B------:R-:W-:Y:S02]  /*a970*/  HADD2.F32 R13, -RZ, R13.H1_H1 ;  /* 0x3000000dff0d7230 */ /* 0x000fe40000004100 */
[-C--:B------:R-:W-:Y:S01]  /*a980*/  FMUL.FTZ R58, R52, R54.reuse ;  /* 0x00000036343a7220 */ /* 0x080fe20000410000 */
[----:B------:R-:W-:Y:S02]  /*a990*/  HADD2.F32 R44, -RZ, R44.H1_H1 ;  /* 0x3000002cff2c7230 */ /* 0x000fe40000004100 */
[----:B------:R-:W-:Y:S01]  /*a9a0*/  FFMA.FTZ R64, R46, R49, R53 ;  /* 0x000000312e407223 */ /* 0x000fe20000010035 */
[----:B------:R-:W-:Y:S01]  /*a9b0*/  F2FP.F16.E4M3.UNPACK_B R46, R47 ;  /* 0x0000002fff2e723e */ /* 0x000fe200020006ff */
[----:B------:R-:W-:Y:S01]  /*a9c0*/  FFMA.FTZ R63, R45, R49, -R56 ;  /* 0x000000312d3f7223 */ /* 0x000fe20000010838 */
[C---:B------:R-:W-:Y:S01]  /*a9d0*/  FMUL.FTZ R45, R13.reuse, R54 ;  /* 0x000000360d2d7220 */ /* 0x040fe20000410000 */
[----:B------:R-:W-:Y:S01]  /*a9e0*/  FFMA.FTZ R66, R13, R44, -R58 ;  /* 0x0000002c0d427223 */ /* 0x000fe2000001083a */
[-C--:B------:R-:W-:Y:S01]  /*a9f0*/  F2FP.F16.E4M3.UNPACK_B R13, R15.reuse ;  /* 0x0000000fff0d723e */ /* 0x080fe200020006ff */
[----:B------:R-:W-:Y:S01]  /*aa00*/  HADD2.F32 R49, -RZ, R46.H0_H0 ;  /* 0x2000002eff317230 */ /* 0x000fe20000004100 */
[----:B------:R-:W-:Y:S01]  /*aa10*/  F2FP.F16.E4M3.UNPACK_B R56, R14.H1 ;  /* 0x0000000eff38723e */ /* 0x000fe200030006ff */
[----:B------:R-:W-:Y:S01]  /*aa20*/  HADD2.F32 R57, -RZ, R55.H0_H0 ;  /* 0x20000037ff397230 */ /* 0x000fe20000004100 */
[----:B------:R-:W-:Y:S01]  /*aa30*/  F2FP.F16.E4M3.UNPACK_B R15, R15.H1 ;  /* 0x0000000fff0f723e */ /* 0x000fe200030006ff */
[----:B------:R-:W-:Y:S01]  /*aa40*/  FFMA.FTZ R65, R52, R44, R45 ;  /* 0x0000002c34417223 */ /* 0x000fe2000001002d */
        /* <DEDUP_REMOVED lines=9> */
[----:B------:R-:W-:Y:S01]  /*aae0*/  HADD2.F32 R53, -RZ, R14.H0_H0 ;  /* 0x2000000eff357230 */ /* 0x000fe20000004100 */
[----:B------:R-:W-:Y:S01]  /*aaf0*/  F2FP.SATFINITE.E4M3.F32.PACK_AB_MERGE_C R63, R66, R63, RZ ;  /* 0x0000003f423f723e */ /* 0x000fe200048070ff */
[----:B------:R-:W-:Y:S02]  /*ab00*/  HADD2.F32 R47, -RZ, R47.H1_H1 ;  /* 0x3000002fff2f7230 */ /* 0x000fe40000004100 */
[----:B------:R-:W-:Y:S01]  /*ab10*/  FMUL.FTZ R57, R45, R58 ;  /* 0x0000003a2d397220 */ /* 0x000fe20000410000 */
[----:B------:R-:W-:Y:S02]  /*ab20*/  HADD2.F32 R56, -RZ, R56.H1_H1 ;  /* 0x30000038ff387230 */ /* 0x000fe40000004100 */
[----:B------:R-:W-:Y:S01]  /*ab30*/  FFMA.FTZ R67, R44, R53, -R67 ;  /* 0x000000352c437223 */ /* 0x000fe20000010843 */
[----:B------:R-:W-:-:S02]  /*ab40*/  HADD2.F32 R15, -RZ, R15.H1_H1 ;  /* 0x3000000fff0f7230 */ /* 0x000fc40000004100 */
[C---:B------:R-:W-:Y:S01]  /*ab50*/  FMUL.FTZ R70, R12.reuse, R58 ;  /* 0x0000003a0c467220 */ /* 0x040fe20000410000 */
[----:B------:R-:W-:Y:S02]  /*ab60*/  HADD2.F32 R54, -RZ, R52.H0_H0 ;  /* 0x20000034ff367230 */ /* 0x000fe40000004100 */
[-C--:B------:R-:W-:Y:S01]  /*ab70*/  FMUL.FTZ R44, R47, R56.reuse ;  /* 0x000000382f2c7220 */ /* 0x080fe20000410000 */
[----:B------:R-:W-:Y:S02]  /*ab80*/  HADD2.F32 R46, -RZ, R46.H1_H1 ;  /* 0x3000002eff2e7230 */ /* 0x000fe40000004100 */
[----:B------:R-:W-:Y:S01]  /*ab90*/  FMUL.FTZ R56, R15, R56 ;  /* 0x000000380f387220 */ /* 0x000fe20000410000 */
[----:B------:R-:W-:Y:S02]  /*aba0*/  HADD2.F32 R55, -RZ, R55.H1_H1 ;  /* 0x30000037ff377230 */ /* 0x000fe40000004100 */
[----:B------:R-:W-:Y:S01]  /*abb0*/  FFMA.FTZ R57, R12, R54, R57 ;  /* 0x000000360c397223 */ /* 0x000fe20000010039 */
[----:B------:R-:W-:-:S02]  /*abc0*/  HADD2.F32 R52, -RZ, R52.H1_H1 ;  /* 0x30000034ff347230 */ /* 0x000fc40000004100 */
[----:B------:R-:W-:Y:S01]  /*abd0*/  FFMA.FTZ R70, R45, R54, -R70 ;  /* 0x000000362d467223 */ /* 0x000fe20000010846 */
[----:B------:R-:W-:Y:S02]  /*abe0*/  HADD2.F32 R13, -RZ, R13.H1_H1 ;  /* 0x3000000dff0d7230 */ /* 0x000fe40000004100 */
[CC--:B------:R-:W-:Y:S01]  /*abf0*/  FMUL.FTZ R12, R46.reuse, R55.reuse ;  /* 0x000000372e0c7220 */ /* 0x0c0fe20000410000 */
[----:B------:R-:W-:Y:S02]  /*ac00*/  HADD2.F32 R14, -RZ, R14.H1_H1 ;  /* 0x3000000eff0e7230 */ /* 0x000fe40000004100 */
[-C--:B------:R-:W-:Y:S01]  /*ac10*/  FFMA.FTZ R15, R15, R52.reuse, -R44 ;  /* 0x000000340f0f7223 */ /* 0x080fe2000001082c */
[----:B------:R-:W-:Y:S01]  /*ac20*/  FFMA.FTZ R56, R47, R52, R56 ;  /* 0x000000342f387223 */ /* 0x000fe20000010038 */
[----:B------:R-:W-:Y:S01]  /*ac30*/  FMUL.FTZ R55, R13, R55 ;  /* 0x000000370d377220 */ /* 0x000fe20000410000 */
[----:B------:R-:W-:Y:S01]  /*ac40*/  FFMA.FTZ R68, R49, R53, R68 ;  /* 0x0000003531447223 */ /* 0x000fe20000010044 */
[----:B------:R-:W-:Y:S01]  /*ac50*/  FFMA.FTZ R12, R13, R14, -R12 ;  /* 0x0000000e0d0c7223 */ /* 0x000fe2000001080c */
[----:B------:R-:W-:Y:S01]  /*ac60*/  F2FP.SATFINITE.E4M3.F32.PACK_AB_MERGE_C R15, R15, R70, RZ ;  /* 0x000000460f0f723e */ /* 0x000fe200048070ff */
[----:B------:R-:W-:Y:S01]  /*ac70*/  FFMA.FTZ R55, R46, R14, R55 ;  /* 0x0000000e2e377223 */ /* 0x000fe20000010037 */
[----:B------:R-:W-:Y:S01]  /*ac80*/  F2FP.SATFINITE.E4M3.F32.PACK_AB_MERGE_C R64, R65, R64, RZ ;  /* 0x000000404140723e */ /* 0x000fe200048070ff */
[----:B------:R-:W-:Y:S01]  /*ac90*/  IMAD.MOV.U32 R44, RZ, RZ, R116 ;  /* 0x000000ffff2c7224 */ /* 0x000fe200078e0074 */
[----:B------:R-:W-:Y:S01]  /*aca0*/  F2FP.SATFINITE.E4M3.F32.PACK_AB_MERGE_C R56, R56, R57, RZ ;  /* 0x000000393838723e */ /* 0x000fe200048070ff */
[----:B------:R-:W-:Y:S01]  /*acb0*/  IMAD.MOV.U32 R46, RZ, RZ, R117 ;  /* 0x000000ffff2e7224 */ /* 0x000fe200078e0075 */
[----:B------:R-:W-:Y:S01]  /*acc0*/  F2FP.SATFINITE.E4M3.F32.PACK_AB_MERGE_C R15, R12, R67, R15 ;  /* 0x000000430c0f723e */ /* 0x000fe2000480700f */
[----:B------:R-:W-:Y:S01]  /*acd0*/  IMAD.MOV.U32 R12, RZ, RZ, R69 ;  /* 0x000000ffff0c7224 */ /* 0x000fe200078e0045 */
[----:B------:R-:W-:-:S02]  /*ace0*/  F2FP.SATFINITE.E4M3.F32.PACK_AB_MERGE_C R13, R60, R61, R63 ;  /* 0x0000003d3c0d723e */ /* 0x000fc4000480703f */
[----:B------:R-:W-:Y:S02]  /*acf0*/  F2FP.SATFINITE.E4M3.F32.PACK_AB_MERGE_C R45, R62, R59, R64 ;  /* 0x0000003b3e2d723e */ /* 0x000fe40004807040 */
[----:B------:R-:W-:Y:S02]  /*ad00*/  F2FP.SATFINITE.E4M3.F32.PACK_AB_MERGE_C R47, R55, R68, R56 ;  /* 0x00000044372f723e */ /* 0x000fe40004807038 */
[----:B------:R-:W-:-:S07]  /*ad10*/  MOV R14, R71 ;  /* 0x00000047000e7202 */ /* 0x000fce0000000f00 */
.L_x_569:
[----:B------:R-:W-:Y:S05]  /*ad20*/  BSYNC B1 ;  /* 0x0000000000017941 */ /* 0x000fea0003800000 */
.L_x_568:
[----:B0-----:R0:W-:Y:S01]  /*ad30*/  ST.E.128 desc[UR36][R50.64], R12 ;  /* 0x0000000c32007985 */ /* 0x0011e2000c101d24 */
[----:B------:R-:W-:-:S13]  /*ad40*/  ISETP.GE.AND P2, PT, R11, R118, PT ;  /* 0x000000760b00720c */ /* 0x000fda0003f46270 */
[----:B------:R-:W-:Y:S05]  /*ad50*/  @P2 BRA `(.L_x_542) ;  /* 0x0000000400b82947 */ /* 0x000fea0003800000 */
[----:B------:R-:W-:-:S04]  /*ad60*/  IADD3 R110, P2, R11, R110, RZ ;  /* 0x0000006e0b6e7210 */ /* 0x000fc80007f5e0ff */
[----:B------:R-:W-:-:S05]  /*ad70*/  LEA.HI.X.SX32 R111, R11, R48, 0x1, P2 ;  /* 0x000000300b6f7211 */ /* 0x000fca00010f0eff */
[----:B----4-:R4:W-:Y:S01]  /*ad80*/  ST.E.128 desc[UR36][R110.64], R44 ;  /* 0x0000002c6e007985 */ /* 0x0109e2000c101d24 */
[----:B------:R-:W-:Y:S05]  /*ad90*/  BRA `(.L_x_542) ;  /* 0x0000000400a87947 */ /* 0x000fea0003800000 */
.L_x_501:
[----:B------:R-:W-:-:S06]  /*ada0*/  UISETP.NE.AND UP0, UPT, UR39, 0x3, UPT ;  /* 0x000000032700788c */ /* 0x000fcc000bf05270 */
[----:B------:R-:W-:-:S13]  /*adb0*/  PLOP3.LUT P5, PT, PT, PT, UP0, 0x80, 0x0 ;  /* 0x000000000000781c */ /* 0x000fda0003faf008 */
[----:B------:R-:W-:Y:S05]  /*adc0*/  @!P5 BRA `(.L_x_570) ;  /* 0x000000000004d947 */ /* 0x000fea0003800000 */
[----:B------:R-:W-:Y:S01]  /*add0*/  BPT.TRAP 0x1 ;  /* 0x000000040000795c */ /* 0x000fe20000300000 */
.L_x_570:
[----:B------:R-:W-:Y:S01]  /*ade0*/  IMAD R4, R216, 0x8, R23 ;  /* 0x00000008d8047824 */ /* 0x000fe200078e0217 */
[----:B------:R-:W-:Y:S01]  /*adf0*/  SHF.L.U32 R107, R224, 0x1f, RZ ;  /* 0x0000001fe06b7819 */ /* 0x000fe200000006ff */
[----:B------:R-:W-:Y:S01]  /*ae00*/  BSSY B1, `(.L_x_571) ;  /* 0x0000004000017945 */ /* 0x000fe20003800000 */
[----:B------:R-:W-:Y:S02]  /*ae10*/  SHF.R.S32.HI R104, RZ, 0x1f, R103 ;  /* 0x0000001fff687819 */ /* 0x000fe40000011467 */
[----:B------:R-:W0:Y:S02]  /*ae20*/  SYNCS.PHASECHK.TRANS64.TRYWAIT P2, [R4+URZ+0x38890], R107 ;  /* 0x0388906b040075a7 */ /* 0x000e24000804017f */
[----:B0-----:R-:W-:Y:S05]  /*ae30*/  @!P2 BRA `(.L_x_572) ;  /* 0x000001a00070a947 */ /* 0x001fea0003800000 */
.L_x_860:
[----:B------:R-:W-:Y:S05]  /*ae40*/  BSYNC B1 ;  /* 0x0000000000017941 */ /* 0x000fea0003800000 */
.L_x_571:
[----:B------:R-:W-:Y:S01]  /*ae50*/  ULDC.64 UR4, c[0x0][0x300] ;  /* 0x0000c00000047ab9 */ /* 0x000fe20000000a00 */
[----:B-----5:R-:W-:Y:S01]  /*ae60*/  SHF.R.S32.HI R105, RZ, 0x1f, R102 ;  /* 0x0000001fff697819 */ /* 0x020fe20000011466 */
[----:B------:R-:W-:Y:S01]  /*ae70*/  IMAD R14, R104, UR4, RZ ;  /* 0x00000004680e7c24 */ /* 0x000fe2000f8e02ff */
[----:B------:R-:W-:Y:S01]  /*ae80*/  ULDC.64 UR6, c[0x0][0x2e8] ;  /* 0x0000ba0000067ab9 */ /* 0x000fe20000000a00 */
[----:B------:R-:W-:-:S04]  /*ae90*/  IMAD.WIDE.U32 R12, R103, UR4, RZ ;  /* 0x00000004670c7c25 */ /* 0x000fc8000f8e00ff */
[----:B------:R-:W-:Y:S01]  /*aea0*/  IMAD R11, R103, UR5, R14 ;  /* 0x00000005670b7c24 */ /* 0x000fe2000f8e020e */
[----:B------:R-:W-:Y:S01]  /*aeb0*/  ULDC.64 UR4, c[0x0][0x310] ;  /* 0x0000c40000047ab9 */ /* 0x000fe20000000a00 */
[----:B------:R-:W-:Y:S02]  /*aec0*/  IMAD R106, R26, -0x80, R2 ;  /* 0xffffff801a6a7824 */ /* 0x000fe400078e0202 */
[----:B------:R-:W-:Y:S02]  /*aed0*/  IMAD R15, R105, UR4, RZ ;  /* 0x00000004690f7c24 */ /* 0x000fe4000f8e02ff */
[----:B------:R-:W-:Y:S01]  /*aee0*/  IMAD.IADD R13, R13, 0x1, R11 ;  /* 0x000000010d0d7824 */ /* 0x000fe200078e020b */
[----:B------:R-:W-:Y:S01]  /*aef0*/  VIMNMX R106, R106, 0x80, PT ;  /* 0x000000806a6a7848 */ /* 0x000fe20003fe0100 */
[C---:B------:R-:W-:Y:S02]  /*af00*/  IMAD R15, R102.reuse, UR5, R15 ;  /* 0x00000005660f7c24 */ /* 0x040fe4000f8e020f */
[----:B------:R-:W-:Y:S01]  /*af10*/  IMAD.WIDE.U32 R12, R102, UR4, R12 ;  /* 0x00000004660c7c25 */ /* 0x000fe2000f8e000c */
[----:B------:R-:W-:-:S03]  /*af20*/  ULDC.64 UR4, c[0x0][0x308] ;  /* 0x0000c20000047ab9 */ /* 0x000fc60000000a00 */
[----:B------:R-:W-:Y:S01]  /*af30*/  IMAD R11, R29, UR4, RZ ;  /* 0x000000041d0b7c24 */ /* 0x000fe2000f8e02ff */
[----:B------:R-:W-:Y:S01]  /*af40*/  IADD3 R13, R13, R15, RZ ;  /* 0x0000000f0d0d7210 */ /* 0x000fe20007ffe0ff */
[----:B------:R-:W-:Y:S02]  /*af50*/  IMAD.IADD R47, R106, 0x1, -R219 ;  /* 0x000000016a2f7824 */ /* 0x000fe400078e0adb */
[C---:B------:R-:W-:Y:S02]  /*af60*/  IMAD R11, R222.reuse, UR5, R11 ;  /* 0x00000005de0b7c24 */ /* 0x040fe4000f8e020b */
[----:B------:R-:W-:Y:S01]  /*af70*/  IMAD.WIDE.U32 R12, R222, UR4, R12 ;  /* 0x00000004de0c7c25 */ /* 0x000fe2000f8e000c */
[----:B------:R-:W-:Y:S02]  /*af80*/  UMOV UR4, 0xffffffff ;  /* 0xffffffff00047882 */ /* 0x000fe40000000000 */
[----:B------:R-:W-:-:S04]  /*af90*/  IADD3 R45, P2, R12, UR6, RZ ;  /* 0x000000060c2d7c10 */ /* 0x000fc8000ff5e0ff */
[----:B------:R-:W-:Y:S02]  /*afa0*/  IADD3.X R46, R13, UR7, R11, P2, !PT ;  /* 0x000000070d2e7c10 */ /* 0x000fe400097fe40b */
[----:B------:R-:W-:Y:S01]  /*afb0*/  ISETP.GE.AND P2, PT, R47, 0x1, PT ;  /* 0x000000012f00780c */ /* 0x000fe20003f46270 */
[----:B------:R-:W-:-:S12]  /*afc0*/  BRA.DIV UR4, `(.L_x_573) ;  /* 0x000001a204207947 */ /* 0x000fd8000b800000 */
[----:B------:R1:W2:Y:S04]  /*afd0*/  SHFL.IDX PT, R44, R46, RZ, 0x181f ;  /* 0x00181fff2e2c7589 */ /* 0x0002a800000e0000 */
[----:B------:R1:W3:Y:S02]  /*afe0*/  SHFL.IDX PT, R14, R45, RZ, 0x181f ;  /* 0x00181fff2d0e7589 */ /* 0x0002e400000e0000 */
.L_x_864:
[----:B------:R-:W-:Y:S04]  /*aff0*/  BSSY B1, `(.L_x_574) ;  /* 0x000000d000017945 */ /* 0x000fe80003800000 */
[----:B------:R-:W-:Y:S05]  /*b000*/  @!P2 BRA `(.L_x_575) ;  /* 0x00000000002ca947 */ /* 0x000fea0003800000 */
[----:B------:R-:W-:Y:S02]  /*b010*/  ULDC UR4, c[0x0][0x2f4] ;  /* 0x0000bd0000047ab9 */ /* 0x000fe40000000800 */
[----:B------:R-:W-:-:S13]  /*b020*/  ISETP.GE.AND P2, PT, R16, UR4, PT ;  /* 0x0000000410007c0c */ /* 0x000fda000bf46270 */
[----:B---3--:R-:W-:-:S05]  /*b030*/  @!P2 IADD3 R48, P3, R16, R14, RZ ;  /* 0x0000000e1030a210 */ /* 0x008fca0007f7e0ff */
[----:B--2---:R-:W-:Y:S01]  /*b040*/  @!P2 IMAD.X R49, R44, 0x1, R17, P3 ;  /* 0x000000012c31a824 */ /* 0x004fe200018e0611 */
[----:B------:R-:W-:-:S13]  /*b050*/  ISETP.GE.AND P3, PT, R22, UR4, PT ;  /* 0x0000000416007c0c */ /* 0x000fda000bf66270 */
[----:B------:R-:W-:Y:S02]  /*b060*/  @!P3 IADD3 R50, P4, R22, R14, RZ ;  /* 0x0000000e1632b210 */ /* 0x000fe40007f9e0ff */
[----:B------:R-:W2:Y:S03]  /*b070*/  @!P2 LDS.128 R12, [R95+0x28400] ;  /* 0x028400005f0ca984 */ /* 0x000ea60000000c00 */
[----:B------:R-:W-:Y:S01]  /*b080*/  @!P3 IMAD.X R51, R44, 0x1, R217, P4 ;  /* 0x000000012c33b824 */ /* 0x000fe200020e06d9 */
[----:B--2---:R-:W-:Y:S04]  /*b090*/  @!P2 ST.E.128 desc[UR36][R48.64], R12 ;  /* 0x0000000c3000a985 */ /* 0x004fe8000c101d24 */
[----:B------:R-:W2:Y:S04]  /*b0a0*/  @!P3 LDS.128 R12, [R95+0x2c400] ;  /* 0x02c400005f0cb984 */ /* 0x000ea80000000c00 */
[----:B--2---:R4:W-:Y:S02]  /*b0b0*/  @!P3 ST.E.128 desc[UR36][R50.64], R12 ;  /* 0x0000000c3200b985 */ /* 0x0049e4000c101d24 */
.L_x_575:
[----:B------:R-:W-:Y:S05]  /*b0c0*/  BSYNC B1 ;  /* 0x0000000000017941 */ /* 0x000fea0003800000 */
.L_x_574:
[----:B------:R-:W-:-:S03]  /*b0d0*/  UMOV UR4, 0xffffffff ;  /* 0xffffffff00047882 */ /* 0x000fc60000000000 */
[----:B------:R-:W-:Y:S05]  /*b0e0*/  BRA.DIV UR4, `(.L_x_576) ;  /* 0x000001a204207947 */ /* 0x000fea000b800000 */
[----:B--2---:R2:W0:Y:S04]  /*b0f0*/  SHFL.IDX PT, R44, R46, 0x1, 0x181f ;  /* 0x00381f002e2c7f89 */ /* 0x00442800000e0000 */
[----:B---34-:R2:W3:Y:S02]  /*b100*/  SHFL.IDX PT, R14, R45, 0x1, 0x181f ;  /* 0x00381f002d0e7f89 */ /* 0x0184e400000e0000 */
.L_x_868:
[----:B------:R-:W-:Y:S01]  /*b110*/  ISETP.GE.AND P2, PT, R47, 0x21, PT ;  /* 0x000000212f00780c */ /* 0x000fe20003f46270 */
[----:B------:R-:W-:-:S12]  /*b120*/  BSSY B1, `(.L_x_577) ;  /* 0x000000d000017945 */ /* 0x000fd80003800000 */
[----:B------:R-:W-:Y:S05]  /*b130*/  @!P2 BRA `(.L_x_578) ;  /* 0x00000000002ca947 */ /* 0x000fea0003800000 */
[----:B------:R-:W-:Y:S02]  /*b140*/  ULDC UR4, c[0x0][0x2f4] ;  /* 0x0000bd0000047ab9 */ /* 0x000fe40000000800 */
[----:B------:R-:W-:-:S13]  /*b150*/  ISETP.GE.AND P2, PT, R16, UR4, PT ;  /* 0x0000000410007c0c */ /* 0x000fda000bf46270 */
[----:B---3--:R-:W-:-:S04]  /*b160*/  @!P2 IADD3 R48, P3, R16, R14, RZ ;  /* 0x0000000e1030a210 */ /* 0x008fc80007f7e0ff */
[----:B0-----:R-:W-:Y:S02]  /*b170*/  @!P2 IADD3.X R49, R44, R17, RZ, P3, !PT ;  /* 0x000000112c31a210 */ /* 0x001fe40001ffe4ff */
[----:B------:R-:W-:-:S13]  /*b180*/  ISETP.GE.AND P3, PT, R22, UR4, PT ;  /* 0x0000000416007c0c */ /* 0x000fda000bf66270 */
[----:B------:R-:W-:Y:S02]  /*b190*/  @!P3 IADD3 R50, P4, R22, R14, RZ ;  /* 0x0000000e1632b210 */ /* 0x000fe40007f9e0ff */
[----:B------:R-:W0:Y:S03]  /*b1a0*/  @!P2 LDS.128 R12, [R95+0x29400] ;  /* 0x029400005f0ca984 */ /* 0x000e260000000c00 */
[----:B------:R-:W-:Y:S01]  /*b1b0*/  @!P3 IMAD.X R51, R44, 0x1, R217, P4 ;  /* 0x000000012c33b824 */ /* 0x000fe200020e06d9 */
[----:B0-----:R-:W-:Y:S04]  /*b1c0*/  @!P2 ST.E.128 desc[UR36][R48.64], R12 ;  /* 0x0000000c3000a985 */ /* 0x001fe8000c101d24 */
[----:B------:R-:W0:Y:S04]  /*b1d0*/  @!P3 LDS.128 R12, [R95+0x2d400] ;  /* 0x02d400005f0cb984 */ /* 0x000e280000000c00 */
[----:B0-----:R4:W-:Y:S02]  /*b1e0*/  @!P3 ST.E.128 desc[UR36][R50.64], R12 ;  /* 0x0000000c3200b985 */ /* 0x0019e4000c101d24 */
.L_x_578:
[----:B------:R-:W-:Y:S05]  /*b1f0*/  BSYNC B1 ;  /* 0x0000000000017941 */ /* 0x000fea0003800000 */
.L_x_577:
[----:B------:R-:W-:-:S03]  /*b200*/  UMOV UR4, 0xffffffff ;  /* 0xffffffff00047882 */ /* 0x000fc60000000000 */
[----:B------:R-:W-:Y:S05]  /*b210*/  BRA.DIV UR4, `(.L_x_579) ;  /* 0x000001a2041c7947 */ /* 0x000fea000b800000 */
[----:B0-----:R0:W0:Y:S04]  /*b220*/  SHFL.IDX PT, R44, R46, 0x2, 0x181f ;  /* 0x00581f002e2c7f89 */ /* 0x00102800000e0000 */
[----:B---34-:R3:W4:Y:S02]  /*b230*/  SHFL.IDX PT, R14, R45, 0x2, 0x181f ;  /* 0x00581f002d0e7f89 */ /* 0x01872400000e0000 */
.L_x_872:
[----:B------:R-:W-:Y:S01]  /*b240*/  ISETP.GE.AND P2, PT, R47, 0x41, PT ;  /* 0x000000412f00780c */ /* 0x000fe20003f46270 */
[----:B------:R-:W-:-:S12]  /*b250*/  BSSY B1, `(.L_x_580) ;  /* 0x000000d000017945 */ /* 0x000fd80003800000 */
[----:B------:R-:W-:Y:S05]  /*b260*/  @!P2 BRA `(.L_x_581) ;  /* 0x00000000002ca947 */ /* 0x000fea0003800000 */
[----:B------:R-:W-:Y:S02]  /*b270*/  ULDC UR4, c[0x0][0x2f4] ;  /* 0x0000bd0000047ab9 */ /* 0x000fe40000000800 */
[----:B------:R-:W-:-:S13]  /*b280*/  ISETP.GE.AND P2, PT, R16, UR4, PT ;  /* 0x0000000410007c0c */ /* 0x000fda000bf46270 */
[----:B----4-:R-:W-:-:S05]  /*b290*/  @!P2 IADD3 R48, P3, R16, R14, RZ ;  /* 0x0000000e1030a210 */ /* 0x010fca0007f7e0ff */
[----:B0-----:R-:W-:Y:S01]  /*b2a0*/  @!P2 IMAD.X R49, R44, 0x1, R17, P3 ;  /* 0x000000012c31a824 */ /* 0x001fe200018e0611 */
[----:B------:R-:W-:-:S13]  /*b2b0*/  ISETP.GE.AND P3, PT, R22, UR4, PT ;  /* 0x0000000416007c0c */ /* 0x000fda000bf66270 */
[----:B------:R-:W-:Y:S02]  /*b2c0*/  @!P3 IADD3 R50, P4, R22, R14, RZ ;  /* 0x0000000e1632b210 */ /* 0x000fe40007f9e0ff */
[----:B------:R-:W0:Y:S03]  /*b2d0*/  @!P2 LDS.128 R12, [R95+0x2a400] ;  /* 0x02a400005f0ca984 */ /* 0x000e260000000c00 */
[----:B------:R-:W-:Y:S01]  /*b2e0*/  @!P3 IMAD.X R51, R44, 0x1, R217, P4 ;  /* 0x000000012c33b824 */ /* 0x000fe200020e06d9 */
[----:B0-----:R-:W-:Y:S04]  /*b2f0*/  @!P2 ST.E.128 desc[UR36][R48.64], R12 ;  /* 0x0000000c3000a985 */ /* 0x001fe8000c101d24 */
[----:B------:R-:W0:Y:S04]  /*b300*/  @!P3 LDS.128 R12, [R95+0x2e400] ;  /* 0x02e400005f0cb984 */ /* 0x000e280000000c00 */
[----:B0-----:R0:W-:Y:S02]  /*b310*/  @!P3 ST.E.128 desc[UR36][R50.64], R12 ;  /* 0x0000000c3200b985 */ /* 0x0011e4000c101d24 */
.L_x_581:
[----:B------:R-:W-:Y:S05]  /*b320*/  BSYNC B1 ;  /* 0x0000000000017941 */ /* 0x000fea0003800000 */
.L_x_580:
[----:B------:R-:W-:-:S03]  /*b330*/  UMOV UR4, 0xffffffff ;  /* 0xffffffff00047882 */ /* 0x000fc60000000000 */
[----:B------:R-:W-:Y:S05]  /*b340*/  BRA.DIV UR4, `(.L_x_582) ;  /* 0x000001a204187947 */ /* 0x000fea000b800000 */
[----:B0-----:R0:W0:Y:S04]  /*b350*/  SHFL.IDX PT, R44, R46, 0x3, 0x181f ;  /* 0x00781f002e2c7f89 */ /* 0x00102800000e0000 */
[----:B----4-:R4:W0:Y:S02]  /*b360*/  SHFL.IDX PT, R14, R45, 0x3, 0x181f ;  /* 0x00781f002d0e7f89 */ /* 0x01082400000e0000 */
.L_x_876:
[----:B------:R-:W-:-:S13]  /*b370*/  ISETP.GE.AND P2, PT, R47, 0x61, PT ;  /* 0x000000612f00780c */ /* 0x000fda0003f46270 */
[----:B------:R-:W-:Y:S05]  /*b380*/  @!P2 BRA `(.L_x_542) ;  /* 0x00000000002ca947 */ /* 0x000fea0003800000 */
[----:B------:R-:W-:Y:S02]  /*b390*/  ULDC UR4, c[0x0][0x2f4] ;  /* 0x0000bd0000047ab9 */ /* 0x000fe40000000800 */
[----:B------:R-:W-:-:S13]  /*b3a0*/  ISETP.GE.AND P2, PT, R16, UR4, PT ;  /* 0x0000000410007c0c */ /* 0x000fda000bf46270 */
[----:B012---:R-:W-:-:S04]  /*b3b0*/  @!P2 IADD3 R46, P3, R16, R14, RZ ;  /* 0x0000000e102ea210 */ /* 0x007fc80007f7e0ff */
[----:B------:R-:W-:Y:S02]  /*b3c0*/  @!P2 IADD3.X R47, R44, R17, RZ, P3, !PT ;  /* 0x000000112c2fa210 */ /* 0x000fe40001ffe4ff */
[----:B------:R-:W-:-:S13]  /*b3d0*/  ISETP.GE.AND P3, PT, R22, UR4, PT ;  /* 0x0000000416007c0c */ /* 0x000fda000bf66270 */
[----:B------:R-:W-:Y:S02]  /*b3e0*/  @!P3 IADD3 R48, P4, R22, R14, RZ ;  /* 0x0000000e1630b210 */ /* 0x000fe40007f9e0ff */
[----:B------:R-:W0:Y:S03]  /*b3f0*/  @!P2 LDS.128 R12, [R95+0x2b400] ;  /* 0x02b400005f0ca984 */ /* 0x000e260000000c00 */
[----:B------:R-:W-:Y:S01]  /*b400*/  @!P3 IMAD.X R49, R44, 0x1, R217, P4 ;  /* 0x000000012c31b824 */ /* 0x000fe200020e06d9 */
[----:B0-----:R-:W-:Y:S04]  /*b410*/  @!P2 ST.E.128 desc[UR36][R46.64], R12 ;  /* 0x0000000c2e00a985 */ /* 0x001fe8000c101d24 */
[----:B------:R-:W0:Y:S04]  /*b420*/  @!P3 LDS.128 R12, [R95+0x2f400] ;  /* 0x02f400005f0cb984 */ /* 0x000e280000000c00 */
[----:B0-----:R0:W-:Y:S02]  /*b430*/  @!P3 ST.E.128 desc[UR36][R48.64], R12 ;  /* 0x0000000c3000b985 */ /* 0x0011e4000c101d24 */
.L_x_542:
[----:B------:R-:W-:Y:S05]  /*b440*/  BSYNC B0 ;  /* 0x0000000000007941 */ /* 0x000fea0003800000 */
.L_x_500:
[----:B------:R-:W5:Y:S01]  /*b450*/  S2R R11, SR_TID.X ;  /* 0x00000000000b7919 */ /* 0x000f620000002100 */
[----:B------:R-:W-:Y:S01]  /*b460*/  @!PT LDS RZ, [RZ] ;  /* 0x00000000fffff984 */ /* 0x000fe20000000800 */
[----:B------:R-:W-:Y:S01]  /*b470*/  @!PT LDS RZ, [RZ] ;  /* 0x00000000fffff984 */ /* 0x000fe20000000800 */
[----:B------:R-:W-:Y:S01]  /*b480*/  @!PT LDS RZ, [RZ] ;  /* 0x00000000fffff984 */ /* 0x000fe20000000800 */
[----:B------:R-:W-:Y:S01]  /*b490*/  @!PT LDS RZ, [RZ] ;  /* 0x00000000fffff984 */ /* 0x000fe20000000800 */
[----:B------:R1:W-:Y:S06]  /*b4a0*/  MEMBAR.ALL.CTA ;  /* 0x0000000000007992 */ /* 0x0003ec0000008000 */
[----:B-1----:R-:W1:Y:S01]  /*b4b0*/  FENCE.VIEW.ASYNC.S ;  /* 0x00000000000073c6 */ /* 0x002e620000000000 */
[----:B------:R-:W-:Y:S05]  /*b4c0*/  WARPSYNC.ALL ;  /* 0x0000000000007948 */ /* 0x000fea0003800000 */
[----:B------:R-:W-:Y:S01]  /*b4d0*/  BSSY B0, `(.L_x_583) ;  /* 0x0000008000007945 */ /* 0x000fe20003800000 */
[----:B-1----:R1:W-:Y:S01]  /*b4e0*/  BAR.SYNC.DEFER_BLOCKING R97, 0x80 ;  /* 0x000200610000751d */ /* 0x0023e20000010000 */
[----:B-----5:R-:W-:-:S13]  /*b4f0*/  LOP3.LUT P2, RZ, R11, 0x7f, RZ, 0xc0, !PT ;  /* 0x0000007f0bff7812 */ /* 0x020fda000784c0ff */
[----:B------:R-:W-:-:S05]  /*b500*/  @!P2 VIADD R11, R4, 0x388a0 ;  /* 0x000388a0040ba836 */ /* 0x000fca0000000000 */
[----:B------:R-:W-:-:S04]  /*b510*/  @!P2 PRMT R11, RZ, 0x654, R11 ;  /* 0x00000654ff0ba816 */ /* 0x000fc8000000000b */
[----:B------:R1:W-:Y:S01]  /*b520*/  @!P2 SYNCS.ARRIVE.TRANS64.RED.A1T0 RZ, [R11+URZ], RZ ;  /* 0x000000ff0bffa9a7 */ /* 0x0003e2000810043f */
[----:B------:R-:W-:Y:S05]  /*b530*/  @!P5 BRA `(.L_x_584) ;  /* 0x000000000004d947 */ /* 0x000fea0003800000 */
[----:B------:R-:W-:Y:S01]  /*b540*/  BPT.TRAP 0x1 ;  /* 0x000000040000795c */ /* 0x000fe20000300000 */
.L_x_584:
[----:B------:R-:W-:Y:S05]  /*b550*/  BSYNC B0 ;  /* 0x0000000000007941 */ /* 0x000fea0003800000 */
.L_x_583:
[----:B------:R-:W5:Y:S01]  /*b560*/  SYNCS.PHASECHK.TRANS64.TRYWAIT P3, [R4+URZ+0x388b0], R107 ;  /* 0x0388b06b040075a7 */ /* 0x000f62000806017f */
[----:B------:R-:W-:Y:S01]  /*b570*/  ULDC UR38, c[0x0][0x2f4] ;  /* 0x0000bd0000267ab9 */ /* 0x000fe20000000800 */
[----:B------:R-:W-:Y:S04]  /*b580*/  BSSY B0, `(.L_x_585) ;  /* 0x0000002000007945 */ /* 0x000fe80003800000 */
[----:B-----5:R-:W-:Y:S05]  /*b590*/  @!P3 BRA `(.L_x_586) ;  /* 0x0000019c00ccb947 */ /* 0x020fea0003800000 */
.L_x_877:
[----:B------:R-:W-:Y:S05]  /*b5a0*/  BSYNC B0 ;  /* 0x0000000000007941 */ /* 0x000fea0003800000 */
.L_x_585:
[----:B------:R-:W-:Y:S01]  /*b5b0*/  ULDC.64 UR4, c[0x0][0x328] ;  /* 0x0000ca0000047ab9 */ /* 0x000fe20000000a00 */
[----:B------:R-:W-:Y:S01]  /*b5c0*/  ULDC.64 UR6, c[0x0][0x318] ;  /* 0x0000c60000067ab9 */ /* 0x000fe20000000a00 */
[----:B------:R-:W-:Y:S01]  /*b5d0*/  IMAD R104, R104, UR4, RZ ;  /* 0x0000000468687c24 */ /* 0x000fe2000f8e02ff */
[----:B------:R-:W-:Y:S01]  /*b5e0*/  BSSY B0, `(.L_x_587) ;  /* 0x000001e000007945 */ /* 0x000fe20003800000 */
[----:B0-2---:R-:W-:-:S04]  /*b5f0*/  IMAD.WIDE.U32 R12, R103, UR4, RZ ;  /* 0x00000004670c7c25 */ /* 0x005fc8000f8e00ff */
[----:B------:R-:W-:Y:S01]  /*b600*/  IMAD R103, R103, UR5, R104 ;  /* 0x0000000567677c24 */ /* 0x000fe2000f8e0268 */
[----:B------:R-:W-:Y:S01]  /*b610*/  ULDC.64 UR4, c[0x0][0x338] ;  /* 0x0000ce0000047ab9 */ /* 0x000fe20000000a00 */
[----:B------:R-:W-:Y:S02]  /*b620*/  IMAD.IADD R106, R106, 0x1, -R219 ;  /* 0x000000016a6a7824 */ /* 0x000fe400078e0adb */
[----:B------:R-:W-:Y:S02]  /*b630*/  IMAD R105, R105, UR4, RZ ;  /* 0x0000000469697c24 */ /* 0x000fe4000f8e02ff */
[----:B------:R-:W-:Y:S02]  /*b640*/  IMAD.IADD R13, R13, 0x1, R103 ;  /* 0x000000010d0d7824 */ /* 0x000fe400078e0267 */
[C---:B------:R-:W-:Y:S02]  /*b650*/  IMAD R105, R102.reuse, UR5, R105 ;  /* 0x0000000566697c24 */ /* 0x040fe4000f8e0269 */
[----:B------:R-:W-:Y:S01]  /*b660*/  IMAD.WIDE.U32 R102, R102, UR4, R12 ;  /* 0x0000000466667c25 */ /* 0x000fe2000f8e000c */
[----:B------:R-:W-:-:S03]  /*b670*/  ULDC.64 UR4, c[0x0][0x330] ;  /* 0x0000cc0000047ab9 */ /* 0x000fc60000000a00 */
[----:B-1----:R-:W-:Y:S01]  /*b680*/  IMAD R11, R29, UR4, RZ ;  /* 0x000000041d0b7c24 */ /* 0x002fe2000f8e02ff */
[----:B------:R-:W-:-:S03]  /*b690*/  IADD3 R103, R103, R105, RZ ;  /* 0x0000006967677210 */ /* 0x000fc60007ffe0ff */
[C---:B------:R-:W-:Y:S02]  /*b6a0*/  IMAD R11, R222.reuse, UR5, R11 ;  /* 0x00000005de0b7c24 */ /* 0x040fe4000f8e020b */
[----:B------:R-:W-:-:S03]  /*b6b0*/  IMAD.WIDE.U32 R12, R222, UR4, R102 ;  /* 0x00000004de0c7c25 */ /* 0x000fc6000f8e0066 */
[----:B------:R-:W-:-:S04]  /*b6c0*/  IADD3 R48, P3, R12, UR6, RZ ;  /* 0x000000060c307c10 */ /* 0x000fc8000ff7e0ff */
[----:B------:R-:W-:Y:S01]  /*b6d0*/  IADD3.X R11, R13, UR7, R11, P3, !PT ;  /* 0x000000070d0b7c10 */ /* 0x000fe20009ffe40b */
[----:B----4-:R0:W1:Y:S01]  /*b6e0*/  SHFL.IDX PT, R47, R48, RZ, 0x181f ;  /* 0x00181fff302f7589 */ /* 0x01006200000e0000 */
[----:B------:R-:W-:-:S03]  /*b6f0*/  ISETP.GE.AND P3, PT, R106, 0x1, PT ;  /* 0x000000016a00780c */ /* 0x000fc60003f66270 */
[----:B------:R0:W2:Y:S10]  /*b700*/  SHFL.IDX PT, R12, R11, RZ, 0x181f ;  /* 0x00181fff0b0c7589 */ /* 0x0000b400000e0000 */
[----:B0-----:R-:W-:Y:S05]  /*b710*/  @!P3 BRA `(.L_x_588) ;  /* 0x000000000028b947 */ /* 0x001fea0003800000 */
[----:B------:R-:W-:-:S13]  /*b720*/  ISETP.GE.AND P3, PT, R16, UR38, PT ;  /* 0x0000002610007c0c */ /* 0x000fda000bf66270 */
[----:B-1----:R-:W-:-:S05]  /*b730*/  @!P3 IADD3 R44, P4, R16, R47, RZ ;  /* 0x0000002f102cb210 */ /* 0x002fca0007f9e0ff */
[----:B--23--:R-:W-:Y:S01]  /*b740*/  @!P3 IMAD.X R45, R12, 0x1, R17, P4 ;  /* 0x000000010c2db824 */ /* 0x00cfe200020e0611 */
[----:B------:R-:W-:-:S13]  /*b750*/  ISETP.GE.AND P4, PT, R22, UR38, PT ;  /* 0x0000002616007c0c */ /* 0x000fda000bf86270 */
[----:B------:R-:W-:-:S05]  /*b760*/  @!P4 IADD3 R46, P5, R22, R47, RZ ;  /* 0x0000002f162ec210 */ /* 0x000fca0007fbe0ff */
[----:B------:R-:W-:Y:S02]  /*b770*/  @!P4 IMAD.X R47, R12, 0x1, R217, P5 ;  /* 0x000000010c2fc824 */ /* 0x000fe400028e06d9 */
[----:B------:R-:W0:Y:S04]  /*b780*/  @!P3 LDS.128 R12, [R95+0x10400] ;  /* 0x010400005f0cb984 */ /* 0x000e280000000c00 */
[----:B0-----:R-:W-:Y:S04]  /*b790*/  @!P3 ST.E.128 desc[UR36][R44.64], R12 ;  /* 0x0000000c2c00b985 */ /* 0x001fe8000c101d24 */
[----:B------:R-:W0:Y:S04]  /*b7a0*/  @!P4 LDS.128 R12, [R95+0x14400] ;  /* 0x014400005f0cc984 */ /* 0x000e280000000c00 */
[----:B0-----:R0:W-:Y:S02]  /*b7b0*/  @!P4 ST.E.128 desc[UR36][R46.64], R12 ;  /* 0x0000000c2e00c985 */ /* 0x0011e4000c101d24 */
.L_x_588:
[----:B------:R-:W-:Y:S05]  /*b7c0*/  BSYNC B0 ;  /* 0x0000000000007941 */ /* 0x000fea0003800000 */
.L_x_587:
[----:B------:R-:W-:Y:S01]  /*b7d0*/  ISETP.GE.AND P3, PT, R106, 0x21, PT ;  /* 0x000000216a00780c */ /* 0x000fe20003f66270 */
[----:B0-2---:R0:W2:Y:S01]  /*b7e0*/  SHFL.IDX PT, R12, R11, 0x1, 0x181f ;  /* 0x00381f000b0c7f89 */ /* 0x0050a200000e0000 */
[----:B------:R-:W-:Y:S03]  /*b7f0*/  BSSY B0, `(.L_x_589) ;  /* 0x000000d000007945 */ /* 0x000fe60003800000 */
[----:B-1----:R0:W1:Y:S08]  /*b800*/  SHFL.IDX PT, R47, R48, 0x1, 0x181f ;  /* 0x00381f00302f7f89 */ /* 0x00207000000e0000 */
[----:B0-----:R-:W-:Y:S05]  /*b810*/  @!P3 BRA `(.L_x_590) ;  /* 0x000000000028b947 */ /* 0x001fea0003800000 */
[----:B------:R-:W-:-:S13]  /*b820*/  ISETP.GE.AND P3, PT, R16, UR38, PT ;  /* 0x0000002610007c0c */ /* 0x000fda000bf66270 */
[----:B-1----:R-:W-:-:S04]  /*b830*/  @!P3 IADD3 R44, P4, R16, R47, RZ ;  /* 0x0000002f102cb210 */ /* 0x002fc80007f9e0ff */
[----:B--23--:R-:W-:Y:S02]  /*b840*/  @!P3 IADD3.X R45, R12, R17, RZ, P4, !PT ;  /* 0x000000110c2db210 */ /* 0x00cfe400027fe4ff */
[----:B------:R-:W-:-:S13]  /*b850*/  ISETP.GE.AND P4, PT, R22, UR38, PT ;  /* 0x0000002616007c0c */ /* 0x000fda000bf86270 */
[----:B------:R-:W-:-:S05]  /*b860*/  @!P4 IADD3 R46, P5, R22, R47, RZ ;  /* 0x0000002f162ec210 */ /* 0x000fca0007fbe0ff */
[----:B------:R-:W-:Y:S02]  /*b870*/  @!P4 IMAD.X R47, R12, 0x1, R217, P5 ;  /* 0x000000010c2fc824 */ /* 0x000fe400028e06d9 */
[----:B------:R-:W0:Y:S04]  /*b880*/  @!P3 LDS.128 R12, [R95+0x11400] ;  /* 0x011400005f0cb984 */ /* 0x000e280000000c00 */
[----:B0-----:R-:W-:Y:S04]  /*b890*/  @!P3 ST.E.128 desc[UR36][R44.64], R12 ;  /* 0x0000000c2c00b985 */ /* 0x001fe8000c101d24 */
[----:B------:R-:W0:Y:S04]  /*b8a0*/  @!P4 LDS.128 R12, [R95+0x15400] ;  /* 0x015400005f0cc984 */ /* 0x000e280000000c00 */
[----:B0-----:R0:W-:Y:S02]  /*b8b0*/  @!P4 ST.E.128 desc[UR36][R46.64], R12 ;  /* 0x0000000c2e00c985 */ /* 0x0011e4000c101d24 */
.L_x_590:
[----:B------:R-:W-:Y:S05]  /*b8c0*/  BSYNC B0 ;  /* 0x0000000000007941 */ /* 0x000fea0003800000 */
.L_x_589:
[----:B------:R-:W-:Y:S01]  /*b8d0*/  ISETP.GE.AND P3, PT, R106, 0x41, PT ;  /* 0x000000416a00780c */ /* 0x000fe20003f66270 */
[----:B0-2---:R0:W2:Y:S01]  /*b8e0*/  SHFL.IDX PT, R12, R11, 0x2, 0x181f ;  /* 0x00581f000b0c7f89 */ /* 0x0050a200000e0000 */
[----:B------:R-:W-:Y:S03]  /*b8f0*/  BSSY B0, `(.L_x_591) ;  /* 0x000000d000007945 */ /* 0x000fe60003800000 */
[----:B-1----:R0:W1:Y:S08]  /*b900*/  SHFL.IDX PT, R47, R48, 0x2, 0x181f ;  /* 0x00581f00302f7f89 */ /* 0x00207000000e0000 */
        /* <DEDUP_REMOVED lines=11> */
.L_x_592:
[----:B------:R-:W-:Y:S05]  /*b9c0*/  BSYNC B0 ;  /* 0x0000000000007941 */ /* 0x000fea0003800000 */
.L_x_591:
[----:B------:R-:W-:Y:S01]  /*b9d0*/  ISETP.GE.AND P3, PT, R106, 0x61, PT ;  /* 0x000000616a00780c */ /* 0x000fe20003f66270 */
[----:B------:R-:W4:Y:S01]  /*b9e0*/  SHFL.IDX PT, R11, R11, 0x3, 0x181f ;  /* 0x00781f000b0b7f89 */ /* 0x000f2200000e0000 */
[----:B------:R-:W-:Y:S03]  /*b9f0*/  BSSY B0, `(.L_x_593) ;  /* 0x000000d000007945 */ /* 0x000fe60003800000 */
[----:B01----:R0:W1:Y:S08]  /*ba00*/  SHFL.IDX PT, R47, R48, 0x3, 0x181f ;  /* 0x00781f00302f7f89 */ /* 0x00307000000e0000 */
[----:B0-----:R-:W-:Y:S05]  /*ba10*/  @!P3 BRA `(.L_x_594) ;  /* 0x000000000028b947 */ /* 0x001fea0003800000 */
[----:B------:R-:W-:-:S13]  /*ba20*/  ISETP.GE.AND P3, PT, R16, UR38, PT ;  /* 0x0000002610007c0c */ /* 0x000fda000bf66270 */
[----:B--2---:R-:W0:Y:S01]  /*ba30*/  @!P3 LDS.128 R12, [R95+0x13400] ;  /* 0x013400005f0cb984 */ /* 0x004e220000000c00 */
[----:B-1----:R-:W-:-:S04]  /*ba40*/  @!P3 IADD3 R44, P4, R16, R47, RZ ;  /* 0x0000002f102cb210 */ /* 0x002fc80007f9e0ff */
[----:B---34-:R-:W-:Y:S02]  /*ba50*/  @!P3 IADD3.X R45, R11, R17, RZ, P4, !PT ;  /* 0x000000110b2db210 */ /* 0x018fe400027fe4ff */
[----:B------:R-:W-:-:S13]  /*ba60*/  ISETP.GE.AND P4, PT, R22, UR38, PT ;  /* 0x0000002616007c0c */ /* 0x000fda000bf86270 */
[----:B------:R-:W-:-:S05]  /*ba70*/  @!P4 IADD3 R46, P5, R22, R47, RZ ;  /* 0x0000002f162ec210 */ /* 0x000fca0007fbe0ff */
[----:B------:R-:W-:Y:S01]  /*ba80*/  @!P4 IMAD.X R47, R11, 0x1, R217, P5 ;  /* 0x000000010b2fc824 */ /* 0x000fe200028e06d9 */
[----:B0-----:R-:W-:Y:S04]  /*ba90*/  @!P3 ST.E.128 desc[UR36][R44.64], R12 ;  /* 0x0000000c2c00b985 */ /* 0x001fe8000c101d24 */
[----:B------:R-:W0:Y:S04]  /*baa0*/  @!P4 LDS.128 R12, [R95+0x17400] ;  /* 0x017400005f0cc984 */ /* 0x000e280000000c00 */
[----:B0-----:R0:W-:Y:S02]  /*bab0*/  @!P4 ST.E.128 desc[UR36][R46.64], R12 ;  /* 0x0000000c2e00c985 */ /* 0x0011e4000c101d24 */
.L_x_594:
[----:B------:R-:W-:Y:S05]  /*bac0*/  BSYNC B0 ;  /* 0x0000000000007941 */ /* 0x000fea0003800000 */
.L_x_593:
[----:B------:R-:W-:Y:S01]  /*bad0*/  @!PT LDS RZ, [RZ] ;  /* 0x00000000fffff984 */ /* 0x000fe20000000800 */
[----:B------:R-:W-:Y:S01]  /*bae0*/  @!PT LDS RZ, [RZ] ;  /* 0x00000000fffff984 */ /* 0x000fe20000000800 */
[----:B------:R-:W-:Y:S01]  /*baf0*/  @!PT LDS RZ, [RZ] ;  /* 0x00000000fffff984 */ /* 0x000fe20000000800 */
[----:B------:R-:W-:Y:S01]  /*bb00*/  @!PT LDS RZ, [RZ] ;  /* 0x00000000fffff984 */ /* 0x000fe20000000800 */
[----:B------:R5:W-:Y:S06]  /*bb10*/  MEMBAR.ALL.CTA ;  /* 0x0000000000007992 */ /* 0x000bec0000008000 */
[----:B-----5:R-:W5:Y:S01]  /*bb20*/  FENCE.VIEW.ASYNC.S ;  /* 0x00000000000073c6 */ /* 0x020f620000000000 */
[----:B---3--:R-:W-:Y:S01]  /*bb30*/  @!P2 VIADD R4, R4, 0x388c0 ;  /* 0x000388c00404a836 */ /* 0x008fe20000000000 */
[----:B-----5:R3:W-:Y:S01]  /*bb40*/  BAR.SYNC.DEFER_BLOCKING R97, 0x80 ;  /* 0x000200610000751d */ /* 0x0207e20000010000 */
[----:B------:R-:W-:Y:S01]  /*bb50*/  ISETP.NE.AND P3, PT, R0, RZ, PT ;  /* 0x000000ff0000720c */ /* 0x000fe20003f65270 */
[----:B------:R-:W-:-:S02]  /*bb60*/  VIADD R216, R216, 0x1 ;  /* 0x00000001d8d87836 */ /* 0x000fc40000000000 */
[----:B------:R-:W-:-:S04]  /*bb70*/  @!P2 PRMT R4, RZ, 0x654, R4 ;  /* 0x00000654ff04a816 */ /* 0x000fc80000000004 */
[----:B------:R3:W-:Y:S01]  /*bb80*/  @!P2 SYNCS.ARRIVE.TRANS64.RED.A1T0 RZ, [R4+URZ], RZ ;  /* 0x000000ff04ffa9a7 */ /* 0x0007e2000810043f */
[----:B------:R-:W-:-:S04]  /*bb90*/  ISETP.NE.AND P2, PT, R216, 0x2, PT ;  /* 0x00000002d800780c */ /* 0x000fc80003f45270 */
[----:B----4-:R-:W-:Y:S02]  /*bba0*/  SEL R11, RZ, 0x1, P2 ;  /* 0x00000001ff0b7807 */ /* 0x010fe40001000000 */
[----:B------:R-:W-:Y:S02]  /*bbb0*/  SEL R216, R216, RZ, P2 ;  /* 0x000000ffd8d87207 */ /* 0x000fe40001000000 */
[----:B------:R-:W-:Y:S01]  /*bbc0*/  LOP3.LUT R224, R224, R11, RZ, 0x3c, !PT ;  /* 0x0000000be0e07212 */ /* 0x000fe200078e3cff */
[----:B---3--:R-:W-:Y:S06]  /*bbd0*/  @P3 BRA `(.L_x_595) ;  /* 0xffffff6400083947 */ /* 0x008fec000383ffff */
[----:B0-2---:R-:W0:Y:S01]  /*bbe0*/  S2R R12, SR_TID.X ;  /* 0x00000000000c7919 */ /* 0x005e220000002100 */
[----:B------:R-:W-:Y:S02]  /*bbf0*/  PLOP3.LUT P0, PT, PT, PT, PT, 0x8, 0x0 ;  /* 0x000000000000781c */ /* 0x000fe40003f0e170 */
[----:B0-----:R-:W-:-:S04]  /*bc00*/  SHF.R.U32.HI R12, RZ, 0x7, R12 ;  /* 0x00000007ff0c7819 */ /* 0x001fc8000001160c */
[----:B------:R-:W-:-:S13]  /*bc10*/  ISETP.NE.AND P3, PT, R12, 0x1, PT ;  /* 0x000000010c00780c */ /* 0x000fda0003f65270 */
[----:B------:R-:W-:Y:S06]  /*bc20*/  @!P3 BAR.ARV 0x9, 0x100 ;  /* 0x024400000000bb1d */ /* 0x000fec0000002000 */
.L_x_495:
[----:B------:R-:W-:Y:S05]  /*bc30*/  @P0 BRA `(.L_x_596) ;  /* 0x00000000000c0947 */ /* 0x000fea0003800000 */
[----:B------:R-:W0:Y:S01]  /*bc40*/  FENCE.VIEW.ASYNC.G ;  /* 0x00000000000073c6 */ /* 0x000e220000000100 */
[----:B------:R-:W-:Y:S05]  /*bc50*/  WARPSYNC.ALL ;  /* 0x0000000000007948 */ /* 0x000fea0003800000 */
[----:B0-----:R-:W-:Y:S06]  /*bc60*/  BAR.ARV 0xc, 0x180 ;  /* 0x0306000000007b1d */ /* 0x001fec0000002000 */
.L_x_596:
[----:B------:R-:W2:Y:S01]  /*bc70*/  LDL R0, [R1+0x30] ;  /* 0x0000300001007983 */ /* 0x000ea20000100800 */
[----:B------:R-:W-:Y:S01]  /*bc80*/  ULDC.64 UR6, c[0x0][0x998] ;  /* 0x0002660000067ab9 */ /* 0x000fe20000000a00 */
[----:B------:R-:W-:Y:S02]  /*bc90*/  ULDC.64 UR4, c[0x0][0x990] ;  /* 0x0002640000047ab9 */ /* 0x000fe40000000a00 */
[----:B------:R-:W3:Y:S01]  /*bca0*/  LDL R3, [R1+0x14] ;  /* 0x0000140001037983 */ /* 0x000ee20000100800 */
[----:B------:R-:W-:Y:S02]  /*bcb0*/  ISETP.NE.U32.AND P1, PT, RZ, UR6, PT ;  /* 0x00000006ff007c0c */ /* 0x000fe4000bf25070 */
[----:B------:R-:W-:Y:S02]  /*bcc0*/  ISETP.NE.U32.AND P0, PT, RZ, UR4, PT ;  /* 0x00000004ff007c0c */ /* 0x000fe4000bf05070 */
[----:B------:R-:W-:Y:S02]  /*bcd0*/  ISETP.NE.AND.EX P1, PT, RZ, UR7, PT, P1 ;  /* 0x00000007ff007c0c */ /* 0x000fe4000bf25310 */
[----:B------:R-:W-:-:S11]  /*bce0*/  ISETP.NE.AND.EX P0, PT, RZ, UR5, PT, P0 ;  /* 0x00000005ff007c0c */ /* 0x000fd6000bf05300 */
[----:B------:R-:W2:Y:S01]  /*bcf0*/  @P1 LDC.64 R8, c[0x0][0x9b8] ;  /* 0x00026e00ff081b82 */ /* 0x000ea20000000a00 */
[----:B------:R-:W-:-:S07]  /*bd00*/  @P1 SHF.R.S32.HI R15, RZ, 0x1f, R222 ;  /* 0x0000001fff0f1819 */ /* 0x000fce00000114de */
[----:B------:R-:W0:Y:S08]  /*bd10*/  @P0 LDC.64 R6, c[0x0][0x9a8] ;  /* 0x00026a00ff060b82 */ /* 0x000e300000000a00 */
[----:B------:R-:W4:Y:S08]  /*bd20*/  @P1 LDC.64 R10, c[0x0][0x9c0] ;  /* 0x00027000ff0a1b82 */ /* 0x000f300000000a00 */
[----:B------:R-:W1:Y:S01]  /*bd30*/  @P0 LDC.64 R12, c[0x0][0x9b0] ;  /* 0x00026c00ff0c0b82 */ /* 0x000e620000000a00 */
[----:B--2---:R-:W-:-:S02]  /*bd40*/  @P1 IMAD R2, R0, R8, RZ ;  /* 0x0000000800021224 */ /* 0x004fc400078e02ff */
[----:B0-----:R-:W-:Y:S02]  /*bd50*/  @P0 IMAD R0, R0, R6, RZ ;  /* 0x0000000600000224 */ /* 0x001fe400078e02ff */
[C---:B---3--:R-:W-:Y:S02]  /*bd60*/  @P1 IMAD R9, R3.reuse, R9, R2 ;  /* 0x0000000903091224 */ /* 0x048fe400078e0202 */
[----:B------:R-:W-:-:S04]  /*bd70*/  @P1 IMAD.WIDE.U32 R4, R3, R8, RZ ;  /* 0x0000000803041225 */ /* 0x000fc800078e00ff */
[----:B------:R-:W-:Y:S01]  /*bd80*/  @P0 IMAD R7, R3, R7, R0 ;  /* 0x0000000703070224 */ /* 0x000fe200078e0200 */
[----:B------:R-:W-:Y:S01]  /*bd90*/  @P1 IADD3 R5, R5, R9, RZ ;  /* 0x0000000905051210 */ /* 0x000fe20007ffe0ff */
[----:B------:R-:W-:Y:S01]  /*bda0*/  @P0 IMAD.WIDE.U32 R2, R3, R6, RZ ;  /* 0x0000000603020225 */ /* 0x000fe200078e00ff */
[----:B------:R-:W-:-:S03]  /*bdb0*/  @P0 SHF.R.S32.HI R9, RZ, 0x1f, R222 ;  /* 0x0000001fff090819 */ /* 0x000fc600000114de */
[----:B----4-:R-:W-:Y:S02]  /*bdc0*/  @P1 IMAD R6, R15, R10, RZ ;  /* 0x0000000a0f061224 */ /* 0x010fe400078e02ff */
[----:B------:R-:W-:Y:S02]  /*bdd0*/  @P0 IMAD.IADD R3, R3, 0x1, R7 ;  /* 0x0000000103030824 */ /* 0x000fe400078e0207 */
[----:B-1----:R-:W-:Y:S02]  /*bde0*/  @P0 IMAD R0, R9, R12, RZ ;  /* 0x0000000c09000224 */ /* 0x002fe400078e02ff */
[C---:B------:R-:W-:Y:S02]  /*bdf0*/  @P1 IMAD R11, R222.reuse, R11, R6 ;  /* 0x0000000bde0b1224 */ /* 0x040fe400078e0206 */
[----:B------:R-:W-:-:S04]  /*be00*/  @P1 IMAD.WIDE.U32 R6, R222, R10, R4 ;  /* 0x0000000ade061225 */ /* 0x000fc800078e0004 */
[----:B------:R-:W-:Y:S01]  /*be10*/  @P0 IMAD R9, R222, R13, R0 ;  /* 0x0000000dde090224 */ /* 0x000fe200078e0200 */
[----:B------:R-:W-:Y:S01]  /*be20*/  @P1 LEA R8, P3, R6, UR6, 0x2 ;  /* 0x0000000606081c11 */ /* 0x000fe2000f8610ff */
[----:B------:R-:W-:Y:S01]  /*be30*/  @P0 IMAD.WIDE.U32 R2, R222, R12, R2 ;  /* 0x0000000cde020225 */ /* 0x000fe200078e0002 */
[----:B------:R-:W-:-:S03]  /*be40*/  MOV R0, 0x3f800000 ;  /* 0x3f80000000007802 */ /* 0x000fc60000000f00 */
[----:B------:R-:W-:Y:S01]  /*be50*/  @P1 IMAD.IADD R5, R7, 0x1, R11 ;  /* 0x0000000107051824 */ /* 0x000fe200078e020b */
[----:B------:R-:W-:Y:S01]  /*be60*/  @P0 LEA R4, P2, R2, UR4, 0x2 ;  /* 0x0000000402040c11 */ /* 0x000fe2000f8410ff */
[----:B------:R-:W-:Y:S01]  /*be70*/  @P0 IMAD.IADD R3, R3, 0x1, R9 ;  /* 0x0000000103030824 */ /* 0x000fe200078e0209 */
[----:B------:R-:W-:Y:S02]  /*be80*/  ULDC UR4, c[0x0][0x988] ;  /* 0x0002620000047ab9 */ /* 0x000fe40000000800 */
[----:B------:R-:W-:Y:S02]  /*be90*/  @P1 LEA.HI.X R9, R6, UR7, R5, 0x2, P3 ;  /* 0x0000000706091c11 */ /* 0x000fe400098f1405 */
[----:B------:R-:W-:Y:S01]  /*bea0*/  @P0 LEA.HI.X R5, R2, UR5, R3, 0x2, P2 ;  /* 0x0000000502050c11 */ /* 0x000fe200090f1403 */
[----:B------:R-:W-:Y:S02]  /*beb0*/  IMAD.MOV.U32 R3, RZ, RZ, 0x3f800000 ;  /* 0x3f800000ff037424 */ /* 0x000fe400078e00ff */
[----:B------:R0:W2:Y:S04]  /*bec0*/  @P1 LDG.E R0, desc[UR36][R8.64] ;  /* 0x0000002408001981 */ /* 0x0000a8000c1e1900 */
[----:B------:R1:W2:Y:S01]  /*bed0*/  @P0 LDG.E R3, desc[UR36][R4.64] ;  /* 0x0000002404030981 */ /* 0x0002a2000c1e1900 */
[----:B------:R-:W-:-:S02]  /*bee0*/  ISETP.GE.AND P1, PT, R168, 0x1, PT ;  /* 0x00000001a800780c */ /* 0x000fc40003f26270 */
[----:B------:R-:W-:Y:S02]  /*bef0*/  CS2R R20, SRZ ;  /* 0x0000000000147805 */ /* 0x000fe4000001ff00 */
[----:B------:R-:W-:Y:S01]  /*bf00*/  PLOP3.LUT P0, PT, PT, PT, PT, 0x80, 0x0 ;  /* 0x000000000000781c */ /* 0x000fe20003f0f070 */
[----:B------:R-:W-:Y:S01]  /*bf10*/  IMAD.MOV.U32 R142, RZ, RZ, RZ ;  /* 0x000000ffff8e7224 */ /* 0x000fe200078e00ff */
[----:B------:R-:W-:Y:S02]  /*bf20*/  CS2R R146, SRZ ;  /* 0x0000000000927805 */ /* 0x000fe4000001ff00 */
[----:B------:R-:W-:Y:S02]  /*bf30*/  CS2R R108, SRZ ;  /* 0x00000000006c7805 */ /* 0x000fe4000001ff00 */
[----:B------:R-:W-:Y:S02]  /*bf40*/  CS2R R144, SRZ ;  /* 0x0000000000907805 */ /* 0x000fe4000001ff00 */
[----:B------:R-:W-:-:S02]  /*bf50*/  CS2R R126, SRZ ;  /* 0x00000000007e7805 */ /* 0x000fc4000001ff00 */
[----:B------:R-:W-:Y:S02]  /*bf60*/  CS2R R92, SRZ ;  /* 0x00000000005c7805 */ /* 0x000fe4000001ff00 */
[----:B------:R-:W-:Y:S02]  /*bf70*/  MOV R140, RZ ;  /* 0x000000ff008c7202 */ /* 0x000fe40000000f00 */
        /* <DEDUP_REMOVED lines=21> */
[----:B------:R-:W-:Y:S01]  /*c0d0*/  CS2R R98, SRZ ;  /* 0x0000000000627805 */ /* 0x000fe2000001ff00 */
[----:B------:R-:W-:Y:S01]  /*c0e0*/  IMAD.MOV.U32 R97, RZ, RZ, RZ ;  /* 0x000000ffff617224 */ /* 0x000fe200078e00ff */
[----:B------:R-:W-:Y:S01]  /*c0f0*/  CS2R R100, SRZ ;  /* 0x0000000000647805 */ /* 0x000fe2000001ff00 */
[----:B------:R-:W-:Y:S01]  /*c100*/  IMAD.MOV.U32 R95, RZ, RZ, RZ ;  /* 0x000000ffff5f7224 */ /* 0x000fe200078e00ff */
[----:B------:R-:W-:-:S02]  /*c110*/  CS2R R44, SRZ ;  /* 0x00000000002c7805 */ /* 0x000fc4000001ff00 */
[----:B------:R-:W-:Y:S02]  /*c120*/  MOV R132, RZ ;  /* 0x000000ff00847202 */ /* 0x000fe40000000f00 */
        /* <DEDUP_REMOVED lines=24> */
[----:B0-----:R-:W-:Y:S02]  /*c2b0*/  CS2R R8, SRZ ;  /* 0x0000000000087805 */ /* 0x001fe4000001ff00 */
[----:B------:R-:W-:Y:S02]  /*c2c0*/  CS2R R40, SRZ ;  /* 0x0000000000287805 */ /* 0x000fe4000001ff00 */
[----:B------:R-:W-:Y:S02]  /*c2d0*/  CS2R R38, SRZ ;  /* 0x0000000000267805 */ /* 0x000fe4000001ff00 */
[----:B------:R-:W-:Y:S02]  /*c2e0*/  CS2R R34, SRZ ;  /* 0x0000000000227805 */ /* 0x000fe4000001ff00 */
[----:B------:R-:W-:Y:S02]  /*c2f0*/  CS2R R6, SRZ ;  /* 0x0000000000067805 */ /* 0x000fe4000001ff00 */
[----:B------:R-:W-:-:S02]  /*c300*/  CS2R R32, SRZ ;  /* 0x0000000000207805 */ /* 0x000fc4000001ff00 */
[----:B------:R-:W-:Y:S02]  /*c310*/  CS2R R30, SRZ ;  /* 0x00000000001e7805 */ /* 0x000fe4000001ff00 */
[----:B-1----:R-:W-:Y:S02]  /*c320*/  CS2R R4, SRZ ;  /* 0x0000000000047805 */ /* 0x002fe4000001ff00 */
[----:B------:R-:W-:Y:S01]  /*c330*/  CS2R R24, SRZ ;  /* 0x0000000000187805 */ /* 0x000fe2000001ff00 */
[----:B--2---:R-:W-:Y:S01]  /*c340*/  FMUL.FTZ R0, R3, R0 ;  /* 0x0000000003007220 */ /* 0x004fe20000410000 */
[----:B------:R-:W-:-:S03]  /*c350*/  IMAD.MOV.U32 R3, RZ, RZ, RZ ;  /* 0x000000ffff037224 */ /* 0x000fc600078e00ff */
[----:B------:R-:W-:Y:S01]  /*c360*/  FMUL.FTZ R2, R0, UR4 ;  /* 0x0000000400027c20 */ /* 0x000fe20008410000 */
[----:B------:R-:W-:Y:S06]  /*c370*/  @!P1 BRA `(.L_x_597) ;  /* 0x000000c800a09947 */ /* 0x000fec0003800000 */
[----:B------:R-:W0:Y:S01]  /*c380*/  S2R R26, SR_TID.X ;  /* 0x00000000001a7919 */ /* 0x000e220000002100 */
[----:B------:R-:W-:Y:S01]  /*c390*/  UMOV UR4, 0xffffffff ;  /* 0xffffffff00047882 */ /* 0x000fe20000000000 */
[----:B0-----:R-:W-:-:S05]  /*c3a0*/  VIADD R26, R26, 0xffffff80 ;  /* 0xffffff801a1a7836 */ /* 0x001fca0000000000 */
[----:B------:R-:W-:-:S04]  /*c3b0*/  SHF.R.S32.HI R88, RZ, 0x1f, R26 ;  /* 0x0000001fff587819 */ /* 0x000fc8000001141a */
[----:B------:R-:W-:-:S04]  /*c3c0*/  LEA.HI R88, R88, R26, RZ, 0x7 ;  /* 0x0000001a58587211 */ /* 0x000fc800078f38ff */
[----:B------:R-:W-:Y:S01]  /*c3d0*/  SHF.R.S32.HI R13, RZ, 0x7, R88 ;  /* 0x00000007ff0d7819 */ /* 0x000fe20000011458 */
[----:B------:R-:W-:Y:S06]  /*c3e0*/  BRA.DIV UR4, `(.L_x_598) ;  /* 0x00000192044c7947 */ /* 0x000fec000b800000 */
[----:B------:R0:W1:Y:S02]  /*c3f0*/  SHFL.IDX PT, R14, R13, RZ, 0x1f ;  /* 0x00001fff0d0e7589 */ /* 0x00006400000e0000 */
.L_x_880:
[----:B------:R-:W2:Y:S02]  /*c400*/  LDL R0, [R1+0x4c] ;  /* 0x00004c0001007983 */ /* 0x000ea40000100800 */
[----:B--2---:R-:W-:Y:S02]  /*c410*/  R2UR UR4, R0 ;  /* 0x00000000000472ca */ /* 0x004fe400000e0000 */
[----:B-1----:R-:W-:-:S04]  /*c420*/  LEA.HI R0, R14, R14, RZ, 0x1 ;  /* 0x0000000e0e007211 */ /* 0x002fc800078f08ff */
[----:B------:R-:W-:-:S05]  /*c430*/  LOP3.LUT R3, R0, 0x1e, RZ, 0xc0, !PT ;  /* 0x0000001e00037812 */ /* 0x000fca00078ec0ff */
[----:B------:R-:W-:Y:S02]  /*c440*/  IMAD.IADD R3, R14, 0x1, -R3 ;  /* 0x000000010e037824 */ /* 0x000fe400078e0a03 */
[----:B------:R-:W-:-:S03]  /*c450*/  MOV R0, UR4 ;  /* 0x0000000400007c02 */ /* 0x000fc60008000f00 */
[----:B------:R-:W-:Y:S02]  /*c460*/  LEA R3, R3, UR4, 0xd ;  /* 0x0000000403037c11 */ /* 0x000fe4000f8e68ff */
[----:B------:R-:W-:Y:S02]  /*c470*/  LOP3.LUT P0, RZ, R0, 0x3ff, RZ, 0xc0, !PT ;  /* 0x000003ff00ff7812 */ /* 0x000fe4000780c0ff */
[----:B------:R-:W-:Y:S02]  /*c480*/  SHF.R.U32.HI R3, RZ, 0x4, R3 ;  /* 0x00000004ff037819 */ /* 0x000fe40000011603 */
[----:B------:R-:W-:Y:S02]  /*c490*/  P2R R24, PR, RZ, 0x1 ;  /* 0x00000001ff187803 */ /* 0x000fe40000000000 */
[----:B------:R-:W-:-:S07]  /*c4a0*/  LOP3.LUT R28, R3, 0x3fff, RZ, 0xc0, !PT ;  /* 0x00003fff031c7812 */ /* 0x000fce00078ec0ff */
[----:B------:R-:W-:Y:S05]  /*c4b0*/  @!P0 BRA `(.L_x_599) ;  /* 0x0000000000408947 */ /* 0x000fea0003800000 */
[----:B------:R-:W-:Y:S01]  /*c4c0*/  MOV R0, 0x0 ;  /* 0x0000000000007802 */ /* 0x000fe20000000f00 */
[----:B------:R-:W-:Y:S01]  /*c4d0*/  ULDC.64 UR4, c[0x4][0xc0] ;  /* 0x0100300000047ab9 */ /* 0x000fe20000000a00 */
[----:B------:R-:W-:Y:S01]  /*c4e0*/  ULDC.64 UR6, c[0x4][0xc8] ;  /* 0x0100320000067ab9 */ /* 0x000fe20000000a00 */
[----:B------:R-:W-:Y:S01]  /*c4f0*/  IMAD.U32 R4, RZ, RZ, UR4 ;  /* 0x00000004ff047e24 */ /* 0x000fe2000f8e00ff */
[----:B------:R1:W2:Y:S01]  /*c500*/  LDC.64 R14, c[0x4][R0] ;  /* 0x01000000000e7b82 */ /* 0x0002a20000000a00 */
        /* <DEDUP_REMOVED lines=8> */
[----:B01----:R-:W-:-:S07]  /*c590*/  IMAD.MOV.U32 R13, RZ, RZ, RZ ;  /* 0x000000ffff0d7224 */ /* 0x003fce00078e00ff */
[----:B------:R-:W-:-:S07]  /*c5a0*/  LEPC R20, `(.L_x_599) ;  /* 0x000000001014794e */ /* 0x000fce0000000000 */
[----:B--2--5:R-:W-:Y:S05]  /*c5b0*/  CALL.ABS.NOINC R14 ;  /* 0x000000000e007343 */ /* 0x024fea0003c00000 */
.L_x_599:
[----:B------:R-:W-:Y:S02]  /*c5c0*/  ULDC UR4, c[0x0][0x3f4] ;  /* 0x0000fd0000047ab9 */ /* 0x000fe40000000800 */
[----:B------:R-:W-:-:S13]  /*c5d0*/  ISETP.LT.AND P0, PT, RZ, UR4, PT ;  /* 0x00000004ff007c0c */ /* 0x000fda000bf01270 */
[----:B------:R-:W-:Y:S05]  /*c5e0*/  @P0 BRA `(.L_x_600) ;  /* 0x0000000000400947 */ /* 0x000fea0003800000 */
[----:B------:R-:W2:Y:S02]  /*c5f0*/  LDL R20, [R1+0x34] ;  /* 0x0000340001147983 */ /* 0x000ea40000100800 */
[----:B--2---:R-:W-:-:S04]  /*c600*/  LEA.HI R0, R20, R20, RZ, 0x1 ;  /* 0x0000001414007211 */ /* 0x004fc800078f08ff */
[----:B------:R-:W-:-:S05]  /*c610*/  LOP3.LUT R0, R0, 0xfffffffe, RZ, 0xc0, !PT ;  /* 0xfffffffe00007812 */ /* 0x000fca00078ec0ff */
[----:B------:R-:W-:-:S05]  /*c620*/  IMAD.IADD R0, R20, 0x1, -R0 ;  /* 0x0000000114007824 */ /* 0x000fca00078e0a00 */
[----:B------:R-:W-:-:S04]  /*c630*/  SHF.L.U32 R0, R0, 0x1f, RZ ;  /* 0x0000001f00007819 */ /* 0x000fc800000006ff */
[----:B------:R1:W2:Y:S03]  /*c640*/  SYNCS.PHASECHK.TRANS64.TRYWAIT P0, [R23+URZ+0x38800], R0 ;  /* 0x03880000170075a7 */ /* 0x0002a6000800017f */
[----:B--2---:R-:W-:Y:S05]  /*c650*/  @!P0 NANOSLEEP.SYNCS 0x989680 ;  /* 0x009896800000895d */ /* 0x004fea0003900000 */
[----:B------:R-:W2:Y:S01]  /*c660*/  @!P0 SYNCS.PHASECHK.TRANS64 P0, [R23+URZ+0x38800], R0 ;  /* 0x03880000170085a7 */ /* 0x000ea2000800007f */
[----:B------:R-:W-:Y:S04]  /*c670*/  BSSY B0, `(.L_x_601) ;  /* 0x0000006000007945 */ /* 0x000fe80003800000 */
[----:B--2---:R-:W-:Y:S05]  /*c680*/  @P0 BRA `(.L_x_602) ;  /* 0x0000000000100947 */ /* 0x004fea0003800000 */
.L_x_603:
[----:B--2---:R2:W3:Y:S02]  /*c690*/  SYNCS.PHASECHK.TRANS64.TRYWAIT P0, [R23+URZ+0x38800], R0 ;  /* 0x03880000170075a7 */ /* 0x0044e4000800017f */
[----:B---3--:R-:W-:Y:S05]  /*c6a0*/  @!P0 NANOSLEEP.SYNCS 0x989680 ;  /* 0x009896800000895d */ /* 0x008fea0003900000 */
[----:B------:R-:W3:Y:S02]  /*c6b0*/  @!P0 SYNCS.PHASECHK.TRANS64 P0, [R23+URZ+0x38800], R0 ;  /* 0x03880000170085a7 */ /* 0x000ee4000800007f */
[----:B---3--:R-:W-:Y:S05]  /*c6c0*/  @!P0 BRA `(.L_x_603) ;  /* 0xfffffffc00f08947 */ /* 0x008fea000383ffff */
.L_x_602:
[----:B------:R-:W-:Y:S05]  /*c6d0*/  BSYNC B0 ;  /* 0x0000000000007941 */ /* 0x000fea0003800000 */
.L_x_601:
[----:B------:R-:W-:Y:S05]  /*c6e0*/  BRA `(.L_x_604) ;  /* 0x00000070005c7947 */ /* 0x000fea0003800000 */
.L_x_600:
[----:B------:R-:W-:Y:S01]  /*c6f0*/  ISETP.NE.AND P0, PT, R24, RZ, PT ;  /* 0x000000ff1800720c */ /* 0x000fe20003f05270 */
[----:B------:R-:W1:Y:S01]  /*c700*/  LDC.64 R4, c[0x0][0x400] ;  /* 0x00010000ff047b82 */ /* 0x000e620000000a00 */
[----:B-----5:R-:W-:Y:S01]  /*c710*/  SHF.R.S32.HI R0, RZ, 0x1f, R94 ;  /* 0x0000001fff007819 */ /* 0x020fe2000001145e */
[----:B------:R-:W-:Y:S01]  /*c720*/  ULDC.64 UR4, c[0x0][0x3f8] ;  /* 0x0000fe0000047ab9 */ /* 0x000fe20000000a00 */
[----:B------:R-:W-:-:S03]  /*c730*/  ULDC.64 UR6, c[0x0][0x408] ;  /* 0x0001020000067ab9 */ /* 0x000fc60000000a00 */
[C---:B------:R-:W-:Y:S02]  /*c740*/  IMAD R3, R0.reuse, UR4, RZ ;  /* 0x0000000400037c24 */ /* 0x040fe4000f8e02ff */
[----:B------:R-:W2:Y:S01]  /*c750*/  LDC.64 R24, c[0x0][0x3e8] ;  /* 0x0000fa00ff187b82 */ /* 0x000ea20000000a00 */
[----:B------:R-:W-:Y:S02]  /*c760*/  IMAD R7, R0, UR6, RZ ;  /* 0x0000000600077c24 */ /* 0x000fe4000f8e02ff */
[C---:B------:R-:W-:Y:S02]  /*c770*/  IMAD R3, R94.reuse, UR5, R3 ;  /* 0x000000055e037c24 */ /* 0x040fe4000f8e0203 */
[C---:B------:R-:W-:Y:S02]  /*c780*/  IMAD R7, R94.reuse, UR7, R7 ;  /* 0x000000075e077c24 */ /* 0x040fe4000f8e0207 */
[----:B--2---:R-:W-:-:S04]  /*c790*/  IMAD.WIDE.U32 R24, R94, UR4, R24 ;  /* 0x000000045e187c25 */ /* 0x004fc8000f8e0018 */
[----:B-1----:R-:W-:-:S04]  /*c7a0*/  IMAD.WIDE.U32 R94, R94, UR6, R4 ;  /* 0x000000065e5e7c25 */ /* 0x002fc8000f8e0004 */
[----:B------:R-:W-:Y:S01]  /*c7b0*/  IMAD.IADD R26, R3, 0x1, R25 ;  /* 0x00000001031a7824 */ /* 0x000fe200078e0219 */
[----:B------:R-:W-:Y:S01]  /*c7c0*/  IADD3 R27, R7, R95, RZ ;  /* 0x0000005f071b7210 */ /* 0x000fe20007ffe0ff */
[----:B------:R-:W-:Y:S06]  /*c7d0*/  @!P0 BRA `(.L_x_605) ;  /* 0x0000000000408947 */ /* 0x000fec0003800000 */
        /* <DEDUP_REMOVED lines=15> */
[----:B--2---:R-:W-:Y:S05]  /*c8d0*/  CALL.ABS.NOINC R14 ;  /* 0x000000000e007343 */ /* 0x004fea0003c00000 */
.L_x_605:
[----:B------:R-:W-:Y:S01]  /*c8e0*/  ULDC.U8 UR4, c[0x0][0x410] ;  /* 0x0001040000047ab9 */ /* 0x000fe20000000000 */
[----:B------:R-:W-:Y:S01]  /*c8f0*/  BSSY B0, `(.L_x_606) ;  /* 0x00006ee000007945 */ /* 0x000fe20003800000 */
[----:B------:R-:W-:Y:S01]  /*c900*/  ISETP.NE.AND P0, PT, RZ, UR4, PT ;  /* 0x00000004ff007c0c */ /* 0x000fe2000bf05270 */
[----:B------:R-:W-:-:S12]  /*c910*/  IMAD R6, R221, 0x80, R219 ;  /* 0x00000080dd067824 */ /* 0x000fd800078e02db */
[----:B------:R-:W-:Y:S05]  /*c920*/  @!P0 BRA `(.L_x_607) ;  /* 0x0000003400a08947 */ /* 0x000fea0003800000 */
[----:B------:R-:W-:-:S03]  /*c930*/  UMOV UR4, 0xffffffff ;  /* 0xffffffff00047882 */ /* 0x000fc60000000000 */
[----:B------:R-:W-:Y:S05]  /*c940*/  BRA.DIV UR4, `(.L_x_608) ;  /* 0x0000018e04187947 */ /* 0x000fea000b800000 */
[----:B------:R1:W2:Y:S04]  /*c950*/  SHFL.IDX PT, R3, R24, RZ, 0x181f ;  /* 0x00181fff18037589 */ /* 0x0002a800000e0000 */
[----:B------:R1:W3:Y:S04]  /*c960*/  SHFL.IDX PT, R14, R94, RZ, 0x181f ;  /* 0x00181fff5e0e7589 */ /* 0x0002e800000e0000 */
[----:B------:R1:W4:Y:S04]  /*c970*/  SHFL.IDX PT, R0, R26, RZ, 0x181f ;  /* 0x00181fff1a007589 */ /* 0x00032800000e0000 */
[----:B------:R1:W0:Y:S02]  /*c980*/  SHFL.IDX PT, R4, R27, RZ, 0x181f ;  /* 0x00181fff1b047589 */ /* 0x00022400000e0000 */
.L_x_886:
[----:B------:R-:W5:Y:S01]  /*c990*/  LDL R7, [R1+0x34] ;  /* 0x0000340001077983 */ /* 0x000f620000100800 */
[----:B------:R-:W-:Y:S01]  /*c9a0*/  ULDC UR4, c[0x0][0x448] ;  /* 0x0001120000047ab9 */ /* 0x000fe20000000800 */
[----:B------:R-:W-:Y:S01]  /*c9b0*/  BSSY B1, `(.L_x_609) ;  /* 0x0000020000017945 */ /* 0x000fe20003800000 */
[----:B------:R-:W-:Y:S01]  /*c9c0*/  IMAD R30, R96, UR4, RZ ;  /* 0x00000004601e7c24 */ /* 0x000fe2000f8e02ff */
[----:B------:R-:W-:Y:S02]  /*c9d0*/  CS2R R10, SRZ ;  /* 0x00000000000a7805 */ /* 0x000fe4000001ff00 */
[----:B------:R-:W-:Y:S02]  /*c9e0*/  CS2R R20, SRZ ;  /* 0x0000000000147805 */ /* 0x000fe4000001ff00 */
[----:B0-----:R-:W-:Y:S02]  /*c9f0*/  CS2R R12, SRZ ;  /* 0x00000000000c7805 */ /* 0x001fe4000001ff00 */
[----:B------:R-:W-:Y:S01]  /*ca00*/  ISETP.GE.AND P0, PT, R6, R30, PT ;  /* 0x0000001e0600720c */ /* 0x000fe20003f06270 */
[----:B------:R-:W-:Y:S01]  /*ca10*/  IMAD R30, R221, -0x80, R30 ;  /* 0xffffff80dd1e7824 */ /* 0x000fe200078e021e */
[----:B-----5:R-:W-:-:S04]  /*ca20*/  LEA.HI R5, R7, R7, RZ, 0x1 ;  /* 0x0000000707057211 */ /* 0x020fc800078f08ff */
[----:B------:R-:W-:-:S05]  /*ca30*/  LOP3.LUT R5, R5, 0xfffffffe, RZ, 0xc0, !PT ;  /* 0xfffffffe05057812 */ /* 0x000fca00078ec0ff */
[----:B------:R-:W-:Y:S01]  /*ca40*/  IMAD.IADD R5, R7, 0x1, -R5 ;  /* 0x0000000107057824 */ /* 0x000fe200078e0a05 */
[----:B------:R-:W-:-:S04]  /*ca50*/  CS2R R6, SRZ ;  /* 0x0000000000067805 */ /* 0x000fc8000001ff00 */
[----:B------:R-:W-:Y:S01]  /*ca60*/  SHF.L.U32 R32, R5, 0x1f, RZ ;  /* 0x0000001f05207819 */ /* 0x000fe200000006ff */
[----:B------:R-:W-:Y:S06]  /*ca70*/  @P0 BRA `(.L_x_610) ;  /* 0x00000000004c0947 */ /* 0x000fec0003800000 */
[----:B------:R-:W-:Y:S01]  /*ca80*/  ULDC UR4, c[0x0][0x3f4] ;  /* 0x0000fd0000047ab9 */ /* 0x000fe20000000800 */
[----:B------:R-:W-:Y:S02]  /*ca90*/  SHF.R.S32.HI R11, RZ, 0x1f, R218 ;  /* 0x0000001fff0b7819 */ /* 0x000fe400000114da */
[----:B------:R-:W-:Y:S02]  /*caa0*/  ISETP.GE.AND P4, PT, R18, UR4, PT ;  /* 0x0000000412007c0c */ /* 0x000fe4000bf86270 */
[----:B------:R-:W-:Y:S02]  /*cab0*/  ISETP.GE.AND P5, PT, R218, UR4, PT ;  /* 0x00000004da007c0c */ /* 0x000fe4000bfa6270 */
[----:B------:R-:W-:Y:S02]  /*cac0*/  SHF.R.S32.HI R5, RZ, 0x1f, R18 ;  /* 0x0000001fff057819 */ /* 0x000fe40000011412 */
[----:B------:R-:W-:-:S07]  /*cad0*/  CS2R R20, SRZ ;  /* 0x0000000000147805 */ /* 0x000fce000001ff00 */
[-C--:B-1-3--:R-:W-:Y:S02]  /*cae0*/  @!P4 IADD3 R24, P1, R18, R14.reuse, RZ ;  /* 0x0000000e1218c210 */ /* 0x08afe40007f3e0ff */
[CC--:B--2---:R-:W-:Y:S02]  /*caf0*/  @!P5 IADD3 R26, P2, R218.reuse, R3.reuse, RZ ;  /* 0x00000003da1ad210 */ /* 0x0c4fe40007f5e0ff */
[----:B------:R-:W-:Y:S01]  /*cb00*/  @!P5 IADD3 R14, P3, R218, R14, RZ ;  /* 0x0000000eda0ed210 */ /* 0x000fe20007f7e0ff */
[----:B------:R-:W-:Y:S01]  /*cb10*/  @!P4 IMAD.X R25, R4, 0x1, R5, P1 ;  /* 0x000000010419c824 */ /* 0x000fe200008e0605 */
[----:B------:R-:W-:Y:S01]  /*cb20*/  @!P4 IADD3 R8, P0, R18, R3, RZ ;  /* 0x000000031208c210 */ /* 0x000fe20007f1e0ff */
[--C-:B----4-:R-:W-:Y:S02]  /*cb30*/  @!P5 IMAD.X R27, R0, 0x1, R11.reuse, P2 ;  /* 0x00000001001bd824 */ /* 0x110fe400010e060b */
[----:B------:R-:W-:Y:S01]  /*cb40*/  @!P5 IMAD.X R15, R4, 0x1, R11, P3 ;  /* 0x00000001040fd824 */ /* 0x000fe200018e060b */
[----:B------:R-:W-:-:S02]  /*cb50*/  CS2R R10, SRZ ;  /* 0x00000000000a7805 */ /* 0x000fc4000001ff00 */
[----:B------:R-:W-:Y:S01]  /*cb60*/  @!P4 IADD3.X R9, R0, R5, RZ, P0, !PT ;  /* 0x000000050009c210 */ /* 0x000fe200007fe4ff */
[----:B------:R0:W5:Y:S04]  /*cb70*/  @!P4 LD.E.64 R12, desc[UR36][R24.64] ;  /* 0x00000024180cc980 */ /* 0x000168000c101b00 */
[----:B------:R0:W5:Y:S04]  /*cb80*/  @!P4 LD.E.64 R6, desc[UR36][R8.64] ;  /* 0x000000240806c980 */ /* 0x000168000c101b00 */
[----:B------:R0:W5:Y:S04]  /*cb90*/  @!P5 LD.E.64 R10, desc[UR36][R26.64] ;  /* 0x000000241a0ad980 */ /* 0x000168000c101b00 */
[----:B------:R0:W5:Y:S02]  /*cba0*/  @!P5 LD.E.64 R20, desc[UR36][R14.64] ;  /* 0x000000240e14d980 */ /* 0x000164000c101b00 */
.L_x_610:
[----:B------:R-:W-:Y:S05]  /*cbb0*/  BSYNC B1 ;  /* 0x0000000000017941 */ /* 0x000fea0003800000 */
.L_x_609:
[----:B------:R-:W3:Y:S01]  /*cbc0*/  SYNCS.PHASECHK.TRANS64.TRYWAIT P0, [R23+URZ+0x38800], R32 ;  /* 0x03880020170075a7 */ /* 0x000ee2000800017f */
[----:B0----5:R-:W-:Y:S01]  /*cbd0*/  SHF.R.U32.HI R9, RZ, 0x8, R7 ;  /* 0x00000008ff097819 */ /* 0x021fe20000011607 */
[----:B------:R-:W-:Y:S01]  /*cbe0*/  BSSY B1, `(.L_x_611) ;  /* 0x000002e000017945 */ /* 0x000fe20003800000 */
[----:B--2---:R-:W-:Y:S02]  /*cbf0*/  SHF.R.U32.HI R3, RZ, 0x8, R10 ;  /* 0x00000008ff037819 */ /* 0x004fe4000001160a */
[----:B----4-:R-:W-:Y:S02]  /*cc00*/  SHF.R.U32.HI R0, RZ, 0x8, R6 ;  /* 0x00000008ff007819 */ /* 0x010fe40000011606 */
[----:B-1----:R-:W-:Y:S02]  /*cc10*/  SHF.R.U32.HI R24, RZ, 0x8, R11 ;  /* 0x00000008ff187819 */ /* 0x002fe4000001160b */
[----:B------:R-:W-:Y:S02]  /*cc20*/  LOP3.LUT R8, R7, 0xff, RZ, 0xc0, !PT ;  /* 0x000000ff07087812 */ /* 0x000fe400078ec0ff */
[----:B------:R-:W-:-:S02]  /*cc30*/  LOP3.LUT R9, R9, 0xff, RZ, 0xc0, !PT ;  /* 0x000000ff09097812 */ /* 0x000fc400078ec0ff */
[----:B---3--:R-:W-:Y:S02]  /*cc40*/  LOP3.LUT R14, R10, 0xff, RZ, 0xc0, !PT ;  /* 0x000000ff0a0e7812 */ /* 0x008fe400078ec0ff */
[----:B------:R-:W-:Y:S02]  /*cc50*/  LOP3.LUT R3, R3, 0xff, RZ, 0xc0, !PT ;  /* 0x000000ff03037812 */ /* 0x000fe400078ec0ff */
[----:B------:R-:W-:Y:S02]  /*cc60*/  LOP3.LUT R5, R0, 0xff, RZ, 0xc0, !PT ;  /* 0x000000ff00057812 */ /* 0x000fe400078ec0ff */
[----:B------:R-:W-:Y:S02]  /*cc70*/  LOP3.LUT R15, R11, 0xff, RZ, 0xc0, !PT ;  /* 0x000000ff0b0f7812 */ /* 0x000fe400078ec0ff */
[----:B------:R-:W-:Y:S02]  /*cc80*/  LOP3.LUT R0, R24, 0xff, RZ, 0xc0, !PT ;  /* 0x000000ff18007812 */ /* 0x000fe400078ec0ff */
[----:B------:R-:W-:-:S02]  /*cc90*/  PRMT R8, R9, 0x7604, R8 ;  /* 0x0000760409087816 */ /* 0x000fc40000000008 */
[----:B------:R-:W-:Y:S02]  /*cca0*/  SHF.R.U32.HI R27, RZ, 0x8, R13 ;  /* 0x00000008ff1b7819 */ /* 0x000fe4000001160d */
[----:B------:R-:W-:Y:S02]  /*ccb0*/  SHF.R.U32.HI R31, RZ, 0x8, R21 ;  /* 0x00000008ff1f7819 */ /* 0x000fe40000011615 */
[----:B------:R-:W-:Y:S02]  /*ccc0*/  PRMT R9, R3, 0x7604, R14 ;  /* 0x0000760403097816 */ /* 0x000fe4000000000e */
[----:B------:R-:W-:Y:S02]  /*ccd0*/  SHF.R.U32.HI R3, RZ, 0x8, R20 ;  /* 0x00000008ff037819 */ /* 0x000fe40000011614 */
[----:B------:R-:W-:Y:S02]  /*cce0*/  PRMT R15, R0, 0x7604, R15 ;  /* 0x00007604000f7816 */ /* 0x000fe4000000000f */
[----:B------:R-:W-:-:S02]  /*ccf0*/  SHF.R.U32.HI R0, RZ, 0x8, R12 ;  /* 0x00000008ff007819 */ /* 0x000fc4000001160c */
[----:B------:R-:W-:Y:S02]  /*cd00*/  LOP3.LUT R14, R13, 0xff, RZ, 0xc0, !PT ;  /* 0x000000ff0d0e7812 */ /* 0x000fe400078ec0ff */
[----:B------:R-:W-:Y:S02]  /*cd10*/  LOP3.LUT R26, R21, 0xff, RZ, 0xc0, !PT ;  /* 0x000000ff151a7812 */ /* 0x000fe400078ec0ff */
[----:B------:R-:W-:Y:S02]  /*cd20*/  LOP3.LUT R27, R27, 0xff, RZ, 0xc0, !PT ;  /* 0x000000ff1b1b7812 */ /* 0x000fe400078ec0ff */
[----:B------:R-:W-:Y:S02]  /*cd30*/  LOP3.LUT R31, R31, 0xff, RZ, 0xc0, !PT ;  /* 0x000000ff1f1f7812 */ /* 0x000fe400078ec0ff */
[----:B------:R-:W-:Y:S02]  /*cd40*/  LOP3.LUT R24, R20, 0xff, RZ, 0xc0, !PT ;  /* 0x000000ff14187812 */ /* 0x000fe400078ec0ff */
[----:B------:R-:W-:-:S02]  /*cd50*/  LOP3.LUT R3, R3, 0xff, RZ, 0xc0, !PT ;  /* 0x000000ff03037812 */ /* 0x000fc400078ec0ff */
[----:B------:R-:W-:Y:S02]  /*cd60*/  LOP3.LUT R25, R0, 0xff, RZ, 0xc0, !PT ;  /* 0x000000ff00197812 */ /* 0x000fe400078ec0ff */
[----:B------:R-:W-:Y:S02]  /*cd70*/  PRMT R14, R27, 0x7604, R14 ;  /* 0x000076041b0e7816 */ /* 0x000fe4000000000e */
[----:B------:R-:W-:Y:S02]  /*cd80*/  PRMT R26, R31, 0x7604, R26 ;  /* 0x000076041f1a7816 */ /* 0x000fe4000000001a */
[----:B------:R-:W-:Y:S02]  /*cd90*/  SHF.R.U32.HI R0, RZ, 0x10, R11 ;  /* 0x00000010ff007819 */ /* 0x000fe4000001160b */
[----:B------:R-:W-:Y:S02]  /*cda0*/  SHF.R.U32.HI R27, RZ, 0x10, R13 ;  /* 0x00000010ff1b7819 */ /* 0x000fe4000001160d */
[----:B------:R-:W-:Y:S01]  /*cdb0*/  SHF.R.U32.HI R31, RZ, 0x10, R21 ;  /* 0x00000010ff1f7819 */ /* 0x000fe20000011615 */
[----:B------:R-:W-:Y:S01]  /*cdc0*/  IMAD.U32 R0, R0, 0x10000, RZ ;  /* 0x0001000000007824 */ /* 0x000fe200078e00ff */
[----:B------:R-:W-:Y:S01]  /*cdd0*/  LOP3.LUT R4, R6, 0xff, RZ, 0xc0, !PT ;  /* 0x000000ff06047812 */ /* 0x000fe200078ec0ff */
[----:B------:R-:W-:Y:S01]  /*cde0*/  IMAD.U32 R27, R27, 0x10000, RZ ;  /* 0x000100001b1b7824 */ /* 0x000fe200078e00ff */
[----:B------:R-:W-:Y:S01]  /*cdf0*/  PRMT R29, R3, 0x7604, R24 ;  /* 0x00007604031d7816 */ /* 0x000fe20000000018 */
[----:B------:R-:W-:Y:S01]  /*ce00*/  IMAD.U32 R31, R31, 0x10000, RZ ;  /* 0x000100001f1f7824 */ /* 0x000fe200078e00ff */
[----:B------:R-:W-:-:S02]  /*ce10*/  SHF.R.U32.HI R3, RZ, 0x10, R7 ;  /* 0x00000010ff037819 */ /* 0x000fc40000011607 */
[----:B------:R-:W-:Y:S02]  /*ce20*/  PRMT R5, R5, 0x7604, R4 ;  /* 0x0000760405057816 */ /* 0x000fe40000000004 */
[----:B------:R-:W-:Y:S02]  /*ce30*/  LOP3.LUT R4, R12, 0xff, RZ, 0xc0, !PT ;  /* 0x000000ff0c047812 */ /* 0x000fe400078ec0ff */
[----:B------:R-:W-:Y:S02]  /*ce40*/  SHF.L.U32 R3, R3, 0x10, RZ ;  /* 0x0000001003037819 */ /* 0x000fe400000006ff */
[----:B------:R-:W-:Y:S02]  /*ce50*/  PRMT R25, R25, 0x7604, R4 ;  /* 0x0000760419197816 */ /* 0x000fe40000000004 */
[----:B------:R-:W-:Y:S02]  /*ce60*/  LOP3.LUT R3, R8, 0xff0000, R3, 0xf8, !PT ;  /* 0x00ff000008037812 */ /* 0x000fe400078ef803 */
[----:B------:R-:W-:-:S02]  /*ce70*/  LOP3.LUT R15, R15, 0xff0000, R0, 0xf8, !PT ;  /* 0x00ff00000f0f7812 */ /* 0x000fc400078ef800 */
[----:B------:R-:W-:Y:S02]  /*ce80*/  LOP3.LUT R27, R14, 0xff0000, R27, 0xf8, !PT ;  /* 0x00ff00000e1b7812 */ /* 0x000fe400078ef81b */
[----:B------:R-:W-:Y:S02]  /*ce90*/  LOP3.LUT R31, R26, 0xff0000, R31, 0xf8, !PT ;  /* 0x00ff00001a1f7812 */ /* 0x000fe400078ef81f */
[----:B------:R-:W-:Y:S01]  /*cea0*/  LOP3.LUT R5, R5, 0xff0000, R6, 0xf8, !PT ;  /* 0x00ff000005057812 */ /* 0x000fe200078ef806 */
[----:B------:R-:W-:Y:S06]  /*ceb0*/  @!P0 BRA `(.L_x_612) ;  /* 0x00000188002c8947 */ /* 0x000fec0003800000 */
.L_x_887:
[----:B------:R-:W-:Y:S05]  /*cec0*/  BSYNC B1 ;  /* 0x0000000000017941 */ /* 0x000fea0003800000 */
.L_x_611:
[----:B------:R-:W-:Y:S01]  /*ced0*/  VIMNMX R8, R30, 0x80, PT ;  /* 0x000000801e087848 */ /* 0x000fe20003fe0100 */
[----:B------:R-:W-:Y:S01]  /*cee0*/  BSSY B1, `(.L_x_613) ;  /* 0x00000ca000017945 */ /* 0x000fe20003800000 */
[----:B------:R-:W-:Y:S02]  /*cef0*/  LOP3.LUT R9, R9, 0xff0000, R10, 0xf8, !PT ;  /* 0x00ff000009097812 */ /* 0x000fe400078ef80a */
[----:B------:R-:W-:Y:S02]  /*cf00*/  ISETP.GE.AND P0, PT, R219, R8, PT ;  /* 0x00000008db00720c */ /* 0x000fe40003f06270 */
[----:B------:R-:W-:Y:S02]  /*cf10*/  LOP3.LUT R25, R25, 0xff0000, R12, 0xf8, !PT ;  /* 0x00ff000019197812 */ /* 0x000fe400078ef80c */
[----:B------:R-:W-:Y:S02]  /*cf20*/  LOP3.LUT R29, R29, 0xff0000, R20, 0xf8, !PT ;  /* 0x00ff00001d1d7812 */ /* 0x000fe400078ef814 */
[----:B------:R-:W-:-:S02]  /*cf30*/  LOP3.LUT R9, R9, 0xff000000, R10, 0xf8, !PT ;  /* 0xff00000009097812 */ /* 0x000fc400078ef80a */
[----:B------:R-:W-:Y:S02]  /*cf40*/  LOP3.LUT R10, R15, 0xff000000, R11, 0xf8, !PT ;  /* 0xff0000000f0a7812 */ /* 0x000fe400078ef80b */
[----:B------:R-:W-:Y:S02]  /*cf50*/  LOP3.LUT R11, R25, 0xff000000, R12, 0xf8, !PT ;  /* 0xff000000190b7812 */ /* 0x000fe400078ef80c */
[----:B------:R-:W-:Y:S02]  /*cf60*/  LOP3.LUT R0, R5, 0xff000000, R6, 0xf8, !PT ;  /* 0xff00000005007812 */ /* 0x000fe400078ef806 */
[----:B------:R-:W-:Y:S02]  /*cf70*/  LOP3.LUT R3, R3, 0xff000000, R7, 0xf8, !PT ;  /* 0xff00000003037812 */ /* 0x000fe400078ef807 */
[----:B------:R-:W-:Y:S02]  /*cf80*/  LOP3.LUT R13, R27, 0xff000000, R13, 0xf8, !PT ;  /* 0xff0000001b0d7812 */ /* 0x000fe400078ef80d */
[----:B------:R-:W-:-:S02]  /*cf90*/  LOP3.LUT R12, R29, 0xff000000, R20, 0xf8, !PT ;  /* 0xff0000001d0c7812 */ /* 0x000fc400078ef814 */
[----:B------:R-:W-:Y:S01]  /*cfa0*/  LOP3.LUT R14, R31, 0xff000000, R21, 0xf8, !PT ;  /* 0xff0000001f0e7812 */ /* 0x000fe200078ef815 */
[----:B------:R-:W-:Y:S06]  /*cfb0*/  @P0 BRA `(.L_x_614) ;  /* 0x0000000800f00947 */ /* 0x000fec0003800000 */
[----:B------:R1:W5:Y:S01]  /*cfc0*/  LDL R41, [R1+0x24] ;  /* 0x0000240001297983 */ /* 0x0003620000100800 */
[----:B------:R-:W2:Y:S01]  /*cfd0*/  LDC R5, c[0x0][0x3f4] ;  /* 0x0000fd00ff057b82 */ /* 0x000ea20000000800 */
[----:B------:R-:W-:Y:S01]  /*cfe0*/  BSSY B2, `(.L_x_615) ;  /* 0x000005e000027945 */ /* 0x000fe20003800000 */
[-C--:B--2---:R-:W-:Y:S02]  /*cff0*/  ISETP.GE.AND P0, PT, R18, R5.reuse, PT ;  /* 0x000000051200720c */ /* 0x084fe40003f06270 */
[----:B------:R-:W-:-:S11]  /*d000*/  ISETP.GE.AND P1, PT, R218, R5, PT ;  /* 0x00000005da00720c */ /* 0x000fd60003f26270 */
[----:B-1----:R-:W-:Y:S05]  /*d010*/  @P0 BRA `(.L_x_616) ;  /* 0x0000000400680947 */ /* 0x002fea0003800000 */
[----:B-----5:R-:W1:Y:S01]  /*d020*/  LDS.128 R4, [R41+0x20400] ;  /* 0x0204000029047984 */ /* 0x020e620000000c00 */
[----:B------:R-:W-:Y:S02]  /*d030*/  F2FP.F16.E4M3.UNPACK_B R29, R11 ;  /* 0x0000000bff1d723e */ /* 0x000fe400020006ff */
[----:B------:R-:W-:-:S03]  /*d040*/  F2FP.F16.E4M3.UNPACK_B R26, R0 ;  /* 0x00000000ff1a723e */ /* 0x000fc600020006ff */
[--C-:B------:R-:W-:Y:S02]  /*d050*/  HADD2.F32 R30, -RZ, R29.reuse.H1_H1 ;  /* 0x3000001dff1e7230 */ /* 0x100fe40000004100 */
[--C-:B------:R-:W-:Y:S02]  /*d060*/  HADD2.F32 R27, -RZ, R26.reuse.H1_H1 ;  /* 0x3000001aff1b7230 */ /* 0x100fe40000004100 */
[----:B------:R-:W-:Y:S02]  /*d070*/  HADD2.F32 R29, -RZ, R29.H0_H0 ;  /* 0x2000001dff1d7230 */ /* 0x000fe40000004100 */
[----:B------:R-:W-:Y:S01]  /*d080*/  HADD2.F32 R26, -RZ, R26.H0_H0 ;  /* 0x2000001aff1a7230 */ /* 0x000fe20000004100 */
[-C--:B-1----:R-:W-:Y:S02]  /*d090*/  F2FP.F16.E4M3.UNPACK_B R15, R4.reuse.H1 ;  /* 0x00000004ff0f723e */ /* 0x082fe400030006ff */
[-C--:B------:R-:W-:Y:S02]  /*d0a0*/  F2FP.F16.E4M3.UNPACK_B R21, R5.reuse ;  /* 0x00000005ff15723e */ /* 0x080fe400020006ff */
[----:B------:R-:W-:Y:S01]  /*d0b0*/  F2FP.F16.E4M3.UNPACK_B R24, R5.H1 ;  /* 0x00000005ff18723e */ /* 0x000fe200030006ff */
[--C-:B------:R-:W-:Y:S01]  /*d0c0*/  HADD2.F32 R20, -RZ, R15.reuse.H0_H0 ;  /* 0x2000000fff147230 */ /* 0x100fe20000004100 */
[----:B------:R-:W-:Y:S01]  /*d0d0*/  F2FP.F16.E4M3.UNPACK_B R4, R4 ;  /* 0x00000004ff04723e */ /* 0x000fe200020006ff */
[----:B------:R-:W-:Y:S01]  /*d0e0*/  HADD2.F32 R15, -RZ, R15.H1_H1 ;  /* 0x3000000fff0f7230 */ /* 0x000fe20000004100 */
[----:B------:R-:W-:-:S02]  /*d0f0*/  F2FP.F16.E4M3.UNPACK_B R25, R6 ;  /* 0x00000006ff19723e */ /* 0x000fc400020006ff */
[----:B------:R-:W-:Y:S02]  /*d100*/  F2FP.F16.E4M3.UNPACK_B R6, R6.H1 ;  /* 0x00000006ff06723e */ /* 0x000fe400030006ff */
[CC--:B------:R-:W-:Y:S01]  /*d110*/  FMUL.FTZ R5, R15.reuse, R30.reuse ;  /* 0x0000001e0f057220 */ /* 0x0c0fe20000410000 */
[----:B------:R-:W-:Y:S01]  /*d120*/  FMUL.FTZ R31, R15, R27 ;  /* 0x0000001b0f1f7220 */ /* 0x000fe20000410000 */
[----:B------:R-:W-:Y:S02]  /*d130*/  F2FP.F16.E4M3.UNPACK_B R15, R7 ;  /* 0x00000007ff0f723e */ /* 0x000fe400020006ff */
[C---:B------:R-:W-:Y:S01]  /*d140*/  FFMA.FTZ R33, R20.reuse, R27, -R5 ;  /* 0x0000001b14217223 */ /* 0x040fe20000010805 */
[--C-:B------:R-:W-:Y:S01]  /*d150*/  HADD2.F32 R5, -RZ, R4.reuse.H1_H1 ;  /* 0x30000004ff057230 */ /* 0x100fe20000004100 */
[----:B------:R-:W-:Y:S01]  /*d160*/  F2FP.F16.E4M3.UNPACK_B R27, R11.H1 ;  /* 0x0000000bff1b723e */ /* 0x000fe200030006ff */
[----:B------:R-:W-:Y:S01]  /*d170*/  FFMA.FTZ R34, R20, R30, R31 ;  /* 0x0000001e14227223 */ /* 0x000fe2000001001f */
[----:B------:R-:W-:Y:S01]  /*d180*/  HADD2.F32 R4, -RZ, R4.H0_H0 ;  /* 0x20000004ff047230 */ /* 0x000fe20000004100 */
[----:B------:R-:W-:Y:S01]  /*d190*/  F2FP.F16.E4M3.UNPACK_B R20, R0.H1 ;  /* 0x00000000ff14723e */ /* 0x000fe200030006ff */
[C---:B------:R-:W-:Y:S01]  /*d1a0*/  FMUL.FTZ R31, R5.reuse, R29 ;  /* 0x0000001d051f7220 */ /* 0x040fe20000410000 */
[----:B0-----:R-:W-:Y:S01]  /*d1b0*/  FMUL.FTZ R32, R5, R26 ;  /* 0x0000001a05207220 */ /* 0x001fe20000410000 */
[----:B------:R-:W-:Y:S01]  /*d1c0*/  HADD2.F32 R30, -RZ, R27.H1_H1 ;  /* 0x3000001bff1e7230 */ /* 0x000fe20000004100 */
[----:B------:R-:W-:Y:S01]  /*d1d0*/  F2FP.F16.E4M3.UNPACK_B R7, R7.H1 ;  /* 0x00000007ff07723e */ /* 0x000fe200030006ff */
[----:B------:R-:W-:-:S02]  /*d1e0*/  HADD2.F32 R5, -RZ, R24.H1_H1 ;  /* 0x30000018ff057230 */ /* 0x000fc40000004100 */
[C---:B------:R-:W-:Y:S01]  /*d1f0*/  FFMA.FTZ R31, R4.reuse, R26, -R31 ;  /* 0x0000001a041f7223 */ /* 0x040fe2000001081f */
[----:B------:R-:W-:Y:S01]  /*d200*/  FFMA.FTZ R32, R4, R29, R32 ;  /* 0x0000001d04207223 */ /* 0x000fe20000010020 */
[----:B------:R-:W-:Y:S02]  /*d210*/  HADD2.F32 R26, -RZ, R20.H1_H1 ;  /* 0x30000014ff1a7230 */ /* 0x000fe40000004100 */
[----:B------:R-:W-:Y:S02]  /*d220*/  HADD2.F32 R24, -RZ, R24.H0_H0 ;  /* 0x20000018ff187230 */ /* 0x000fe40000004100 */
[C---:B------:R-:W-:Y:S01]  /*d230*/  FMUL.FTZ R29, R5.reuse, R30 ;  /* 0x0000001e051d7220 */ /* 0x040fe20000410000 */
[----:B------:R-:W-:Y:S02]  /*d240*/  HADD2.F32 R27, -RZ, R27.H0_H0 ;  /* 0x2000001bff1b7230 */ /* 0x000fe40000004100 */
[----:B------:R-:W-:Y:S01]  /*d250*/  FMUL.FTZ R5, R5, R26 ;  /* 0x0000001a05057220 */ /* 0x000fe20000410000 */
[----:B------:R-:W-:-:S02]  /*d260*/  HADD2.F32 R4, -RZ, R21.H1_H1 ;  /* 0x30000015ff047230 */ /* 0x000fc40000004100 */
[C---:B------:R-:W-:Y:S01]  /*d270*/  FFMA.FTZ R35, R24.reuse, R26, -R29 ;  /* 0x0000001a18237223 */ /* 0x040fe2000001081d */
[----:B------:R-:W-:Y:S01]  /*d280*/  HADD2.F32 R20, -RZ, R20.H0_H0 ;  /* 0x20000014ff147230 */ /* 0x000fe20000004100 */
[----:B------:R-:W-:Y:S01]  /*d290*/  F2FP.F16.E4M3.UNPACK_B R26, R13 ;  /* 0x0000000dff1a723e */ /* 0x000fe200020006ff */
[----:B------:R-:W-:Y:S02]  /*d2a0*/  HADD2.F32 R21, -RZ, R21.H0_H0 ;  /* 0x20000015ff157230 */ /* 0x000fe40000004100 */
[----:B------:R-:W-:Y:S01]  /*d2b0*/  FFMA.FTZ R30, R24, R30, R5 ;  /* 0x0000001e181e7223 */ /* 0x000fe20000010005 */
[C---:B------:R-:W-:Y:S01]  /*d2c0*/  FMUL.FTZ R36, R4.reuse, R27 ;  /* 0x0000001b04247220 */ /* 0x040fe20000410000 */
[----:B------:R-:W-:Y:S01]  /*d2d0*/  F2FP.F16.E4M3.UNPACK_B R24, R3 ;  /* 0x00000003ff18723e */ /* 0x000fe200020006ff */
[-C--:B------:R-:W-:Y:S01]  /*d2e0*/  FMUL.FTZ R4, R4, R20.reuse ;  /* 0x0000001404047220 */ /* 0x080fe20000410000 */
[----:B------:R-:W-:Y:S02]  /*d2f0*/  HADD2.F32 R29, -RZ, R26.H1_H1 ;  /* 0x3000001aff1d7230 */ /* 0x000fe40000004100 */
[----:B------:R-:W-:Y:S01]  /*d300*/  FFMA.FTZ R36, R21, R20, -R36 ;  /* 0x0000001415247223 */ /* 0x000fe20000010824 */
[----:B------:R-:W-:-:S02]  /*d310*/  HADD2.F32 R5, -RZ, R6.H1_H1 ;  /* 0x30000006ff057230 */ /* 0x000fc40000004100 */
[----:B------:R-:W-:Y:S01]  /*d320*/  FFMA.FTZ R27, R21, R27, R4 ;  /* 0x0000001b151b7223 */ /* 0x000fe20000010004 */
[----:B------:R-:W-:Y:S01]  /*d330*/  HADD2.F32 R20, -RZ, R24.H1_H1 ;  /* 0x30000018ff147230 */ /* 0x000fe20000004100 */
[----:B------:R-:W-:Y:S01]  /*d340*/  F2FP.SATFINITE.E4M3.F32.PACK_AB_MERGE_C R30, R30, R35, RZ ;  /* 0x000000231e1e723e */ /* 0x000fe200048070ff */
[----:B------:R-:W-:Y:S02]  /*d350*/  HADD2.F32 R6, -RZ, R6.H0_H0 ;  /* 0x20000006ff067230 */ /* 0x000fe40000004100 */
[C---:B------:R-:W-:Y:S01]  /*d360*/  FMUL.FTZ R21, R5.reuse, R29 ;  /* 0x0000001d05157220 */ /* 0x040fe20000410000 */
[----:B------:R-:W-:Y:S02]  /*d370*/  HADD2.F32 R24, -RZ, R24.H0_H0 ;  /* 0x20000018ff187230 */ /* 0x000fe40000004100 */
[-C--:B------:R-:W-:Y:S01]  /*d380*/  FMUL.FTZ R39, R5, R20.reuse ;  /* 0x0000001405277220 */ /* 0x080fe20000410000 */
[----:B------:R-:W-:Y:S02]  /*d390*/  HADD2.F32 R26, -RZ, R26.H0_H0 ;  /* 0x2000001aff1a7230 */ /* 0x000fe40000004100 */
[----:B------:R-:W-:Y:S01]  /*d3a0*/  FFMA.FTZ R37, R6, R20, -R21 ;  /* 0x0000001406257223 */ /* 0x000fe20000010815 */
[--C-:B------:R-:W-:Y:S01]  /*d3b0*/  HADD2.F32 R4, -RZ, R25.reuse.H1_H1 ;  /* 0x30000019ff047230 */ /* 0x100fe20000004100 */
[----:B------:R-:W-:Y:S01]  /*d3c0*/  F2FP.F16.E4M3.UNPACK_B R5, R3.H1 ;  /* 0x00000003ff05723e */ /* 0x000fe200030006ff */
[----:B------:R-:W-:-:S02]  /*d3d0*/  HADD2.F32 R25, -RZ, R25.H0_H0 ;  /* 0x20000019ff197230 */ /* 0x000fc40000004100 */
[----:B------:R-:W-:Y:S01]  /*d3e0*/  FFMA.FTZ R38, R6, R29, R39 ;  /* 0x0000001d06267223 */ /* 0x000fe20000010027 */
[C---:B------:R-:W-:Y:S01]  /*d3f0*/  FMUL.FTZ R20, R4.reuse, R26 ;  /* 0x0000001a04147220 */ /* 0x040fe20000410000 */
[-C--:B------:R-:W-:Y:S01]  /*d400*/  FMUL.FTZ R21, R4, R24.reuse ;  /* 0x0000001804157220 */ /* 0x080fe20000410000 */
[----:B------:R-:W-:Y:S01]  /*d410*/  F2FP.F16.E4M3.UNPACK_B R4, R13.H1 ;  /* 0x0000000dff04723e */ /* 0x000fe200030006ff */
[--C-:B------:R-:W-:Y:S02]  /*d420*/  HADD2.F32 R6, -RZ, R5.reuse.H0_H0 ;  /* 0x20000005ff067230 */ /* 0x100fe40000004100 */
[C---:B------:R-:W-:Y:S01]  /*d430*/  FFMA.FTZ R29, R25.reuse, R24, -R20 ;  /* 0x00000018191d7223 */ /* 0x040fe20000010814 */
[----:B------:R-:W-:Y:S02]  /*d440*/  HADD2.F32 R20, -RZ, R5.H1_H1 ;  /* 0x30000005ff147230 */ /* 0x000fe40000004100 */
[----:B------:R-:W-:Y:S01]  /*d450*/  FFMA.FTZ R26, R25, R26, R21 ;  /* 0x0000001a191a7223 */ /* 0x000fe20000010015 */
[----:B------:R-:W-:-:S02]  /*d460*/  HADD2.F32 R24, -RZ, R4.H1_H1 ;  /* 0x30000004ff187230 */ /* 0x000fc40000004100 */
[----:B------:R-:W-:Y:S02]  /*d470*/  HADD2.F32 R5, -RZ, R7.H1_H1 ;  /* 0x30000007ff057230 */ /* 0x000fe40000004100 */
[----:B------:R-:W-:Y:S02]  /*d480*/  HADD2.F32 R21, -RZ, R4.H0_H0 ;  /* 0x20000004ff157230 */ /* 0x000fe40000004100 */
[----:B------:R-:W-:Y:S02]  /*d490*/  HADD2.F32 R4, -RZ, R15.H1_H1 ;  /* 0x3000000fff047230 */ /* 0x000fe40000004100 */
[C---:B------:R-:W-:Y:S01]  /*d4a0*/  FMUL.FTZ R42, R5.reuse, R24 ;  /* 0x00000018052a7220 */ /* 0x040fe20000410000 */
[----:B------:R-:W-:Y:S02]  /*d4b0*/  HADD2.F32 R7, -RZ, R7.H0_H0 ;  /* 0x20000007ff077230 */ /* 0x000fe40000004100 */
[----:B------:R-:W-:Y:S01]  /*d4c0*/  FMUL.FTZ R5, R5, R20 ;  /* 0x0000001405057220 */ /* 0x000fe20000410000 */
[----:B------:R-:W-:-:S02]  /*d4d0*/  HADD2.F32 R15, -RZ, R15.H0_H0 ;  /* 0x2000000fff0f7230 */ /* 0x000fc40000004100 */
[CC--:B------:R-:W-:Y:S01]  /*d4e0*/  FMUL.FTZ R40, R4.reuse, R21.reuse ;  /* 0x0000001504287220 */ /* 0x0c0fe20000410000 */
[----:B------:R-:W-:Y:S01]  /*d4f0*/  FMUL.FTZ R4, R4, R6 ;  /* 0x0000000604047220 */ /* 0x000fe20000410000 */
[C---:B------:R-:W-:Y:S01]  /*d500*/  FFMA.FTZ R42, R7.reuse, R20, -R42 ;  /* 0x00000014072a7223 */ /* 0x040fe2000001082a */
[----:B------:R-:W-:Y:S01]  /*d510*/  FFMA.FTZ R5, R7, R24, R5 ;  /* 0x0000001807057223 */ /* 0x000fe20000010005 */
[C---:B------:R-:W-:Y:S01]  /*d520*/  FFMA.FTZ R7, R15.reuse, R6, -R40 ;  /* 0x000000060f077223 */ /* 0x040fe20000010828 */
[----:B------:R-:W-:Y:S01]  /*d530*/  FFMA.FTZ R20, R15, R21, R4 ;  /* 0x000000150f147223 */ /* 0x000fe20000010004 */
[----:B------:R-:W-:Y:S02]  /*d540*/  F2FP.SATFINITE.E4M3.F32.PACK_AB_MERGE_C R4, R34, R33, RZ ;  /* 0x000000212204723e */ /* 0x000fe400048070ff */
[----:B------:R-:W-:Y:S02]  /*d550*/  F2FP.SATFINITE.E4M3.F32.PACK_AB_MERGE_C R6, R38, R37, RZ ;  /* 0x000000252606723e */ /* 0x000fe400048070ff */
[----:B------:R-:W-:-:S02]  /*d560*/  F2FP.SATFINITE.E4M3.F32.PACK_AB_MERGE_C R42, R5, R42, RZ ;  /* 0x0000002a052a723e */ /* 0x000fc400048070ff */
[----:B------:R-:W-:Y:S02]  /*d570*/  F2FP.SATFINITE.E4M3.F32.PACK_AB_MERGE_C R4, R32, R31, R4 ;  /* 0x0000001f2004723e */ /* 0x000fe40004807004 */
[----:B------:R-:W-:Y:S02]  /*d580*/  F2FP.SATFINITE.E4M3.F32.PACK_AB_MERGE_C R5, R27, R36, R30 ;  /* 0x000000241b05723e */ /* 0x000fe4000480701e */
[----:B------:R-:W-:Y:S02]  /*d590*/  F2FP.SATFINITE.E4M3.F32.PACK_AB_MERGE_C R6, R26, R29, R6 ;  /* 0x0000001d1a06723e */ /* 0x000fe40004807006 */
[----:B------:R-:W-:-:S05]  /*d5a0*/  F2FP.SATFINITE.E4M3.F32.PACK_AB_MERGE_C R7, R20, R7, R42 ;  /* 0x000000071407723e */ /* 0x000fca000480702a */
[----:B------:R1:W-:Y:S02]  /*d5b0*/  STS.128 [R41+0x20400], R4 ;  /* 0x0204000429007388 */ /* 0x0003e40000000c00 */
.L_x_616:
[----:B------:R-:W-:Y:S05]  /*d5c0*/  BSYNC B2 ;  /* 0x0000000000027941 */ /* 0x000fea0003800000 */
.L_x_615:
[----:B------:R-:W-:Y:S05]  /*d5d0*/  @P1 BRA `(.L_x_614) ;  /* 0x0000000400681947 */ /* 0x000fea0003800000 */
[----:B-1---5:R-:W1:Y:S01]  /*d5e0*/  LDS.128 R4, [R41+0x24400] ;  /* 0x0244000029047984 */ /* 0x022e620000000c00 */
        /* <DEDUP_REMOVED lines=14> */
[C---:B------:R-:W-:Y:S01]  /*d6d0*/  FMUL.FTZ R5, R15.reuse, R30 ;  /* 0x0000001e0f057220 */ /* 0x040fe20000410000 */
        /* <DEDUP_REMOVED lines=46> */
[----:B------:R-:W-:Y:S01]  /*d9c0*/  FMUL.FTZ R21, R4, R24 ;  /* 0x0000001804157220 */ /* 0x000fe20000410000 */
        /* <DEDUP_REMOVED lines=27> */
.L_x_614:
[----:B------:R-:W-:Y:S05]  /*db80*/  BSYNC B1 ;  /* 0x0000000000017941 */ /* 0x000fea0003800000 */
.L_x_613:
[----:B-12---:R-:W-:Y:S01]  /*db90*/  IADD3 R4, R219, 0x20, RZ ;  /* 0x00000020db047810 */ /* 0x006fe20007ffe0ff */
[----:B------:R-:W-:Y:S03]  /*dba0*/  BSSY B1, `(.L_x_617) ;  /* 0x00000bf000017945 */ /* 0x000fe60003800000 */
[----:B------:R-:W-:-:S13]  /*dbb0*/  ISETP.GE.AND P0, PT, R4, R8, PT ;  /* 0x000000080400720c */ /* 0x000fda0003f06270 */
[----:B------:R-:W-:Y:S05]  /*dbc0*/  @P0 BRA `(.L_x_618) ;  /* 0x0000000800f00947 */ /* 0x000fea0003800000 */
        /* <DEDUP_REMOVED lines=8> */
[-C--:B------:R-:W-:Y:S02]  /*dc50*/  F2FP.F16.E4M3.UNPACK_B R30, R11.reuse ;  /* 0x0000000bff1e723e */ /* 0x080fe400020006ff */
[----:B------:R-:W-:Y:S01]  /*dc60*/  F2FP.F16.E4M3.UNPACK_B R33, R11.H1 ;  /* 0x0000000bff21723e */ /* 0x000fe200030006ff */
[----:B------:R-:W-:Y:S01]  /*dc70*/  HADD2.F32 R26, -RZ, R29.H1_H1 ;  /* 0x3000001dff1a7230 */ /* 0x000fe20000004100 */
[----:B------:R-:W-:Y:S01]  /*dc80*/  F2FP.F16.E4M3.UNPACK_B R36, R13 ;  /* 0x0000000dff24723e */ /* 0x000fe200020006ff */
[----:B0-----:R-:W-:Y:S02]  /*dc90*/  HADD2.F32 R32, -RZ, R30.H1_H1 ;  /* 0x3000001eff207230 */ /* 0x001fe40000004100 */
[----:B------:R-:W-:-:S02]  /*dca0*/  HADD2.F32 R34, -RZ, R33.H1_H1 ;  /* 0x30000021ff227230 */ /* 0x000fc40000004100 */
[----:B------:R-:W-:Y:S02]  /*dcb0*/  HADD2.F32 R35, -RZ, R33.H0_H0 ;  /* 0x20000021ff237230 */ /* 0x000fe40000004100 */
[--C-:B------:R-:W-:Y:S02]  /*dcc0*/  HADD2.F32 R38, -RZ, R36.reuse.H1_H1 ;  /* 0x30000024ff267230 */ /* 0x100fe40000004100 */
[----:B------:R-:W-:Y:S01]  /*dcd0*/  HADD2.F32 R39, -RZ, R36.H0_H0 ;  /* 0x20000024ff277230 */ /* 0x000fe20000004100 */
[----:B------:R-:W-:-:S05]  /*dce0*/  F2FP.F16.E4M3.UNPACK_B R36, R13.H1 ;  /* 0x0000000dff24723e */ /* 0x000fca00030006ff */
[----:B------:R-:W-:Y:S01]  /*dcf0*/  HADD2.F32 R41, -RZ, R36.H1_H1 ;  /* 0x30000024ff297230 */ /* 0x000fe20000004100 */
[-C--:B-1----:R-:W-:Y:S02]  /*dd00*/  F2FP.F16.E4M3.UNPACK_B R15, R4.reuse.H1 ;  /* 0x00000004ff0f723e */ /* 0x082fe400030006ff */
[-C--:B------:R-:W-:Y:S02]  /*dd10*/  F2FP.F16.E4M3.UNPACK_B R21, R5.reuse ;  /* 0x00000005ff15723e */ /* 0x080fe400020006ff */
[----:B------:R-:W-:Y:S01]  /*dd20*/  F2FP.F16.E4M3.UNPACK_B R24, R5.H1 ;  /* 0x00000005ff18723e */ /* 0x000fe200030006ff */
[--C-:B------:R-:W-:Y:S01]  /*dd30*/  HADD2.F32 R20, -RZ, R15.reuse.H0_H0 ;  /* 0x2000000fff147230 */ /* 0x100fe20000004100 */
[----:B------:R-:W-:Y:S01]  /*dd40*/  F2FP.F16.E4M3.UNPACK_B R4, R4 ;  /* 0x00000004ff04723e */ /* 0x000fe200020006ff */
[----:B------:R-:W-:Y:S01]  /*dd50*/  HADD2.F32 R15, -RZ, R15.H1_H1 ;  /* 0x3000000fff0f7230 */ /* 0x000fe20000004100 */
[-C--:B------:R-:W-:Y:S02]  /*dd60*/  F2FP.F16.E4M3.UNPACK_B R25, R6.reuse ;  /* 0x00000006ff19723e */ /* 0x080fe400020006ff */
[----:B------:R-:W-:-:S02]  /*dd70*/  F2FP.F16.E4M3.UNPACK_B R6, R6.H1 ;  /* 0x00000006ff06723e */ /* 0x000fc400030006ff */
[-C--:B------:R-:W-:Y:S01]  /*dd80*/  FMUL.FTZ R5, R32, R15.reuse ;  /* 0x0000000f20057220 */ /* 0x080fe20000410000 */
[C---:B------:R-:W-:Y:S01]  /*dd90*/  FMUL.FTZ R27, R26.reuse, R15 ;  /* 0x0000000f1a1b7220 */ /* 0x040fe20000410000 */
[-C--:B------:R-:W-:Y:S02]  /*dda0*/  F2FP.F16.E4M3.UNPACK_B R15, R7.reuse ;  /* 0x00000007ff0f723e */ /* 0x080fe400020006ff */
[-C--:B------:R-:W-:Y:S01]  /*ddb0*/  FFMA.FTZ R26, R26, R20.reuse, -R5 ;  /* 0x000000141a1a7223 */ /* 0x080fe20000010805 */
[----:B------:R-:W-:Y:S01]  /*ddc0*/  FFMA.FTZ R31, R32, R20, R27 ;  /* 0x00000014201f7223 */ /* 0x000fe2000001001b */
[----:B------:R-:W-:Y:S01]  /*ddd0*/  HADD2.F32 R32, -RZ, R30.H0_H0 ;  /* 0x2000001eff207230 */ /* 0x000fe20000004100 */
[----:B------:R-:W-:Y:S01]  /*dde0*/  F2FP.F16.E4M3.UNPACK_B R30, R0.H1 ;  /* 0x00000000ff1e723e */ /* 0x000fe200030006ff */
[----:B------:R-:W-:Y:S01]  /*ddf0*/  HADD2.F32 R5, -RZ, R4.H1_H1 ;  /* 0x30000004ff057230 */ /* 0x000fe20000004100 */
[----:B------:R-:W-:Y:S01]  /*de00*/  F2FP.F16.E4M3.UNPACK_B R7, R7.H1 ;  /* 0x00000007ff07723e */ /* 0x000fe200030006ff */
[----:B------:R-:W-:-:S02]  /*de10*/  HADD2.F32 R20, -RZ, R29.H0_H0 ;  /* 0x2000001dff147230 */ /* 0x000fc40000004100 */
[----:B------:R-:W-:Y:S02]  /*de20*/  HADD2.F32 R4, -RZ, R4.H0_H0 ;  /* 0x20000004ff047230 */ /* 0x000fe40000004100 */
[-C--:B------:R-:W-:Y:S01]  /*de30*/  FMUL.FTZ R27, R32, R5.reuse ;  /* 0x00000005201b7220 */ /* 0x080fe20000410000 */
[----:B------:R-:W-:Y:S02]  /*de40*/  HADD2.F32 R33, -RZ, R30.H0_H0 ;  /* 0x2000001eff217230 */ /* 0x000fe40000004100 */
[C---:B------:R-:W-:Y:S01]  /*de50*/  FMUL.FTZ R29, R20.reuse, R5 ;  /* 0x00000005141d7220 */ /* 0x040fe20000410000 */
[--C-:B------:R-:W-:Y:S02]  /*de60*/  HADD2.F32 R5, -RZ, R24.reuse.H1_H1 ;  /* 0x30000018ff057230 */ /* 0x100fe40000004100 */
[-C--:B------:R-:W-:Y:S01]  /*de70*/  FFMA.FTZ R27, R20, R4.reuse, -R27 ;  /* 0x00000004141b7223 */ /* 0x080fe2000001081b */
[----:B------:R-:W-:Y:S02]  /*de80*/  HADD2.F32 R24, -RZ, R24.H0_H0 ;  /* 0x20000018ff187230 */ /* 0x000fe40000004100 */
[----:B------:R-:W-:Y:S01]  /*de90*/  FFMA.FTZ R20, R32, R4, R29 ;  /* 0x0000000420147223 */ /* 0x000fe2000001001d */
[----:B------:R-:W-:-:S02]  /*dea0*/  HADD2.F32 R32, -RZ, R30.H1_H1 ;  /* 0x3000001eff207230 */ /* 0x000fc40000004100 */
[-C--:B------:R-:W-:Y:S01]  /*deb0*/  FMUL.FTZ R29, R34, R5.reuse ;  /* 0x00000005221d7220 */ /* 0x080fe20000410000 */
[--C-:B------:R-:W-:Y:S02]  /*dec0*/  HADD2.F32 R4, -RZ, R21.reuse.H1_H1 ;  /* 0x30000015ff047230 */ /* 0x100fe40000004100 */
[----:B------:R-:W-:Y:S02]  /*ded0*/  HADD2.F32 R21, -RZ, R21.H0_H0 ;  /* 0x20000015ff157230 */ /* 0x000fe40000004100 */
[C---:B------:R-:W-:Y:S01]  /*dee0*/  FMUL.FTZ R5, R32.reuse, R5 ;  /* 0x0000000520057220 */ /* 0x040fe20000410000 */
[----:B------:R-:W-:Y:S01]  /*def0*/  FFMA.FTZ R29, R32, R24, -R29 ;  /* 0x00000018201d7223 */ /* 0x000fe2000001081d */
[-C--:B------:R-:W-:Y:S01]  /*df00*/  FMUL.FTZ R30, R35, R4.reuse ;  /* 0x00000004231e7220 */ /* 0x080fe20000410000 */
[----:B------:R-:W-:Y:S01]  /*df10*/  F2FP.F16.E4M3.UNPACK_B R32, R3 ;  /* 0x00000003ff20723e */ /* 0x000fe200020006ff */
[C---:B------:R-:W-:Y:S01]  /*df20*/  FMUL.FTZ R4, R33.reuse, R4 ;  /* 0x0000000421047220 */ /* 0x040fe20000410000 */
[----:B------:R-:W-:Y:S01]  /*df30*/  FFMA.FTZ R24, R34, R24, R5 ;  /* 0x0000001822187223 */ /* 0x000fe20000010005 */
[----:B------:R-:W-:Y:S01]  /*df40*/  FFMA.FTZ R30, R33, R21, -R30 ;  /* 0x00000015211e7223 */ /* 0x000fe2000001081e */
[----:B------:R-:W-:-:S02]  /*df50*/  HADD2.F32 R5, -RZ, R6.H1_H1 ;  /* 0x30000006ff057230 */ /* 0x000fc40000004100 */
[----:B------:R-:W-:Y:S01]  /*df60*/  FFMA.FTZ R21, R35, R21, R4 ;  /* 0x0000001523157223 */ /* 0x000fe20000010004 */
[----:B------:R-:W-:Y:S01]  /*df70*/  HADD2.F32 R34, -RZ, R32.H1_H1 ;  /* 0x30000020ff227230 */ /* 0x000fe20000004100 */
[----:B------:R-:W-:Y:S01]  /*df80*/  F2FP.F16.E4M3.UNPACK_B R35, R3.H1 ;  /* 0x00000003ff23723e */ /* 0x000fe200030006ff */
[--C-:B------:R-:W-:Y:S02]  /*df90*/  HADD2.F32 R4, -RZ, R25.reuse.H1_H1 ;  /* 0x30000019ff047230 */ /* 0x100fe40000004100 */
[-C--:B------:R-:W-:Y:S01]  /*dfa0*/  FMUL.FTZ R33, R38, R5.reuse ;  /* 0x0000000526217220 */ /* 0x080fe20000410000 */
[----:B------:R-:W-:Y:S02]  /*dfb0*/  HADD2.F32 R6, -RZ, R6.H0_H0 ;  /* 0x20000006ff067230 */ /* 0x000fe40000004100 */
[----:B------:R-:W-:Y:S01]  /*dfc0*/  FMUL.FTZ R5, R34, R5 ;  /* 0x0000000522057220 */ /* 0x000fe20000410000 */
[----:B------:R-:W-:Y:S02]  /*dfd0*/  HADD2.F32 R37, -RZ, R32.H0_H0 ;  /* 0x20000020ff257230 */ /* 0x000fe40000004100 */
[----:B------:R-:W-:Y:S01]  /*dfe0*/  FMUL.FTZ R32, R39, R4 ;  /* 0x0000000427207220 */ /* 0x000fe20000410000 */
[----:B------:R-:W-:-:S02]  /*dff0*/  HADD2.F32 R25, -RZ, R25.H0_H0 ;  /* 0x20000019ff197230 */ /* 0x000fc40000004100 */
[-C--:B------:R-:W-:Y:S01]  /*e000*/  FFMA.FTZ R33, R34, R6.reuse, -R33 ;  /* 0x0000000622217223 */ /* 0x080fe20000010821 */
[----:B------:R-:W-:Y:S01]  /*e010*/  FFMA.FTZ R34, R38, R6, R5 ;  /* 0x0000000626227223 */ /* 0x000fe20000010005 */
[C---:B------:R-:W-:Y:S01]  /*e020*/  FMUL.FTZ R4, R37.reuse, R4 ;  /* 0x0000000425047220 */ /* 0x040fe20000410000 */
[----:B------:R-:W-:Y:S02]  /*e030*/  HADD2.F32 R5, -RZ, R7.H1_H1 ;  /* 0x30000007ff057230 */ /* 0x000fe40000004100 */
[-C--:B------:R-:W-:Y:S01]  /*e040*/  FFMA.FTZ R6, R37, R25.reuse, -R32 ;  /* 0x0000001925067223 */ /* 0x080fe20000010820 */
[----:B------:R-:W-:Y:S02]  /*e050*/  HADD2.F32 R37, -RZ, R35.H1_H1 ;  /* 0x30000023ff257230 */ /* 0x000fe40000004100 */
[----:B------:R-:W-:Y:S01]  /*e060*/  FFMA.FTZ R25, R39, R25, R4 ;  /* 0x0000001927197223 */ /* 0x000fe20000010004 */
[----:B------:R-:W-:Y:S02]  /*e070*/  HADD2.F32 R39, -RZ, R36.H0_H0 ;  /* 0x20000024ff277230 */ /* 0x000fe40000004100 */
[----:B------:R-:W-:Y:S01]  /*e080*/  FMUL.FTZ R36, R41, R5 ;  /* 0x0000000529247220 */ /* 0x000fe20000410000 */
[----:B------:R-:W-:-:S02]  /*e090*/  HADD2.F32 R4, -RZ, R15.H1_H1 ;  /* 0x3000000fff047230 */ /* 0x000fc40000004100 */
[----:B------:R-:W-:Y:S01]  /*e0a0*/  FMUL.FTZ R38, R37, R5 ;  /* 0x0000000525267220 */ /* 0x000fe20000410000 */
[----:B------:R-:W-:Y:S01]  /*e0b0*/  HADD2.F32 R35, -RZ, R35.H0_H0 ;  /* 0x20000023ff237230 */ /* 0x000fe20000004100 */
[----:B------:R-:W-:Y:S01]  /*e0c0*/  F2FP.SATFINITE.E4M3.F32.PACK_AB_MERGE_C R24, R24, R29, RZ ;  /* 0x0000001d1818723e */ /* 0x000fe200048070ff */
[----:B------:R-:W-:Y:S02]  /*e0d0*/  HADD2.F32 R7, -RZ, R7.H0_H0 ;  /* 0x20000007ff077230 */ /* 0x000fe40000004100 */
[-C--:B------:R-:W-:Y:S01]  /*e0e0*/  FMUL.FTZ R32, R39, R4.reuse ;  /* 0x0000000427207220 */ /* 0x080fe20000410000 */
[----:B------:R-:W-:Y:S02]  /*e0f0*/  HADD2.F32 R15, -RZ, R15.H0_H0 ;  /* 0x2000000fff0f7230 */ /* 0x000fe40000004100 */
[----:B------:R-:W-:Y:S01]  /*e100*/  FMUL.FTZ R4, R35, R4 ;  /* 0x0000000423047220 */ /* 0x000fe20000410000 */
[----:B------:R-:W-:Y:S01]  /*e110*/  F2FP.SATFINITE.E4M3.F32.PACK_AB_MERGE_C R33, R34, R33, RZ ;  /* 0x000000212221723e */ /* 0x000fe200048070ff */
[-C--:B------:R-:W-:Y:S01]  /*e120*/  FFMA.FTZ R36, R37, R7.reuse, -R36 ;  /* 0x0000000725247223 */ /* 0x080fe20000010824 */
[----:B------:R-:W-:Y:S01]  /*e130*/  FFMA.FTZ R5, R41, R7, R38 ;  /* 0x0000000729057223 */ /* 0x000fe20000010026 */
[-C--:B------:R-:W-:Y:S01]  /*e140*/  FFMA.FTZ R7, R35, R15.reuse, -R32 ;  /* 0x0000000f23077223 */ /* 0x080fe20000010820 */
[----:B------:R-:W-:Y:S01]  /*e150*/  FFMA.FTZ R32, R39, R15, R4 ;  /* 0x0000000f27207223 */ /* 0x000fe20000010004 */
[----:B------:R-:W-:-:S02]  /*e160*/  F2FP.SATFINITE.E4M3.F32.PACK_AB_MERGE_C R4, R31, R26, RZ ;  /* 0x0000001a1f04723e */ /* 0x000fc400048070ff */
[----:B------:R-:W-:Y:S02]  /*e170*/  F2FP.SATFINITE.E4M3.F32.PACK_AB_MERGE_C R36, R5, R36, RZ ;  /* 0x000000240524723e */ /* 0x000fe400048070ff */
[----:B------:R-:W-:Y:S02]  /*e180*/  F2FP.SATFINITE.E4M3.F32.PACK_AB_MERGE_C R4, R20, R27, R4 ;  /* 0x0000001b1404723e */ /* 0x000fe40004807004 */
[----:B------:R-:W-:Y:S02]  /*e190*/  F2FP.SATFINITE.E4M3.F32.PACK_AB_MERGE_C R5, R21, R30, R24 ;  /* 0x0000001e1505723e */ /* 0x000fe40004807018 */
[----:B------:R-:W-:Y:S02]  /*e1a0*/  F2FP.SATFINITE.E4M3.F32.PACK_AB_MERGE_C R6, R25, R6, R33 ;  /* 0x000000061906723e */ /* 0x000fe40004807021 */
[----:B------:R-:W-:-:S05]  /*e1b0*/  F2FP.SATFINITE.E4M3.F32.PACK_AB_MERGE_C R7, R32, R7, R36 ;  /* 0x000000072007723e */ /* 0x000fca0004807024 */
[----:B------:R1:W-:Y:S02]  /*e1c0*/  STS.128 [R40+0x21400], R4 ;  /* 0x0214000428007388 */ /* 0x0003e40000000c00 */
.L_x_620:
[----:B------:R-:W-:Y:S05]  /*e1d0*/  BSYNC B2 ;  /* 0x0000000000027941 */ /* 0x000fea0003800000 */
.L_x_619:
[----:B------:R-:W-:Y:S05]  /*e1e0*/  @P1 BRA `(.L_x_618) ;  /* 0x0000000400681947 */ /* 0x000fea0003800000 */
[----:B-1---5:R-:W1:Y:S01]  /*e1f0*/  LDS.128 R4, [R40+0x25400] ;  /* 0x0254000028047984 */ /* 0x022e620000000c00 */
        /* <DEDUP_REMOVED lines=22> */
[----:B------:R-:W-:Y:S02]  /*e360*/  F2FP.F16.E4M3.UNPACK_B R15, R7 ;  /* 0x00000007ff0f723e */ /* 0x000fe400020006ff */
        /* <DEDUP_REMOVED lines=21> */
[----:B------:R-:W-:Y:S01]  /*e4c0*/  FMUL.FTZ R30, R35, R4 ;  /* 0x00000004231e7220 */ /* 0x000fe20000410000 */
        /* <DEDUP_REMOVED lines=44> */
.L_x_618:
[----:B------:R-:W-:Y:S05]  /*e790*/  BSYNC B1 ;  /* 0x0000000000017941 */ /* 0x000fea0003800000 */
.L_x_617:
[----:B-12---:R-:W-:Y:S01]  /*e7a0*/  VIADD R4, R219, 0x40 ;  /* 0x00000040db047836 */ /* 0x006fe20000000000 */
[----:B------:R-:W-:Y:S04]  /*e7b0*/  BSSY B1, `(.L_x_621) ;  /* 0x00000bf000017945 */ /* 0x000fe80003800000 */
[----:B------:R-:W-:-:S13]  /*e7c0*/  ISETP.GE.AND P0, PT, R4, R8, PT ;  /* 0x000000080400720c */ /* 0x000fda0003f06270 */
[----:B------:R-:W-:Y:S05]  /*e7d0*/  @P0 BRA `(.L_x_622) ;  /* 0x0000000800f00947 */ /* 0x000fea0003800000 */
[----:B-----5:R1:W5:Y:S01]  /*e7e0*/  LDL R40, [R1+0x24] ;  /* 0x0000240001287983 */ /* 0x0203620000100800 */
        /* <DEDUP_REMOVED lines=95> */
.L_x_624:
[----:B------:R-:W-:Y:S05]  /*ede0*/  BSYNC B2 ;  /* 0x0000000000027941 */ /* 0x000fea0003800000 */
.L_x_623:
        /* <DEDUP_REMOVED lines=91> */
.L_x_622:
[----:B------:R-:W-:Y:S05]  /*f3a0*/  BSYNC B1 ;  /* 0x0000000000017941 */ /* 0x000fea0003800000 */
.L_x_621:
[----:B-12---:R-:W-:-:S05]  /*f3b0*/  VIADD R4, R219, 0x60 ;  /* 0x00000060db047836 */ /* 0x006fca0000000000 */
        /* <DEDUP_REMOVED lines=11> */
[----:B------:R-:W-:Y:S02]  /*f470*/  HADD2.F32 R31, -RZ, R29.H1_H1 ;  /* 0x3000001dff1f7230 */ /* 0x000fe40000004100 */
[----:B------:R-:W-:Y:S02]  /*f480*/  HADD2.F32 R25, -RZ, R27.H1_H1 ;  /* 0x3000001bff197230 */ /* 0x000fe40000004100 */
[----:B0-----:R-:W-:Y:S01]  /*f490*/  HADD2.F32 R32, -RZ, R29.H0_H0 ;  /* 0x2000001dff207230 */ /* 0x001fe20000004100 */
[----:B------:R-:W-:Y:S02]  /*f4a0*/  F2FP.F16.E4M3.UNPACK_B R29, R0.H1 ;  /* 0x00000000ff1d723e */ /* 0x000fe400030006ff */
[-C--:B-1----:R-:W-:Y:S02]  /*f4b0*/  F2FP.F16.E4M3.UNPACK_B R8, R4.reuse.H1 ;  /* 0x00000004ff08723e */ /* 0x082fe400030006ff */
[----:B------:R-:W-:Y:S02]  /*f4c0*/  F2FP.F16.E4M3.UNPACK_B R4, R4 ;  /* 0x00000004ff04723e */ /* 0x000fe400020006ff */
[-C--:B------:R-:W-:Y:S01]  /*f4d0*/  F2FP.F16.E4M3.UNPACK_B R20, R5.reuse ;  /* 0x00000005ff14723e */ /* 0x080fe200020006ff */
[--C-:B------:R-:W-:Y:S01]  /*f4e0*/  HADD2.F32 R15, -RZ, R8.reuse.H0_H0 ;  /* 0x20000008ff0f7230 */ /* 0x100fe20000004100 */
[----:B------:R-:W-:Y:S01]  /*f4f0*/  F2FP.F16.E4M3.UNPACK_B R21, R5.H1 ;  /* 0x00000005ff15723e */ /* 0x000fe200030006ff */
[----:B------:R-:W-:Y:S01]  /*f500*/  HADD2.F32 R8, -RZ, R8.H1_H1 ;  /* 0x30000008ff087230 */ /* 0x000fe20000004100 */
[-C--:B------:R-:W-:Y:S01]  /*f510*/  F2FP.F16.E4M3.UNPACK_B R24, R6.reuse ;  /* 0x00000006ff18723e */ /* 0x080fe200020006ff */
[--C-:B------:R-:W-:Y:S01]  /*f520*/  HADD2.F32 R5, -RZ, R4.reuse.H1_H1 ;  /* 0x30000004ff057230 */ /* 0x100fe20000004100 */
[----:B------:R-:W-:Y:S01]  /*f530*/  F2FP.F16.E4M3.UNPACK_B R6, R6.H1 ;  /* 0x00000006ff06723e */ /* 0x000fe200030006ff */
[----:B------:R-:W-:-:S02]  /*f540*/  HADD2.F32 R4, -RZ, R4.H0_H0 ;  /* 0x20000004ff047230 */ /* 0x000fc40000004100 */
[-C--:B------:R-:W-:Y:S01]  /*f550*/  FMUL.FTZ R26, R31, R8.reuse ;  /* 0x000000081f1a7220 */ /* 0x080fe20000410000 */
[C---:B------:R-:W-:Y:S01]  /*f560*/  FMUL.FTZ R30, R25.reuse, R8 ;  /* 0x00000008191e7220 */ /* 0x040fe20000410000 */
[----:B------:R-:W-:Y:S01]  /*f570*/  HADD2.F32 R0, -RZ, R20.H1_H1 ;  /* 0x30000014ff007230 */ /* 0x000fe20000004100 */
[----:B------:R-:W-:Y:S01]  /*f580*/  F2FP.F16.E4M3.UNPACK_B R8, R7 ;  /* 0x00000007ff08723e */ /* 0x000fe200020006ff */
[-C--:B------:R-:W-:Y:S01]  /*f590*/  FFMA.FTZ R25, R25, R15.reuse, -R26 ;  /* 0x0000000f19197223 */ /* 0x080fe2000001081a */
[----:B------:R-:W-:Y:S01]  /*f5a0*/  FFMA.FTZ R30, R31, R15, R30 ;  /* 0x0000000f1f1e7223 */ /* 0x000fe2000001001e */
[----:B------:R-:W-:Y:S01]  /*f5b0*/  HADD2.F32 R26, -RZ, R27.H0_H0 ;  /* 0x2000001bff1a7230 */ /* 0x000fe20000004100 */
[----:B------:R-:W-:Y:S01]  /*f5c0*/  F2FP.F16.E4M3.UNPACK_B R31, R11.H1 ;  /* 0x0000000bff1f723e */ /* 0x000fe200030006ff */
[----:B------:R-:W-:Y:S01]  /*f5d0*/  FMUL.FTZ R11, R32, R5 ;  /* 0x00000005200b7220 */ /* 0x000fe20000410000 */
[----:B------:R-:W-:Y:S01]  /*f5e0*/  HADD2.F32 R27, -RZ, R29.H1_H1 ;  /* 0x3000001dff1b7230 */ /* 0x000fe20000004100 */
[----:B------:R-:W-:Y:S01]  /*f5f0*/  F2FP.F16.E4M3.UNPACK_B R7, R7.H1 ;  /* 0x00000007ff07723e */ /* 0x000fe200030006ff */
[----:B------:R-:W-:Y:S01]  /*f600*/  FMUL.FTZ R15, R26, R5 ;  /* 0x000000051a0f7220 */ /* 0x000fe20000410000 */
[----:B------:R-:W-:-:S02]  /*f610*/  HADD2.F32 R33, -RZ, R31.H1_H1 ;  /* 0x3000001fff217230 */ /* 0x000fc40000004100 */
[-C--:B------:R-:W-:Y:S01]  /*f620*/  FFMA.FTZ R11, R26, R4.reuse, -R11 ;  /* 0x000000041a0b7223 */ /* 0x080fe2000001080b */
[--C-:B------:R-:W-:Y:S02]  /*f630*/  HADD2.F32 R5, -RZ, R21.reuse.H1_H1 ;  /* 0x30000015ff057230 */ /* 0x100fe40000004100 */
[----:B------:R-:W-:Y:S01]  /*f640*/  FFMA.FTZ R26, R32, R4, R15 ;  /* 0x00000004201a7223 */ /* 0x000fe2000001000f */
[----:B------:R-:W-:Y:S01]  /*f650*/  HADD2.F32 R21, -RZ, R21.H0_H0 ;  /* 0x20000015ff157230 */ /* 0x000fe20000004100 */
[----:B------:R-:W-:Y:S01]  /*f660*/  F2FP.SATFINITE.E4M3.F32.PACK_AB_MERGE_C R25, R30, R25, RZ ;  /* 0x000000191e19723e */ /* 0x000fe200048070ff */
[----:B------:R-:W-:Y:S02]  /*f670*/  HADD2.F32 R34, -RZ, R31.H0_H0 ;  /* 0x2000001fff227230 */ /* 0x000fe40000004100 */
[-C--:B------:R-:W-:Y:S01]  /*f680*/  FMUL.FTZ R4, R33, R5.reuse ;  /* 0x0000000521047220 */ /* 0x080fe20000410000 */
[C---:B------:R-:W-:Y:S01]  /*f690*/  FMUL.FTZ R32, R27.reuse, R5 ;  /* 0x000000051b207220 */ /* 0x040fe20000410000 */
[----:B------:R-:W-:Y:S01]  /*f6a0*/  HADD2.F32 R20, -RZ, R20.H0_H0 ;  /* 0x20000014ff147230 */ /* 0x000fe20000004100 */
[----:B------:R-:W-:Y:S01]  /*f6b0*/  F2FP.F16.E4M3.UNPACK_B R31, R3.H1 ;  /* 0x00000003ff1f723e */ /* 0x000fe200030006ff */
[----:B------:R-:W-:Y:S01]  /*f6c0*/  FFMA.FTZ R27, R27, R21, -R4 ;  /* 0x000000151b1b7223 */ /* 0x000fe20000010804 */
[----:B------:R-:W-:Y:S01]  /*f6d0*/  HADD2.F32 R4, -RZ, R29.H0_H0 ;  /* 0x2000001dff047230 */ /* 0x000fe20000004100 */
[----:B------:R-:W-:Y:S01]  /*f6e0*/  F2FP.F16.E4M3.UNPACK_B R29, R13 ;  /* 0x0000000dff1d723e */ /* 0x000fe200020006ff */
[-C--:B------:R-:W-:Y:S01]  /*f6f0*/  FMUL.FTZ R5, R34, R0.reuse ;  /* 0x0000000022057220 */ /* 0x080fe20000410000 */
[----:B------:R-:W-:Y:S01]  /*f700*/  FFMA.FTZ R32, R33, R21, R32 ;  /* 0x0000001521207223 */ /* 0x000fe20000010020 */
[----:B------:R-:W-:Y:S01]  /*f710*/  F2FP.F16.E4M3.UNPACK_B R21, R3 ;  /* 0x00000003ff15723e */ /* 0x000fe200020006ff */
[C---:B------:R-:W-:Y:S01]  /*f720*/  FMUL.FTZ R15, R4.reuse, R0 ;  /* 0x00000000040f7220 */ /* 0x040fe20000410000 */
[----:B------:R-:W-:Y:S01]  /*f730*/  FFMA.FTZ R5, R4, R20, -R5 ;  /* 0x0000001404057223 */ /* 0x000fe20000010805 */
[----:B------:R-:W-:Y:S01]  /*f740*/  HADD2.F32 R40, -RZ, R29.H1_H1 ;  /* 0x3000001dff287230 */ /* 0x000fe20000004100 */
[----:B------:R-:W-:Y:S01]  /*f750*/  F2FP.F16.E4M3.UNPACK_B R13, R13.H1 ;  /* 0x0000000dff0d723e */ /* 0x000fe200030006ff */
[----:B------:R-:W-:-:S02]  /*f760*/  HADD2.F32 R4, -RZ, R6.H1_H1 ;  /* 0x30000006ff047230 */ /* 0x000fc40000004100 */
[----:B------:R-:W-:Y:S01]  /*f770*/  FFMA.FTZ R20, R34, R20, R15 ;  /* 0x0000001422147223 */ /* 0x000fe2000001000f */
[----:B------:R-:W-:Y:S01]  /*f780*/  HADD2.F32 R36, -RZ, R21.H1_H1 ;  /* 0x30000015ff247230 */ /* 0x000fe20000004100 */
[----:B------:R-:W-:Y:S01]  /*f790*/  F2FP.SATFINITE.E4M3.F32.PACK_AB_MERGE_C R27, R32, R27, RZ ;  /* 0x0000001b201b723e */ /* 0x000fe200048070ff */
[----:B------:R-:W-:Y:S02]  /*f7a0*/  HADD2.F32 R38, -RZ, R29.H0_H0 ;  /* 0x2000001dff267230 */ /* 0x000fe40000004100 */
[-C--:B------:R-:W-:Y:S01]  /*f7b0*/  FMUL.FTZ R15, R40, R4.reuse ;  /* 0x00000004280f7220 */ /* 0x080fe20000410000 */
[----:B------:R-:W-:Y:S02]  /*f7c0*/  HADD2.F32 R0, -RZ, R24.H1_H1 ;  /* 0x30000018ff007230 */ /* 0x000fe40000004100 */
[----:B------:R-:W-:Y:S01]  /*f7d0*/  FMUL.FTZ R29, R36, R4 ;  /* 0x00000004241d7220 */ /* 0x000fe20000410000 */
[----:B------:R-:W-:Y:S02]  /*f7e0*/  HADD2.F32 R6, -RZ, R6.H0_H0 ;  /* 0x20000006ff067230 */ /* 0x000fe40000004100 */
[----:B------:R-:W-:-:S02]  /*f7f0*/  HADD2.F32 R34, -RZ, R21.H0_H0 ;  /* 0x20000015ff227230 */ /* 0x000fc40000004100 */
[----:B------:R-:W-:Y:S01]  /*f800*/  FMUL.FTZ R3, R38, R0 ;  /* 0x0000000026037220 */ /* 0x000fe20000410000 */
[----:B------:R-:W-:Y:S02]  /*f810*/  HADD2.F32 R24, -RZ, R24.H0_H0 ;  /* 0x20000018ff187230 */ /* 0x000fe40000004100 */
[-C--:B------:R-:W-:Y:S01]  /*f820*/  FFMA.FTZ R21, R36, R6.reuse, -R15 ;  /* 0x0000000624157223 */ /* 0x080fe2000001080f */
[----:B------:R-:W-:Y:S01]  /*f830*/  FFMA.FTZ R6, R40, R6, R29 ;  /* 0x0000000628067223 */ /* 0x000fe2000001001d */
[C---:B------:R-:W-:Y:S01]  /*f840*/  FMUL.FTZ R15, R34.reuse, R0 ;  /* 0x00000000220f7220 */ /* 0x040fe20000410000 */
[--C-:B------:R-:W-:Y:S02]  /*f850*/  HADD2.F32 R29, -RZ, R31.reuse.H1_H1 ;  /* 0x3000001fff1d7230 */ /* 0x100fe40000004100 */
[-C--:B------:R-:W-:Y:S01]  /*f860*/  FFMA.FTZ R4, R34, R24.reuse, -R3 ;  /* 0x0000001822047223 */ /* 0x080fe20000010803 */
[----:B------:R-:W-:Y:S02]  /*f870*/  HADD2.F32 R36, -RZ, R31.H0_H0 ;  /* 0x2000001fff247230 */ /* 0x000fe40000004100 */
[----:B------:R-:W-:Y:S01]  /*f880*/  FFMA.FTZ R15, R38, R24, R15 ;  /* 0x00000018260f7223 */ /* 0x000fe2000001000f */
[----:B------:R-:W-:Y:S01]  /*f890*/  HADD2.F32 R31, -RZ, R13.H1_H1 ;  /* 0x3000000dff1f7230 */ /* 0x000fe20000004100 */
[----:B------:R-:W-:Y:S01]  /*f8a0*/  F2FP.SATFINITE.E4M3.F32.PACK_AB_MERGE_C R6, R6, R21, RZ ;  /* 0x000000150606723e */ /* 0x000fe200048070ff */
[----:B------:R-:W-:-:S02]  /*f8b0*/  HADD2.F32 R3, -RZ, R7.H1_H1 ;  /* 0x30000007ff037230 */ /* 0x000fc40000004100 */
[----:B------:R-:W-:Y:S02]  /*f8c0*/  HADD2.F32 R38, -RZ, R13.H0_H0 ;  /* 0x2000000dff267230 */ /* 0x000fe40000004100 */
[--C-:B------:R-:W-:Y:S02]  /*f8d0*/  HADD2.F32 R0, -RZ, R8.reuse.H1_H1 ;  /* 0x30000008ff007230 */ /* 0x100fe40000004100 */
[-C--:B------:R-:W-:Y:S01]  /*f8e0*/  FMUL.FTZ R24, R31, R3.reuse ;  /* 0x000000031f187220 */ /* 0x080fe20000410000 */
[----:B------:R-:W-:Y:S02]  /*f8f0*/  HADD2.F32 R7, -RZ, R7.H0_H0 ;  /* 0x20000007ff077230 */ /* 0x000fe40000004100 */
[C---:B------:R-:W-:Y:S01]  /*f900*/  FMUL.FTZ R34, R29.reuse, R3 ;  /* 0x000000031d227220 */ /* 0x040fe20000410000 */
[----:B------:R-:W-:Y:S02]  /*f910*/  HADD2.F32 R8, -RZ, R8.H0_H0 ;  /* 0x20000008ff087230 */ /* 0x000fe40000004100 */
[-C--:B------:R-:W-:Y:S01]  /*f920*/  FMUL.FTZ R3, R38, R0.reuse ;  /* 0x0000000026037220 */ /* 0x080fe20000410000 */
[C---:B------:R-:W-:Y:S01]  /*f930*/  FMUL.FTZ R13, R36.reuse, R0 ;  /* 0x00000000240d7220 */ /* 0x040fe20000410000 */
[-C--:B------:R-:W-:Y:S01]  /*f940*/  FFMA.FTZ R24, R29, R7.reuse, -R24 ;  /* 0x000000071d187223 */ /* 0x080fe20000010818 */
[----:B------:R-:W-:Y:S01]  /*f950*/  FFMA.FTZ R7, R31, R7, R34 ;  /* 0x000000071f077223 */ /* 0x000fe20000010022 */
[-C--:B------:R-:W-:Y:S01]  /*f960*/  FFMA.FTZ R3, R36, R8.reuse, -R3 ;  /* 0x0000000824037223 */ /* 0x080fe20000010803 */
[----:B------:R-:W-:-:S03]  /*f970*/  FFMA.FTZ R8, R38, R8, R13 ;  /* 0x0000000826087223 */ /* 0x000fc6000001000d */
[----:B------:R-:W-:Y:S02]  /*f980*/  F2FP.SATFINITE.E4M3.F32.PACK_AB_MERGE_C R7, R7, R24, RZ ;  /* 0x000000180707723e */ /* 0x000fe400048070ff */
[----:B------:R-:W-:Y:S02]  /*f990*/  F2FP.SATFINITE.E4M3.F32.PACK_AB_MERGE_C R24, R26, R11, R25 ;  /* 0x0000000b1a18723e */ /* 0x000fe40004807019 */
[----:B------:R-:W-:Y:S02]  /*f9a0*/  F2FP.SATFINITE.E4M3.F32.PACK_AB_MERGE_C R25, R20, R5, R27 ;  /* 0x000000051419723e */ /* 0x000fe4000480701b */
[----:B------:R-:W-:Y:S02]  /*f9b0*/  F2FP.SATFINITE.E4M3.F32.PACK_AB_MERGE_C R26, R15, R4, R6 ;  /* 0x000000040f1a723e */ /* 0x000fe40004807006 */
[----:B------:R-:W-:-:S05]  /*f9c0*/  F2FP.SATFINITE.E4M3.F32.PACK_AB_MERGE_C R27, R8, R3, R7 ;  /* 0x00000003081b723e */ /* 0x000fca0004807007 */
[----:B------:R1:W-:Y:S02]  /*f9d0*/  STS.128 [R35+0x23400], R24 ;  /* 0x0234001823007388 */ /* 0x0003e40000000c00 */
.L_x_627:
[----:B------:R-:W-:Y:S05]  /*f9e0*/  BSYNC B1 ;  /* 0x0000000000017941 */ /* 0x000fea0003800000 */
.L_x_626:
[----:B------:R-:W-:Y:S05]  /*f9f0*/  @P1 BRA `(.L_x_625) ;  /* 0x0000003c00741947 */ /* 0x000fea0003800000 */
[----:B-----5:R-:W2:Y:S01]  /*fa00*/  LDS.128 R4, [R35+0x27400] ;  /* 0x0274000023047984 */ /* 0x020ea20000000c00 */
[-C--:B-1----:R-:W-:Y:S02]  /*fa10*/  F2FP.F16.E4M3.UNPACK_B R24, R12.reuse ;  /* 0x0000000cff18723e */ /* 0x082fe400020006ff */
[----:B------:R-:W-:Y:S02]  /*fa20*/  F2FP.F16.E4M3.UNPACK_B R15, R9 ;  /* 0x00000009ff0f723e */ /* 0x000fe400020006ff */
[----:B------:R-:W-:Y:S01]  /*fa30*/  F2FP.F16.E4M3.UNPACK_B R26, R12.H1 ;  /* 0x0000000cff1a723e */ /* 0x000fe200030006ff */
[--C-:B------:R-:W-:Y:S01]  /*fa40*/  HADD2.F32 R25, -RZ, R24.reuse.H1_H1 ;  /* 0x30000018ff197230 */ /* 0x100fe20000004100 */
[-C--:B------:R-:W-:Y:S01]  /*fa50*/  F2FP.F16.E4M3.UNPACK_B R29, R14.reuse ;  /* 0x0000000eff1d723e */ /* 0x080fe200020006ff */
[----:B------:R-:W-:Y:S01]  /*fa60*/  HADD2.F32 R21, -RZ, R15.H1_H1 ;  /* 0x3000000fff157230 */ /* 0x000fe20000004100 */
[----:B------:R-:W-:Y:S01]  /*fa70*/  F2FP.F16.E4M3.UNPACK_B R14, R14.H1 ;  /* 0x0000000eff0e723e */ /* 0x000fe200030006ff */
[----:B------:R-:W-:-:S02]  /*fa80*/  HADD2.F32 R30, -RZ, R24.H0_H0 ;  /* 0x20000018ff1e7230 */ /* 0x000fc40000004100 */
[----:B------:R-:W-:Y:S02]  /*fa90*/  HADD2.F32 R24, -RZ, R15.H0_H0 ;  /* 0x2000000fff187230 */ /* 0x000fe40000004100 */
[----:B------:R-:W-:Y:S02]  /*faa0*/  HADD2.F32 R27, -RZ, R26.H1_H1 ;  /* 0x3000001aff1b7230 */ /* 0x000fe40000004100 */
[--C-:B0-----:R-:W-:Y:S02]  /*fab0*/  HADD2.F32 R32, -RZ, R29.reuse.H1_H1 ;  /* 0x3000001dff207230 */ /* 0x101fe40000004100 */
[----:B------:R-:W-:Y:S02]  /*fac0*/  HADD2.F32 R29, -RZ, R29.H0_H0 ;  /* 0x2000001dff1d7230 */ /* 0x000fe40000004100 */
[--C-:B------:R-:W-:Y:S02]  /*fad0*/  HADD2.F32 R33, -RZ, R14.reuse.H1_H1 ;  /* 0x3000000eff217230 */ /* 0x100fe40000004100 */
[----:B------:R-:W-:Y:S01]  /*fae0*/  HADD2.F32 R31, -RZ, R14.H0_H0 ;  /* 0x2000000eff1f7230 */ /* 0x000fe20000004100 */
[----:B--2---:R-:W-:-:S02]  /*faf0*/  F2FP.F16.E4M3.UNPACK_B R0, R4.H1 ;  /* 0x00000004ff00723e */ /* 0x004fc400030006ff */
[----:B------:R-:W-:Y:S02]  /*fb00*/  F2FP.F16.E4M3.UNPACK_B R4, R4 ;  /* 0x00000004ff04723e */ /* 0x000fe400020006ff */
[-C--:B------:R-:W-:Y:S01]  /*fb10*/  F2FP.F16.E4M3.UNPACK_B R8, R5.reuse ;  /* 0x00000005ff08723e */ /* 0x080fe200020006ff */
[--C-:B------:R-:W-:Y:S01]  /*fb20*/  HADD2.F32 R3, -RZ, R0.reuse.H0_H0 ;  /* 0x20000000ff037230 */ /* 0x100fe20000004100 */
[----:B------:R-:W-:Y:S01]  /*fb30*/  F2FP.F16.E4M3.UNPACK_B R5, R5.H1 ;  /* 0x00000005ff05723e */ /* 0x000fe200030006ff */
[----:B------:R-:W-:Y:S01]  /*fb40*/  HADD2.F32 R0, -RZ, R0.H1_H1 ;  /* 0x30000000ff007230 */ /* 0x000fe20000004100 */
[-C--:B------:R-:W-:Y:S02]  /*fb50*/  F2FP.F16.E4M3.UNPACK_B R11, R6.reuse ;  /* 0x00000006ff0b723e */ /* 0x080fe400020006ff */
[----:B------:R-:W-:Y:S02]  /*fb60*/  F2FP.F16.E4M3.UNPACK_B R6, R6.H1 ;  /* 0x00000006ff06723e */ /* 0x000fe400030006ff */
[-C--:B------:R-:W-:Y:S01]  /*fb70*/  FMUL.FTZ R20, R25, R0.reuse ;  /* 0x0000000019147220 */ /* 0x080fe20000410000 */
[----:B------:R-:W-:Y:S01]  /*fb80*/  FMUL.FTZ R0, R21, R0 ;  /* 0x0000000015007220 */ /* 0x000fe20000410000 */
[----:B------:R-:W-:-:S02]  /*fb90*/  F2FP.F16.E4M3.UNPACK_B R13, R7 ;  /* 0x00000007ff0d723e */ /* 0x000fc400020006ff */
[-C--:B------:R-:W-:Y:S01]  /*fba0*/  FFMA.FTZ R20, R21, R3.reuse, -R20 ;  /* 0x0000000315147223 */ /* 0x080fe20000010814 */
[----:B------:R-:W-:Y:S01]  /*fbb0*/  FFMA.FTZ R21, R25, R3, R0 ;  /* 0x0000000319157223 */ /* 0x000fe20000010000 */
[--C-:B------:R-:W-:Y:S01]  /*fbc0*/  HADD2.F32 R0, -RZ, R4.reuse.H1_H1 ;  /* 0x30000004ff007230 */ /* 0x100fe20000004100 */
[----:B------:R-:W-:Y:S01]  /*fbd0*/  F2FP.F16.E4M3.UNPACK_B R25, R9.H1 ;  /* 0x00000009ff19723e */ /* 0x000fe200030006ff */
[----:B------:R-:W-:Y:S01]  /*fbe0*/  HADD2.F32 R4, -RZ, R4.H0_H0 ;  /* 0x20000004ff047230 */ /* 0x000fe20000004100 */
[----:B------:R-:W-:Y:S01]  /*fbf0*/  F2FP.F16.E4M3.UNPACK_B R7, R7.H1 ;  /* 0x00000007ff07723e */ /* 0x000fe200030006ff */
[--C-:B------:R-:W-:Y:S02]  /*fc00*/  HADD2.F32 R3, -RZ, R5.reuse.H1_H1 ;  /* 0x30000005ff037230 */ /* 0x100fe40000004100 */
[-C--:B------:R-:W-:Y:S01]  /*fc10*/  FMUL.FTZ R9, R30, R0.reuse ;  /* 0x000000001e097220 */ /* 0x080fe20000410000 */
[C---:B------:R-:W-:Y:S01]  /*fc20*/  FMUL.FTZ R15, R24.reuse, R0 ;  /* 0x00000000180f7220 */ /* 0x040fe20000410000 */
[----:B------:R-:W-:Y:S01]  /*fc30*/  HADD2.F32 R5, -RZ, R5.H0_H0 ;  /* 0x20000005ff057230 */ /* 0x000fe20000004100 */
[----:B------:R-:W-:Y:S01]  /*fc40*/  F2FP.SATFINITE.E4M3.F32.PACK_AB_MERGE_C R20, R21, R20, RZ ;  /* 0x000000141514723e */ /* 0x000fe200048070ff */
[-C--:B------:R-:W-:Y:S01]  /*fc50*/  FFMA.FTZ R9, R24, R4.reuse, -R9 ;  /* 0x0000000418097223 */ /* 0x080fe20000010809 */
[----:B------:R-:W-:Y:S01]  /*fc60*/  FFMA.FTZ R4, R30, R4, R15 ;  /* 0x000000041e047223 */ /* 0x000fe2000001000f */
[----:B------:R-:W-:-:S02]  /*fc70*/  HADD2.F32 R15, -RZ, R25.H1_H1 ;  /* 0x30000019ff0f7230 */ /* 0x000fc40000004100 */
[-C--:B------:R-:W-:Y:S01]  /*fc80*/  FMUL.FTZ R12, R27, R3.reuse ;  /* 0x000000031b0c7220 */ /* 0x080fe20000410000 */
[----:B------:R-:W-:Y:S02]  /*fc90*/  HADD2.F32 R30, -RZ, R26.H0_H0 ;  /* 0x2000001aff1e7230 */ /* 0x000fe40000004100 */
[--C-:B------:R-:W-:Y:S02]  /*fca0*/  HADD2.F32 R0, -RZ, R8.reuse.H1_H1 ;  /* 0x30000008ff007230 */ /* 0x100fe40000004100 */
[C---:B------:R-:W-:Y:S01]  /*fcb0*/  FMUL.FTZ R24, R15.reuse, R3 ;  /* 0x000000030f187220 */ /* 0x040fe20000410000 */
[----:B------:R-:W-:Y:S02]  /*fcc0*/  HADD2.F32 R26, -RZ, R25.H0_H0 ;  /* 0x20000019ff1a7230 */ /* 0x000fe40000004100 */
[-C--:B------:R-:W-:Y:S01]  /*fcd0*/  FFMA.FTZ R12, R15, R5.reuse, -R12 ;  /* 0x000000050f0c7223 */ /* 0x080fe2000001080c */
[----:B------:R-:W-:Y:S02]  /*fce0*/  HADD2.F32 R8, -RZ, R8.H0_H0 ;  /* 0x20000008ff087230 */ /* 0x000fe40000004100 */
[----:B------:R-:W-:Y:S01]  /*fcf0*/  FMUL.FTZ R3, R30, R0 ;  /* 0x000000001e037220 */ /* 0x000fe20000410000 */
[----:B------:R-:W-:Y:S01]  /*fd00*/  FFMA.FTZ R25, R27, R5, R24 ;  /* 0x000000051b197223 */ /* 0x000fe20000010018 */
[----:B------:R-:W-:Y:S01]  /*fd10*/  F2FP.F16.E4M3.UNPACK_B R24, R10 ;  /* 0x0000000aff18723e */ /* 0x000fe200020006ff */
[C---:B------:R-:W-:Y:S01]  /*fd20*/  FMUL.FTZ R15, R26.reuse, R0 ;  /* 0x000000001a0f7220 */ /* 0x040fe20000410000 */
[----:B------:R-:W-:Y:S01]  /*fd30*/  FFMA.FTZ R5, R26, R8, -R3 ;  /* 0x000000081a057223 */ /* 0x000fe20000010803 */
[----:B------:R-:W-:Y:S01]  /*fd40*/  HADD2.F32 R3, -RZ, R6.H1_H1 ;  /* 0x30000006ff037230 */ /* 0x000fe20000004100 */
[----:B------:R-:W-:Y:S01]  /*fd50*/  F2FP.SATFINITE.E4M3.F32.PACK_AB_MERGE_C R12, R25, R12, RZ ;  /* 0x0000000c190c723e */ /* 0x000fe200048070ff */
[----:B------:R-:W-:-:S02]  /*fd60*/  HADD2.F32 R26, -RZ, R24.H1_H1 ;  /* 0x30000018ff1a7230 */ /* 0x000fc40000004100 */
[----:B------:R-:W-:Y:S01]  /*fd70*/  FFMA.FTZ R8, R30, R8, R15 ;  /* 0x000000081e087223 */ /* 0x000fe2000001000f */
[--C-:B------:R-:W-:Y:S02]  /*fd80*/  HADD2.F32 R0, -RZ, R11.reuse.H1_H1 ;  /* 0x3000000bff007230 */ /* 0x100fe40000004100 */
[-C--:B------:R-:W-:Y:S01]  /*fd90*/  FMUL.FTZ R15, R32, R3.reuse ;  /* 0x00000003200f7220 */ /* 0x080fe20000410000 */
[----:B------:R-:W-:Y:S01]  /*fda0*/  HADD2.F32 R27, -RZ, R24.H0_H0 ;  /* 0x20000018ff1b7230 */ /* 0x000fe20000004100 */
[----:B------:R-:W-:Y:S01]  /*fdb0*/  F2FP.F16.E4M3.UNPACK_B R24, R10.H1 ;  /* 0x0000000aff18723e */ /* 0x000fe200030006ff */
        /* <DEDUP_REMOVED lines=8> */
[----:B------:R-:W-:Y:S01]  /*fe40*/  FFMA.FTZ R11, R29, R11, R0 ;  /* 0x0000000b1d0b7223 */ /* 0x000fe20000010000 */
[----:B------:R-:W-:Y:S01]  /*fe50*/  HADD2.F32 R3, -RZ, R7.H1_H1 ;  /* 0x30000007ff037230 */ /* 0x000fe20000004100 */
[----:B------:R-:W-:Y:S01]  /*fe60*/  F2FP.SATFINITE.E4M3.F32.PACK_AB_MERGE_C R4, R4, R9, R20 ;  /* 0x000000090404723e */ /* 0x000fe20004807014 */
[--C-:B------:R-:W-:Y:S01]  /*fe70*/  HADD2.F32 R29, -RZ, R24.reuse.H1_H1 ;  /* 0x30000018ff1d7230 */ /* 0x100fe20000004100 */
[----:B------:R-:W-:Y:S01]  /*fe80*/  F2FP.SATFINITE.E4M3.F32.PACK_AB_MERGE_C R6, R6, R15, RZ ;  /* 0x0000000f0606723e */ /* 0x000fe200048070ff */
[----:B------:R-:W-:-:S02]  /*fe90*/  HADD2.F32 R27, -RZ, R24.H0_H0 ;  /* 0x20000018ff1b7230 */ /* 0x000fc40000004100 */
[-C--:B------:R-:W-:Y:S01]  /*fea0*/  FMUL.FTZ R24, R33, R3.reuse ;  /* 0x0000000321187220 */ /* 0x080fe20000410000 */
[----:B------:R-:W-:Y:S02]  /*feb0*/  HADD2.F32 R0, -RZ, R13.H1_H1 ;  /* 0x3000000dff007230 */ /* 0x000fe40000004100 */
[----:B------:R-:W-:Y:S01]  /*fec0*/  FMUL.FTZ R26, R29, R3 ;  /* 0x000000031d1a7220 */ /* 0x000fe20000410000 */
[----:B------:R-:W-:Y:S01]  /*fed0*/  HADD2.F32 R7, -RZ, R7.H0_H0 ;  /* 0x20000007ff077230 */ /* 0x000fe20000004100 */
[----:B------:R-:W-:Y:S01]  /*fee0*/  F2FP.SATFINITE.E4M3.F32.PACK_AB_MERGE_C R5, R8, R5, R12 ;  /* 0x000000050805723e */ /* 0x000fe2000480700c */
        /* <DEDUP_REMOVED lines=8> */
[----:B------:R-:W-:-:S04]  /*ff70*/  F2FP.SATFINITE.E4M3.F32.PACK_AB_MERGE_C R7, R7, R24, RZ ;  /* 0x000000180707723e */ /* 0x000fc800048070ff */
[----:B------:R-:W-:-:S05]  /*ff80*/  F2FP.SATFINITE.E4M3.F32.PACK_AB_MERGE_C R7, R13, R14, R7 ;  /* 0x0000000e0d07723e */ /* 0x000fca0004807007 */
[----:B------:R0:W-:Y:S01]  /*ff90*/  STS.128 [R35+0x27400], R4 ;  /* 0x0274000423007388 */ /* 0x0001e20000000c00 */
[----:B------:R-:W-:Y:S05]  /*ffa0*/  BRA `(.L_x_625) ;  /* 0x0000003800087947 */ /* 0x000fea0003800000 */
.L_x_607:
[----:B------:R-:W-:-:S03]  /*ffb0*/  UMOV UR4, 0xffffffff ;  /* 0xffffffff00047882 */ /* 0x000fc60000000000 */
[----:B------:R-:W-:Y:S05]  /*ffc0*/  BRA.DIV UR4, `(.L_x_628) ;  /* 0x0000015604fc7947 */ /* 0x000fea000b800000 */
[----:B------:R1:W2:Y:S04]  /*ffd0*/  SHFL.IDX PT, R5, R24, RZ, 0x181f ;  /* 0x00181fff18057589 */ /* 0x0002a800000e0000 */
[----:B------:R1:W3:Y:S04]  /*ffe0*/  SHFL.IDX PT, R14, R94, RZ, 0x181f ;  /* 0x00181fff5e0e7589 */ /* 0x0002e800000e0000 */
[----:B------:R1:W4:Y:S04]  /*fff0*/  SHFL.IDX PT, R3, R26, RZ, 0x181f ;  /* 0x00181fff1a037589 */ /* 0x00032800000e0000 */
[----:B------:R1:W0:Y:S02]  /*10000*/  SHFL.IDX PT, R7, R27, RZ, 0x181f ;  /* 0x00181fff1b077589 */ /* 0x00022400000e0000 */
.L_x_893:
[----:B------:R-:W5:Y:S01]  /*10010*/  LDL R12, [R1+0x34] ;  /* 0x00003400010c7983 */ /* 0x000f620000100800 */
[----:B------:R-:W-:Y:S01]  /*10020*/  ULDC UR4, c[0x0][0x448] ;  /* 0x0001120000047ab9 */ /* 0x000fe20000000800 */
[----:B------:R-:W-:Y:S01]  /*10030*/  BSSY B1, `(.L_x_629) ;  /* 0x0000013000017945 */ /* 0x000fe20003800000 */
[----:B------:R-:W-:Y:S01]  /*10040*/  IMAD R32, R96, UR4, RZ ;  /* 0x0000000460207c24 */ /* 0x000fe2000f8e02ff */
[----:B------:R-:W-:Y:S02]  /*10050*/  CS2R R10, SRZ ;  /* 0x00000000000a7805 */ /* 0x000fe4000001ff00 */
[----:B------:R-:W-:Y:S02]  /*10060*/  CS2R R8, SRZ ;  /* 0x0000000000087805 */ /* 0x000fe4000001ff00 */
[----:B-1----:R-:W-:Y:S02]  /*10070*/  CS2R R26, SRZ ;  /* 0x00000000001a7805 */ /* 0x002fe4000001ff00 */
[----:B------:R-:W-:-:S02]  /*10080*/  CS2R R24, SRZ ;  /* 0x0000000000187805 */ /* 0x000fc4000001ff00 */
[----:B------:R-:W-:Y:S02]  /*10090*/  ISETP.GE.AND P0, PT, R6, R32, PT ;  /* 0x000000200600720c */ /* 0x000fe40003f06270 */
[----:B-----5:R-:W-:-:S11]  /*100a0*/  LEA.HI R6, R12, R12, RZ, 0x1 ;  /* 0x0000000c0c067211 */ /* 0x020fd600078f08ff */
[----:B------:R-:W-:Y:S05]  /*100b0*/  @P0 BRA `(.L_x_630) ;  /* 0x0000000000280947 */ /* 0x000fea0003800000 */
[----:B------:R-:W-:Y:S01]  /*100c0*/  ULDC UR4, c[0x0][0x3f4] ;  /* 0x0000fd0000047ab9 */ /* 0x000fe20000000800 */
[C---:B--2---:R-:W-:Y:S02]  /*100d0*/  IADD3 R4, P0, R16.reuse, R5, RZ ;  /* 0x0000000510047210 */ /* 0x044fe40007f1e0ff */
[----:B------:R-:W-:Y:S02]  /*100e0*/  CS2R R10, SRZ ;  /* 0x00000000000a7805 */ /* 0x000fe4000001ff00 */
[C---:B------:R-:W-:Y:S02]  /*100f0*/  ISETP.GE.AND P2, PT, R16.reuse, UR4, PT ;  /* 0x0000000410007c0c */ /* 0x040fe4000bf46270 */
[----:B---3--:R-:W-:Y:S01]  /*10100*/  IADD3 R14, P1, R16, R14, RZ ;  /* 0x0000000e100e7210 */ /* 0x008fe20007f3e0ff */
[----:B----4-:R-:W-:-:S03]  /*10110*/  IMAD.X R5, R3, 0x1, R17, P0 ;  /* 0x0000000103057824 */ /* 0x010fc600000e0611 */
[----:B0-----:R-:W-:-:S07]  /*10120*/  IADD3.X R15, R7, R17, RZ, P1, !PT ;  /* 0x00000011070f7210 */ /* 0x001fce0000ffe4ff */
[----:B------:R-:W-:Y:S05]  /*10130*/  @P2 BRA `(.L_x_630) ;  /* 0x0000000000082947 */ /* 0x000fea0003800000 */
[----:B------:R1:W5:Y:S04]  /*10140*/  LD.E.128 R24, desc[UR36][R4.64] ;  /* 0x0000002404187980 */ /* 0x000368000c101d00 */
[----:B------:R1:W5:Y:S02]  /*10150*/  LD.E.128 R8, desc[UR36][R14.64] ;  /* 0x000000240e087980 */ /* 0x000364000c101d00 */
.L_x_630:
[----:B------:R-:W-:Y:S05]  /*10160*/  BSYNC B1 ;  /* 0x0000000000017941 */ /* 0x000fea0003800000 */
.L_x_629:
[----:B------:R-:W-:Y:S01]  /*10170*/  LOP3.LUT R6, R6, 0xfffffffe, RZ, 0xc0, !PT ;  /* 0xfffffffe06067812 */ /* 0x000fe200078ec0ff */
[----:B------:R-:W-:Y:S01]  /*10180*/  IMAD R32, R221, -0x80, R32 ;  /* 0xffffff80dd207824 */ /* 0x000fe200078e0220 */
[----:B-----5:R-:W-:Y:S01]  /*10190*/  SHF.R.U32.HI R0, RZ, 0x8, R24 ;  /* 0x00000008ff007819 */ /* 0x020fe20000011618 */
[----:B------:R-:W-:Y:S01]  /*101a0*/  BSSY B1, `(.L_x_631) ;  /* 0x0000034000017945 */ /* 0x000fe20003800000 */
[----:B----4-:R-:W-:Y:S01]  /*101b0*/  LOP3.LUT R3, R24, 0xff, RZ, 0xc0, !PT ;  /* 0x000000ff18037812 */ /* 0x010fe200078ec0ff */
[----:B------:R-:W-:Y:S01]  /*101c0*/  IMAD.IADD R6, R12, 0x1, -R6 ;  /* 0x000000010c067824 */ /* 0x000fe200078e0a06 */
[----:B------:R-:W-:Y:S02]  /*101d0*/  LOP3.LUT R0, R0, 0xff, RZ, 0xc0, !PT ;  /* 0x000000ff00007812 */ /* 0x000fe400078ec0ff */
[----:B-1----:R-:W-:Y:S02]  /*101e0*/  SHF.R.U32.HI R15, RZ, 0x8, R27 ;  /* 0x00000008ff0f7819 */ /* 0x002fe4000001161b */
[----:B------:R-:W-:-:S02]  /*101f0*/  SHF.L.U32 R34, R6, 0x1f, RZ ;  /* 0x0000001f06227819 */ /* 0x000fc400000006ff */
[----:B--2---:R-:W-:Y:S02]  /*10200*/  PRMT R5, R0, 0x7604, R3 ;  /* 0x0000760400057816 */ /* 0x004fe40000000003 */
[----:B------:R-:W1:Y:S01]  /*10210*/  SYNCS.PHASECHK.TRANS64.TRYWAIT P1, [R23+URZ+0x38800], R34 ;  /* 0x03880022170075a7 */ /* 0x000e62000802017f */
[----:B------:R-:W-:Y:S02]  /*10220*/  SHF.R.U32.HI R0, RZ, 0x8, R26 ;  /* 0x00000008ff007819 */ /* 0x000fe4000001161a */
[----:B------:R-:W-:Y:S02]  /*10230*/  LOP3.LUT R6, R26, 0xff, RZ, 0xc0, !PT ;  /* 0x000000ff1a067812 */ /* 0x000fe400078ec0ff */
[----:B------:R-:W-:Y:S02]  /*10240*/  LOP3.LUT R12, R27, 0xff, RZ, 0xc0, !PT ;  /* 0x000000ff1b0c7812 */ /* 0x000fe400078ec0ff */
[----:B0-----:R-:W-:Y:S02]  /*10250*/  LOP3.LUT R13, R0, 0xff, RZ, 0xc0, !PT ;  /* 0x000000ff000d7812 */ /* 0x001fe400078ec0ff */
[----:B------:R-:W-:-:S02]  /*10260*/  LOP3.LUT R15, R15, 0xff, RZ, 0xc0, !PT ;  /* 0x000000ff0f0f7812 */ /* 0x000fc400078ec0ff */
[----:B------:R-:W-:Y:S02]  /*10270*/  SHF.R.U32.HI R0, RZ, 0x8, R8 ;  /* 0x00000008ff007819 */ /* 0x000fe40000011608 */
[----:B------:R-:W-:Y:S02]  /*10280*/  SHF.R.U32.HI R33, RZ, 0x8, R11 ;  /* 0x00000008ff217819 */ /* 0x000fe4000001160b */
[----:B------:R-:W-:Y:S01]  /*10290*/  SHF.R.U32.HI R7, RZ, 0x8, R25 ;  /* 0x00000008ff077819 */ /* 0x000fe20000011619 */
[----:B------:R-:W0:Y:S01]  /*102a0*/  LDC R3, c[0x0][0x3f4] ;  /* 0x0000fd00ff037b82 */ /* 0x000e220000000800 */
[----:B------:R-:W-:Y:S02]  /*102b0*/  SHF.R.U32.HI R29, RZ, 0x8, R9 ;  /* 0x00000008ff1d7819 */ /* 0x000fe40000011609 */
[----:B------:R-:W-:Y:S02]  /*102c0*/  PRMT R13, R13, 0x7604, R6 ;  /* 0x000076040d0d7816 */ /* 0x000fe40000000006 */
[----:B------:R-:W-:-:S02]  /*102d0*/  PRMT R12, R15, 0x7604, R12 ;  /* 0x000076040f0c7816 */ /* 0x000fc4000000000c */
[----:B------:R-:W-:Y:S02]  /*102e0*/  LOP3.LUT R6, R8, 0xff, RZ, 0xc0, !PT ;  /* 0x000000ff08067812 */ /* 0x000fe400078ec0ff */
[----:B------:R-:W-:Y:S02]  /*102f0*/  LOP3.LUT R30, R11, 0xff, RZ, 0xc0, !PT ;  /* 0x000000ff0b1e7812 */ /* 0x000fe400078ec0ff */
[----:B------:R-:W-:Y:S02]  /*10300*/  LOP3.LUT R15, R0, 0xff, RZ, 0xc0, !PT ;  /* 0x000000ff000f7812 */ /* 0x000fe400078ec0ff */
[----:B------:R-:W-:Y:S02]  /*10310*/  LOP3.LUT R33, R33, 0xff, RZ, 0xc0, !PT ;  /* 0x000000ff21217812 */ /* 0x000fe400078ec0ff */
[----:B------:R-:W-:Y:S02]  /*10320*/  LOP3.LUT R4, R25, 0xff, RZ, 0xc0, !PT ;  /* 0x000000ff19047812 */ /* 0x000fe400078ec0ff */
[----:B------:R-:W-:-:S02]  /*10330*/  LOP3.LUT R7, R7, 0xff, RZ, 0xc0, !PT ;  /* 0x000000ff07077812 */ /* 0x000fc400078ec0ff */
[----:B---3--:R-:W-:Y:S02]  /*10340*/  LOP3.LUT R14, R9, 0xff, RZ, 0xc0, !PT ;  /* 0x000000ff090e7812 */ /* 0x008fe400078ec0ff */
[----:B------:R-:W-:Y:S02]  /*10350*/  LOP3.LUT R29, R29, 0xff, RZ, 0xc0, !PT ;  /* 0x000000ff1d1d7812 */ /* 0x000fe400078ec0ff */
[----:B------:R-:W-:Y:S02]  /*10360*/  PRMT R21, R15, 0x7604, R6 ;  /* 0x000076040f157816 */ /* 0x000fe40000000006 */
[----:B------:R-:W-:Y:S02]  /*10370*/  PRMT R30, R33, 0x7604, R30 ;  /* 0x00007604211e7816 */ /* 0x000fe4000000001e */
[----:B------:R-:W-:Y:S02]  /*10380*/  SHF.R.U32.HI R0, RZ, 0x10, R25 ;  /* 0x00000010ff007819 */ /* 0x000fe40000011619 */
[----:B------:R-:W-:-:S02]  /*10390*/  SHF.R.U32.HI R15, RZ, 0x10, R27 ;  /* 0x00000010ff0f7819 */ /* 0x000fc4000001161b */
[----:B------:R-:W-:Y:S01]  /*103a0*/  SHF.R.U32.HI R33, RZ, 0x10, R11 ;  /* 0x00000010ff217819 */ /* 0x000fe2000001160b */
[----:B------:R-:W-:Y:S01]  /*103b0*/  IMAD.U32 R0, R0, 0x10000, RZ ;  /* 0x0001000000007824 */ /* 0x000fe200078e00ff */
[----:B------:R-:W-:Y:S01]  /*103c0*/  PRMT R7, R7, 0x7604, R4 ;  /* 0x0000760407077816 */ /* 0x000fe20000000004 */
[----:B------:R-:W-:Y:S01]  /*103d0*/  IMAD.U32 R15, R15, 0x10000, RZ ;  /* 0x000100000f0f7824 */ /* 0x000fe200078e00ff */
[----:B------:R-:W-:Y:S01]  /*103e0*/  PRMT R14, R29, 0x7604, R14 ;  /* 0x000076041d0e7816 */ /* 0x000fe2000000000e */
[----:B------:R-:W-:Y:S01]  /*103f0*/  IMAD.U32 R33, R33, 0x10000, RZ ;  /* 0x0001000021217824 */ /* 0x000fe200078e00ff */
[----:B------:R-:W-:Y:S02]  /*10400*/  SHF.R.U32.HI R4, RZ, 0x8, R10 ;  /* 0x00000008ff047819 */ /* 0x000fe4000001160a */
[----:B------:R-:W-:Y:S02]  /*10410*/  SHF.R.U32.HI R29, RZ, 0x10, R9 ;  /* 0x00000010ff1d7819 */ /* 0x000fe40000011609 */
[----:B------:R-:W-:-:S02]  /*10420*/  LOP3.LUT R20, R10, 0xff, RZ, 0xc0, !PT ;  /* 0x000000ff0a147812 */ /* 0x000fc400078ec0ff */
[----:B------:R-:W-:Y:S02]  /*10430*/  LOP3.LUT R31, R4, 0xff, RZ, 0xc0, !PT ;  /* 0x000000ff041f7812 */ /* 0x000fe400078ec0ff */
[----:B------:R-:W-:Y:S02]  /*10440*/  SHF.L.U32 R29, R29, 0x10, RZ ;  /* 0x000000101d1d7819 */ /* 0x000fe400000006ff */
[----:B------:R-:W-:Y:S02]  /*10450*/  PRMT R31, R31, 0x7604, R20 ;  /* 0x000076041f1f7816 */ /* 0x000fe40000000014 */
[----:B0-----:R-:W-:Y:S02]  /*10460*/  ISETP.GE.AND P0, PT, R16, R3, PT ;  /* 0x000000031000720c */ /* 0x001fe40003f06270 */
[----:B------:R-:W-:Y:S02]  /*10470*/  LOP3.LUT R7, R7, 0xff0000, R0, 0xf8, !PT ;  /* 0x00ff000007077812 */ /* 0x000fe400078ef800 */
[----:B------:R-:W-:-:S02]  /*10480*/  LOP3.LUT R15, R12, 0xff0000, R15, 0xf8, !PT ;  /* 0x00ff00000c0f7812 */ /* 0x000fc400078ef80f */
[----:B------:R-:W-:Y:S02]  /*10490*/  LOP3.LUT R29, R14, 0xff0000, R29, 0xf8, !PT ;  /* 0x00ff00000e1d7812 */ /* 0x000fe400078ef81d */
[----:B------:R-:W-:Y:S02]  /*104a0*/  LOP3.LUT R33, R30, 0xff0000, R33, 0xf8, !PT ;  /* 0x00ff00001e217812 */ /* 0x000fe400078ef821 */
[----:B------:R-:W-:Y:S02]  /*104b0*/  VIMNMX R32, R32, 0x80, PT ;  /* 0x0000008020207848 */ /* 0x000fe40003fe0100 */
[----:B------:R-:W-:Y:S01]  /*104c0*/  LOP3.LUT R5, R5, 0xff0000, R24, 0xf8, !PT ;  /* 0x00ff000005057812 */ /* 0x000fe200078ef818 */
[----:B-1----:R-:W-:Y:S06]  /*104d0*/  @!P1 BRA `(.L_x_632) ;  /* 0x0000015400289947 */ /* 0x002fec0003800000 */
.L_x_894:
[----:B------:R-:W-:Y:S05]  /*104e0*/  BSYNC B1 ;  /* 0x0000000000017941 */ /* 0x000fea0003800000 */
.L_x_631:
[C---:B------:R-:W-:Y:S01]  /*104f0*/  VIADD R57, R219.reuse, 0x20 ;  /* 0x00000020db397836 */ /* 0x040fe20000000000 */
[C---:B------:R-:W-:Y:S01]  /*10500*/  IADD3 R4, R219.reuse, 0x60, RZ ;  /* 0x00000060db047810 */ /* 0x040fe20007ffe0ff */
[C---:B------:R-:W-:Y:S01]  /*10510*/  VIADD R61, R219.reuse, 0x40 ;  /* 0x00000040db3d7836 */ /* 0x040fe20000000000 */
[-C--:B------:R-:W-:Y:S01]  /*10520*/  ISETP.GE.OR P1, PT, R219, R32.reuse, P0 ;  /* 0x00000020db00720c */ /* 0x080fe20000726670 */
[----:B------:R-:W-:Y:S01]  /*10530*/  BSSY B1, `(.L_x_633) ;  /* 0x00000d8000017945 */ /* 0x000fe20003800000 */
[-C--:B------:R-:W-:Y:S02]  /*10540*/  ISETP.GE.OR P2, PT, R57, R32.reuse, P0 ;  /* 0x000000203900720c */ /* 0x080fe40000746670 */
[-C--:B------:R-:W-:Y:S02]  /*10550*/  ISETP.GE.OR P3, PT, R61, R32.reuse, P0 ;  /* 0x000000203d00720c */ /* 0x080fe40000766670 */
[----:B------:R-:W-:Y:S02]  /*10560*/  ISETP.GE.OR P0, PT, R4, R32, P0 ;  /* 0x000000200400720c */ /* 0x000fe40000706670 */
[----:B------:R-:W1:Y:S01]  /*10570*/  S2R R4, SR_TID.X ;  /* 0x0000000000047919 */ /* 0x000e620000002100 */
[----:B------:R-:W-:-:S02]  /*10580*/  LOP3.LUT R13, R13, 0xff0000, R26, 0xf8, !PT ;  /* 0x00ff00000d0d7812 */ /* 0x000fc400078ef81a */
[----:B------:R-:W-:Y:S02]  /*10590*/  LOP3.LUT R21, R21, 0xff0000, R8, 0xf8, !PT ;  /* 0x00ff000015157812 */ /* 0x000fe400078ef808 */
[----:B------:R-:W-:Y:S02]  /*105a0*/  LOP3.LUT R31, R31, 0xff0000, R10, 0xf8, !PT ;  /* 0x00ff00001f1f7812 */ /* 0x000fe400078ef80a */
[----:B------:R-:W-:Y:S02]  /*105b0*/  LOP3.LUT R12, R13, 0xff000000, R26, 0xf8, !PT ;  /* 0xff0000000d0c7812 */ /* 0x000fe400078ef81a */
[----:B------:R-:W-:Y:S02]  /*105c0*/  LOP3.LUT R0, R5, 0xff000000, R24, 0xf8, !PT ;  /* 0xff00000005007812 */ /* 0x000fe400078ef818 */
[----:B------:R-:W-:Y:S02]  /*105d0*/  LOP3.LUT R26, R15, 0xff000000, R27, 0xf8, !PT ;  /* 0xff0000000f1a7812 */ /* 0x000fe400078ef81b */
[----:B------:R-:W-:-:S02]  /*105e0*/  LOP3.LUT R24, R7, 0xff000000, R25, 0xf8, !PT ;  /* 0xff00000007187812 */ /* 0x000fc400078ef819 */
[----:B------:R-:W-:Y:S02]  /*105f0*/  LOP3.LUT R13, R21, 0xff000000, R8, 0xf8, !PT ;  /* 0xff000000150d7812 */ /* 0x000fe400078ef808 */
[----:B------:R-:W-:Y:S02]  /*10600*/  LOP3.LUT R14, R29, 0xff000000, R9, 0xf8, !PT ;  /* 0xff0000001d0e7812 */ /* 0x000fe400078ef809 */
[----:B------:R-:W-:Y:S02]  /*10610*/  LOP3.LUT R15, R31, 0xff000000, R10, 0xf8, !PT ;  /* 0xff0000001f0f7812 */ /* 0x000fe400078ef80a */
[----:B------:R-:W-:Y:S01]  /*10620*/  LOP3.LUT R20, R33, 0xff000000, R11, 0xf8, !PT ;  /* 0xff00000021147812 */ /* 0x000fe200078ef80b */
[----:B-1----:R-:W-:-:S05]  /*10630*/  VIADD R4, R4, 0xffffff80 ;  /* 0xffffff8004047836 */ /* 0x002fca0000000000 */
[----:B------:R-:W-:-:S04]  /*10640*/  SHF.R.S32.HI R59, RZ, 0x1f, R4 ;  /* 0x0000001fff3b7819 */ /* 0x000fc80000011404 */
[----:B------:R-:W-:-:S04]  /*10650*/  LEA.HI R59, R59, R4, RZ, 0x3 ;  /* 0x000000043b3b7211 */ /* 0x000fc800078f18ff */
[----:B------:R-:W-:-:S05]  /*10660*/  LOP3.LUT R59, R59, 0xfffffff8, RZ, 0xc0, !PT ;  /* 0xfffffff83b3b7812 */ /* 0x000fca00078ec0ff */
[----:B------:R-:W-:Y:S01]  /*10670*/  IMAD.IADD R59, R4, 0x1, -R59 ;  /* 0x00000001043b7824 */ /* 0x000fe200078e0a3b */
[----:B------:R-:W-:Y:S06]  /*10680*/  @P1 BRA `(.L_x_634) ;  /* 0x0000000c00081947 */ /* 0x000fec0003800000 */
[----:B------:R-:W2:Y:S01]  /*10690*/  LDL R62, [R1+0x24] ;  /* 0x00002400013e7983 */ /* 0x000ea20000100800 */
[----:B------:R-:W-:Y:S01]  /*106a0*/  LEA.HI R4, R3, R59, RZ, 0x1c ;  /* 0x0000003b03047211 */ /* 0x000fe200078fe0ff */
[----:B------:R-:W-:Y:S01]  /*106b0*/  IMAD.SHL.U32 R5, R219, 0x80, RZ ;  /* 0x00000080db057824 */ /* 0x000fe200078e00ff */
[----:B------:R-:W-:Y:S02]  /*106c0*/  F2FP.F16.E4M3.UNPACK_B R37, R0.H1 ;  /* 0x00000000ff25723e */ /* 0x000fe400030006ff */
[----:B------:R-:W-:Y:S02]  /*106d0*/  SHF.R.S32.HI R7, RZ, 0x1f, R4 ;  /* 0x0000001fff077819 */ /* 0x000fe40000011404 */
[----:B------:R-:W-:Y:S01]  /*106e0*/  LOP3.LUT R6, R5, 0x380, RZ, 0xc0, !PT ;  /* 0x0000038005067812 */ /* 0x000fe200078ec0ff */
[--C-:B------:R-:W-:Y:S01]  /*106f0*/  HADD2.F32 R38, -RZ, R37.reuse.H0_H0 ;  /* 0x20000025ff267230 */ /* 0x100fe20000004100 */
[----:B------:R-:W-:Y:S01]  /*10700*/  LEA.HI R7, R7, R4, RZ, 0x3 ;  /* 0x0000000407077211 */ /* 0x000fe200078f18ff */
[----:B------:R-:W-:Y:S01]  /*10710*/  HADD2.F32 R39, -RZ, R37.H1_H1 ;  /* 0x30000025ff277230 */ /* 0x000fe20000004100 */
[----:B------:R-:W-:-:S02]  /*10720*/  SHF.L.U32 R5, R4, 0x4, RZ ;  /* 0x0000000404057819 */ /* 0x000fc400000006ff */
[----:B------:R-:W-:Y:S01]  /*10730*/  F2FP.F16.E4M3.UNPACK_B R41, R13.H1 ;  /* 0x0000000dff29723e */ /* 0x000fe200030006ff */
[----:B------:R-:W-:Y:S01]  /*10740*/  IMAD.SHL.U32 R7, R7, 0x800, RZ ;  /* 0x0000080007077824 */ /* 0x000fe200078e00ff */
[----:B------:R-:W-:Y:S02]  /*10750*/  LOP3.LUT R5, R6, 0x70, R5, 0xf8, !PT ;  /* 0x0000007006057812 */ /* 0x000fe400078ef805 */
[----:B------:R-:W-:Y:S01]  /*10760*/  SHF.R.U32.HI R6, RZ, 0x3, R6 ;  /* 0x00000003ff067819 */ /* 0x000fe20000011606 */
[----:B------:R-:W-:Y:S01]  /*10770*/  HADD2.F32 R40, -RZ, R41.H0_H0 ;  /* 0x20000029ff287230 */ /* 0x000fe20000004100 */
[----:B------:R-:W-:Y:S02]  /*10780*/  LOP3.LUT R4, R7, 0xffffc000, RZ, 0xc0, !PT ;  /* 0xffffc00007047812 */ /* 0x000fe400078ec0ff */
[----:B------:R-:W-:Y:S02]  /*10790*/  LOP3.LUT R5, R5, R6, RZ, 0x3c, !PT ;  /* 0x0000000605057212 */ /* 0x000fe400078e3cff */
[----:B------:R-:W-:-:S02]  /*107a0*/  F2FP.F16.E4M3.UNPACK_B R37, R0 ;  /* 0x00000000ff25723e */ /* 0x000fc400020006ff */
[----:B------:R-:W-:-:S05]  /*107b0*/  IADD3 R8, R5, R4, R227 ;  /* 0x0000000405087210 */ /* 0x000fca0007ffe0e3 */
[----:B------:R-:W-:-:S05]  /*107c0*/  IMAD.IADD R21, R23, 0x1, R8 ;  /* 0x0000000117157824 */ /* 0x000fca00078e0208 */
[----:B------:R-:W1:Y:S02]  /*107d0*/  LDS.128 R8, [R21+0x20400] ;  /* 0x0204000015087984 */ /* 0x000e640000000c00 */
[-C--:B-1----:R-:W-:Y:S02]  /*107e0*/  F2FP.F16.E4M3.UNPACK_B R32, R8.reuse.H1 ;  /* 0x00000008ff20723e */ /* 0x082fe400030006ff */
[-C--:B0-----:R-:W-:Y:S02]  /*107f0*/  F2FP.F16.E4M3.UNPACK_B R34, R9.reuse ;  /* 0x00000009ff22723e */ /* 0x081fe400020006ff */
[----:B------:R-:W-:Y:S01]  /*10800*/  F2FP.F16.E4M3.UNPACK_B R35, R9.H1 ;  /* 0x00000009ff23723e */ /* 0x000fe200030006ff */
[--C-:B------:R-:W-:Y:S01]  /*10810*/  HADD2.F32 R33, -RZ, R32.reuse.H0_H0 ;  /* 0x20000020ff217230 */ /* 0x100fe20000004100 */
[----:B------:R-:W-:Y:S01]  /*10820*/  F2FP.F16.E4M3.UNPACK_B R8, R8 ;  /* 0x00000008ff08723e */ /* 0x000fe200020006ff */
[----:B------:R-:W-:Y:S01]  /*10830*/  HADD2.F32 R32, -RZ, R32.H1_H1 ;  /* 0x30000020ff207230 */ /* 0x000fe20000004100 */
[----:B------:R-:W-:-:S02]  /*10840*/  F2FP.F16.E4M3.UNPACK_B R36, R10 ;  /* 0x0000000aff24723e */ /* 0x000fc400020006ff */
[C---:B------:R-:W-:Y:S01]  /*10850*/  FMUL.FTZ R9, R33.reuse, R38 ;  /* 0x0000002621097220 */ /* 0x040fe20000410000 */
[----:B------:R-:W-:Y:S01]  /*10860*/  FMUL.FTZ R42, R33, R40 ;  /* 0x00000028212a7220 */ /* 0x000fe20000410000 */
[----:B------:R-:W-:Y:S01]  /*10870*/  FMUL.FTZ R45, R32, R39 ;  /* 0x00000027202d7220 */ /* 0x000fe20000410000 */
[----:B------:R-:W-:Y:S02]  /*10880*/  F2FP.F16.E4M3.UNPACK_B R10, R10.H1 ;  /* 0x0000000aff0a723e */ /* 0x000fe400030006ff */
[-C--:B------:R-:W-:Y:S02]  /*10890*/  F2FP.F16.E4M3.UNPACK_B R33, R11.reuse ;  /* 0x0000000bff21723e */ /* 0x080fe400020006ff */
[----:B------:R-:W-:Y:S01]  /*108a0*/  F2FP.F16.E4M3.UNPACK_B R11, R11.H1 ;  /* 0x0000000bff0b723e */ /* 0x000fe200030006ff */
[----:B--2---:R-:W0:Y:S02]  /*108b0*/  LDS.128 R4, [R62+0x20400] ;  /* 0x020400003e047984 */ /* 0x004e240000000c00 */
[----:B0-----:R-:W-:-:S02]  /*108c0*/  F2FP.F16.E4M3.UNPACK_B R25, R4 ;  /* 0x00000004ff19723e */ /* 0x001fc400020006ff */
[----:B------:R-:W-:Y:S02]  /*108d0*/  F2FP.F16.E4M3.UNPACK_B R4, R4.H1 ;  /* 0x00000004ff04723e */ /* 0x000fe400030006ff */
[-C--:B------:R-:W-:Y:S02]  /*108e0*/  F2FP.F16.E4M3.UNPACK_B R27, R5.reuse ;  /* 0x00000005ff1b723e */ /* 0x080fe400020006ff */
[----:B------:R-:W-:Y:S01]  /*108f0*/  F2FP.F16.E4M3.UNPACK_B R29, R5.H1 ;  /* 0x00000005ff1d723e */ /* 0x000fe200030006ff */
[----:B------:R-:W-:Y:S01]  /*10900*/  HADD2.F32 R5, -RZ, R4.H0_H0 ;  /* 0x20000004ff057230 */ /* 0x000fe20000004100 */
[-C--:B------:R-:W-:Y:S02]  /*10910*/  F2FP.F16.E4M3.UNPACK_B R30, R6.reuse ;  /* 0x00000006ff1e723e */ /* 0x080fe400020006ff */
[----:B------:R-:W-:Y:S02]  /*10920*/  F2FP.F16.E4M3.UNPACK_B R6, R6.H1 ;  /* 0x00000006ff06723e */ /* 0x000fe400030006ff */
[C---:B------:R-:W-:Y:S01]  /*10930*/  FFMA.FTZ R46, R5.reuse, R40, R9 ;  /* 0x00000028052e7223 */ /* 0x040fe20000010009 */
[----:B------:R-:W-:Y:S01]  /*10940*/  F2FP.F16.E4M3.UNPACK_B R40, R13 ;  /* 0x0000000dff28723e */ /* 0x000fe200020006ff */
[----:B------:R-:W-:Y:S01]  /*10950*/  FFMA.FTZ R44, R5, R38, -R42 ;  /* 0x00000026052c7223 */ /* 0x000fe2000001082a */
[----:B------:R-:W-:Y:S01]  /*10960*/  HADD2.F32 R42, -RZ, R41.H1_H1 ;  /* 0x30000029ff2a7230 */ /* 0x000fe20000004100 */
[-C--:B------:R-:W-:Y:S01]  /*10970*/  F2FP.F16.E4M3.UNPACK_B R31, R7.reuse ;  /* 0x00000007ff1f723e */ /* 0x080fe200020006ff */
[----:B------:R-:W-:Y:S01]  /*10980*/  HADD2.F32 R9, -RZ, R8.H0_H0 ;  /* 0x20000008ff097230 */ /* 0x000fe20000004100 */
[----:B------:R-:W-:Y:S01]  /*10990*/  F2FP.F16.E4M3.UNPACK_B R7, R7.H1 ;  /* 0x00000007ff07723e */ /* 0x000fe200030006ff */
[----:B------:R-:W-:-:S02]  /*109a0*/  HADD2.F32 R41, -RZ, R40.H0_H0 ;  /* 0x20000028ff297230 */ /* 0x000fc40000004100 */
[----:B------:R-:W-:Y:S01]  /*109b0*/  FMUL.FTZ R48, R32, R42 ;  /* 0x0000002a20307220 */ /* 0x000fe20000410000 */
[----:B------:R-:W-:Y:S02]  /*109c0*/  HADD2.F32 R5, -RZ, R4.H1_H1 ;  /* 0x30000004ff057230 */ /* 0x000fe40000004100 */
[----:B------:R-:W-:Y:S02]  /*109d0*/  HADD2.F32 R38, -RZ, R37.H0_H0 ;  /* 0x20000025ff267230 */ /* 0x000fe40000004100 */
[----:B------:R-:W-:Y:S01]  /*109e0*/  FMUL.FTZ R43, R9, R41 ;  /* 0x00000029092b7220 */ /* 0x000fe20000410000 */
[----:B------:R-:W-:Y:S02]  /*109f0*/  HADD2.F32 R4, -RZ, R25.H0_H0 ;  /* 0x20000019ff047230 */ /* 0x000fe40000004100 */
[----:B------:R-:W-:Y:S01]  /*10a00*/  FFMA.FTZ R47, R5, R39, -R48 ;  /* 0x00000027052f7223 */ /* 0x000fe20000010830 */
[----:B------:R-:W-:Y:S02]  /*10a10*/  HADD2.F32 R37, -RZ, R37.H1_H1 ;  /* 0x30000025ff257230 */ /* 0x000fe40000004100 */
[----:B------:R-:W-:Y:S01]  /*10a20*/  FMUL.FTZ R32, R9, R38 ;  /* 0x0000002609207220 */ /* 0x000fe20000410000 */
[----:B------:R-:W-:Y:S01]  /*10a30*/  F2FP.F16.E4M3.UNPACK_B R9, R24.H1 ;  /* 0x00000018ff09723e */ /* 0x000fe200030006ff */
[----:B------:R-:W-:Y:S01]  /*10a40*/  FFMA.FTZ R43, R4, R38, -R43 ;  /* 0x00000026042b7223 */ /* 0x000fe2000001082b */
[----:B------:R-:W-:Y:S01]  /*10a50*/  F2FP.F16.E4M3.UNPACK_B R38, R14.H1 ;  /* 0x0000000eff26723e */ /* 0x000fe200030006ff */
[----:B------:R-:W-:-:S02]  /*10a60*/  HADD2.F32 R40, -RZ, R40.H1_H1 ;  /* 0x30000028ff287230 */ /* 0x000fc40000004100 */
[----:B------:R-:W-:Y:S01]  /*10a70*/  FFMA.FTZ R49, R5, R42, R45 ;  /* 0x0000002a05317223 */ /* 0x000fe2000001002d */
[----:B------:R-:W-:Y:S02]  /*10a80*/  HADD2.F32 R8, -RZ, R8.H1_H1 ;  /* 0x30000008ff087230 */ /* 0x000fe40000004100 */
[----:B------:R-:W-:Y:S01]  /*10a90*/  FFMA.FTZ R41, R4, R41, R32 ;  /* 0x0000002904297223 */ /* 0x000fe20000010020 */
[----:B------:R-:W-:Y:S02]  /*10aa0*/  HADD2.F32 R25, -RZ, R25.H1_H1 ;  /* 0x30000019ff197230 */ /* 0x000fe40000004100 */
[----:B------:R-:W-:Y:S02]  /*10ab0*/  HADD2.F32 R39, -RZ, R38.H0_H0 ;  /* 0x20000026ff277230 */ /* 0x000fe40000004100 */
[C---:B------:R-:W-:Y:S01]  /*10ac0*/  FMUL.FTZ R42, R8.reuse, R40 ;  /* 0x00000028082a7220 */ /* 0x040fe20000410000 */
[----:B------:R-:W-:Y:S02]  /*10ad0*/  HADD2.F32 R5, -RZ, R35.H0_H0 ;  /* 0x20000023ff057230 */ /* 0x000fe40000004100 */
[----:B------:R-:W-:Y:S01]  /*10ae0*/  FMUL.FTZ R45, R8, R37 ;  /* 0x00000025082d7220 */ /* 0x000fe20000410000 */
[----:B------:R-:W-:-:S02]  /*10af0*/  HADD2.F32 R32, -RZ, R9.H0_H0 ;  /* 0x20000009ff207230 */ /* 0x000fc40000004100 */
[----:B------:R-:W-:Y:S01]  /*10b00*/  FFMA.FTZ R42, R25, R37, -R42 ;  /* 0x00000025192a7223 */ /* 0x000fe2000001082a */
[----:B------:R-:W-:Y:S02]  /*10b10*/  HADD2.F32 R4, -RZ, R29.H0_H0 ;  /* 0x2000001dff047230 */ /* 0x000fe40000004100 */
[-C--:B------:R-:W-:Y:S01]  /*10b20*/  FMUL.FTZ R51, R5, R39.reuse ;  /* 0x0000002705337220 */ /* 0x080fe20000410000 */
[----:B------:R-:W-:Y:S01]  /*10b30*/  FFMA.FTZ R40, R25, R40, R45 ;  /* 0x0000002819287223 */ /* 0x000fe2000001002d */
[----:B------:R-:W-:Y:S01]  /*10b40*/  FMUL.FTZ R8, R5, R32 ;  /* 0x0000002005087220 */ /* 0x000fe20000410000 */
[----:B------:R-:W-:Y:S01]  /*10b50*/  F2FP.F16.E4M3.UNPACK_B R25, R14 ;  /* 0x0000000eff19723e */ /* 0x000fe200020006ff */
[C---:B------:R-:W-:Y:S01]  /*10b60*/  FFMA.FTZ R51, R4.reuse, R32, -R51 ;  /* 0x0000002004337223 */ /* 0x040fe20000010833 */
[----:B------:R-:W-:Y:S02]  /*10b70*/  HADD2.F32 R38, -RZ, R38.H1_H1 ;  /* 0x30000026ff267230 */ /* 0x000fe40000004100 */
[----:B------:R-:W-:Y:S01]  /*10b80*/  FFMA.FTZ R39, R4, R39, R8 ;  /* 0x0000002704277223 */ /* 0x000fe20000010008 */
[----:B------:R-:W-:Y:S01]  /*10b90*/  HADD2.F32 R35, -RZ, R35.H1_H1 ;  /* 0x30000023ff237230 */ /* 0x000fe20000004100 */
[----:B------:R-:W-:Y:S01]  /*10ba0*/  F2FP.F16.E4M3.UNPACK_B R8, R24 ;  /* 0x00000018ff08723e */ /* 0x000fe200020006ff */
[----:B------:R-:W-:-:S02]  /*10bb0*/  HADD2.F32 R32, -RZ, R9.H1_H1 ;  /* 0x30000009ff207230 */ /* 0x000fc40000004100 */
[----:B------:R-:W-:Y:S02]  /*10bc0*/  HADD2.F32 R37, -RZ, R25.H0_H0 ;  /* 0x20000019ff257230 */ /* 0x000fe40000004100 */
[C---:B------:R-:W-:Y:S01]  /*10bd0*/  FMUL.FTZ R50, R35.reuse, R38 ;  /* 0x0000002623327220 */ /* 0x040fe20000410000 */
[----:B------:R-:W-:Y:S02]  /*10be0*/  HADD2.F32 R5, -RZ, R34.H0_H0 ;  /* 0x20000022ff057230 */ /* 0x000fe40000004100 */
[----:B------:R-:W-:Y:S01]  /*10bf0*/  FMUL.FTZ R45, R35, R32 ;  /* 0x00000020232d7220 */ /* 0x000fe20000410000 */
[----:B------:R-:W-:Y:S02]  /*10c00*/  HADD2.F32 R29, -RZ, R29.H1_H1 ;  /* 0x3000001dff1d7230 */ /* 0x000fe40000004100 */
[----:B------:R-:W-:Y:S02]  /*10c10*/  HADD2.F32 R9, -RZ, R8.H0_H0 ;  /* 0x20000008ff097230 */ /* 0x000fe40000004100 */
[----:B------:R-:W-:Y:S01]  /*10c20*/  FMUL.FTZ R35, R5, R37 ;  /* 0x0000002505237220 */ /* 0x000fe20000410000 */
[----:B------:R-:W-:-:S02]  /*10c30*/  HADD2.F32 R4, -RZ, R27.H0_H0 ;  /* 0x2000001bff047230 */ /* 0x000fc40000004100 */
[C---:B------:R-:W-:Y:S01]  /*10c40*/  FFMA.FTZ R52, R29.reuse, R32, -R50 ;  /* 0x000000201d347223 */ /* 0x040fe20000010832 */
[----:B------:R-:W-:Y:S01]  /*10c50*/  FFMA.FTZ R54, R29, R38, R45 ;  /* 0x000000261d367223 */ /* 0x000fe2000001002d */
[----:B------:R-:W-:Y:S01]  /*10c60*/  F2FP.F16.E4M3.UNPACK_B R32, R15.H1 ;  /* 0x0000000fff20723e */ /* 0x000fe200030006ff */
[-C--:B------:R-:W-:Y:S01]  /*10c70*/  FMUL.FTZ R48, R5, R9.reuse ;  /* 0x0000000905307220 */ /* 0x080fe20000410000 */
[C---:B------:R-:W-:Y:S01]  /*10c80*/  FFMA.FTZ R38, R4.reuse, R9, -R35 ;  /* 0x0000000904267223 */ /* 0x040fe20000010823 */
[----:B------:R-:W-:Y:S01]  /*10c90*/  HADD2.F32 R29, -RZ, R25.H1_H1 ;  /* 0x30000019ff1d7230 */ /* 0x000fe20000004100 */
[----:B------:R-:W-:Y:S01]  /*10ca0*/  F2FP.F16.E4M3.UNPACK_B R9, R12.H1 ;  /* 0x0000000cff09723e */ /* 0x000fe200030006ff */
[----:B------:R-:W-:Y:S02]  /*10cb0*/  HADD2.F32 R34, -RZ, R34.H1_H1 ;  /* 0x30000022ff227230 */ /* 0x000fe40000004100 */
[----:B------:R-:W-:Y:S01]  /*10cc0*/  FFMA.FTZ R48, R4, R37, R48 ;  /* 0x0000002504307223 */ /* 0x000fe20000010030 */
        /* <DEDUP_REMOVED lines=11> */
[-C--:B------:R-:W-:Y:S01]  /*10d80*/  FMUL.FTZ R56, R5, R25.reuse ;  /* 0x0000001905387220 */ /* 0x080fe20000410000 */
[----:B------:R-:W-:Y:S02]  /*10d90*/  HADD2.F32 R27, -RZ, R32.H1_H1 ;  /* 0x30000020ff1b7230 */ /* 0x000fe40000004100 */
[C---:B------:R-:W-:Y:S01]  /*10da0*/  FFMA.FTZ R34, R4.reuse, R25, -R45 ;  /* 0x0000001904227223 */ /* 0x040fe2000001082d */
[----:B------:R-:W-:Y:S01]  /*10db0*/  HADD2.F32 R10, -RZ, R10.H1_H1 ;  /* 0x3000000aff0a7230 */ /* 0x000fe20000004100 */
[----:B------:R-:W-:Y:S01]  /*10dc0*/  F2FP.F16.E4M3.UNPACK_B R25, R15 ;  /* 0x0000000fff19723e */ /* 0x000fe200020006ff */
[----:B------:R-:W-:Y:S02]  /*10dd0*/  HADD2.F32 R9, -RZ, R9.H1_H1 ;  /* 0x30000009ff097230 */ /* 0x000fe40000004100 */
[----:B------:R-:W-:Y:S01]  /*10de0*/  FFMA.FTZ R56, R4, R35, R56 ;  /* 0x0000002304387223 */ /* 0x000fe20000010038 */
[----:B------:R-:W-:Y:S01]  /*10df0*/  HADD2.F32 R6, -RZ, R6.H1_H1 ;  /* 0x30000006ff067230 */ /* 0x000fe20000004100 */
[----:B------:R-:W-:Y:S01]  /*10e00*/  F2FP.F16.E4M3.UNPACK_B R8, R12 ;  /* 0x0000000cff08723e */ /* 0x000fe200020006ff */
[C---:B------:R-:W-:Y:S01]  /*10e10*/  FMUL.FTZ R35, R10.reuse, R27 ;  /* 0x0000001b0a237220 */ /* 0x040fe20000410000 */
[----:B------:R-:W-:Y:S01]  /*10e20*/  FMUL.FTZ R4, R10, R9 ;  /* 0x000000090a047220 */ /* 0x000fe20000410000 */
[----:B------:R-:W-:-:S02]  /*10e30*/  HADD2.F32 R10, -RZ, R25.H0_H0 ;  /* 0x20000019ff0a7230 */ /* 0x000fc40000004100 */
[----:B------:R-:W-:Y:S02]  /*10e40*/  HADD2.F32 R5, -RZ, R36.H0_H0 ;  /* 0x20000024ff057230 */ /* 0x000fe40000004100 */
[C---:B------:R-:W-:Y:S01]  /*10e50*/  FFMA.FTZ R53, R6.reuse, R9, -R35 ;  /* 0x0000000906357223 */ /* 0x040fe20000010823 */
[----:B------:R-:W-:Y:S01]  /*10e60*/  FFMA.FTZ R55, R6, R27, R4 ;  /* 0x0000001b06377223 */ /* 0x000fe20000010004 */
[----:B------:R-:W-:Y:S02]  /*10e70*/  HADD2.F32 R6, -RZ, R8.H0_H0 ;  /* 0x20000008ff067230 */ /* 0x000fe40000004100 */
[----:B------:R-:W-:Y:S02]  /*10e80*/  HADD2.F32 R4, -RZ, R30.H0_H0 ;  /* 0x2000001eff047230 */ /* 0x000fe40000004100 */
[C---:B------:R-:W-:Y:S01]  /*10e90*/  FMUL.FTZ R9, R5.reuse, R10 ;  /* 0x0000000a05097220 */ /* 0x040fe20000410000 */
[----:B------:R-:W-:Y:S02]  /*10ea0*/  HADD2.F32 R25, -RZ, R25.H1_H1 ;  /* 0x30000019ff197230 */ /* 0x000fe40000004100 */
[----:B------:R-:W-:Y:S01]  /*10eb0*/  FMUL.FTZ R35, R5, R6 ;  /* 0x0000000605237220 */ /* 0x000fe20000410000 */
[----:B------:R-:W-:-:S02]  /*10ec0*/  HADD2.F32 R36, -RZ, R36.H1_H1 ;  /* 0x30000024ff247230 */ /* 0x000fc40000004100 */
[----:B------:R-:W-:Y:S01]  /*10ed0*/  FFMA.FTZ R27, R4, R6, -R9 ;  /* 0x00000006041b7223 */ /* 0x000fe20000010809 */
[----:B------:R-:W-:Y:S01]  /*10ee0*/  HADD2.F32 R5, -RZ, R8.H1_H1 ;  /* 0x30000008ff057230 */ /* 0x000fe20000004100 */
[----:B------:R-:W-:Y:S01]  /*10ef0*/  F2FP.F16.E4M3.UNPACK_B R9, R20.H1 ;  /* 0x00000014ff09723e */ /* 0x000fe200030006ff */
[----:B------:R-:W-:Y:S02]  /*10f00*/  HADD2.F32 R30, -RZ, R30.H1_H1 ;  /* 0x3000001eff1e7230 */ /* 0x000fe40000004100 */
[----:B------:R-:W-:Y:S01]  /*10f10*/  FMUL.FTZ R45, R36, R25 ;  /* 0x00000019242d7220 */ /* 0x000fe20000410000 */
[----:B------:R-:W-:Y:S01]  /*10f20*/  FFMA.FTZ R35, R4, R10, R35 ;  /* 0x0000000a04237223 */ /* 0x000fe20000010023 */
[----:B------:R-:W-:Y:S01]  /*10f30*/  F2FP.F16.E4M3.UNPACK_B R4, R26.H1 ;  /* 0x0000001aff04723e */ /* 0x000fe200030006ff */
[-C--:B------:R-:W-:Y:S01]  /*10f40*/  FMUL.FTZ R36, R36, R5.reuse ;  /* 0x0000000524247220 */ /* 0x080fe20000410000 */
[----:B------:R-:W-:Y:S01]  /*10f50*/  FFMA.FTZ R32, R30, R5, -R45 ;  /* 0x000000051e207223 */ /* 0x000fe2000001082d */
[----:B------:R-:W-:-:S02]  /*10f60*/  HADD2.F32 R10, -RZ, R9.H0_H0 ;  /* 0x20000009ff0a7230 */ /* 0x000fc40000004100 */
[----:B------:R-:W-:Y:S02]  /*10f70*/  HADD2.F32 R5, -RZ, R11.H0_H0 ;  /* 0x2000000bff057230 */ /* 0x000fe40000004100 */
[----:B------:R-:W-:Y:S01]  /*10f80*/  FFMA.FTZ R36, R30, R25, R36 ;  /* 0x000000191e247223 */ /* 0x000fe20000010024 */
[--C-:B------:R-:W-:Y:S02]  /*10f90*/  HADD2.F32 R6, -RZ, R4.reuse.H0_H0 ;  /* 0x20000004ff067230 */ /* 0x100fe40000004100 */
[----:B------:R-:W-:Y:S02]  /*10fa0*/  HADD2.F32 R8, -RZ, R4.H1_H1 ;  /* 0x30000004ff087230 */ /* 0x000fe40000004100 */
[----:B------:R-:W-:Y:S01]  /*10fb0*/  FMUL.FTZ R25, R5, R10 ;  /* 0x0000000a05197220 */ /* 0x000fe20000410000 */
[----:B------:R-:W-:Y:S02]  /*10fc0*/  HADD2.F32 R4, -RZ, R7.H0_H0 ;  /* 0x20000007ff047230 */ /* 0x000fe40000004100 */
[----:B------:R-:W-:-:S02]  /*10fd0*/  HADD2.F32 R30, -RZ, R9.H1_H1 ;  /* 0x30000009ff1e7230 */ /* 0x000fc40000004100 */
[-C--:B------:R-:W-:Y:S01]  /*10fe0*/  FMUL.FTZ R9, R5, R6.reuse ;  /* 0x0000000605097220 */ /* 0x080fe20000410000 */
[----:B------:R-:W-:Y:S02]  /*10ff0*/  HADD2.F32 R11, -RZ, R11.H1_H1 ;  /* 0x3000000bff0b7230 */ /* 0x000fe40000004100 */
[C---:B------:R-:W-:Y:S01]  /*11000*/  FFMA.FTZ R25, R4.reuse, R6, -R25 ;  /* 0x0000000604197223 */ /* 0x040fe20000010819 */
[----:B------:R-:W-:Y:S01]  /*11010*/  HADD2.F32 R7, -RZ, R7.H1_H1 ;  /* 0x30000007ff077230 */ /* 0x000fe20000004100 */
[----:B------:R-:W-:Y:S01]  /*11020*/  F2FP.F16.E4M3.UNPACK_B R5, R26 ;  /* 0x0000001aff05723e */ /* 0x000fe200020006ff */
[----:B------:R-:W-:Y:S01]  /*11030*/  FFMA.FTZ R45, R4, R10, R9 ;  /* 0x0000000a042d7223 */ /* 0x000fe20000010009 */
[C---:B------:R-:W-:Y:S01]  /*11040*/  FMUL.FTZ R6, R11.reuse, R30 ;  /* 0x0000001e0b067220 */ /* 0x040fe20000410000 */
[----:B------:R-:W-:Y:S01]  /*11050*/  FMUL.FTZ R11, R11, R8 ;  /* 0x000000080b0b7220 */ /* 0x000fe20000410000 */
[----:B------:R-:W-:Y:S02]  /*11060*/  F2FP.F16.E4M3.UNPACK_B R4, R20 ;  /* 0x00000014ff04723e */ /* 0x000fe400020006ff */
[----:B------:R-:W-:Y:S01]  /*11070*/  FFMA.FTZ R58, R7, R8, -R6 ;  /* 0x00000008073a7223 */ /* 0x000fe20000010806 */
[----:B------:R-:W-:-:S02]  /*11080*/  HADD2.F32 R6, -RZ, R5.H0_H0 ;  /* 0x20000005ff067230 */ /* 0x000fc40000004100 */
[----:B------:R-:W-:Y:S01]  /*11090*/  FFMA.FTZ R60, R7, R30, R11 ;  /* 0x0000001e073c7223 */ /* 0x000fe2000001000b */
[----:B------:R-:W-:Y:S02]  /*110a0*/  HADD2.F32 R8, -RZ, R5.H1_H1 ;  /* 0x30000005ff087230 */ /* 0x000fe40000004100 */
[--C-:B------:R-:W-:Y:S02]  /*110b0*/  HADD2.F32 R5, -RZ, R33.reuse.H0_H0 ;  /* 0x20000021ff057230 */ /* 0x100fe40000004100 */
[--C-:B------:R-:W-:Y:S01]  /*110c0*/  HADD2.F32 R7, -RZ, R4.reuse.H0_H0 ;  /* 0x20000004ff077230 */ /* 0x100fe20000004100 */
[----:B------:R-:W-:Y:S01]  /*110d0*/  F2FP.SATFINITE.E4M3.F32.PACK_AB_MERGE_C R45, R60, R45, RZ ;  /* 0x0000002d3c2d723e */ /* 0x000fe200048070ff */
[----:B------:R-:W-:Y:S02]  /*110e0*/  HADD2.F32 R10, -RZ, R4.H1_H1 ;  /* 0x30000004ff0a7230 */ /* 0x000fe40000004100 */
[----:B------:R-:W-:Y:S01]  /*110f0*/  FMUL.FTZ R30, R5, R6 ;  /* 0x00000006051e7220 */ /* 0x000fe20000410000 */
[----:B------:R-:W-:-:S02]  /*11100*/  HADD2.F32 R33, -RZ, R33.H1_H1 ;  /* 0x30000021ff217230 */ /* 0x000fc40000004100 */
[----:B------:R-:W-:Y:S01]  /*11110*/  FMUL.FTZ R9, R5, R7 ;  /* 0x0000000705097220 */ /* 0x000fe20000410000 */
[--C-:B------:R-:W-:Y:S01]  /*11120*/  HADD2.F32 R4, -RZ, R31.reuse.H0_H0 ;  /* 0x2000001fff047230 */ /* 0x100fe20000004100 */
[----:B------:R-:W-:Y:S01]  /*11130*/  F2FP.SATFINITE.E4M3.F32.PACK_AB_MERGE_C R5, R52, R51, RZ ;  /* 0x000000333405723e */ /* 0x000fe200048070ff */
[----:B------:R-:W-:Y:S02]  /*11140*/  HADD2.F32 R31, -RZ, R31.H1_H1 ;  /* 0x3000001fff1f7230 */ /* 0x000fe40000004100 */
[C---:B------:R-:W-:Y:S01]  /*11150*/  FMUL.FTZ R50, R33.reuse, R10 ;  /* 0x0000000a21327220 */ /* 0x040fe20000410000 */
[----:B------:R-:W-:Y:S01]  /*11160*/  FMUL.FTZ R33, R33, R8 ;  /* 0x0000000821217220 */ /* 0x000fe20000410000 */
[C---:B------:R-:W-:Y:S01]  /*11170*/  FFMA.FTZ R11, R4.reuse, R6, -R9 ;  /* 0x00000006040b7223 */ /* 0x040fe20000010809 */
[----:B------:R-:W-:Y:S01]  /*11180*/  FFMA.FTZ R30, R4, R7, R30 ;  /* 0x00000007041e7223 */ /* 0x000fe2000001001e */
[C---:B------:R-:W-:Y:S01]  /*11190*/  FFMA.FTZ R50, R31.reuse, R8, -R50 ;  /* 0x000000081f327223 */ /* 0x040fe20000010832 */
[----:B------:R-:W-:Y:S01]  /*111a0*/  FFMA.FTZ R33, R31, R10, R33 ;  /* 0x0000000a1f217223 */ /* 0x000fe20000010021 */
[----:B------:R-:W-:-:S02]  /*111b0*/  F2FP.SATFINITE.E4M3.F32.PACK_AB_MERGE_C R4, R47, R44, RZ ;  /* 0x0000002c2f04723e */ /* 0x000fc400048070ff */
[----:B------:R-:W-:Y:S02]  /*111c0*/  F2FP.SATFINITE.E4M3.F32.PACK_AB_MERGE_C R6, R53, R34, RZ ;  /* 0x000000223506723e */ /* 0x000fe400048070ff */
[----:B------:R-:W-:Y:S02]  /*111d0*/  F2FP.SATFINITE.E4M3.F32.PACK_AB_MERGE_C R7, R58, R25, RZ ;  /* 0x000000193a07723e */ /* 0x000fe400048070ff */
[----:B------:R-:W-:Y:S02]  /*111e0*/  F2FP.SATFINITE.E4M3.F32.PACK_AB_MERGE_C R8, R49, R46, RZ ;  /* 0x0000002e3108723e */ /* 0x000fe400048070ff */
[----:B------:R-:W-:Y:S02]  /*111f0*/  F2FP.SATFINITE.E4M3.F32.PACK_AB_MERGE_C R9, R54, R39, RZ ;  /* 0x000000273609723e */ /* 0x000fe400048070ff */
[----:B------:R-:W-:Y:S02]  /*11200*/  F2FP.SATFINITE.E4M3.F32.PACK_AB_MERGE_C R10, R55, R56, RZ ;  /* 0x00000038370a723e */ /* 0x000fe400048070ff */
[----:B------:R-:W-:-:S02]  /*11210*/  F2FP.SATFINITE.E4M3.F32.PACK_AB_MERGE_C R4, R42, R43, R4 ;  /* 0x0000002b2a04723e */ /* 0x000fc40004807004 */
[----:B------:R-:W-:Y:S02]  /*11220*/  F2FP.SATFINITE.E4M3.F32.PACK_AB_MERGE_C R5, R37, R38, R5 ;  /* 0x000000262505723e */ /* 0x000fe40004807005 */
[----:B------:R-:W-:Y:S02]  /*11230*/  F2FP.SATFINITE.E4M3.F32.PACK_AB_MERGE_C R6, R32, R27, R6 ;  /* 0x0000001b2006723e */ /* 0x000fe40004807006 */
[----:B------:R-:W-:Y:S02]  /*11240*/  F2FP.SATFINITE.E4M3.F32.PACK_AB_MERGE_C R7, R50, R11, R7 ;  /* 0x0000000b3207723e */ /* 0x000fe40004807007 */
[----:B------:R-:W-:Y:S02]  /*11250*/  F2FP.SATFINITE.E4M3.F32.PACK_AB_MERGE_C R8, R40, R41, R8 ;  /* 0x000000292808723e */ /* 0x000fe40004807008 */
[----:B------:R-:W-:Y:S01]  /*11260*/  F2FP.SATFINITE.E4M3.F32.PACK_AB_MERGE_C R9, R29, R48, R9 ;  /* 0x000000301d09723e */ /* 0x000fe20004807009 */
[----:B------:R1:W-:Y:S01]  /*11270*/  STS.128 [R62+0x20400], R4 ;  /* 0x020400043e007388 */ /* 0x0003e20000000c00 */
[----:B------:R-:W-:-:S02]  /*11280*/  F2FP.SATFINITE.E4M3.F32.PACK_AB_MERGE_C R10, R36, R35, R10 ;  /* 0x00000023240a723e */ /* 0x000fc4000480700a */
[----:B------:R-:W-:-:S05]  /*11290*/  F2FP.SATFINITE.E4M3.F32.PACK_AB_MERGE_C R11, R33, R30, R45 ;  /* 0x0000001e210b723e */ /* 0x000fca000480702d */
[----:B------:R1:W-:Y:S02]  /*112a0*/  STS.128 [R21+0x20400], R8 ;  /* 0x0204000815007388 */ /* 0x0003e40000000c00 */
.L_x_634:
[----:B------:R-:W-:Y:S05]  /*112b0*/  BSYNC B1 ;  /* 0x0000000000017941 */ /* 0x000fea0003800000 */
.L_x_633:
[----:B------:R-:W-:Y:S04]  /*112c0*/  BSSY B1, `(.L_x_635) ;  /* 0x00000c5000017945 */ /* 0x000fe80003800000 */
[----:B------:R-:W-:Y:S05]  /*112d0*/  @P2 BRA `(.L_x_636) ;  /* 0x0000000c000c2947 */ /* 0x000fea0003800000 */
[----:B-1----:R-:W2:Y:S04]  /*112e0*/  LDL R8, [R1+0x20] ;  /* 0x0000200001087983 */ /* 0x002ea80000100800 */
[----:B------:R-:W3:Y:S01]  /*112f0*/  LDL R60, [R1+0x44] ;  /* 0x00004400013c7983 */ /* 0x000ee20000100800 */
[----:B------:R-:W-:Y:S01]  /*11300*/  LEA.HI R4, R3, R59, RZ, 0x1c ;  /* 0x0000003b03047211 */ /* 0x000fe200078fe0ff */
[----:B------:R-:W-:Y:S01]  /*11310*/  IMAD.SHL.U32 R5, R57, 0x80, RZ ;  /* 0x0000008039057824 */ /* 0x000fe200078e00ff */
[----:B------:R-:W-:Y:S02]  /*11320*/  F2FP.F16.E4M3.UNPACK_B R37, R0.H1 ;  /* 0x00000000ff25723e */ /* 0x000fe400030006ff */
[----:B------:R-:W-:Y:S02]  /*11330*/  SHF.R.S32.HI R7, RZ, 0x1f, R4 ;  /* 0x0000001fff077819 */ /* 0x000fe40000011404 */
[----:B------:R-:W-:Y:S01]  /*11340*/  LOP3.LUT R6, R5, 0x380, RZ, 0xc0, !PT ;  /* 0x0000038005067812 */ /* 0x000fe200078ec0ff */
[----:B------:R-:W-:Y:S01]  /*11350*/  HADD2.F32 R39, -RZ, R37.H0_H0 ;  /* 0x20000025ff277230 */ /* 0x000fe20000004100 */
[----:B------:R-:W-:-:S02]  /*11360*/  LEA.HI R7, R7, R4, RZ, 0x3 ;  /* 0x0000000407077211 */ /* 0x000fc400078f18ff */
[----:B------:R-:W-:Y:S02]  /*11370*/  SHF.L.U32 R5, R4, 0x4, RZ ;  /* 0x0000000404057819 */ /* 0x000fe400000006ff */
[----:B------:R-:W-:Y:S01]  /*11380*/  F2FP.F16.E4M3.UNPACK_B R41, R13.H1 ;  /* 0x0000000dff29723e */ /* 0x000fe200030006ff */
[----:B------:R-:W-:Y:S01]  /*11390*/  IMAD.SHL.U32 R7, R7, 0x800, RZ ;  /* 0x0000080007077824 */ /* 0x000fe200078e00ff */
[----:B------:R-:W-:Y:S02]  /*113a0*/  LOP3.LUT R4, R6, 0x70, R5, 0xf8, !PT ;  /* 0x0000007006047812 */ /* 0x000fe400078ef805 */
[----:B------:R-:W-:Y:S01]  /*113b0*/  SHF.R.U32.HI R5, RZ, 0x3, R6 ;  /* 0x00000003ff057819 */ /* 0x000fe20000011606 */
[--C-:B------:R-:W-:Y:S01]  /*113c0*/  HADD2.F32 R43, -RZ, R41.reuse.H0_H0 ;  /* 0x20000029ff2b7230 */ /* 0x100fe20000004100 */
[----:B------:R-:W-:Y:S01]  /*113d0*/  LOP3.LUT R7, R7, 0xffffc000, RZ, 0xc0, !PT ;  /* 0xffffc00007077812 */ /* 0x000fe200078ec0ff */
[----:B------:R-:W-:Y:S01]  /*113e0*/  HADD2.F32 R41, -RZ, R41.H1_H1 ;  /* 0x30000029ff297230 */ /* 0x000fe20000004100 */
[----:B------:R-:W-:-:S02]  /*113f0*/  LOP3.LUT R4, R4, R5, RZ, 0x3c, !PT ;  /* 0x0000000504047212 */ /* 0x000fc400078e3cff */
[----:B------:R-:W-:Y:S02]  /*11400*/  F2FP.F16.E4M3.UNPACK_B R46, R13 ;  /* 0x0000000dff2e723e */ /* 0x000fe400020006ff */
[----:B------:R-:W-:Y:S02]  /*11410*/  F2FP.F16.E4M3.UNPACK_B R49, R14 ;  /* 0x0000000eff31723e */ /* 0x000fe400020006ff */
[----:B------:R-:W-:Y:S01]  /*11420*/  F2FP.F16.E4M3.UNPACK_B R55, R20.H1 ;  /* 0x00000014ff37723e */ /* 0x000fe200030006ff */
[--C-:B------:R-:W-:Y:S02]  /*11430*/  HADD2.F32 R48, -RZ, R46.reuse.H0_H0 ;  /* 0x2000002eff307230 */ /* 0x100fe40000004100 */
[----:B------:R-:W-:Y:S02]  /*11440*/  HADD2.F32 R47, -RZ, R46.H1_H1 ;  /* 0x3000002eff2f7230 */ /* 0x000fe40000004100 */
[----:B------:R-:W-:Y:S02]  /*11450*/  HADD2.F32 R52, -RZ, R49.H0_H0 ;  /* 0x20000031ff347230 */ /* 0x000fe40000004100 */
[----:B------:R-:W-:Y:S01]  /*11460*/  HADD2.F32 R57, -RZ, R55.H1_H1 ;  /* 0x30000037ff397230 */ /* 0x000fe20000004100 */
[----:B--2---:R-:W-:-:S02]  /*11470*/  IADD3 R8, R4, R7, R8 ;  /* 0x0000000704087210 */ /* 0x004fc40007ffe008 */
[----:B---3--:R-:W1:Y:S03]  /*11480*/  LDS.128 R4, [R60+0x20400] ;  /* 0x020400003c047984 */ /* 0x008e660000000c00 */
[----:B------:R-:W-:-:S05]  /*11490*/  IMAD.IADD R21, R23, 0x1, R8 ;  /* 0x0000000117157824 */ /* 0x000fca00078e0208 */
[----:B------:R-:W2:Y:S01]  /*114a0*/  LDS.128 R8, [R21+0x20400] ;  /* 0x0204000015087984 */ /* 0x000ea20000000c00 */
[-C--:B-1----:R-:W-:Y:S02]  /*114b0*/  F2FP.F16.E4M3.UNPACK_B R25, R4.reuse ;  /* 0x00000004ff19723e */ /* 0x082fe400020006ff */
[----:B------:R-:W-:Y:S02]  /*114c0*/  F2FP.F16.E4M3.UNPACK_B R4, R4.H1 ;  /* 0x00000004ff04723e */ /* 0x000fe400030006ff */
[-C--:B------:R-:W-:Y:S02]  /*114d0*/  F2FP.F16.E4M3.UNPACK_B R27, R5.reuse ;  /* 0x00000005ff1b723e */ /* 0x080fe400020006ff */
[-C--:B--2---:R-:W-:Y:S02]  /*114e0*/  F2FP.F16.E4M3.UNPACK_B R32, R8.reuse.H1 ;  /* 0x00000008ff20723e */ /* 0x084fe400030006ff */
[----:B------:R-:W-:Y:S01]  /*114f0*/  F2FP.F16.E4M3.UNPACK_B R29, R5.H1 ;  /* 0x00000005ff1d723e */ /* 0x000fe200030006ff */
[----:B------:R-:W-:Y:S01]  /*11500*/  HADD2.F32 R5, -RZ, R4.H0_H0 ;  /* 0x20000004ff057230 */ /* 0x000fe20000004100 */
[----:B------:R-:W-:Y:S01]  /*11510*/  F2FP.F16.E4M3.UNPACK_B R8, R8 ;  /* 0x00000008ff08723e */ /* 0x000fe200020006ff */
[--C-:B------:R-:W-:Y:S01]  /*11520*/  HADD2.F32 R33, -RZ, R32.reuse.H0_H0 ;  /* 0x20000020ff217230 */ /* 0x100fe20000004100 */
[-C--:B0-----:R-:W-:Y:S01]  /*11530*/  F2FP.F16.E4M3.UNPACK_B R34, R9.reuse ;  /* 0x00000009ff22723e */ /* 0x081fe200020006ff */
[----:B------:R-:W-:Y:S01]  /*11540*/  HADD2.F32 R32, -RZ, R32.H1_H1 ;  /* 0x30000020ff207230 */ /* 0x000fe20000004100 */
[----:B------:R-:W-:Y:S01]  /*11550*/  F2FP.F16.E4M3.UNPACK_B R35, R9.H1 ;  /* 0x00000009ff23723e */ /* 0x000fe200030006ff */
[----:B------:R-:W-:-:S02]  /*11560*/  HADD2.F32 R9, -RZ, R8.H0_H0 ;  /* 0x20000008ff097230 */ /* 0x000fc40000004100 */
[-C--:B------:R-:W-:Y:S01]  /*11570*/  FMUL.FTZ R40, R39, R33.reuse ;  /* 0x0000002127287220 */ /* 0x080fe20000410000 */
[----:B------:R-:W-:Y:S01]  /*11580*/  FMUL.FTZ R38, R43, R33 ;  /* 0x000000212b267220 */ /* 0x000fe20000410000 */
[----:B------:R-:W-:Y:S01]  /*11590*/  FMUL.FTZ R42, R41, R32 ;  /* 0x00000020292a7220 */ /* 0x000fe20000410000 */
[----:B------:R-:W-:Y:S02]  /*115a0*/  HADD2.F32 R8, -RZ, R8.H1_H1 ;  /* 0x30000008ff087230 */ /* 0x000fe40000004100 */
[-C--:B------:R-:W-:Y:S01]  /*115b0*/  FFMA.FTZ R40, R43, R5.reuse, R40 ;  /* 0x000000052b287223 */ /* 0x080fe20000010028 */
[----:B------:R-:W-:Y:S01]  /*115c0*/  F2FP.F16.E4M3.UNPACK_B R43, R0 ;  /* 0x00000000ff2b723e */ /* 0x000fe200020006ff */
[----:B------:R-:W-:Y:S01]  /*115d0*/  FFMA.FTZ R38, R39, R5, -R38 ;  /* 0x0000000527267223 */ /* 0x000fe20000010826 */
[----:B------:R-:W-:Y:S02]  /*115e0*/  HADD2.F32 R39, -RZ, R37.H1_H1 ;  /* 0x30000025ff277230 */ /* 0x000fe40000004100 */
[----:B------:R-:W-:Y:S01]  /*115f0*/  FMUL.FTZ R37, R48, R9 ;  /* 0x0000000930257220 */ /* 0x000fe20000410000 */
[----:B------:R-:W-:Y:S01]  /*11600*/  HADD2.F32 R5, -RZ, R4.H1_H1 ;  /* 0x30000004ff057230 */ /* 0x000fe20000004100 */
[----:B------:R-:W-:Y:S01]  /*11610*/  F2FP.F16.E4M3.UNPACK_B R36, R10 ;  /* 0x0000000aff24723e */ /* 0x000fe200020006ff */
[----:B------:R-:W-:-:S02]  /*11620*/  HADD2.F32 R44, -RZ, R43.H0_H0 ;  /* 0x2000002bff2c7230 */ /* 0x000fc40000004100 */
[C---:B------:R-:W-:Y:S01]  /*11630*/  FMUL.FTZ R32, R39.reuse, R32 ;  /* 0x0000002027207220 */ /* 0x040fe20000410000 */
[----:B------:R-:W-:Y:S02]  /*11640*/  HADD2.F32 R4, -RZ, R25.H0_H0 ;  /* 0x20000019ff047230 */ /* 0x000fe40000004100 */
[----:B------:R-:W-:Y:S01]  /*11650*/  FFMA.FTZ R39, R39, R5, -R42 ;  /* 0x0000000527277223 */ /* 0x000fe2000001082a */
[----:B------:R-:W-:Y:S01]  /*11660*/  F2FP.F16.E4M3.UNPACK_B R42, R24.H1 ;  /* 0x00000018ff2a723e */ /* 0x000fe200030006ff */
[C---:B------:R-:W-:Y:S01]  /*11670*/  FMUL.FTZ R9, R44.reuse, R9 ;  /* 0x000000092c097220 */ /* 0x040fe20000410000 */
[----:B------:R-:W-:Y:S01]  /*11680*/  FFMA.FTZ R41, R41, R5, R32 ;  /* 0x0000000529297223 */ /* 0x000fe20000010020 */
[-C--:B------:R-:W-:Y:S01]  /*11690*/  FFMA.FTZ R37, R44, R4.reuse, -R37 ;  /* 0x000000042c257223 */ /* 0x080fe20000010825 */
[----:B------:R-:W-:Y:S02]  /*116a0*/  HADD2.F32 R5, -RZ, R35.H0_H0 ;  /* 0x20000023ff057230 */ /* 0x000fe40000004100 */
[----:B------:R-:W-:Y:S01]  /*116b0*/  FFMA.FTZ R9, R48, R4, R9 ;  /* 0x0000000430097223 */ /* 0x000fe20000010009 */
[----:B------:R-:W-:Y:S01]  /*116c0*/  F2FP.F16.E4M3.UNPACK_B R48, R14.H1 ;  /* 0x0000000eff30723e */ /* 0x000fe200030006ff */
[----:B------:R-:W-:-:S02]  /*116d0*/  HADD2.F32 R45, -RZ, R43.H1_H1 ;  /* 0x3000002bff2d7230 */ /* 0x000fc40000004100 */
[----:B------:R-:W-:Y:S01]  /*116e0*/  FMUL.FTZ R32, R47, R8 ;  /* 0x000000082f207220 */ /* 0x000fe20000410000 */
[----:B------:R-:W-:Y:S01]  /*116f0*/  HADD2.F32 R44, -RZ, R42.H0_H0 ;  /* 0x2000002aff2c7230 */ /* 0x000fe20000004100 */
[----:B------:R-:W-:Y:S01]  /*11700*/  F2FP.F16.E4M3.UNPACK_B R10, R10.H1 ;  /* 0x0000000aff0a723e */ /* 0x000fe200030006ff */
[----:B------:R-:W-:Y:S02]  /*11710*/  HADD2.F32 R46, -RZ, R48.H0_H0 ;  /* 0x20000030ff2e7230 */ /* 0x000fe40000004100 */
[C---:B------:R-:W-:Y:S01]  /*11720*/  FMUL.FTZ R8, R45.reuse, R8 ;  /* 0x000000082d087220 */ /* 0x040fe20000410000 */
[----:B------:R-:W-:Y:S01]  /*11730*/  HADD2.F32 R25, -RZ, R25.H1_H1 ;  /* 0x30000019ff197230 */ /* 0x000fe20000004100 */
[----:B------:R-:W-:Y:S01]  /*11740*/  F2FP.F16.E4M3.UNPACK_B R30, R6 ;  /* 0x00000006ff1e723e */ /* 0x000fe200020006ff */
[----:B------:R-:W-:Y:S02]  /*11750*/  HADD2.F32 R4, -RZ, R29.H0_H0 ;  /* 0x2000001dff047230 */ /* 0x000fe40000004100 */
[-C--:B------:R-:W-:Y:S01]  /*11760*/  FMUL.FTZ R43, R46, R5.reuse ;  /* 0x000000052e2b7220 */ /* 0x080fe20000410000 */
[C---:B------:R-:W-:Y:S01]  /*11770*/  FMUL.FTZ R5, R44.reuse, R5 ;  /* 0x000000052c057220 */ /* 0x040fe20000410000 */
[-C--:B------:R-:W-:Y:S01]  /*11780*/  FFMA.FTZ R32, R45, R25.reuse, -R32 ;  /* 0x000000192d207223 */ /* 0x080fe20000010820 */
[----:B------:R-:W-:Y:S01]  /*11790*/  FFMA.FTZ R8, R47, R25, R8 ;  /* 0x000000192f087223 */ /* 0x000fe20000010008 */
[-C--:B------:R-:W-:Y:S01]  /*117a0*/  FFMA.FTZ R43, R44, R4.reuse, -R43 ;  /* 0x000000042c2b7223 */ /* 0x080fe2000001082b */
[----:B------:R-:W-:Y:S01]  /*117b0*/  FFMA.FTZ R44, R46, R4, R5 ;  /* 0x000000042e2c7223 */ /* 0x000fe20000010005 */
[----:B------:R-:W-:Y:S01]  /*117c0*/  F2FP.F16.E4M3.UNPACK_B R45, R24 ;  /* 0x00000018ff2d723e */ /* 0x000fe200020006ff */
[----:B------:R-:W-:Y:S01]  /*117d0*/  HADD2.F32 R47, -RZ, R42.H1_H1 ;  /* 0x3000002aff2f7230 */ /* 0x000fe20000004100 */
[----:B------:R-:W-:Y:S01]  /*117e0*/  F2FP.F16.E4M3.UNPACK_B R6, R6.H1 ;  /* 0x00000006ff06723e */ /* 0x000fe200030006ff */
[----:B------:R-:W-:Y:S01]  /*117f0*/  HADD2.F32 R35, -RZ, R35.H1_H1 ;  /* 0x30000023ff237230 */ /* 0x000fe20000004100 */
[-C--:B------:R-:W-:Y:S01]  /*11800*/  F2FP.F16.E4M3.UNPACK_B R33, R11.reuse ;  /* 0x0000000bff21723e */ /* 0x080fe200020006ff */
[----:B------:R-:W-:Y:S01]  /*11810*/  HADD2.F32 R5, -RZ, R34.H0_H0 ;  /* 0x20000022ff057230 */ /* 0x000fe20000004100 */
[----:B------:R-:W-:Y:S01]  /*11820*/  F2FP.F16.E4M3.UNPACK_B R11, R11.H1 ;  /* 0x0000000bff0b723e */ /* 0x000fe200030006ff */
[----:B------:R-:W-:-:S02]  /*11830*/  HADD2.F32 R51, -RZ, R48.H1_H1 ;  /* 0x30000030ff337230 */ /* 0x000fc40000004100 */
[----:B------:R-:W-:Y:S01]  /*11840*/  FMUL.FTZ R48, R47, R35 ;  /* 0x000000232f307220 */ /* 0x000fe20000410000 */
[----:B------:R-:W-:Y:S02]  /*11850*/  HADD2.F32 R29, -RZ, R29.H1_H1 ;  /* 0x3000001dff1d7230 */ /* 0x000fe40000004100 */
[----:B------:R-:W-:Y:S01]  /*11860*/  FMUL.FTZ R25, R52, R5 ;  /* 0x0000000534197220 */ /* 0x000fe20000410000 */
[----:B------:R-:W-:Y:S02]  /*11870*/  HADD2.F32 R50, -RZ, R45.H0_H0 ;  /* 0x2000002dff327230 */ /* 0x000fe40000004100 */
[C---:B------:R-:W-:Y:S01]  /*11880*/  FMUL.FTZ R42, R51.reuse, R35 ;  /* 0x00000023332a7220 */ /* 0x040fe20000410000 */
[----:B------:R-:W-:Y:S02]  /*11890*/  HADD2.F32 R4, -RZ, R27.H0_H0 ;  /* 0x2000001bff047230 */ /* 0x000fe40000004100 */
[----:B------:R-:W-:Y:S01]  /*118a0*/  FFMA.FTZ R35, R51, R29, R48 ;  /* 0x0000001d33237223 */ /* 0x000fe20000010030 */
[----:B------:R-:W-:-:S02]  /*118b0*/  HADD2.F32 R51, -RZ, R49.H1_H1 ;  /* 0x30000031ff337230 */ /* 0x000fc40000004100 */
[C---:B------:R-:W-:Y:S01]  /*118c0*/  FMUL.FTZ R5, R50.reuse, R5 ;  /* 0x0000000532057220 */ /* 0x040fe20000410000 */
[----:B------:R-:W-:Y:S01]  /*118d0*/  F2FP.F16.E4M3.UNPACK_B R49, R12.H1 ;  /* 0x0000000cff31723e */ /* 0x000fe200030006ff */
[-C--:B------:R-:W-:Y:S01]  /*118e0*/  FFMA.FTZ R25, R50, R4.reuse, -R25 ;  /* 0x0000000432197223 */ /* 0x080fe20000010819 */
[----:B------:R-:W-:Y:S01]  /*118f0*/  F2FP.F16.E4M3.UNPACK_B R50, R15.H1 ;  /* 0x0000000fff32723e */ /* 0x000fe200030006ff */
[----:B------:R-:W-:Y:S01]  /*11900*/  FFMA.FTZ R46, R47, R29, -R42 ;  /* 0x0000001d2f2e7223 */ /* 0x000fe2000001082a */
[----:B------:R-:W-:Y:S01]  /*11910*/  FFMA.FTZ R29, R52, R4, R5 ;  /* 0x00000004341d7223 */ /* 0x000fe20000010005 */
[----:B------:R-:W-:Y:S01]  /*11920*/  HADD2.F32 R34, -RZ, R34.H1_H1 ;  /* 0x30000022ff227230 */ /* 0x000fe20000004100 */
[-C--:B------:R-:W-:Y:S01]  /*11930*/  F2FP.F16.E4M3.UNPACK_B R31, R7.reuse ;  /* 0x00000007ff1f723e */ /* 0x080fe200020006ff */
[----:B------:R-:W-:Y:S01]  /*11940*/  HADD2.F32 R52, -RZ, R50.H0_H0 ;  /* 0x20000032ff347230 */ /* 0x000fe20000004100 */
[----:B------:R-:W-:Y:S01]  /*11950*/  F2FP.F16.E4M3.UNPACK_B R7, R7.H1 ;  /* 0x00000007ff07723e */ /* 0x000fe200030006ff */
[----:B------:R-:W-:-:S02]  /*11960*/  HADD2.F32 R5, -RZ, R10.H0_H0 ;  /* 0x2000000aff057230 */ /* 0x000fc40000004100 */
[----:B------:R-:W-:Y:S01]  /*11970*/  FMUL.FTZ R42, R51, R34 ;  /* 0x00000022332a7220 */ /* 0x000fe20000410000 */
[----:B------:R-:W-:Y:S01]  /*11980*/  HADD2.F32 R48, -RZ, R49.H0_H0 ;  /* 0x20000031ff307230 */ /* 0x000fe20000004100 */
[----:B------:R-:W-:Y:S01]  /*11990*/  F2FP.SATFINITE.E4M3.F32.PACK_AB_MERGE_C R40, R41, R40, RZ ;  /* 0x000000282928723e */ /* 0x000fe200048070ff */
[----:B------:R-:W-:Y:S02]  /*119a0*/  HADD2.F32 R47, -RZ, R45.H1_H1 ;  /* 0x3000002dff2f7230 */ /* 0x000fe40000004100 */
[-C--:B------:R-:W-:Y:S01]  /*119b0*/  FMUL.FTZ R45, R52, R5.reuse ;  /* 0x00000005342d7220 */ /* 0x080fe20000410000 */
[----:B------:R-:W-:Y:S02]  /*119c0*/  HADD2.F32 R27, -RZ, R27.H1_H1 ;  /* 0x3000001bff1b7230 */ /* 0x000fe40000004100 */
[----:B------:R-:W-:Y:S01]  /*119d0*/  FMUL.FTZ R5, R48, R5 ;  /* 0x0000000530057220 */ /* 0x000fe20000410000 */
[----:B------:R-:W-:Y:S02]  /*119e0*/  HADD2.F32 R4, -RZ, R6.H0_H0 ;  /* 0x20000006ff047230 */ /* 0x000fe40000004100 */
[----:B------:R-:W-:Y:S01]  /*119f0*/  FMUL.FTZ R34, R47, R34 ;  /* 0x000000222f227220 */ /* 0x000fe20000410000 */
[----:B------:R-:W-:-:S02]  /*11a00*/  HADD2.F32 R10, -RZ, R10.H1_H1 ;  /* 0x3000000aff0a7230 */ /* 0x000fc40000004100 */
[-C--:B------:R-:W-:Y:S01]  /*11a10*/  FFMA.FTZ R42, R47, R27.reuse, -R42 ;  /* 0x0000001b2f2a7223 */ /* 0x080fe2000001082a */
[----:B------:R-:W-:Y:S02]  /*11a20*/  HADD2.F32 R6, -RZ, R6.H1_H1 ;  /* 0x30000006ff067230 */ /* 0x000fe40000004100 */
[-C--:B------:R-:W-:Y:S01]  /*11a30*/  FFMA.FTZ R47, R48, R4.reuse, -R45 ;  /* 0x00000004302f7223 */ /* 0x080fe2000001082d */
[----:B------:R-:W-:Y:S01]  /*11a40*/  FFMA.FTZ R48, R52, R4, R5 ;  /* 0x0000000434307223 */ /* 0x000fe20000010005 */
[----:B------:R-:W-:Y:S02]  /*11a50*/  HADD2.F32 R4, -RZ, R50.H1_H1 ;  /* 0x30000032ff047230 */ /* 0x000fe40000004100 */
[----:B------:R-:W-:Y:S01]  /*11a60*/  FFMA.FTZ R34, R51, R27, R34 ;  /* 0x0000001b33227223 */ /* 0x000fe20000010022 */
[----:B------:R-:W-:Y:S01]  /*11a70*/  HADD2.F32 R50, -RZ, R49.H1_H1 ;  /* 0x30000031ff327230 */ /* 0x000fe20000004100 */
[----:B------:R-:W-:Y:S01]  /*11a80*/  F2FP.F16.E4M3.UNPACK_B R52, R15 ;  /* 0x0000000fff34723e */ /* 0x000fe200020006ff */
[----:B------:R-:W-:Y:S01]  /*11a90*/  HADD2.F32 R5, -RZ, R36.H0_H0 ;  /* 0x20000024ff057230 */ /* 0x000fe20000004100 */
[----:B------:R-:W-:Y:S01]  /*11aa0*/  F2FP.F16.E4M3.UNPACK_B R51, R12 ;  /* 0x0000000cff33723e */ /* 0x000fe200020006ff */
[-C--:B------:R-:W-:Y:S01]  /*11ab0*/  FMUL.FTZ R27, R4, R10.reuse ;  /* 0x0000000a041b7220 */ /* 0x080fe20000410000 */
[C---:B------:R-:W-:Y:S01]  /*11ac0*/  FMUL.FTZ R45, R50.reuse, R10 ;  /* 0x0000000a322d7220 */ /* 0x040fe20000410000 */
[----:B------:R-:W-:Y:S01]  /*11ad0*/  HADD2.F32 R10, -RZ, R52.H0_H0 ;  /* 0x20000034ff0a7230 */ /* 0x000fe20000004100 */
[----:B------:R-:W-:Y:S01]  /*11ae0*/  F2FP.SATFINITE.E4M3.F32.PACK_AB_MERGE_C R35, R35, R44, RZ ;  /* 0x0000002c2323723e */ /* 0x000fe200048070ff */
[-C--:B------:R-:W-:Y:S01]  /*11af0*/  FFMA.FTZ R50, R50, R6.reuse, -R27 ;  /* 0x0000000632327223 */ /* 0x080fe2000001081b */
[----:B------:R-:W-:Y:S01]  /*11b00*/  FFMA.FTZ R49, R4, R6, R45 ;  /* 0x0000000604317223 */ /* 0x000fe2000001002d */
[----:B------:R-:W-:-:S02]  /*11b10*/  HADD2.F32 R6, -RZ, R51.H0_H0 ;  /* 0x20000033ff067230 */ /* 0x000fc40000004100 */
[----:B------:R-:W-:Y:S01]  /*11b20*/  FMUL.FTZ R27, R10, R5 ;  /* 0x000000050a1b7220 */ /* 0x000fe20000410000 */
[----:B------:R-:W-:Y:S01]  /*11b30*/  HADD2.F32 R4, -RZ, R30.H0_H0 ;  /* 0x2000001eff047230 */ /* 0x000fe20000004100 */
[----:B------:R-:W-:Y:S01]  /*11b40*/  F2FP.SATFINITE.E4M3.F32.PACK_AB_MERGE_C R47, R50, R47, RZ ;  /* 0x0000002f322f723e */ /* 0x000fe200048070ff */
[----:B------:R-:W-:Y:S02]  /*11b50*/  HADD2.F32 R54, -RZ, R52.H1_H1 ;  /* 0x30000034ff367230 */ /* 0x000fe40000004100 */
[C---:B------:R-:W-:Y:S01]  /*11b60*/  FMUL.FTZ R5, R6.reuse, R5 ;  /* 0x0000000506057220 */ /* 0x040fe20000410000 */
[----:B------:R-:W-:Y:S02]  /*11b70*/  HADD2.F32 R36, -RZ, R36.H1_H1 ;  /* 0x30000024ff247230 */ /* 0x000fe40000004100 */
[-C--:B------:R-:W-:Y:S01]  /*11b80*/  FFMA.FTZ R6, R6, R4.reuse, -R27 ;  /* 0x0000000406067223 */ /* 0x080fe2000001081b */
[----:B------:R-:W-:Y:S02]  /*11b90*/  HADD2.F32 R52, -RZ, R51.H1_H1 ;  /* 0x30000033ff347230 */ /* 0x000fe40000004100 */
[----:B------:R-:W-:Y:S01]  /*11ba0*/  FFMA.FTZ R10, R10, R4, R5 ;  /* 0x000000040a0a7223 */ /* 0x000fe20000010005 */
[----:B------:R-:W-:-:S02]  /*11bb0*/  HADD2.F32 R30, -RZ, R30.H1_H1 ;  /* 0x3000001eff1e7230 */ /* 0x000fc40000004100 */
[----:B------:R-:W-:Y:S01]  /*11bc0*/  FMUL.FTZ R27, R54, R36 ;  /* 0x00000024361b7220 */ /* 0x000fe20000410000 */
[----:B------:R-:W-:Y:S01]  /*11bd0*/  F2FP.F16.E4M3.UNPACK_B R4, R26.H1 ;  /* 0x0000001aff04723e */ /* 0x000fe200030006ff */
[C---:B------:R-:W-:Y:S01]  /*11be0*/  FMUL.FTZ R45, R52.reuse, R36 ;  /* 0x00000024342d7220 */ /* 0x040fe20000410000 */
[----:B------:R-:W-:Y:S02]  /*11bf0*/  HADD2.F32 R5, -RZ, R11.H0_H0 ;  /* 0x2000000bff057230 */ /* 0x000fe40000004100 */
[-C--:B------:R-:W-:Y:S01]  /*11c00*/  FFMA.FTZ R27, R52, R30.reuse, -R27 ;  /* 0x0000001e341b7223 */ /* 0x080fe2000001081b */
[----:B------:R-:W-:Y:S02]  /*11c10*/  HADD2.F32 R52, -RZ, R55.H0_H0 ;  /* 0x20000037ff347230 */ /* 0x000fe40000004100 */
[----:B------:R-:W-:Y:S01]  /*11c20*/  FFMA.FTZ R45, R54, R30, R45 ;  /* 0x0000001e362d7223 */ /* 0x000fe2000001002d */
[--C-:B------:R-:W-:Y:S01]  /*11c30*/  HADD2.F32 R30, -RZ, R4.reuse.H0_H0 ;  /* 0x20000004ff1e7230 */ /* 0x100fe20000004100 */
[----:B------:R-:W-:Y:S01]  /*11c40*/  F2FP.F16.E4M3.UNPACK_B R55, R26 ;  /* 0x0000001aff37723e */ /* 0x000fe200020006ff */
[----:B------:R-:W-:-:S02]  /*11c50*/  HADD2.F32 R53, -RZ, R4.H1_H1 ;  /* 0x30000004ff357230 */ /* 0x000fc40000004100 */
[-C--:B------:R-:W-:Y:S01]  /*11c60*/  FMUL.FTZ R51, R52, R5.reuse ;  /* 0x0000000534337220 */ /* 0x080fe20000410000 */
[----:B------:R-:W-:Y:S02]  /*11c70*/  HADD2.F32 R4, -RZ, R7.H0_H0 ;  /* 0x20000007ff047230 */ /* 0x000fe40000004100 */
[C---:B------:R-:W-:Y:S01]  /*11c80*/  FMUL.FTZ R5, R30.reuse, R5 ;  /* 0x000000051e057220 */ /* 0x040fe20000410000 */
[----:B------:R-:W-:Y:S01]  /*11c90*/  HADD2.F32 R11, -RZ, R11.H1_H1 ;  /* 0x3000000bff0b7230 */ /* 0x000fe20000004100 */
[----:B------:R-:W-:Y:S01]  /*11ca0*/  F2FP.SATFINITE.E4M3.F32.PACK_AB_MERGE_C R48, R49, R48, RZ ;  /* 0x000000303130723e */ /* 0x000fe200048070ff */
[----:B------:R-:W-:Y:S02]  /*11cb0*/  HADD2.F32 R7, -RZ, R7.H1_H1 ;  /* 0x30000007ff077230 */ /* 0x000fe40000004100 */
[-C--:B------:R-:W-:Y:S01]  /*11cc0*/  FFMA.FTZ R51, R30, R4.reuse, -R51 ;  /* 0x000000041e337223 */ /* 0x080fe20000010833 */
[----:B------:R-:W-:Y:S01]  /*11cd0*/  FFMA.FTZ R52, R52, R4, R5 ;  /* 0x0000000434347223 */ /* 0x000fe20000010005 */
[-C--:B------:R-:W-:Y:S01]  /*11ce0*/  FMUL.FTZ R30, R57, R11.reuse ;  /* 0x0000000b391e7220 */ /* 0x080fe20000410000 */
[----:B------:R-:W-:Y:S01]  /*11cf0*/  F2FP.F16.E4M3.UNPACK_B R4, R20 ;  /* 0x00000014ff04723e */ /* 0x000fe200020006ff */
[----:B------:R-:W-:Y:S01]  /*11d00*/  FMUL.FTZ R36, R53, R11 ;  /* 0x0000000b35247220 */ /* 0x000fe20000410000 */
[----:B------:R-:W-:-:S02]  /*11d10*/  HADD2.F32 R5, -RZ, R33.H0_H0 ;  /* 0x20000021ff057230 */ /* 0x000fc40000004100 */
[-C--:B------:R-:W-:Y:S01]  /*11d20*/  FFMA.FTZ R54, R53, R7.reuse, -R30 ;  /* 0x0000000735367223 */ /* 0x080fe2000001081e */
[----:B------:R-:W-:Y:S02]  /*11d30*/  HADD2.F32 R56, -RZ, R55.H0_H0 ;  /* 0x20000037ff387230 */ /* 0x000fe40000004100 */
[----:B------:R-:W-:Y:S01]  /*11d40*/  FFMA.FTZ R53, R57, R7, R36 ;  /* 0x0000000739357223 */ /* 0x000fe20000010024 */
[--C-:B------:R-:W-:Y:S01]  /*11d50*/  HADD2.F32 R58, -RZ, R4.reuse.H0_H0 ;  /* 0x20000004ff3a7230 */ /* 0x100fe20000004100 */
[----:B------:R-:W-:Y:S01]  /*11d60*/  F2FP.SATFINITE.E4M3.F32.PACK_AB_MERGE_C R8, R8, R9, R40 ;  /* 0x000000090808723e */ /* 0x000fe20004807028 */
[----:B------:R-:W-:Y:S01]  /*11d70*/  HADD2.F32 R57, -RZ, R4.H1_H1 ;  /* 0x30000004ff397230 */ /* 0x000fe20000004100 */
[----:B------:R-:W-:Y:S01]  /*11d80*/  F2FP.SATFINITE.E4M3.F32.PACK_AB_MERGE_C R51, R54, R51, RZ ;  /* 0x000000333633723e */ /* 0x000fe200048070ff */
[----:B------:R-:W-:Y:S02]  /*11d90*/  HADD2.F32 R33, -RZ, R33.H1_H1 ;  /* 0x30000021ff217230 */ /* 0x000fe40000004100 */
[----:B------:R-:W-:Y:S01]  /*11da0*/  FMUL.FTZ R7, R58, R5 ;  /* 0x000000053a077220 */ /* 0x000fe20000410000 */
[----:B------:R-:W-:-:S02]  /*11db0*/  HADD2.F32 R55, -RZ, R55.H1_H1 ;  /* 0x30000037ff377230 */ /* 0x000fc40000004100 */
[C---:B------:R-:W-:Y:S01]  /*11dc0*/  FMUL.FTZ R5, R56.reuse, R5 ;  /* 0x0000000538057220 */ /* 0x040fe20000410000 */
[--C-:B------:R-:W-:Y:S02]  /*11dd0*/  HADD2.F32 R4, -RZ, R31.reuse.H0_H0 ;  /* 0x2000001fff047230 */ /* 0x100fe40000004100 */
[-C--:B------:R-:W-:Y:S01]  /*11de0*/  FMUL.FTZ R30, R57, R33.reuse ;  /* 0x00000021391e7220 */ /* 0x080fe20000410000 */
[----:B------:R-:W-:Y:S02]  /*11df0*/  HADD2.F32 R31, -RZ, R31.H1_H1 ;  /* 0x3000001fff1f7230 */ /* 0x000fe40000004100 */
        /* <DEDUP_REMOVED lines=11> */
[----:B------:R-:W-:Y:S02]  /*11eb0*/  F2FP.SATFINITE.E4M3.F32.PACK_AB_MERGE_C R7, R30, R7, R51 ;  /* 0x000000071e07723e */ /* 0x000fe40004807033 */
[----:B------:R-:W-:-:S02]  /*11ec0*/  F2FP.SATFINITE.E4M3.F32.PACK_AB_MERGE_C R9, R34, R29, R35 ;  /* 0x0000001d2209723e */ /* 0x000fc40004807023 */
[----:B------:R-:W-:Y:S01]  /*11ed0*/  F2FP.SATFINITE.E4M3.F32.PACK_AB_MERGE_C R10, R45, R10, R48 ;  /* 0x0000000a2d0a723e */ /* 0x000fe20004807030 */
[----:B------:R2:W-:Y:S01]  /*11ee0*/  STS.128 [R60+0x20400], R4 ;  /* 0x020400043c007388 */ /* 0x0005e20000000c00 */
[----:B------:R-:W-:-:S05]  /*11ef0*/  F2FP.SATFINITE.E4M3.F32.PACK_AB_MERGE_C R11, R36, R11, R52 ;  /* 0x0000000b240b723e */ /* 0x000fca0004807034 */
[----:B------:R2:W-:Y:S02]  /*11f00*/  STS.128 [R21+0x20400], R8 ;  /* 0x0204000815007388 */ /* 0x0005e40000000c00 */
.L_x_636:
[----:B------:R-:W-:Y:S05]  /*11f10*/  BSYNC B1 ;  /* 0x0000000000017941 */ /* 0x000fea0003800000 */
.L_x_635:
[----:B------:R-:W-:Y:S04]  /*11f20*/  BSSY B1, `(.L_x_637) ;  /* 0x00000c5000017945 */ /* 0x000fe80003800000 */
[----:B------:R-:W-:Y:S05]  /*11f30*/  @P3 BRA `(.L_x_638) ;  /* 0x0000000c000c3947 */ /* 0x000fea0003800000 */
[----:B-12---:R-:W2:Y:S04]  /*11f40*/  LDL R8, [R1+0x1c] ;  /* 0x00001c0001087983 */ /* 0x006ea80000100800 */
        /* <DEDUP_REMOVED lines=194> */
.L_x_638:
[----:B------:R-:W-:Y:S05]  /*12b70*/  BSYNC B1 ;  /* 0x0000000000017941 */ /* 0x000fea0003800000 */
.L_x_637:
[----:B------:R-:W-:Y:S05]  /*12b80*/  @P0 BRA `(.L_x_625) ;  /* 0x0000000c00100947 */ /* 0x000fea0003800000 */
[----:B-123--:R-:W2:Y:S04]  /*12b90*/  LDL R5, [R1+0x18] ;  /* 0x0000180001057983 */ /* 0x00eea80000100800 */
[----:B------:R-:W3:Y:S01]  /*12ba0*/  LDL R49, [R1+0x3c] ;  /* 0x00003c0001317983 */ /* 0x000ee20000100800 */
[----:B------:R-:W-:Y:S01]  /*12bb0*/  LEA.HI R3, R3, R59, RZ, 0x1c ;  /* 0x0000003b03037211 */ /* 0x000fe200078fe0ff */
[----:B------:R-:W-:Y:S01]  /*12bc0*/  VIADD R7, R219, 0x60 ;  /* 0x00000060db077836 */ /* 0x000fe20000000000 */
[----:B------:R-:W-:Y:S02]  /*12bd0*/  F2FP.F16.E4M3.UNPACK_B R37, R0.H1 ;  /* 0x00000000ff25723e */ /* 0x000fe400030006ff */
[----:B------:R-:W-:Y:S01]  /*12be0*/  SHF.R.S32.HI R6, RZ, 0x1f, R3 ;  /* 0x0000001fff067819 */ /* 0x000fe20000011403 */
[----:B------:R-:W-:Y:S01]  /*12bf0*/  IMAD.SHL.U32 R4, R3, 0x10, RZ ;  /* 0x0000001003047824 */ /* 0x000fe200078e00ff */
[----:B------:R-:W-:Y:S01]  /*12c00*/  SHF.L.U32 R7, R7, 0x7, RZ ;  /* 0x0000000707077819 */ /* 0x000fe200000006ff */
[--C-:B------:R-:W-:Y:S01]  /*12c10*/  HADD2.F32 R35, -RZ, R37.reuse.H0_H0 ;  /* 0x20000025ff237230 */ /* 0x100fe20000004100 */
[----:B------:R-:W-:Y:S01]  /*12c20*/  LEA.HI R6, R6, R3, RZ, 0x3 ;  /* 0x0000000306067211 */ /* 0x000fe200078f18ff */
[----:B------:R-:W-:Y:S01]  /*12c30*/  HADD2.F32 R40, -RZ, R37.H1_H1 ;  /* 0x30000025ff287230 */ /* 0x000fe20000004100 */
[----:B------:R-:W-:-:S02]  /*12c40*/  LOP3.LUT R7, R7, 0x380, RZ, 0xc0, !PT ;  /* 0x0000038007077812 */ /* 0x000fc400078ec0ff */
[----:B------:R-:W-:Y:S01]  /*12c50*/  F2FP.F16.E4M3.UNPACK_B R41, R13.H1 ;  /* 0x0000000dff29723e */ /* 0x000fe200030006ff */
[----:B------:R-:W-:Y:S01]  /*12c60*/  IMAD.SHL.U32 R6, R6, 0x800, RZ ;  /* 0x0000080006067824 */ /* 0x000fe200078e00ff */
[----:B------:R-:W-:Y:S02]  /*12c70*/  SHF.R.U32.HI R8, RZ, 0x3, R7 ;  /* 0x00000003ff087819 */ /* 0x000fe40000011607 */
[----:B------:R-:W-:Y:S01]  /*12c80*/  LOP3.LUT R3, R7, 0x70, R4, 0xf8, !PT ;  /* 0x0000007007037812 */ /* 0x000fe200078ef804 */
[--C-:B------:R-:W-:Y:S01]  /*12c90*/  HADD2.F32 R39, -RZ, R41.reuse.H0_H0 ;  /* 0x20000029ff277230 */ /* 0x100fe20000004100 */
[----:B------:R-:W-:Y:S01]  /*12ca0*/  LOP3.LUT R6, R6, 0xffffc000, RZ, 0xc0, !PT ;  /* 0xffffc00006067812 */ /* 0x000fe200078ec0ff */
[----:B------:R-:W-:Y:S01]  /*12cb0*/  HADD2.F32 R46, -RZ, R41.H1_H1 ;  /* 0x30000029ff2e7230 */ /* 0x000fe20000004100 */
[----:B------:R-:W-:Y:S02]  /*12cc0*/  LOP3.LUT R3, R3, R8, RZ, 0x3c, !PT ;  /* 0x0000000803037212 */ /* 0x000fe400078e3cff */
[----:B------:R-:W-:-:S02]  /*12cd0*/  F2FP.F16.E4M3.UNPACK_B R45, R14 ;  /* 0x0000000eff2d723e */ /* 0x000fc400020006ff */
[----:B--2---:R-:W-:Y:S02]  /*12ce0*/  IADD3 R8, R3, R6, R5 ;  /* 0x0000000603087210 */ /* 0x004fe40007ffe005 */
        /* <DEDUP_REMOVED lines=8> */
[--C-:B------:R-:W-:Y:S01]  /*12d70*/  HADD2.F32 R5, -RZ, R4.reuse.H0_H0 ;  /* 0x20000004ff057230 */ /* 0x100fe20000004100 */
[----:B------:R-:W-:Y:S01]  /*12d80*/  F2FP.F16.E4M3.UNPACK_B R8, R8 ;  /* 0x00000008ff08723e */ /* 0x000fe200020006ff */
[--C-:B------:R-:W-:Y:S01]  /*12d90*/  HADD2.F32 R32, -RZ, R31.reuse.H0_H0 ;  /* 0x2000001fff207230 */ /* 0x100fe20000004100 */
[-C--:B------:R-:W-:Y:S01]  /*12da0*/  F2FP.F16.E4M3.UNPACK_B R33, R9.reuse ;  /* 0x00000009ff21723e */ /* 0x080fe200020006ff */
[----:B------:R-:W-:Y:S01]  /*12db0*/  HADD2.F32 R31, -RZ, R31.H1_H1 ;  /* 0x3000001fff1f7230 */ /* 0x000fe20000004100 */
[----:B------:R-:W-:Y:S01]  /*12dc0*/  F2FP.F16.E4M3.UNPACK_B R9, R9.H1 ;  /* 0x00000009ff09723e */ /* 0x000fe200030006ff */
[----:B------:R-:W-:-:S02]  /*12dd0*/  HADD2.F32 R4, -RZ, R4.H1_H1 ;  /* 0x30000004ff047230 */ /* 0x000fc40000004100 */
[-C--:B------:R-:W-:Y:S01]  /*12de0*/  FMUL.FTZ R38, R35, R32.reuse ;  /* 0x0000002023267220 */ /* 0x080fe20000410000 */
[C---:B------:R-:W-:Y:S01]  /*12df0*/  FMUL.FTZ R36, R39.reuse, R32 ;  /* 0x0000002027247220 */ /* 0x040fe20000410000 */
[-C--:B------:R-:W-:Y:S01]  /*12e00*/  FMUL.FTZ R37, R46, R31.reuse ;  /* 0x0000001f2e257220 */ /* 0x080fe20000410000 */
[----:B------:R-:W-:Y:S01]  /*12e10*/  FMUL.FTZ R31, R40, R31 ;  /* 0x0000001f281f7220 */ /* 0x000fe20000410000 */
[----:B------:R-:W-:Y:S01]  /*12e20*/  FFMA.FTZ R38, R39, R5, R38 ;  /* 0x0000000527267223 */ /* 0x000fe20000010026 */
[----:B------:R-:W-:Y:S01]  /*12e30*/  F2FP.F16.E4M3.UNPACK_B R39, R13 ;  /* 0x0000000dff27723e */ /* 0x000fe200020006ff */
[----:B------:R-:W-:Y:S01]  /*12e40*/  FFMA.FTZ R35, R35, R5, -R36 ;  /* 0x0000000523237223 */ /* 0x000fe20000010824 */
[----:B------:R-:W-:Y:S01]  /*12e50*/  F2FP.F16.E4M3.UNPACK_B R36, R0 ;  /* 0x00000000ff24723e */ /* 0x000fe200020006ff */
[----:B------:R-:W-:Y:S02]  /*12e60*/  HADD2.F32 R5, -RZ, R8.H0_H0 ;  /* 0x20000008ff057230 */ /* 0x000fe40000004100 */
[----:B------:R-:W-:Y:S01]  /*12e70*/  FFMA.FTZ R31, R46, R4, R31 ;  /* 0x000000042e1f7223 */ /* 0x000fe2000001001f */
[----:B------:R-:W-:-:S02]  /*12e80*/  HADD2.F32 R44, -RZ, R39.H0_H0 ;  /* 0x20000027ff2c7230 */ /* 0x000fc40000004100 */
[----:B------:R-:W-:Y:S01]  /*12e90*/  FFMA.FTZ R40, R40, R4, -R37 ;  /* 0x0000000428287223 */ /* 0x000fe20000010825 */
[----:B------:R-:W-:Y:S01]  /*12ea0*/  HADD2.F32 R42, -RZ, R36.H0_H0 ;  /* 0x20000024ff2a7230 */ /* 0x000fe20000004100 */
[----:B------:R-:W-:Y:S01]  /*12eb0*/  F2FP.F16.E4M3.UNPACK_B R46, R14.H1 ;  /* 0x0000000eff2e723e */ /* 0x000fe200030006ff */
[----:B------:R-:W-:Y:S02]  /*12ec0*/  HADD2.F32 R0, -RZ, R21.H0_H0 ;  /* 0x20000015ff007230 */ /* 0x000fe40000004100 */
[-C--:B------:R-:W-:Y:S01]  /*12ed0*/  FMUL.FTZ R13, R44, R5.reuse ;  /* 0x000000052c0d7220 */ /* 0x080fe20000410000 */
[----:B------:R-:W-:Y:S02]  /*12ee0*/  HADD2.F32 R43, -RZ, R39.H1_H1 ;  /* 0x30000027ff2b7230 */ /* 0x000fe40000004100 */
[C---:B------:R-:W-:Y:S01]  /*12ef0*/  FMUL.FTZ R5, R42.reuse, R5 ;  /* 0x000000052a057220 */ /* 0x040fe20000410000 */
[----:B------:R-:W-:Y:S02]  /*12f00*/  HADD2.F32 R8, -RZ, R8.H1_H1 ;  /* 0x30000008ff087230 */ /* 0x000fe40000004100 */
[----:B------:R-:W-:Y:S01]  /*12f10*/  FFMA.FTZ R13, R42, R0, -R13 ;  /* 0x000000002a0d7223 */ /* 0x000fe2000001080d */
[----:B------:R-:W-:Y:S01]  /*12f20*/  HADD2.F32 R41, -RZ, R36.H1_H1 ;  /* 0x30000024ff297230 */ /* 0x000fe20000004100 */
[----:B------:R-:W-:Y:S01]  /*12f30*/  F2FP.F16.E4M3.UNPACK_B R42, R24.H1 ;  /* 0x00000018ff2a723e */ /* 0x000fe200030006ff */
[----:B------:R-:W-:Y:S01]  /*12f40*/  FFMA.FTZ R5, R44, R0, R5 ;  /* 0x000000002c057223 */ /* 0x000fe20000010005 */
[----:B------:R-:W-:-:S02]  /*12f50*/  HADD2.F32 R21, -RZ, R21.H1_H1 ;  /* 0x30000015ff157230 */ /* 0x000fc40000004100 */
[-C--:B------:R-:W-:Y:S01]  /*12f60*/  FMUL.FTZ R36, R43, R8.reuse ;  /* 0x000000082b247220 */ /* 0x080fe20000410000 */
[----:B------:R-:W-:Y:S02]  /*12f70*/  HADD2.F32 R4, -RZ, R9.H0_H0 ;  /* 0x20000009ff047230 */ /* 0x000fe40000004100 */
[C---:B------:R-:W-:Y:S01]  /*12f80*/  FMUL.FTZ R8, R41.reuse, R8 ;  /* 0x0000000829087220 */ /* 0x040fe20000410000 */
[----:B------:R-:W-:Y:S02]  /*12f90*/  HADD2.F32 R44, -RZ, R42.H0_H0 ;  /* 0x2000002aff2c7230 */ /* 0x000fe40000004100 */
[-C--:B------:R-:W-:Y:S01]  /*12fa0*/  FFMA.FTZ R36, R41, R21.reuse, -R36 ;  /* 0x0000001529247223 */ /* 0x080fe20000010824 */
[----:B------:R-:W-:Y:S02]  /*12fb0*/  HADD2.F32 R48, -RZ, R46.H0_H0 ;  /* 0x2000002eff307230 */ /* 0x000fe40000004100 */
[----:B------:R-:W-:Y:S01]  /*12fc0*/  FFMA.FTZ R8, R43, R21, R8 ;  /* 0x000000152b087223 */ /* 0x000fe20000010008 */
[----:B------:R-:W-:-:S02]  /*12fd0*/  HADD2.F32 R0, -RZ, R27.H0_H0 ;  /* 0x2000001bff007230 */ /* 0x000fc40000004100 */
[----:B------:R-:W-:Y:S01]  /*12fe0*/  FMUL.FTZ R39, R44, R4 ;  /* 0x000000042c277220 */ /* 0x000fe20000410000 */
[----:B------:R-:W-:Y:S01]  /*12ff0*/  HADD2.F32 R43, -RZ, R42.H1_H1 ;  /* 0x3000002aff2b7230 */ /* 0x000fe20000004100 */
[----:B------:R-:W-:Y:S01]  /*13000*/  F2FP.F16.E4M3.UNPACK_B R41, R24 ;  /* 0x00000018ff29723e */ /* 0x000fe200020006ff */
[----:B------:R-:W-:Y:S02]  /*13010*/  HADD2.F32 R47, -RZ, R46.H1_H1 ;  /* 0x3000002eff2f7230 */ /* 0x000fe40000004100 */
[C---:B------:R-:W-:Y:S01]  /*13020*/  FMUL.FTZ R37, R48.reuse, R4 ;  /* 0x0000000430257220 */ /* 0x040fe20000410000 */
[----:B------:R-:W-:Y:S02]  /*13030*/  HADD2.F32 R9, -RZ, R9.H1_H1 ;  /* 0x30000009ff097230 */ /* 0x000fe40000004100 */
[-C--:B------:R-:W-:Y:S01]  /*13040*/  FFMA.FTZ R39, R48, R0.reuse, R39 ;  /* 0x0000000030277223 */ /* 0x080fe20000010027 */
[----:B------:R-:W-:Y:S02]  /*13050*/  HADD2.F32 R27, -RZ, R27.H1_H1 ;  /* 0x3000001bff1b7230 */ /* 0x000fe40000004100 */
[----:B------:R-:W-:Y:S01]  /*13060*/  FFMA.FTZ R37, R44, R0, -R37 ;  /* 0x000000002c257223 */ /* 0x000fe20000010825 */
[----:B------:R-:W-:-:S02]  /*13070*/  HADD2.F32 R48, -RZ, R45.H0_H0 ;  /* 0x2000002dff307230 */ /* 0x000fc40000004100 */
[-C--:B------:R-:W-:Y:S01]  /*13080*/  FMUL.FTZ R14, R47, R9.reuse ;  /* 0x000000092f0e7220 */ /* 0x080fe20000410000 */
[----:B------:R-:W-:Y:S02]  /*13090*/  HADD2.F32 R4, -RZ, R33.H0_H0 ;  /* 0x20000021ff047230 */ /* 0x000fe40000004100 */
[C---:B------:R-:W-:Y:S01]  /*130a0*/  FMUL.FTZ R24, R43.reuse, R9 ;  /* 0x000000092b187220 */ /* 0x040fe20000410000 */
[----:B------:R-:W-:Y:S01]  /*130b0*/  HADD2.F32 R46, -RZ, R41.H0_H0 ;  /* 0x20000029ff2e7230 */ /* 0x000fe20000004100 */
[-C--:B0-----:R-:W-:Y:S01]  /*130c0*/  F2FP.F16.E4M3.UNPACK_B R34, R10.reuse ;  /* 0x0000000aff22723e */ /* 0x081fe200020006ff */
[----:B------:R-:W-:Y:S02]  /*130d0*/  HADD2.F32 R0, -RZ, R25.H0_H0 ;  /* 0x20000019ff007230 */ /* 0x000fe40000004100 */
[-C--:B------:R-:W-:Y:S01]  /*130e0*/  FFMA.FTZ R42, R43, R27.reuse, -R14 ;  /* 0x0000001b2b2a7223 */ /* 0x080fe2000001080e */
[----:B------:R-:W-:Y:S01]  /*130f0*/  FFMA.FTZ R44, R47, R27, R24 ;  /* 0x0000001b2f2c7223 */ /* 0x000fe20000010018 */
[----:B------:R-:W-:Y:S01]  /*13100*/  F2FP.F16.E4M3.UNPACK_B R10, R10.H1 ;  /* 0x0000000aff0a723e */ /* 0x000fe200030006ff */
[-C--:B------:R-:W-:Y:S01]  /*13110*/  FMUL.FTZ R9, R48, R4.reuse ;  /* 0x0000000430097220 */ /* 0x080fe20000410000 */
[C---:B------:R-:W-:Y:S01]  /*13120*/  FMUL.FTZ R21, R46.reuse, R4 ;  /* 0x000000042e157220 */ /* 0x040fe20000410000 */
[----:B------:R-:W-:Y:S01]  /*13130*/  F2FP.F16.E4M3.UNPACK_B R47, R15.H1 ;  /* 0x0000000fff2f723e */ /* 0x000fe200030006ff */
[----:B------:R-:W-:Y:S01]  /*13140*/  HADD2.F32 R41, -RZ, R41.H1_H1 ;  /* 0x30000029ff297230 */ /* 0x000fe20000004100 */
[----:B------:R-:W-:Y:S01]  /*13150*/  F2FP.F16.E4M3.UNPACK_B R43, R12.H1 ;  /* 0x0000000cff2b723e */ /* 0x000fe200030006ff */
[----:B------:R-:W-:Y:S01]  /*13160*/  FFMA.FTZ R9, R46, R0, -R9 ;  /* 0x000000002e097223 */ /* 0x000fe20000010809 */
[----:B------:R-:W-:Y:S01]  /*13170*/  F2FP.F16.E4M3.UNPACK_B R29, R6 ;  /* 0x00000006ff1d723e */ /* 0x000fe200020006ff */
[----:B------:R-:W-:Y:S01]  /*13180*/  FFMA.FTZ R21, R48, R0, R21 ;  /* 0x0000000030157223 */ /* 0x000fe20000010015 */
[----:B------:R-:W-:Y:S01]  /*13190*/  F2FP.F16.E4M3.UNPACK_B R6, R6.H1 ;  /* 0x00000006ff06723e */ /* 0x000fe200030006ff */
[----:B------:R-:W-:Y:S01]  /*131a0*/  HADD2.F32 R45, -RZ, R45.H1_H1 ;  /* 0x3000002dff2d7230 */ /* 0x000fe20000004100 */
[-C--:B------:R-:W-:Y:S01]  /*131b0*/  F2FP.F16.E4M3.UNPACK_B R32, R11.reuse ;  /* 0x0000000bff20723e */ /* 0x080fe200020006ff */
[----:B------:R-:W-:Y:S01]  /*131c0*/  HADD2.F32 R33, -RZ, R33.H1_H1 ;  /* 0x30000021ff217230 */ /* 0x000fe20000004100 */
[----:B------:R-:W-:Y:S01]  /*131d0*/  F2FP.F16.E4M3.UNPACK_B R11, R11.H1 ;  /* 0x0000000bff0b723e */ /* 0x000fe200030006ff */
[----:B------:R-:W-:Y:S01]  /*131e0*/  HADD2.F32 R48, -RZ, R47.H0_H0 ;  /* 0x2000002fff307230 */ /* 0x000fe20000004100 */
[----:B------:R-:W-:Y:S01]  /*131f0*/  F2FP.F16.E4M3.UNPACK_B R30, R7 ;  /* 0x00000007ff1e723e */ /* 0x000fe200020006ff */
[----:B------:R-:W-:-:S02]  /*13200*/  HADD2.F32 R4, -RZ, R10.H0_H0 ;  /* 0x2000000aff047230 */ /* 0x000fc40000004100 */
[-C--:B------:R-:W-:Y:S01]  /*13210*/  FMUL.FTZ R14, R45, R33.reuse ;  /* 0x000000212d0e7220 */ /* 0x080fe20000410000 */
[----:B------:R-:W-:Y:S02]  /*13220*/  HADD2.F32 R46, -RZ, R43.H0_H0 ;  /* 0x2000002bff2e7230 */ /* 0x000fe40000004100 */
[----:B------:R-:W-:Y:S01]  /*13230*/  FMUL.FTZ R24, R41, R33 ;  /* 0x0000002129187220 */ /* 0x000fe20000410000 */
[----:B------:R-:W-:Y:S02]  /*13240*/  HADD2.F32 R0, -RZ, R6.H0_H0 ;  /* 0x20000006ff007230 */ /* 0x000fe40000004100 */
[-C--:B------:R-:W-:Y:S01]  /*13250*/  FMUL.FTZ R27, R48, R4.reuse ;  /* 0x00000004301b7220 */ /* 0x080fe20000410000 */
[----:B------:R-:W-:Y:S02]  /*13260*/  HADD2.F32 R25, -RZ, R25.H1_H1 ;  /* 0x30000019ff197230 */ /* 0x000fe40000004100 */
[----:B------:R-:W-:Y:S01]  /*13270*/  FMUL.FTZ R33, R46, R4 ;  /* 0x000000042e217220 */ /* 0x000fe20000410000 */
[----:B------:R-:W-:-:S02]  /*13280*/  HADD2.F32 R10, -RZ, R10.H1_H1 ;  /* 0x3000000aff0a7230 */ /* 0x000fc40000004100 */
[-C--:B------:R-:W-:Y:S01]  /*13290*/  FFMA.FTZ R27, R46, R0.reuse, -R27 ;  /* 0x000000002e1b7223 */ /* 0x080fe2000001081b */
[----:B------:R-:W-:Y:S02]  /*132a0*/  HADD2.F32 R46, -RZ, R47.H1_H1 ;  /* 0x3000002fff2e7230 */ /* 0x000fe40000004100 */
[----:B------:R-:W-:Y:S01]  /*132b0*/  FFMA.FTZ R33, R48, R0, R33 ;  /* 0x0000000030217223 */ /* 0x000fe20000010021 */
[----:B------:R-:W-:Y:S02]  /*132c0*/  HADD2.F32 R0, -RZ, R43.H1_H1 ;  /* 0x3000002bff007230 */ /* 0x000fe40000004100 */
[-C--:B------:R-:W-:Y:S01]  /*132d0*/  FFMA.FTZ R14, R41, R25.reuse, -R14 ;  /* 0x00000019290e7223 */ /* 0x080fe2000001080e */
[----:B------:R-:W-:Y:S01]  /*132e0*/  FFMA.FTZ R24, R45, R25, R24 ;  /* 0x000000192d187223 */ /* 0x000fe20000010018 */
[----:B------:R-:W-:Y:S01]  /*132f0*/  F2FP.F16.E4M3.UNPACK_B R43, R15 ;  /* 0x0000000fff2b723e */ /* 0x000fe200020006ff */
[----:B------:R-:W-:Y:S01]  /*13300*/  HADD2.F32 R6, -RZ, R6.H1_H1 ;  /* 0x30000006ff067230 */ /* 0x000fe20000004100 */
[----:B------:R-:W-:Y:S01]  /*13310*/  F2FP.F16.E4M3.UNPACK_B R41, R12 ;  /* 0x0000000cff29723e */ /* 0x000fe200020006ff */
[-C--:B------:R-:W-:Y:S01]  /*13320*/  FMUL.FTZ R15, R46, R10.reuse ;  /* 0x0000000a2e0f7220 */ /* 0x080fe20000410000 */
[C---:B------:R-:W-:Y:S01]  /*13330*/  FMUL.FTZ R25, R0.reuse, R10 ;  /* 0x0000000a00197220 */ /* 0x040fe20000410000 */
[----:B------:R-:W-:Y:S01]  /*13340*/  HADD2.F32 R10, -RZ, R43.H0_H0 ;  /* 0x2000002bff0a7230 */ /* 0x000fe20000004100 */
[----:B------:R-:W-:Y:S01]  /*13350*/  F2FP.F16.E4M3.UNPACK_B R45, R20.H1 ;  /* 0x00000014ff2d723e */ /* 0x000fe200030006ff */
[-C--:B------:R-:W-:Y:S01]  /*13360*/  FFMA.FTZ R12, R0, R6.reuse, -R15 ;  /* 0x00000006000c7223 */ /* 0x080fe2000001080f */
[----:B------:R-:W-:Y:S01]  /*13370*/  FFMA.FTZ R46, R46, R6, R25 ;  /* 0x000000062e2e7223 */ /* 0x000fe20000010019 */
[----:B------:R-:W-:Y:S01]  /*13380*/  HADD2.F32 R4, -RZ, R34.H0_H0 ;  /* 0x20000022ff047230 */ /* 0x000fe20000004100 */
[----:B------:R-:W-:Y:S01]  /*13390*/  F2FP.F16.E4M3.UNPACK_B R7, R7.H1 ;  /* 0x00000007ff07723e */ /* 0x000fe200030006ff */
[----:B------:R-:W-:Y:S01]  /*133a0*/  HADD2.F32 R6, -RZ, R41.H0_H0 ;  /* 0x20000029ff067230 */ /* 0x000fe20000004100 */
[----:B------:R-:W-:Y:S01]  /*133b0*/  F2FP.SATFINITE.E4M3.F32.PACK_AB_MERGE_C R31, R31, R38, RZ ;  /* 0x000000261f1f723e */ /* 0x000fe200048070ff */
[----:B------:R-:W-:-:S02]  /*133c0*/  HADD2.F32 R43, -RZ, R43.H1_H1 ;  /* 0x3000002bff2b7230 */ /* 0x000fc40000004100 */
[-C--:B------:R-:W-:Y:S01]  /*133d0*/  FMUL.FTZ R15, R10, R4.reuse ;  /* 0x000000040a0f7220 */ /* 0x080fe20000410000 */
[----:B------:R-:W-:Y:S02]  /*133e0*/  HADD2.F32 R34, -RZ, R34.H1_H1 ;  /* 0x30000022ff227230 */ /* 0x000fe40000004100 */
[----:B------:R-:W-:Y:S01]  /*133f0*/  FMUL.FTZ R25, R6, R4 ;  /* 0x0000000406197220 */ /* 0x000fe20000410000 */
[----:B------:R-:W-:Y:S01]  /*13400*/  HADD2.F32 R0, -RZ, R29.H0_H0 ;  /* 0x2000001dff007230 */ /* 0x000fe20000004100 */
[----:B------:R-:W-:Y:S01]  /*13410*/  F2FP.SATFINITE.E4M3.F32.PACK_AB_MERGE_C R37, R42, R37, RZ ;  /* 0x000000252a25723e */ /* 0x000fe200048070ff */
[----:B------:R-:W-:Y:S02]  /*13420*/  HADD2.F32 R41, -RZ, R41.H1_H1 ;  /* 0x30000029ff297230 */ /* 0x000fe40000004100 */
[----:B------:R-:W-:Y:S01]  /*13430*/  FMUL.FTZ R4, R43, R34 ;  /* 0x000000222b047220 */ /* 0x000fe20000410000 */
[----:B------:R-:W-:Y:S02]  /*13440*/  HADD2.F32 R29, -RZ, R29.H1_H1 ;  /* 0x3000001dff1d7230 */ /* 0x000fe40000004100 */
[-C--:B------:R-:W-:Y:S01]  /*13450*/  FFMA.FTZ R6, R6, R0.reuse, -R15 ;  /* 0x0000000006067223 */ /* 0x080fe2000001080f */
[----:B------:R-:W-:Y:S01]  /*13460*/  FFMA.FTZ R10, R10, R0, R25 ;  /* 0x000000000a0a7223 */ /* 0x000fe20000010019 */
[----:B------:R-:W-:Y:S01]  /*13470*/  F2FP.F16.E4M3.UNPACK_B R0, R26.H1 ;  /* 0x0000001aff00723e */ /* 0x000fe200030006ff */
[C---:B------:R-:W-:Y:S01]  /*13480*/  FMUL.FTZ R34, R41.reuse, R34 ;  /* 0x0000002229227220 */ /* 0x040fe20000410000 */
[----:B------:R-:W-:Y:S01]  /*13490*/  FFMA.FTZ R15, R41, R29, -R4 ;  /* 0x0000001d290f7223 */ /* 0x000fe20000010804 */
[----:B------:R-:W-:Y:S01]  /*134a0*/  HADD2.F32 R50, -RZ, R45.H0_H0 ;  /* 0x2000002dff327230 */ /* 0x000fe20000004100 */
[----:B------:R-:W-:Y:S01]  /*134b0*/  F2FP.SATFINITE.E4M3.F32.PACK_AB_MERGE_C R12, R12, R27, RZ ;  /* 0x0000001b0c0c723e */ /* 0x000fe200048070ff */
[----:B------:R-:W-:-:S02]  /*134c0*/  HADD2.F32 R4, -RZ, R11.H0_H0 ;  /* 0x2000000bff047230 */ /* 0x000fc40000004100 */
[----:B------:R-:W-:Y:S01]  /*134d0*/  FFMA.FTZ R29, R43, R29, R34 ;  /* 0x0000001d2b1d7223 */ /* 0x000fe20000010022 */
[--C-:B------:R-:W-:Y:S01]  /*134e0*/  HADD2.F32 R34, -RZ, R0.reuse.H0_H0 ;  /* 0x20000000ff227230 */ /* 0x100fe20000004100 */
[----:B------:R-:W-:Y:S01]  /*134f0*/  F2FP.SATFINITE.E4M3.F32.PACK_AB_MERGE_C R39, R44, R39, RZ ;  /* 0x000000272c27723e */ /* 0x000fe200048070ff */
[----:B------:R-:W-:Y:S02]  /*13500*/  HADD2.F32 R43, -RZ, R0.H1_H1 ;  /* 0x30000000ff2b7230 */ /* 0x000fe40000004100 */
[-C--:B------:R-:W-:Y:S01]  /*13510*/  FMUL.FTZ R25, R50, R4.reuse ;  /* 0x0000000432197220 */ /* 0x080fe20000410000 */
[----:B------:R-:W-:Y:S02]  /*13520*/  HADD2.F32 R0, -RZ, R7.H0_H0 ;  /* 0x20000007ff007230 */ /* 0x000fe40000004100 */
[----:B------:R-:W-:Y:S01]  /*13530*/  FMUL.FTZ R41, R34, R4 ;  /* 0x0000000422297220 */ /* 0x000fe20000410000 */
[----:B------:R-:W-:Y:S01]  /*13540*/  HADD2.F32 R45, -RZ, R45.H1_H1 ;  /* 0x3000002dff2d7230 */ /* 0x000fe20000004100 */
[----:B------:R-:W-:Y:S01]  /*13550*/  F2FP.SATFINITE.E4M3.F32.PACK_AB_MERGE_C R33, R46, R33, RZ ;  /* 0x000000212e21723e */ /* 0x000fe200048070ff */
[----:B------:R-:W-:-:S02]  /*13560*/  HADD2.F32 R11, -RZ, R11.H1_H1 ;  /* 0x3000000bff0b7230 */ /* 0x000fc40000004100 */
[----:B------:R-:W-:Y:S01]  /*13570*/  FFMA.FTZ R34, R34, R0, -R25 ;  /* 0x0000000022227223 */ /* 0x000fe20000010819 */
[----:B------:R-:W-:Y:S01]  /*13580*/  F2FP.F16.E4M3.UNPACK_B R25, R26 ;  /* 0x0000001aff19723e */ /* 0x000fe200020006ff */
[----:B------:R-:W-:Y:S02]  /*13590*/  HADD2.F32 R7, -RZ, R7.H1_H1 ;  /* 0x30000007ff077230 */ /* 0x000fe40000004100 */
[----:B------:R-:W-:Y:S01]  /*135a0*/  FFMA.FTZ R26, R50, R0, R41 ;  /* 0x00000000321a7223 */ /* 0x000fe20000010029 */
[-C--:B------:R-:W-:Y:S01]  /*135b0*/  FMUL.FTZ R4, R45, R11.reuse ;  /* 0x0000000b2d047220 */ /* 0x080fe20000410000 */
[----:B------:R-:W-:Y:S01]  /*135c0*/  F2FP.F16.E4M3.UNPACK_B R0, R20 ;  /* 0x00000014ff00723e */ /* 0x000fe200020006ff */
[C---:B------:R-:W-:Y:S01]  /*135d0*/  FMUL.FTZ R48, R43.reuse, R11 ;  /* 0x0000000b2b307220 */ /* 0x040fe20000410000 */
[----:B------:R-:W-:Y:S02]  /*135e0*/  HADD2.F32 R20, -RZ, R25.H0_H0 ;  /* 0x20000019ff147230 */ /* 0x000fe40000004100 */
[----:B------:R-:W-:Y:S01]  /*135f0*/  FFMA.FTZ R43, R43, R7, -R4 ;  /* 0x000000072b2b7223 */ /* 0x000fe20000010804 */
[----:B------:R-:W-:-:S02]  /*13600*/  HADD2.F32 R4, -RZ, R32.H0_H0 ;  /* 0x20000020ff047230 */ /* 0x000fc40000004100 */
[----:B------:R-:W-:Y:S01]  /*13610*/  FFMA.FTZ R45, R45, R7, R48 ;  /* 0x000000072d2d7223 */ /* 0x000fe20000010030 */
[--C-:B------:R-:W-:Y:S01]  /*13620*/  HADD2.F32 R50, -RZ, R0.reuse.H0_H0 ;  /* 0x20000000ff327230 */ /* 0x100fe20000004100 */
[----:B------:R-:W-:Y:S01]  /*13630*/  F2FP.SATFINITE.E4M3.F32.PACK_AB_MERGE_C R8, R8, R5, R31 ;  /* 0x000000050808723e */ /* 0x000fe2000480701f */
[----:B------:R-:W-:Y:S02]  /*13640*/  HADD2.F32 R52, -RZ, R0.H1_H1 ;  /* 0x30000000ff347230 */ /* 0x000fe40000004100 */
[-C--:B------:R-:W-:Y:S01]  /*13650*/  FMUL.FTZ R11, R20, R4.reuse ;  /* 0x00000004140b7220 */ /* 0x080fe20000410000 */
[----:B------:R-:W-:Y:S02]  /*13660*/  HADD2.F32 R32, -RZ, R32.H1_H1 ;  /* 0x30000020ff207230 */ /* 0x000fe40000004100 */
[----:B------:R-:W-:Y:S01]  /*13670*/  FMUL.FTZ R7, R50, R4 ;  /* 0x0000000432077220 */ /* 0x000fe20000410000 */
[----:B------:R-:W-:Y:S01]  /*13680*/  HADD2.F32 R48, -RZ, R25.H1_H1 ;  /* 0x30000019ff307230 */ /* 0x000fe20000004100 */
[----:B------:R-:W-:Y:S01]  /*13690*/  F2FP.SATFINITE.E4M3.F32.PACK_AB_MERGE_C R4, R40, R35, RZ ;  /* 0x000000232804723e */ /* 0x000fe200048070ff */
[----:B------:R-:W-:-:S02]  /*136a0*/  HADD2.F32 R0, -RZ, R30.H0_H0 ;  /* 0x2000001eff007230 */ /* 0x000fc40000004100 */
        /* <DEDUP_REMOVED lines=16> */
[----:B------:R-:W-:-:S05]  /*137b0*/  F2FP.SATFINITE.E4M3.F32.PACK_AB_MERGE_C R11, R30, R11, R26 ;  /* 0x0000000b1e0b723e */ /* 0x000fca000480701a */
[----:B------:R4:W-:Y:S02]  /*137c0*/  STS.128 [R3+0x20400], R8 ;  /* 0x0204000803007388 */ /* 0x0009e40000000c00 */
.L_x_625:
[----:B------:R-:W-:Y:S05]  /*137d0*/  BSYNC B0 ;  /* 0x0000000000007941 */ /* 0x000fea0003800000 */
.L_x_606:
[----:B------:R-:W-:Y:S01]  /*137e0*/  @!PT LDS RZ, [RZ] ;  /* 0x00000000fffff984 */ /* 0x000fe20000000800 */
[----:B------:R-:W-:Y:S01]  /*137f0*/  @!PT LDS RZ, [RZ] ;  /* 0x00000000fffff984 */ /* 0x000fe20000000800 */
[----:B------:R-:W-:Y:S01]  /*13800*/  @!PT LDS RZ, [RZ] ;  /* 0x00000000fffff984 */ /* 0x000fe20000000800 */
[----:B------:R-:W-:Y:S01]  /*13810*/  @!PT LDS RZ, [RZ] ;  /* 0x00000000fffff984 */ /* 0x000fe20000000800 */
[----:B------:R1:W-:Y:S06]  /*13820*/  MEMBAR.ALL.CTA ;  /* 0x0000000000007992 */ /* 0x0003ec0000008000 */
[----:B-1----:R-:W1:Y:S01]  /*13830*/  FENCE.VIEW.ASYNC.S ;  /* 0x00000000000073c6 */ /* 0x002e620000000000 */
[----:B------:R-:W-:Y:S05]  /*13840*/  WARPSYNC.ALL ;  /* 0x0000000000007948 */ /* 0x000fea0003800000 */
[----:B-1----:R-:W-:Y:S06]  /*13850*/  BAR.SYNC.DEFER_BLOCKING 0xd, 0x100 ;  /* 0x0344000000007b1d */ /* 0x002fec0000010000 */
.L_x_604:
[----:B-12---:R-:W1:Y:S01]  /*13860*/  S2R R0, SR_TID.X ;  /* 0x0000000000007919 */ /* 0x006e620000002100 */
[----:B------:R-:W-:Y:S05]  /*13870*/  WARPSYNC.ALL ;  /* 0x0000000000007948 */ /* 0x000fea0003800000 */
[----:B-1----:R-:W-:-:S04]  /*13880*/  SHF.R.U32.HI R0, RZ, 0x7, R0 ;  /* 0x00000007ff007819 */ /* 0x002fc80000011600 */
[----:B---34-:R-:W-:Y:S01]  /*13890*/  IADD3 R8, R0, 0x8, RZ ;  /* 0x0000000800087810 */ /* 0x018fe20007ffe0ff */
[----:B------:R-:W-:-:S04]  /*138a0*/  IMAD.U32 R0, RZ, RZ, UR39 ;  /* 0x00000027ff007e24 */ /* 0x000fc8000f8e00ff */
[----:B------:R1:W-:Y:S01]  /*138b0*/  BAR.SYNC.DEFER_BLOCKING R8, 0x100 ;  /* 0x000400080000751d */ /* 0x0003e20000010000 */
[----:B------:R-:W-:-:S13]  /*138c0*/  ISETP.NE.AND P0, PT, R0, 0x3, PT ;  /* 0x000000030000780c */ /* 0x000fda0003f05270 */
[----:B-1----:R-:W-:Y:S05]  /*138d0*/  @!P0 BRA `(.L_x_639) ;  /* 0x0000000000048947 */ /* 0x002fea0003800000 */
[----:B------:R-:W-:Y:S01]  /*138e0*/  BPT.TRAP 0x1 ;  /* 0x000000040000795c */ /* 0x000fe20000300000 */
.L_x_639:
[----:B------:R-:W-:Y:S01]  /*138f0*/  IMAD R3, R225, 0x8, R23 ;  /* 0x00000008e1037824 */ /* 0x000fe200078e0217 */
[----:B0-----:R-:W-:-:S04]  /*13900*/  SHF.L.U32 R6, R226, 0x1f, RZ ;  /* 0x0000001fe2067819 */ /* 0x001fc800000006ff */
[----:B------:R0:W1:Y:S01]  /*13910*/  SYNCS.PHASECHK.TRANS64.TRYWAIT P1, [R3+URZ+0x38830], R6 ;  /* 0x03883006030075a7 */ /* 0x000062000802017f */
[----:B------:R-:W-:Y:S05]  /*13920*/  @!P0 BRA `(.L_x_640) ;  /* 0x0000000000048947 */ /* 0x000fea0003800000 */
[----:B------:R-:W-:Y:S01]  /*13930*/  BPT.TRAP 0x1 ;  /* 0x000000040000795c */ /* 0x000fe20000300000 */
.L_x_640:
[----:B-1----:R-:W-:Y:S05]  /*13940*/  @P1 BRA `(.L_x_641) ;  /* 0x0000000000081947 */ /* 0x002fea0003800000 */
[----:B------:R-:W1:Y:S02]  /*13950*/  SYNCS.PHASECHK.TRANS64.TRYWAIT P1, [R3+URZ+0x38830], R6 ;  /* 0x03883006030075a7 */ /* 0x000e64000802017f */
[----:B-1----:R-:W-:Y:S05]  /*13960*/  @!P1 BRA `(.L_x_642) ;  /* 0x0000012000189947 */ /* 0x002fea0003800000 */
.L_x_641:
[----:B------:R-:W-:Y:S05]  /*13970*/  WARPSYNC.ALL ;  /* 0x0000000000007948 */ /* 0x000fea0003800000 */
[----:B------:R-:W-:Y:S01]  /*13980*/  R2UR UR4, R23 ;  /* 0x00000000170472ca */ /* 0x000fe200000e0000 */
[----:B------:R-:W-:Y:S01]  /*13990*/  IMAD.MOV.U32 R5, RZ, RZ, 0x40000040 ;  /* 0x40000040ff057424 */ /* 0x000fe200078e00ff */
[----:B------:R-:W-:Y:S01]  /*139a0*/  R2UR UR5, R28 ;  /* 0x000000001c0572ca */ /* 0x000fe200000e0000 */
[----:B------:R-:W-:Y:S01]  /*139b0*/  UMOV UR9, 0x40000040 ;  /* 0x4000004000097882 */ /* 0x000fe20000000000 */
[----:B-----5:R-:W-:Y:S01]  /*139c0*/  WARPGROUP.ARRIVE ;  /* 0x00000000000079c5 */ /* 0x020fe20000000000 */
[----:B------:R-:W-:Y:S01]  /*139d0*/  IMAD.MOV.U32 R11, RZ, RZ, 0x40000040 ;  /* 0x40000040ff0b7424 */ /* 0x000fe200078e00ff */
[----:B------:R-:W-:Y:S01]  /*139e0*/  R2UR UR11, R5 ;  /* 0x00000000050b72ca */ /* 0x000fe200000e0000 */
[----:B------:R-:W-:Y:S01]  /*139f0*/  IMAD.U32 R13, RZ, RZ, UR9 ;  /* 0x00000009ff0d7e24 */ /* 0x000fe2000f8e00ff */
[----:B------:R-:W-:Y:S01]  /*13a00*/  UMOV UR57, 0x40000040 ;  /* 0x4000004000397882 */ /* 0x000fe20000000000 */
[----:B------:R-:W-:Y:S01]  /*13a10*/  UMOV UR53, 0x40000040 ;  /* 0x4000004000357882 */ /* 0x000fe20000000000 */
[----:B------:R-:W-:Y:S01]  /*13a20*/  UMOV UR49, 0x40000040 ;  /* 0x4000004000317882 */ /* 0x000fe20000000000 */
[----:B------:R-:W-:Y:S01]  /*13a30*/  UMOV UR45, 0x40000040 ;  /* 0x40000040002d7882 */ /* 0x000fe20000000000 */
[----:B------:R-:W-:Y:S01]  /*13a40*/  IMAD.MOV.U32 R5, RZ, RZ, 0x40000040 ;  /* 0x40000040ff057424 */ /* 0x000fe200078e00ff */
[----:B------:R-:W-:Y:S01]  /*13a50*/  UIADD3 UR4, UR4, 0x28400, URZ ;  /* 0x0002840004047890 */ /* 0x000fe2000fffe03f */
[----:B------:R-:W2:Y:S01]  /*13a60*/  S2R R0, SR_TID.X ;  /* 0x0000000000007919 */ /* 0x000ea20000002100 */
[----:B------:R-:W-:-:S02]  /*13a70*/  ULOP3.LUT UR5, UR5, 0x10000, URZ, 0xfc, !UPT ;  /* 0x0001000005057892 */ /* 0x000fc4000f8efc3f */
[----:B------:R-:W-:Y:S01]  /*13a80*/  USHF.R.U32.HI UR4, URZ, 0x4, UR4 ;  /* 0x000000043f047899 */ /* 0x000fe20008011604 */
[----:B------:R-:W-:Y:S01]  /*13a90*/  R2UR UR43, R5 ;  /* 0x00000000052b72ca */ /* 0x000fe200000e0000 */
[----:B------:R-:W-:Y:S02]  /*13aa0*/  UIADD3 UR56, UR5, 0x6, URZ ;  /* 0x0000000605387890 */ /* 0x000fe4000fffe03f */
[----:B------:R-:W-:Y:S01]  /*13ab0*/  ULOP3.LUT UR4, UR4, 0x3fff, URZ, 0xc0, !UPT ;  /* 0x00003fff04047892 */ /* 0x000fe2000f8ec03f */
[----:B------:R-:W-:Y:S01]  /*13ac0*/  UMOV UR8, UR5 ;  /* 0x0000000500087c82 */ /* 0x000fe20008000000 */
[----:B------:R-:W-:Y:S01]  /*13ad0*/  UIADD3 UR52, UR5, 0x400, URZ ;  /* 0x0000040005347890 */ /* 0x000fe2000fffe03f */
[----:B------:R-:W-:Y:S01]  /*13ae0*/  MOV R12, UR8 ;  /* 0x00000008000c7c02 */ /* 0x000fe20008000f00 */
[----:B------:R-:W-:Y:S02]  /*13af0*/  ULOP3.LUT UR61, UR4, 0x10000, URZ, 0xfc, !UPT ;  /* 0x00010000043d7892 */ /* 0x000fe4000f8efc3f */
[----:B------:R-:W-:-:S02]  /*13b00*/  UIADD3 UR4, UR5, 0x2, URZ ;  /* 0x0000000205047890 */ /* 0x000fc4000fffe03f */
[----:B------:R3:W-:Y:S01]  /*13b10*/  STL.64 [R1+0x8], R12 ;  /* 0x0000080c01007387 */ /* 0x0007e20000100a00 */
[----:B------:R-:W-:Y:S01]  /*13b20*/  UIADD3 UR48, UR5, 0x402, URZ ;  /* 0x0000040205307890 */ /* 0x000fe2000fffe03f */
[----:B------:R-:W-:Y:S01]  /*13b30*/  LEA R4, R225, UR61, 0xb ;  /* 0x0000003de1047c11 */ /* 0x000fe2000f8e58ff */
[----:B------:R-:W-:Y:S02]  /*13b40*/  UIADD3 UR44, UR5, 0x404, URZ ;  /* 0x00000404052c7890 */ /* 0x000fe4000fffe03f */
[----:B------:R-:W-:Y:S01]  /*13b50*/  UIADD3 UR40, UR5, 0x406, URZ ;  /* 0x0000040605287890 */ /* 0x000fe2000fffe03f */
[C---:B------:R-:W-:Y:S01]  /*13b60*/  R2UR UR10, R4.reuse ;  /* 0x00000000040a72ca */ /* 0x040fe200000e0000 */
[----:B------:R-:W-:Y:S01]  /*13b70*/  VIADD R10, R4, 0x2 ;  /* 0x00000002040a7836 */ /* 0x000fe20000000000 */
[----:B------:R-:W-:Y:S01]  /*13b80*/  UMOV UR41, 0x40000040 ;  /* 0x4000004000297882 */ /* 0x000fe20000000000 */
[----:B--2---:R-:W-:-:S10]  /*13b90*/  SHF.R.U32.HI R0, RZ, 0x7, R0 ;  /* 0x00000007ff007819 */ /* 0x004fd40000011600 */
[----:B------:R-:W-:Y:S01]  /*13ba0*/  QGMMA.64x128x32.F32.E4M3.E4M3 R24, gdesc[UR8], RZ, !UPT, gsb0 ;  /* 0x01e00000081879f3 */ /* 0x000fe2000c0008ff */
[----:B------:R-:W-:Y:S01]  /*13bb0*/  R2UR UR10, R10 ;  /* 0x000000000a0a72ca */ /* 0x000fe200000e0000 */
[----:B------:R-:W-:Y:S01]  /*13bc0*/  UMOV UR8, UR4 ;  /* 0x0000000400087c82 */ /* 0x000fe20008000000 */
[----:B------:R-:W-:Y:S01]  /*13bd0*/  R2UR UR11, R11 ;  /* 0x000000000b0b72ca */ /* 0x000fe200000e0000 */
[----:B------:R-:W-:Y:S01]  /*13be0*/  UMOV UR9, 0x40000040 ;  /* 0x4000004000097882 */ /* 0x000fe20000000000 */
[----:B------:R-:W-:Y:S01]  /*13bf0*/  VIADD R10, R4, 0x4 ;  /* 0x00000004040a7836 */ /* 0x000fe20000000000 */
[----:B------:R-:W-:Y:S01]  /*13c00*/  UIADD3 UR4, UR5, 0x4, URZ ;  /* 0x0000000405047890 */ /* 0x000fe2000fffe03f */
[----:B------:R-:W-:Y:S01]  /*13c10*/  IMAD.MOV.U32 R11, RZ, RZ, 0x40000040 ;  /* 0x40000040ff0b7424 */ /* 0x000fe200078e00ff */
[----:B---3--:R-:W-:Y:S01]  /*13c20*/  MOV R12, UR8 ;  /* 0x00000008000c7c02 */ /* 0x008fe20008000f00 */
[----:B------:R-:W-:Y:S01]  /*13c30*/  IMAD.U32 R13, RZ, RZ, UR9 ;  /* 0x00000009ff0d7e24 */ /* 0x000fe2000f8e00ff */
[----:B------:R-:W-:-:S04]  /*13c40*/  IADD3 R9, -R0, 0xb, RZ ;  /* 0x0000000b00097810 */ /* 0x000fc80007ffe1ff */
[----:B------:R2:W-:Y:S01]  /*13c50*/  STL.64 [R1], R12 ;  /* 0x0000000c01007387 */ /* 0x0005e20000100a00 */
[----:B------:R-:W-:Y:S02]  /*13c60*/  WARPGROUP.DEPBAR.LE gsb0, 0x0 ;  /* 0x00008000000079c5 */ /* 0x000fe40000010000 */
[----:B------:R-:W-:-:S06]  /*13c70*/  WARPGROUP.ARRIVE ;  /* 0x00000000000079c5 */ /* 0x000fcc0000000000 */
[----:B------:R-:W-:Y:S01]  /*13c80*/  QGMMA.64x128x32.F32.E4M3.E4M3 R24, gdesc[UR8], R24, gsb0 ;  /* 0x01e00000081879f3 */ /* 0x000fe20008000818 */
[----:B------:R-:W-:Y:S01]  /*13c90*/  R2UR UR10, R10 ;  /* 0x000000000a0a72ca */ /* 0x000fe200000e0000 */
[----:B------:R-:W-:Y:S01]  /*13ca0*/  UMOV UR8, UR4 ;  /* 0x0000000400087c82 */ /* 0x000fe20008000000 */
[----:B------:R-:W-:Y:S01]  /*13cb0*/  R2UR UR11, R11 ;  /* 0x000000000b0b72ca */ /* 0x000fe200000e0000 */
[----:B------:R-:W-:Y:S01]  /*13cc0*/  UMOV UR9, 0x40000040 ;  /* 0x4000004000097882 */ /* 0x000fe20000000000 */
[----:B------:R-:W-:Y:S01]  /*13cd0*/  VIADD R10, R4, 0x6 ;  /* 0x00000006040a7836 */ /* 0x000fe20000000000 */
[----:B------:R-:W-:Y:S01]  /*13ce0*/  MOV R228, UR8 ;  /* 0x0000000800e47c02 */ /* 0x000fe20008000f00 */
[----:B------:R-:W-:Y:S02]  /*13cf0*/  IMAD.MOV.U32 R11, RZ, RZ, 0x40000040 ;  /* 0x40000040ff0b7424 */ /* 0x000fe400078e00ff */
[----:B------:R-:W-:Y:S01]  /*13d00*/  IMAD.U32 R229, RZ, RZ, UR9 ;  /* 0x00000009ffe57e24 */ /* 0x000fe2000f8e00ff */
[----:B------:R-:W-:-:S02]  /*13d10*/  R2UR UR58, R10 ;  /* 0x000000000a3a72ca */ /* 0x000fc400000e0000 */
[----:B------:R-:W-:Y:S01]  /*13d20*/  R2UR UR59, R11 ;  /* 0x000000000b3b72ca */ /* 0x000fe200000e0000 */
[----:B------:R-:W-:Y:S01]  /*13d30*/  IMAD.MOV.U32 R11, RZ, RZ, 0x40000040 ;  /* 0x40000040ff0b7424 */ /* 0x000fe200078e00ff */
[----:B------:R-:W-:-:S04]  /*13d40*/  IADD3 R10, R4, 0x400, RZ ;  /* 0x00000400040a7810 */ /* 0x000fc80007ffe0ff */
[----:B------:R-:W-:Y:S01]  /*13d50*/  R2UR UR54, R10 ;  /* 0x000000000a3672ca */ /* 0x000fe200000e0000 */
[----:B------:R-:W-:Y:S01]  /*13d60*/  VIADD R10, R4, 0x402 ;  /* 0x00000402040a7836 */ /* 0x000fe20000000000 */
[----:B------:R-:W-:Y:S01]  /*13d70*/  R2UR UR55, R11 ;  /* 0x000000000b3772ca */ /* 0x000fe200000e0000 */
[----:B------:R-:W-:-:S03]  /*13d80*/  IMAD.MOV.U32 R11, RZ, RZ, 0x40000040 ;  /* 0x40000040ff0b7424 */ /* 0x000fc600078e00ff */
[----:B------:R-:W-:Y:S02]  /*13d90*/  R2UR UR50, R10 ;  /* 0x000000000a3272ca */ /* 0x000fe400000e0000 */
[----:B------:R-:W-:Y:S01]  /*13da0*/  R2UR UR51, R11 ;  /* 0x000000000b3372ca */ /* 0x000fe200000e0000 */
[----:B------:R-:W-:Y:S01]  /*13db0*/  IMAD.MOV.U32 R11, RZ, RZ, 0x40000040 ;  /* 0x40000040ff0b7424 */ /* 0x000fe200078e00ff */
[C---:B------:R-:W-:Y:S01]  /*13dc0*/  IADD3 R10, R4.reuse, 0x404, RZ ;  /* 0x00000404040a7810 */ /* 0x040fe20007ffe0ff */
[----:B------:R-:W-:-:S03]  /*13dd0*/  VIADD R4, R4, 0x406 ;  /* 0x0000040604047836 */ /* 0x000fc60000000000 */
[----:B------:R-:W-:Y:S02]  /*13de0*/  R2UR UR46, R10 ;  /* 0x000000000a2e72ca */ /* 0x000fe400000e0000 */
[----:B------:R-:W-:Y:S02]  /*13df0*/  R2UR UR47, R11 ;  /* 0x000000000b2f72ca */ /* 0x000fe400000e0000 */
[----:B------:R-:W-:Y:S01]  /*13e00*/  R2UR UR42, R4 ;  /* 0x00000000042a72ca */ /* 0x000fe200000e0000 */
        /* <DEDUP_REMOVED lines=22> */
.L_x_643:
[----:B------:R-:W3:Y:S01]  /*13f70*/  S2R R0, SR_TID.X ;  /* 0x0000000000007919 */ /* 0x000ee20000002100 */
[----:B------:R-:W-:Y:S02]  /*13f80*/  LOP3.LUT R88, R88, 0xffffff80, RZ, 0xc0, !PT ;  /* 0xffffff8058587812 */ /* 0x000fe400078ec0ff */
[----:B------:R-:W-:Y:S02]  /*13f90*/  P2R R90, PR, RZ, 0x1 ;  /* 0x00000001ff5a7803 */ /* 0x000fe40000000000 */
[----:B---3--:R-:W-:-:S05]  /*13fa0*/  IADD3 R0, R0, -0x80, RZ ;  /* 0xffffff8000007810 */ /* 0x008fca0007ffe0ff */
[----:B------:R-:W-:Y:S02]  /*13fb0*/  IMAD.IADD R88, R0, 0x1, -R88 ;  /* 0x0000000100587824 */ /* 0x000fe400078e0a58 */
[----:B------:R-:W-:-:S03]  /*13fc0*/  IMAD R0, R169, -0x80, R168 ;  /* 0xffffff80a9007824 */ /* 0x000fc600078e02a8 */
[----:B------:R-:W-:Y:S01]  /*13fd0*/  SHF.R.S32.HI R5, RZ, 0x1f, R88 ;  /* 0x0000001fff057819 */ /* 0x000fe20000011458 */
[----:B------:R-:W-:-:S03]  /*13fe0*/  VIADD R0, R0, 0x80 ;  /* 0x0000008000007836 */ /* 0x000fc60000000000 */
[----:B------:R-:W-:-:S04]  /*13ff0*/  LEA.HI R5, R5, R88, RZ, 0x2 ;  /* 0x0000005805057211 */ /* 0x000fc800078f10ff */
[----:B------:R-:W-:-:S05]  /*14000*/  LOP3.LUT R5, R5, 0x7ffffffc, RZ, 0xc0, !PT ;  /* 0x7ffffffc05057812 */ /* 0x000fca00078ec0ff */
[----:B------:R-:W-:-:S04]  /*14010*/  IMAD.IADD R5, R88, 0x1, -R5 ;  /* 0x0000000158057824 */ /* 0x000fc800078e0a05 */
[----:B------:R-:W-:-:S05]  /*14020*/  IMAD R4, R5, -0x2, R0 ;  /* 0xfffffffe05047824 */ /* 0x000fca00078e0200 */
[C---:B------:R-:W-:Y:S02]  /*14030*/  ISETP.GT.AND P3, PT, R4.reuse, RZ, PT ;  /* 0x000000ff0400720c */ /* 0x040fe40003f64270 */
[C---:B------:R-:W-:Y:S02]  /*14040*/  ISETP.GT.AND P1, PT, R4.reuse, 0x1, PT ;  /* 0x000000010400780c */ /* 0x040fe40003f24270 */
[----:B------:R-:W-:Y:S02]  /*14050*/  ISETP.GT.AND P2, PT, R4, 0x8, PT ;  /* 0x000000080400780c */ /* 0x000fe40003f44270 */
        /* <DEDUP_REMOVED lines=8> */
[----:B------:R-:W-:-:S02]  /*140e0*/  FSEL R5, R26, -INF , P3 ;  /* 0xff8000001a057808 */ /* 0x000fc40001800000 */
[----:B------:R-:W-:Y:S02]  /*140f0*/  ISETP.GT.AND P3, PT, R4, 0x11, PT ;  /* 0x000000110400780c */ /* 0x000fe40003f64270 */
[----:B------:R-:W-:Y:S02]  /*14100*/  FSEL R111, R32, -INF , P4 ;  /* 0xff800000206f7808 */ /* 0x000fe40002000000 */
[----:B------:R-:W-:Y:S02]  /*14110*/  FMNMX.FTZ R0, R109, R0, !PT ;  /* 0x000000006d007209 */ /* 0x000fe40007810000 */
[----:B------:R-:W-:Y:S02]  /*14120*/  FSEL R27, R27, -INF , P1 ;  /* 0xff8000001b1b7808 */ /* 0x000fe40000800000 */
[----:B------:R-:W-:Y:S02]  /*14130*/  ISETP.GT.AND P1, PT, R4, 0x18, PT ;  /* 0x000000180400780c */ /* 0x000fe40003f24270 */
[----:B------:R-:W-:-:S02]  /*14140*/  FSEL R113, R33, -INF , P3 ;  /* 0xff80000021717808 */ /* 0x000fc40001800000 */
[----:B------:R-:W-:Y:S02]  /*14150*/  FMNMX.FTZ R0, R111, R0, !PT ;  /* 0x000000006f007209 */ /* 0x000fe40007810000 */
[----:B------:R-:W-:Y:S02]  /*14160*/  FSEL R7, R30, -INF , P2 ;  /* 0xff8000001e077808 */ /* 0x000fe40001000000 */
        /* <DEDUP_REMOVED lines=15> */
[----:B--2---:R-:W-:-:S02]  /*14260*/  FSEL R13, R38, -INF , P1 ;  /* 0xff800000260d7808 */ /* 0x004fc40000800000 */
        /* <DEDUP_REMOVED lines=44> */
[C---:B------:R-:W-:Y:S02]  /*14530*/  ISETP.GT.AND P2, PT, R4.reuse, 0x58, PT ;  /* 0x000000580400780c */ /* 0x040fe40003f44270 */
[----:B------:R-:W-:Y:S02]  /*14540*/  FSEL R65, R65, -INF , P1 ;  /* 0xff80000041417808 */ /* 0x000fe40000800000 */
[----:B------:R-:W-:Y:S02]  /*14550*/  FMNMX.FTZ R0, R53, R0, !PT ;  /* 0x0000000035007209 */ /* 0x000fe40007810000 */
[----:B------:R-:W-:-:S02]  /*14560*/  ISETP.GT.AND P0, PT, R4, 0x59, PT ;  /* 0x000000590400780c */ /* 0x000fc40003f04270 */
[----:B------:R-:W-:Y:S02]  /*14570*/  FSEL R89, R68, -INF , P2 ;  /* 0xff80000044597808 */ /* 0x000fe40001000000 */
[----:B------:R-:W-:Y:S02]  /*14580*/  FMNMX.FTZ R0, R65, R0, !PT ;  /* 0x0000000041007209 */ /* 0x000fe40007810000 */
[C---:B------:R-:W-:Y:S02]  /*14590*/  ISETP.GT.AND P6, PT, R4.reuse, 0x60, PT ;  /* 0x000000600400780c */ /* 0x040fe40003fc4270 */
        /* <DEDUP_REMOVED lines=21> */
[----:B------:R-:W-:Y:S01]  /*146f0*/  FSEL R41, R62, -INF , P5 ;  /* 0xff8000003e297808 */ /* 0x000fe20002800000 */
[----:B------:R-:W-:Y:S01]  /*14700*/  IMAD.U32 R62, RZ, RZ, UR60 ;  /* 0x0000003cff3e7e24 */ /* 0x000fe2000f8e00ff */
[----:B------:R-:W-:Y:S02]  /*14710*/  FSEL R101, R81, -INF , P4 ;  /* 0xff80000051657808 */ /* 0x000fe40002000000 */
[----:B------:R-:W-:Y:S02]  /*14720*/  FMNMX.FTZ R0, R97, R0, !PT ;  /* 0x0000000061007209 */ /* 0x000fe40007810000 */
[----:B------:R-:W-:Y:S02]  /*14730*/  ISETP.GT.AND P5, PT, R4, 0x78, PT ;  /* 0x000000780400780c */ /* 0x000fe40003fa4270 */
[----:B------:R-:W-:Y:S02]  /*14740*/  FMNMX.FTZ R0, R101, R0, !PT ;  /* 0x0000000065007209 */ /* 0x000fe40007810000 */
[----:B------:R-:W-:-:S02]  /*14750*/  FSEL R99, R84, -INF , P5 ;  /* 0xff80000054637808 */ /* 0x000fc40002800000 */
[----:B------:R-:W-:Y:S02]  /*14760*/  ISETP.GT.AND P6, PT, R4, 0x79, PT ;  /* 0x000000790400780c */ /* 0x000fe40003fc4270 */
[----:B------:R-:W-:Y:S02]  /*14770*/  FMNMX.FTZ R0, R99, R0, !PT ;  /* 0x0000000063007209 */ /* 0x000fe40007810000 */
[----:B------:R-:W-:Y:S02]  /*14780*/  FSEL R103, R85, -INF , P6 ;  /* 0xff80000055677808 */ /* 0x000fe40003000000 */
[----:B------:R-:W-:Y:S02]  /*14790*/  P2R R24, PR, RZ, 0x4 ;  /* 0x00000004ff187803 */ /* 0x000fe40000000000 */
[----:B------:R-:W-:Y:S02]  /*147a0*/  FMNMX.FTZ R12, R103, R0, !PT ;  /* 0x00000000670c7209 */ /* 0x000fe40007810000 */
[----:B------:R-:W-:-:S02]  /*147b0*/  P2R R26, PR, RZ, 0x2 ;  /* 0x00000002ff1a7803 */ /* 0x000fc40000000000 */
[C---:B------:R-:W-:Y:S01]  /*147c0*/  ISETP.GT.AND P1, PT, R4.reuse, 0x59, PT ;  /* 0x000000590400780c */ /* 0x040fe20003f24270 */
[----:B------:R-:W2:Y:S01]  /*147d0*/  SHFL.BFLY PT, R77, R12, 0x2, 0x1f ;  /* 0x0c401f000c4d7f89 */ /* 0x000ea200000e0000 */
[----:B------:R-:W-:Y:S02]  /*147e0*/  P2R R28, PR, RZ, 0x1 ;  /* 0x00000001ff1c7803 */ /* 0x000fe40000000000 */
[----:B------:R-:W-:Y:S02]  /*147f0*/  ISETP.GT.AND P0, PT, R4, 0x60, PT ;  /* 0x000000600400780c */ /* 0x000fe40003f04270 */
[----:B------:R-:W-:Y:S02]  /*14800*/  FSEL R71, R71, -INF , P1 ;  /* 0xff80000047477808 */ /* 0x000fe40000800000 */
[----:B------:R-:W-:Y:S02]  /*14810*/  ISETP.NE.AND P1, PT, R26, RZ, PT ;  /* 0x000000ff1a00720c */ /* 0x000fe40003f25270 */
[----:B------:R-:W-:-:S02]  /*14820*/  FSEL R83, R83, -INF , P4 ;  /* 0xff80000053537808 */ /* 0x000fc40002000000 */
[----:B------:R-:W-:Y:S02]  /*14830*/  FSEL R81, R78, -INF , P1 ;  /* 0xff8000004e517808 */ /* 0x000fe40000800000 */
[----:B------:R-:W-:Y:S02]  /*14840*/  FSEL R87, R87, -INF , P6 ;  /* 0xff80000057577808 */ /* 0x000fe40003000000 */
[----:B--2---:R-:W-:-:S05]  /*14850*/  FMNMX.FTZ R14, R12, R77, !PT ;  /* 0x0000004d0c0e7209 */ /* 0x004fca0007810000 */
[----:B------:R-:W2:Y:S02]  /*14860*/  SHFL.BFLY PT, R77, R14, 0x1, 0x1f ;  /* 0x0c201f000e4d7f89 */ /* 0x000ea400000e0000 */
[----:B--2---:R-:W-:Y:S02]  /*14870*/  FMNMX.FTZ R0, R14, R77, !PT ;  /* 0x0000004d0e007209 */ /* 0x004fe40007810000 */
[----:B------:R-:W-:Y:S02]  /*14880*/  FSEL R77, R74, -INF , P0 ;  /* 0xff8000004a4d7808 */ /* 0x000fe40000000000 */
[----:B------:R-:W-:Y:S01]  /*14890*/  FSETP.NEU.FTZ.AND P2, PT, R0, -INF , PT ;  /* 0xff8000000000780b */ /* 0x000fe20003f5d000 */
[----:B------:R-:W-:-:S01]  /*148a0*/  FFMA.FTZ R20, R2, R0, -8 ;  /* 0xc100000002147423 */ /* 0x000fc20000010000 */
[----:B------:R-:W-:-:S04]  /*148b0*/  ISETP.NE.AND P0, PT, R28, RZ, PT ;  /* 0x000000ff1c00720c */ /* 0x000fc80003f05270 */
[----:B------:R-:W-:Y:S02]  /*148c0*/  FSEL R137, R20, RZ, P2 ;  /* 0x000000ff14897208 */ /* 0x000fe40001000000 */
[----:B------:R-:W-:Y:S02]  /*148d0*/  FSEL R75, R75, -INF , P0 ;  /* 0xff8000004b4b7808 */ /* 0x000fe40000000000 */
[----:B------:R-:W-:Y:S01]  /*148e0*/  ISETP.NE.AND P2, PT, R24, RZ, PT ;  /* 0x000000ff1800720c */ /* 0x000fe20003f45270 */
[----:B------:R-:W-:-:S01]  /*148f0*/  FFMA.FTZ R85, R2, R10, -R137 ;  /* 0x0000000a02557223 */ /* 0x000fc20000010889 */
[----:B------:R-:W-:Y:S01]  /*14900*/  FMNMX.FTZ R10, R5, R27, !PT ;  /* 0x0000001b050a7209 */ /* 0x000fe20007810000 */
[----:B------:R-:W-:-:S01]  /*14910*/  FFMA.FTZ R164, R2, R105, -R137 ;  /* 0x0000006902a47223 */ /* 0x000fc20000010889 */
[C-C-:B------:R-:W-:Y:S01]  /*14920*/  FFMA.FTZ R105, R2.reuse, R109, -R137.reuse ;  /* 0x0000006d02697223 */ /* 0x140fe20000010889 */
[----:B------:R-:W-:-:S01]  /*14930*/  FFMA.FTZ R109, R2, R119, -R137 ;  /* 0x00000077026d7223 */ /* 0x000fc20000010889 */
[----:B------:R-:W-:Y:S01]  /*14940*/  FMNMX.FTZ R10, R7, R10, !PT ;  /* 0x0000000a070a7209 */ /* 0x000fe20007810000 */
[----:B------:R-:W-:-:S01]  /*14950*/  FFMA.FTZ R24, R2, R117, -R137 ;  /* 0x0000007502187223 */ /* 0x000fc20000010889 */
[----:B------:R-:W-:Y:S01]  /*14960*/  FSEL R119, R79, -INF , P2 ;  /* 0xff8000004f777808 */ /* 0x000fe20001000000 */
[----:B------:R-:W-:-:S01]  /*14970*/  FFMA.FTZ R156, R2, R121, -R137 ;  /* 0x00000079029c7223 */ /* 0x000fc20000010889 */
[----:B------:R-:W-:Y:S01]  /*14980*/  FMNMX.FTZ R10, R31, R10, !PT ;  /* 0x0000000a1f0a7209 */ /* 0x000fe20007810000 */
[----:B------:R-:W-:-:S01]  /*14990*/  FFMA.FTZ R28, R2, R15, -R137 ;  /* 0x0000000f021c7223 */ /* 0x000fc20000010889 */
[----:B------:R-:W-:Y:S01]  /*149a0*/  FSEL R117, R82, -INF , P3 ;  /* 0xff80000052757808 */ /* 0x000fe20001800000 */
[----:B------:R-:W-:-:S01]  /*149b0*/  FFMA.FTZ R4, R2, R107, -R137 ;  /* 0x0000006b02047223 */ /* 0x000fc20000010889 */
[----:B------:R-:W-:Y:S01]  /*149c0*/  FMNMX.FTZ R10, R11, R10, !PT ;  /* 0x0000000a0b0a7209 */ /* 0x000fe20007810000 */
[----:B------:R-:W-:Y:S01]  /*149d0*/  MUFU.EX2 R164, R164 ;  /* 0x000000a400a47308 */ /* 0x000fe20000000800 */
[----:B------:R-:W-:Y:S01]  /*149e0*/  FSEL R121, R86, -INF , P5 ;  /* 0xff80000056797808 */ /* 0x000fe20002800000 */
[C-C-:B------:R-:W-:Y:S01]  /*149f0*/  FFMA.FTZ R166, R2.reuse, R111, -R137.reuse ;  /* 0x0000006f02a67223 */ /* 0x140fe20000010889 */
[----:B------:R-:W-:Y:S01]  /*14a00*/  FMNMX.FTZ R10, R35, R10, !PT ;  /* 0x0000000a230a7209 */ /* 0x000fe20007810000 */
[C-C-:B------:R-:W-:Y:S01]  /*14a10*/  FFMA.FTZ R107, R2.reuse, R113, -R137.reuse ;  /* 0x00000071026b7223 */ /* 0x140fe20000010889 */
[----:B------:R-:W-:-:S01]  /*14a20*/  FFMA.FTZ R115, R2, R115, -R137 ;  /* 0x0000007302737223 */ /* 0x000fc20000010889 */
[C-C-:B------:R-:W-:Y:S01]  /*14a30*/  FFMA.FTZ R160, R2.reuse, R123, -R137.reuse ;  /* 0x0000007b02a07223 */ /* 0x140fe20000010889 */
[----:B------:R-:W-:Y:S01]  /*14a40*/  FMNMX.FTZ R10, R13, R10, !PT ;  /* 0x0000000a0d0a7209 */ /* 0x000fe20007810000 */
[----:B------:R-:W2:Y:S01]  /*14a50*/  MUFU.EX2 R85, R85 ;  /* 0x0000005500557308 */ /* 0x000ea20000000800 */
[----:B------:R-:W-:-:S01]  /*14a60*/  FFMA.FTZ R111, R2, R125, -R137 ;  /* 0x0000007d026f7223 */ /* 0x000fc20000010889 */
[C-C-:B------:R-:W-:Y:S01]  /*14a70*/  FFMA.FTZ R127, R2.reuse, R127, -R137.reuse ;  /* 0x0000007f027f7223 */ /* 0x140fe20000010889 */
[----:B------:R-:W-:Y:S01]  /*14a80*/  FMNMX.FTZ R12, R39, R10, !PT ;  /* 0x0000000a270c7209 */ /* 0x000fe20007810000 */
[C-C-:B------:R-:W-:Y:S01]  /*14a90*/  FFMA.FTZ R113, R2.reuse, R129, -R137.reuse ;  /* 0x0000008102717223 */ /* 0x140fe20000010889 */
[----:B------:R-:W-:-:S01]  /*14aa0*/  FFMA.FTZ R162, R2, R131, -R137 ;  /* 0x0000008302a27223 */ /* 0x000fc20000010889 */
[C-C-:B------:R-:W-:Y:S01]  /*14ab0*/  FFMA.FTZ R135, R2.reuse, R135, -R137.reuse ;  /* 0x0000008702877223 */ /* 0x140fe20000010889 */
[----:B------:R-:W-:Y:S01]  /*14ac0*/  FMNMX.FTZ R12, R21, R12, !PT ;  /* 0x0000000c150c7209 */ /* 0x000fe20007810000 */
[----:B------:R-:W3:Y:S01]  /*14ad0*/  MUFU.EX2 R4, R4 ;  /* 0x0000000400047308 */ /* 0x000ee20000000800 */
[----:B------:R-:W-:-:S01]  /*14ae0*/  FFMA.FTZ R57, R2, R57, -R137 ;  /* 0x0000003902397223 */ /* 0x000fc20000010889 */
[C-C-:B------:R-:W-:Y:S01]  /*14af0*/  FFMA.FTZ R61, R2.reuse, R61, -R137.reuse ;  /* 0x0000003d023d7223 */ /* 0x140fe20000010889 */
[----:B------:R-:W-:Y:S01]  /*14b00*/  FMNMX.FTZ R12, R43, R12, !PT ;  /* 0x0000000c2b0c7209 */ /* 0x000fe20007810000 */
[C-C-:B------:R-:W-:Y:S01]  /*14b10*/  FFMA.FTZ R158, R2.reuse, R53, -R137.reuse ;  /* 0x00000035029e7223 */ /* 0x140fe20000010889 */
[----:B------:R-:W-:-:S01]  /*14b20*/  FFMA.FTZ R53, R2, R65, -R137 ;  /* 0x0000004102357223 */ /* 0x000fc20000010889 */
[C-C-:B------:R-:W-:Y:S01]  /*14b30*/  FFMA.FTZ R69, R2.reuse, R69, -R137.reuse ;  /* 0x0000004502457223 */ /* 0x140fe20000010889 */
[----:B------:R-:W-:Y:S01]  /*14b40*/  FMNMX.FTZ R12, R25, R12, !PT ;  /* 0x0000000c190c7209 */ /* 0x000fe20007810000 */
[----:B------:R-:W4:Y:S01]  /*14b50*/  MUFU.EX2 R105, R105 ;  /* 0x0000006900697308 */ /* 0x000f220000000800 */
[----:B------:R-:W-:-:S01]  /*14b60*/  FFMA.FTZ R152, R2, R91, -R137 ;  /* 0x0000005b02987223 */ /* 0x000fc20000010889 */
[C-C-:B------:R-:W-:Y:S01]  /*14b70*/  FFMA.FTZ R65, R2.reuse, R73, -R137.reuse ;  /* 0x0000004902417223 */ /* 0x140fe20000010889 */
[----:B------:R-:W-:Y:S01]  /*14b80*/  FMNMX.FTZ R12, R47, R12, !PT ;  /* 0x0000000c2f0c7209 */ /* 0x000fe20007810000 */
[C-C-:B------:R-:W-:Y:S01]  /*14b90*/  FFMA.FTZ R154, R2.reuse, R97, -R137.reuse ;  /* 0x00000061029a7223 */ /* 0x140fe20000010889 */
[----:B------:R-:W-:-:S01]  /*14ba0*/  FFMA.FTZ R73, R2, R101, -R137 ;  /* 0x0000006502497223 */ /* 0x000fc20000010889 */
[C-C-:B------:R-:W-:Y:S01]  /*14bb0*/  FFMA.FTZ R30, R2.reuse, R99, -R137.reuse ;  /* 0x00000063021e7223 */ /* 0x140fe20000010889 */
[----:B------:R-:W-:Y:S01]  /*14bc0*/  FMNMX.FTZ R12, R29, R12, !PT ;  /* 0x0000000c1d0c7209 */ /* 0x000fe20007810000 */
[----:B------:R-:W5:Y:S01]  /*14bd0*/  MUFU.EX2 R166, R166 ;  /* 0x000000a600a67308 */ /* 0x000f620000000800 */
[----:B------:R-:W-:-:S01]  /*14be0*/  FFMA.FTZ R91, R2, R103, -R137 ;  /* 0x00000067025b7223 */ /* 0x000fc20000010889 */
[----:B------:R-:W-:-:S02]  /*14bf0*/  ISETP.NE.AND P0, PT, R90, RZ, PT ;  /* 0x000000ff5a00720c */ /* 0x000fc40003f05270 */
[----:B------:R-:W-:-:S04]  /*14c00*/  FMNMX.FTZ R12, R51, R12, !PT ;  /* 0x0000000c330c7209 */ /* 0x000fc80007810000 */
[----:B------:R-:W-:Y:S01]  /*14c10*/  FMNMX.FTZ R12, R33, R12, !PT ;  /* 0x0000000c210c7209 */ /* 0x000fe20007810000 */
[----:B------:R-:W0:Y:S03]  /*14c20*/  MUFU.EX2 R107, R107 ;  /* 0x0000006b006b7308 */ /* 0x000e260000000800 */
[----:B------:R-:W-:-:S04]  /*14c30*/  FMNMX.FTZ R14, R55, R12, !PT ;  /* 0x0000000c370e7209 */ /* 0x000fc80007810000 */
[----:B------:R-:W-:Y:S01]  /*14c40*/  FMNMX.FTZ R14, R37, R14, !PT ;  /* 0x0000000e250e7209 */ /* 0x000fe20007810000 */
[----:B------:R1:W0:Y:S03]  /*14c50*/  MUFU.EX2 R10, R115 ;  /* 0x00000073000a7308 */ /* 0x0002260000000800 */
[----:B------:R-:W-:-:S04]  /*14c60*/  FMNMX.FTZ R14, R59, R14, !PT ;  /* 0x0000000e3b0e7209 */ /* 0x000fc80007810000 */
[----:B------:R-:W-:Y:S01]  /*14c70*/  FMNMX.FTZ R14, R41, R14, !PT ;  /* 0x0000000e290e7209 */ /* 0x000fe20007810000 */
[----:B------:R-:W-:Y:S01]  /*14c80*/  MUFU.EX2 R109, R109 ;  /* 0x0000006d006d7308 */ /* 0x000fe20000000800 */
[----:B-1----:R-:W-:-:S02]  /*14c90*/  FFMA.FTZ R115, R2, R133, -R137 ;  /* 0x0000008502737223 */ /* 0x002fc40000010889 */
[----:B------:R-:W-:-:S04]  /*14ca0*/  FMNMX.FTZ R14, R63, R14, !PT ;  /* 0x0000000e3f0e7209 */ /* 0x000fc80007810000 */
[----:B------:R-:W-:Y:S01]  /*14cb0*/  FMNMX.FTZ R14, R45, R14, !PT ;  /* 0x0000000e2d0e7209 */ /* 0x000fe20007810000 */
[----:B------:R-:W-:Y:S03]  /*14cc0*/  MUFU.EX2 R160, R160 ;  /* 0x000000a000a07308 */ /* 0x000fe60000000800 */
        /* <DEDUP_REMOVED lines=15> */
[----:B------:R-:W-:-:S05]  /*14dc0*/  FMNMX.FTZ R15, R87, R20, !PT ;  /* 0x00000014570f7209 */ /* 0x000fca0007810000 */
[----:B------:R-:W1:Y:S01]  /*14dd0*/  SHFL.BFLY PT, R26, R15, 0x2, 0x1f ;  /* 0x0c401f000f1a7f89 */ /* 0x000e6200000e0000 */
[----:B------:R1:W-:Y:S08]  /*14de0*/  MUFU.EX2 R20, R28 ;  /* 0x0000001c00147308 */ /* 0x0003f00000000800 */
[----:B------:R-:W-:Y:S08]  /*14df0*/  MUFU.EX2 R14, R135 ;  /* 0x00000087000e7308 */ /* 0x000ff00000000800 */
[----:B------:R2:W-:Y:S01]  /*14e00*/  MUFU.EX2 R79, R24 ;  /* 0x00000018004f7308 */ /* 0x0005e20000000800 */
[----:B-1----:R-:W-:-:S07]  /*14e10*/  FMNMX.FTZ R28, R15, R26, !PT ;  /* 0x0000001a0f1c7209 */ /* 0x002fce0007810000 */
[----:B------:R-:W-:Y:S01]  /*14e20*/  MUFU.EX2 R156, R156 ;  /* 0x0000009c009c7308 */ /* 0x000fe20000000800 */
[----:B--2---:R-:W-:-:S01]  /*14e30*/  FFMA.FTZ R24, R2, R89, -R137 ;  /* 0x0000005902187223 */ /* 0x004fc20000010889 */
[C-C-:B------:R-:W-:Y:S01]  /*14e40*/  FFMA.FTZ R26, R2.reuse, R93, -R137.reuse ;  /* 0x0000005d021a7223 */ /* 0x140fe20000010889 */
[----:B------:R-:W-:-:S01]  /*14e50*/  FFMA.FTZ R89, R2, R95, -R137 ;  /* 0x0000005f02597223 */ /* 0x000fc20000010889 */
[----:B------:R-:W1:Y:S04]  /*14e60*/  SHFL.BFLY PT, R15, R28, 0x1, 0x1f ;  /* 0x0c201f001c0f7f89 */ /* 0x000e6800000e0000 */
[----:B------:R-:W-:Y:S08]  /*14e70*/  MUFU.EX2 R57, R57 ;  /* 0x0000003900397308 */ /* 0x000ff00000000800 */
[----:B------:R-:W-:Y:S08]  /*14e80*/  MUFU.EX2 R61, R61 ;  /* 0x0000003d003d7308 */ /* 0x000ff00000000800 */
[----:B------:R-:W-:Y:S01]  /*14e90*/  MUFU.EX2 R158, R158 ;  /* 0x0000009e009e7308 */ /* 0x000fe20000000800 */
[----:B-1----:R-:W-:-:S04]  /*14ea0*/  FMNMX.FTZ R15, R28, R15, !PT ;  /* 0x0000000f1c0f7209 */ /* 0x002fc80007810000 */
[----:B------:R-:W-:Y:S01]  /*14eb0*/  FSETP.NEU.FTZ.AND P1, PT, R15, -INF , PT ;  /* 0xff8000000f00780b */ /* 0x000fe20003f3d000 */
[----:B------:R-:W-:-:S02]  /*14ec0*/  FFMA.FTZ R28, R2, R15, -8 ;  /* 0xc1000000021c7423 */ /* 0x000fc4000001000f */
[----:B------:R-:W-:Y:S03]  /*14ed0*/  MUFU.EX2 R53, R53 ;  /* 0x0000003500357308 */ /* 0x000fe60000000800 */
[----:B------:R-:W-:-:S05]  /*14ee0*/  FSEL R44, R28, RZ, P1 ;  /* 0x000000ff1c2c7208 */ /* 0x000fca0000800000 */
[----:B------:R-:W-:Y:S01]  /*14ef0*/  MUFU.EX2 R24, R24 ;  /* 0x0000001800187308 */ /* 0x000fe20000000800 */
[----:B------:R-:W-:-:S01]  /*14f00*/  FFMA.FTZ R165, R2, R5, -R44 ;  /* 0x0000000502a57223 */ /* 0x000fc2000001082c */
[C-C-:B------:R-:W-:Y:S01]  /*14f10*/  FFMA.FTZ R28, R2.reuse, R27, -R44.reuse ;  /* 0x0000001b021c7223 */ /* 0x140fe2000001082c */
[----:B------:R-:W-:-:S01]  /*14f20*/  FFMA.FTZ R5, R2, R7, -R44 ;  /* 0x0000000702057223 */ /* 0x000fc2000001082c */
[C-C-:B------:R-:W-:Y:S01]  /*14f30*/  FFMA.FTZ R38, R2.reuse, R31, -R44.reuse ;  /* 0x0000001f02267223 */ /* 0x140fe2000001082c */
[----:B------:R-:W-:-:S01]  /*14f40*/  FFMA.FTZ R167, R2, R11, -R44 ;  /* 0x0000000b02a77223 */ /* 0x000fc2000001082c */
[C-C-:B------:R-:W-:Y:S01]  /*14f50*/  FFMA.FTZ R32, R2.reuse, R35, -R44.reuse ;  /* 0x0000002302207223 */ /* 0x140fe2000001082c */
[----:B------:R-:W-:-:S01]  /*14f60*/  FFMA.FTZ R7, R2, R13, -R44 ;  /* 0x0000000d02077223 */ /* 0x000fc2000001082c */
[----:B------:R-:W-:Y:S01]  /*14f70*/  MUFU.EX2 R165, R165 ;  /* 0x000000a500a57308 */ /* 0x000fe20000000800 */
[----:B------:R-:W-:-:S01]  /*14f80*/  FADD.FTZ R11, R164, R85 ;  /* 0x00000055a40b7221 */ /* 0x000fc20000010000 */
[C-C-:B------:R-:W-:Y:S01]  /*14f90*/  FFMA.FTZ R42, R2.reuse, R39, -R44.reuse ;  /* 0x00000027022a7223 */ /* 0x140fe2000001082c */
[----:B------:R-:W-:-:S01]  /*14fa0*/  FFMA.FTZ R161, R2, R21, -R44 ;  /* 0x0000001502a17223 */ /* 0x000fc2000001082c */
[----:B------:R-:W-:Y:S01]  /*14fb0*/  FFMA.FTZ R34, R2, R43, -R44 ;  /* 0x0000002b02227223 */ /* 0x000fe2000001082c */
[----:B---3--:R-:W-:-:S01]  /*14fc0*/  FADD.FTZ R52, R4, R11 ;  /* 0x0000000b04347221 */ /* 0x008fc20000010000 */
[C-C-:B------:R-:W-:Y:S01]  /*14fd0*/  FFMA.FTZ R25, R2.reuse, R25, -R44.reuse ;  /* 0x0000001902197223 */ /* 0x140fe2000001082c */
[----:B------:R-:W-:-:S01]  /*14fe0*/  FFMA.FTZ R47, R2, R47, -R44 ;  /* 0x0000002f022f7223 */ /* 0x000fc2000001082c */
[----:B------:R-:W1:Y:S01]  /*14ff0*/  MUFU.EX2 R28, R28 ;  /* 0x0000001c001c7308 */ /* 0x000e620000000800 */
[----:B----4-:R-:W-:-:S01]  /*15000*/  FADD.FTZ R13, R105, R52 ;  /* 0x00000034690d7221 */ /* 0x010fc20000010000 */
[C-C-:B------:R-:W-:Y:S01]  /*15010*/  FFMA.FTZ R163, R2.reuse, R29, -R44.reuse ;  /* 0x0000001d02a37223 */ /* 0x140fe2000001082c */
[----:B------:R-:W-:-:S01]  /*15020*/  FFMA.FTZ R36, R2, R51, -R44 ;  /* 0x0000003302247223 */ /* 0x000fc2000001082c */
[----:B------:R-:W-:Y:S01]  /*15030*/  FFMA.FTZ R33, R2, R33, -R44 ;  /* 0x0000002102217223 */ /* 0x000fe2000001082c */
[----:B-----5:R-:W-:-:S01]  /*15040*/  FADD.FTZ R54, R166, R13 ;  /* 0x0000000da6367221 */ /* 0x020fc20000010000 */
[C-C-:B------:R-:W-:Y:S01]  /*15050*/  FFMA.FTZ R55, R2.reuse, R55, -R44.reuse ;  /* 0x0000003702377223 */ /* 0x140fe2000001082c */
[----:B------:R-:W-:-:S01]  /*15060*/  FFMA.FTZ R157, R2, R37, -R44 ;  /* 0x00000025029d7223 */ /* 0x000fc2000001082c */
[----:B------:R-:W2:Y:S01]  /*15070*/  MUFU.EX2 R5, R5 ;  /* 0x0000000500057308 */ /* 0x000ea20000000800 */
[----:B0-----:R-:W-:-:S01]  /*15080*/  FADD.FTZ R13, R107, R54 ;  /* 0x000000366b0d7221 */ /* 0x001fc20000010000 */
[C-C-:B------:R-:W-:Y:S01]  /*15090*/  FFMA.FTZ R40, R2.reuse, R59, -R44.reuse ;  /* 0x0000003b02287223 */ /* 0x140fe2000001082c */
[----:B------:R-:W-:-:S01]  /*150a0*/  FFMA.FTZ R41, R2, R41, -R44 ;  /* 0x0000002902297223 */ /* 0x000fc2000001082c */
[----:B------:R-:W-:Y:S01]  /*150b0*/  FFMA.FTZ R63, R2, R63, -R44 ;  /* 0x0000003f023f7223 */ /* 0x000fe2000001082c */
[----:B------:R-:W-:-:S01]  /*150c0*/  FADD.FTZ R54, R10, R13 ;  /* 0x0000000d0a367221 */ /* 0x000fc20000010000 */
[C-C-:B------:R-:W-:Y:S01]  /*150d0*/  FFMA.FTZ R45, R2.reuse, R45, -R44.reuse ;  /* 0x0000002d022d7223 */ /* 0x140fe2000001082c */
[----:B------:R-:W-:-:S01]  /*150e0*/  FFMA.FTZ R67, R2, R67, -R44 ;  /* 0x0000004302437223 */ /* 0x000fc2000001082c */
[----:B------:R-:W0:Y:S01]  /*150f0*/  MUFU.EX2 R38, R38 ;  /* 0x0000002600267308 */ /* 0x000e220000000800 */
[----:B-1----:R-:W-:-:S01]  /*15100*/  FADD.FTZ R50, R165, R28 ;  /* 0x0000001ca5327221 */ /* 0x002fc20000010000 */
[----:B------:R-:W-:Y:S01]  /*15110*/  FADD.FTZ R13, R109, R54 ;  /* 0x000000366d0d7221 */ /* 0x000fe20000010000 */
[----:B------:R-:W-:-:S01]  /*15120*/  FFMA.FTZ R49, R2, R49, -R44 ;  /* 0x0000003102317223 */ /* 0x000fc2000001082c */
[C-C-:B------:R-:W-:Y:S01]  /*15130*/  FFMA.FTZ R71, R2.reuse, R71, -R44.reuse ;  /* 0x0000004702477223 */ /* 0x140fe2000001082c */
[----:B------:R-:W-:-:S01]  /*15140*/  FFMA.FTZ R77, R2, R77, -R44 ;  /* 0x0000004d024d7223 */ /* 0x000fc2000001082c */
[----:B------:R-:W-:Y:S01]  /*15150*/  FADD.FTZ R56, R160, R13 ;  /* 0x0000000da0387221 */ /* 0x000fe20000010000 */
[----:B------:R-:W-:-:S01]  /*15160*/  FFMA.FTZ R75, R2, R75, -R44 ;  /* 0x0000004b024b7223 */ /* 0x000fc2000001082c */
[----:B------:R-:W1:Y:S01]  /*15170*/  MUFU.EX2 R167, R167 ;  /* 0x000000a700a77308 */ /* 0x000e620000000800 */
[----:B--2---:R-:W-:-:S01]  /*15180*/  FADD.FTZ R11, R5, R50 ;  /* 0x00000032050b7221 */ /* 0x004fc20000010000 */
[----:B------:R-:W-:Y:S01]  /*15190*/  FADD.FTZ R13, R111, R56 ;  /* 0x000000386f0d7221 */ /* 0x000fe20000010000 */
[----:B------:R-:W-:-:S01]  /*151a0*/  FFMA.FTZ R81, R2, R81, -R44 ;  /* 0x0000005102517223 */ /* 0x000fc2000001082c */
[C-C-:B------:R-:W-:Y:S01]  /*151b0*/  FFMA.FTZ R119, R2.reuse, R119, -R44.reuse ;  /* 0x0000007702777223 */ /* 0x140fe2000001082c */
[----:B------:R-:W-:-:S01]  /*151c0*/  FFMA.FTZ R117, R2, R117, -R44 ;  /* 0x0000007502757223 */ /* 0x000fc2000001082c */
[----:B------:R-:W-:Y:S01]  /*151d0*/  FADD.FTZ R56, R12, R13 ;  /* 0x0000000d0c387221 */ /* 0x000fe20000010000 */
[----:B------:R-:W-:Y:S01]  /*151e0*/  F2FP.SATFINITE.E4M3.F32.PACK_AB_MERGE_C R105, R105, R4, RZ ;  /* 0x000000046969723e */ /* 0x000fe200048070ff */
[----:B------:R-:W2:Y:S01]  /*151f0*/  MUFU.EX2 R32, R32 ;  /* 0x0000002000207308 */ /* 0x000ea20000000800 */
[----:B0-----:R-:W-:-:S01]  /*15200*/  FADD.FTZ R52, R38, R11 ;  /* 0x0000000b26347221 */ /* 0x001fc20000010000 */
[----:B------:R-:W-:Y:S01]  /*15210*/  FADD.FTZ R13, R113, R56 ;  /* 0x00000038710d7221 */ /* 0x000fe20000010000 */
[----:B------:R-:W-:Y:S01]  /*15220*/  F2FP.SATFINITE.E4M3.F32.PACK_AB_MERGE_C R109, R109, R10, RZ ;  /* 0x0000000a6d6d723e */ /* 0x000fe200048070ff */
[C-C-:B------:R-:W-:Y:S01]  /*15230*/  FFMA.FTZ R83, R2.reuse, R83, -R44.reuse ;  /* 0x0000005302537223 */ /* 0x140fe2000001082c */
[----:B------:R-:W-:-:S01]  /*15240*/  FFMA.FTZ R121, R2, R121, -R44 ;  /* 0x0000007902797223 */ /* 0x000fc2000001082c */
[----:B------:R-:W-:Y:S01]  /*15250*/  FADD.FTZ R58, R162, R13 ;  /* 0x0000000da23a7221 */ /* 0x000fe20000010000 */
[----:B------:R-:W-:-:S01]  /*15260*/  FFMA.FTZ R87, R2, R87, -R44 ;  /* 0x0000005702577223 */ /* 0x000fc2000001082c */
[----:B------:R-:W0:Y:S01]  /*15270*/  MUFU.EX2 R7, R7 ;  /* 0x0000000700077308 */ /* 0x000e220000000800 */
[----:B-1----:R-:W-:-:S01]  /*15280*/  FADD.FTZ R11, R167, R52 ;  /* 0x00000034a70b7221 */ /* 0x002fc20000010000 */
[----:B------:R-:W-:Y:S01]  /*15290*/  FADD.FTZ R13, R115, R58 ;  /* 0x0000003a730d7221 */ /* 0x000fe20000010000 */
[----:B------:R-:W-:-:S02]  /*152a0*/  F2FP.SATFINITE.E4M3.F32.PACK_AB_MERGE_C R113, R113, R12, RZ ;  /* 0x0000000c7171723e */ /* 0x000fc400048070ff */
[----:B------:R-:W-:Y:S01]  /*152b0*/  F2FP.SATFINITE.E4M3.F32.PACK_AB_MERGE_C R38, R38, R5, RZ ;  /* 0x000000052626723e */ /* 0x000fe200048070ff */
[----:B------:R-:W-:-:S01]  /*152c0*/  FADD.FTZ R58, R14, R13 ;  /* 0x0000000d0e3a7221 */ /* 0x000fc20000010000 */
[----:B------:R-:W-:Y:S01]  /*152d0*/  F2FP.SATFINITE.E4M3.F32.PACK_AB_MERGE_C R14, R79, R14, RZ ;  /* 0x0000000e4f0e723e */ /* 0x000fe200048070ff */
[----:B------:R-:W1:Y:S01]  /*152e0*/  MUFU.EX2 R42, R42 ;  /* 0x0000002a002a7308 */ /* 0x000e620000000800 */
[----:B--2---:R-:W-:-:S01]  /*152f0*/  FADD.FTZ R52, R32, R11 ;  /* 0x0000000b20347221 */ /* 0x004fc20000010000 */
[----:B------:R-:W-:Y:S01]  /*15300*/  FADD.FTZ R13, R79, R58 ;  /* 0x0000003a4f0d7221 */ /* 0x000fe20000010000 */
[----:B------:R-:W-:Y:S02]  /*15310*/  F2FP.SATFINITE.E4M3.F32.PACK_AB_MERGE_C R164, R85, R164, R105 ;  /* 0x000000a455a4723e */ /* 0x000fe40004807069 */
[----:B------:R-:W-:Y:S01]  /*15320*/  F2FP.SATFINITE.E4M3.F32.PACK_AB_MERGE_C R166, R107, R166, R109 ;  /* 0x000000a66ba6723e */ /* 0x000fe2000480706d */
[----:B------:R-:W-:-:S01]  /*15330*/  FADD.FTZ R60, R156, R13 ;  /* 0x0000000d9c3c7221 */ /* 0x000fc20000010000 */
[----:B------:R-:W-:Y:S01]  /*15340*/  F2FP.SATFINITE.E4M3.F32.PACK_AB_MERGE_C R160, R111, R160, R113 ;  /* 0x000000a06fa0723e */ /* 0x000fe20004807071 */
[----:B------:R-:W2:Y:S01]  /*15350*/  MUFU.EX2 R161, R161 ;  /* 0x000000a100a17308 */ /* 0x000ea20000000800 */
[----:B0-----:R-:W-:-:S01]  /*15360*/  FADD.FTZ R11, R7, R52 ;  /* 0x00000034070b7221 */ /* 0x001fc20000010000 */
[----:B------:R-:W-:Y:S01]  /*15370*/  FADD.FTZ R21, R57, R60 ;  /* 0x0000003c39157221 */ /* 0x000fe20000010000 */
[----:B------:R-:W-:-:S02]  /*15380*/  F2FP.SATFINITE.E4M3.F32.PACK_AB_MERGE_C R162, R115, R162, R14 ;  /* 0x000000a273a2723e */ /* 0x000fc4000480700e */
[----:B------:R-:W-:Y:S01]  /*15390*/  F2FP.SATFINITE.E4M3.F32.PACK_AB_MERGE_C R165, R28, R165, R38 ;  /* 0x000000a51ca5723e */ /* 0x000fe20004807026 */
[----:B------:R-:W-:-:S01]  /*153a0*/  FADD.FTZ R60, R20, R21 ;  /* 0x00000015143c7221 */ /* 0x000fc20000010000 */
[----:B------:R-:W-:Y:S01]  /*153b0*/  F2FP.SATFINITE.E4M3.F32.PACK_AB_MERGE_C R20, R61, R20, RZ ;  /* 0x000000143d14723e */ /* 0x000fe200048070ff */
[----:B------:R-:W0:Y:S01]  /*153c0*/  MUFU.EX2 R34, R34 ;  /* 0x0000002200227308 */ /* 0x000e220000000800 */
[----:B-1----:R-:W-:-:S01]  /*153d0*/  FADD.FTZ R54, R42, R11 ;  /* 0x0000000b2a367221 */ /* 0x002fc20000010000 */
[----:B------:R-:W-:Y:S01]  /*153e0*/  FADD.FTZ R21, R61, R60 ;  /* 0x0000003c3d157221 */ /* 0x000fe20000010000 */
[----:B------:R-:W-:Y:S02]  /*153f0*/  F2FP.SATFINITE.E4M3.F32.PACK_AB_MERGE_C R42, R42, R7, RZ ;  /* 0x000000072a2a723e */ /* 0x000fe400048070ff */
[----:B------:R-:W-:Y:S02]  /*15400*/  F2FP.SATFINITE.E4M3.F32.PACK_AB_MERGE_C R156, R57, R156, R20 ;  /* 0x0000009c399c723e */ /* 0x000fe40004807014 */
[----:B------:R-:W-:Y:S01]  /*15410*/  F2FP.SATFINITE.E4M3.F32.PACK_AB_MERGE_C R167, R32, R167, R42 ;  /* 0x000000a720a7723e */ /* 0x000fe2000480702a */
[----:B------:R-:W1:Y:S01]  /*15420*/  MUFU.EX2 R25, R25 ;  /* 0x0000001900197308 */ /* 0x000e620000000800 */
[----:B--2---:R-:W-:-:S07]  /*15430*/  FADD.FTZ R11, R161, R54 ;  /* 0x00000036a10b7221 */ /* 0x004fce0000010000 */
[----:B------:R-:W2:Y:S01]  /*15440*/  MUFU.EX2 R46, R47 ;  /* 0x0000002f002e7308 */ /* 0x000ea20000000800 */
[----:B0-----:R-:W-:-:S07]  /*15450*/  FADD.FTZ R54, R34, R11 ;  /* 0x0000000b22367221 */ /* 0x001fce0000010000 */
[----:B------:R-:W0:Y:S01]  /*15460*/  MUFU.EX2 R163, R163 ;  /* 0x000000a300a37308 */ /* 0x000e220000000800 */
[----:B-1----:R-:W-:-:S07]  /*15470*/  FADD.FTZ R11, R25, R54 ;  /* 0x00000036190b7221 */ /* 0x002fce0000010000 */
[----:B------:R-:W1:Y:S01]  /*15480*/  MUFU.EX2 R36, R36 ;  /* 0x0000002400247308 */ /* 0x000e620000000800 */
[----:B--2---:R-:W-:-:S01]  /*15490*/  FADD.FTZ R56, R46, R11 ;  /* 0x0000000b2e387221 */ /* 0x004fc20000010000 */
[----:B------:R-:W-:-:S04]  /*154a0*/  F2FP.SATFINITE.E4M3.F32.PACK_AB_MERGE_C R25, R46, R25, RZ ;  /* 0x000000192e19723e */ /* 0x000fc800048070ff */
[----:B------:R-:W-:Y:S02]  /*154b0*/  F2FP.SATFINITE.E4M3.F32.PACK_AB_MERGE_C R161, R34, R161, R25 ;  /* 0x000000a122a1723e */ /* 0x000fe40004807019 */
[----:B------:R-:W2:Y:S01]  /*154c0*/  MUFU.EX2 R33, R33 ;  /* 0x0000002100217308 */ /* 0x000ea20000000800 */
[----:B0-----:R-:W-:-:S07]  /*154d0*/  FADD.FTZ R11, R163, R56 ;  /* 0x00000038a30b7221 */ /* 0x001fce0000010000 */
[----:B------:R-:W0:Y:S01]  /*154e0*/  MUFU.EX2 R48, R55 ;  /* 0x0000003700307308 */ /* 0x000e220000000800 */
[----:B-1----:R-:W-:-:S07]  /*154f0*/  FADD.FTZ R56, R36, R11 ;  /* 0x0000000b24387221 */ /* 0x002fce0000010000 */
[----:B------:R-:W1:Y:S01]  /*15500*/  MUFU.EX2 R157, R157 ;  /* 0x0000009d009d7308 */ /* 0x000e620000000800 */
[----:B--2---:R-:W-:-:S07]  /*15510*/  FADD.FTZ R11, R33, R56 ;  /* 0x00000038210b7221 */ /* 0x004fce0000010000 */
[----:B------:R-:W2:Y:S01]  /*15520*/  MUFU.EX2 R40, R40 ;  /* 0x0000002800287308 */ /* 0x000ea20000000800 */
[----:B0-----:R-:W-:-:S01]  /*15530*/  FADD.FTZ R58, R48, R11 ;  /* 0x0000000b303a7221 */ /* 0x001fc20000010000 */
[----:B------:R-:W-:Y:S02]  /*15540*/  IADD3 R11, R3, 0x38840, RZ ;  /* 0x00038840030b7810 */ /* 0x000fe40007ffe0ff */
[----:B------:R-:W-:Y:S02]  /*15550*/  F2FP.SATFINITE.E4M3.F32.PACK_AB_MERGE_C R33, R48, R33, RZ ;  /* 0x000000213021723e */ /* 0x000fe400048070ff */
[----:B------:R-:W-:Y:S01]  /*15560*/  PRMT R11, R62, 0x654, R11 ;  /* 0x000006543e0b7816 */ /* 0x000fe2000000000b */
[----:B------:R-:W-:-:S01]  /*15570*/  FADD.FTZ R62, R158, R21 ;  /* 0x000000159e3e7221 */ /* 0x000fc20000010000 */
[----:B------:R-:W0:Y:S01]  /*15580*/  MUFU.EX2 R41, R41 ;  /* 0x0000002900297308 */ /* 0x000e220000000800 */
[----:B-1----:R-:W-:-:S01]  /*15590*/  FADD.FTZ R13, R157, R58 ;  /* 0x0000003a9d0d7221 */ /* 0x002fc20000010000 */
[----:B------:R1:W-:Y:S01]  /*155a0*/  SYNCS.ARRIVE.TRANS64.RED.A1T0 RZ, [R11+URZ], RZ ;  /* 0x000000ff0bff79a7 */ /* 0x0003e2000810043f */
[----:B------:R-:W-:-:S05]  /*155b0*/  F2FP.SATFINITE.E4M3.F32.PACK_AB_MERGE_C R163, R36, R163, R33 ;  /* 0x000000a324a3723e */ /* 0x000fca0004807021 */
[----:B------:R-:W3:Y:S01]  /*155c0*/  MUFU.EX2 R50, R63 ;  /* 0x0000003f00327308 */ /* 0x000ee20000000800 */
[----:B--2---:R-:W-:-:S07]  /*155d0*/  FADD.FTZ R58, R40, R13 ;  /* 0x0000000d283a7221 */ /* 0x004fce0000010000 */
[----:B------:R-:W1:Y:S01]  /*155e0*/  MUFU.EX2 R45, R45 ;  /* 0x0000002d002d7308 */ /* 0x000e620000000800 */
[----:B0-----:R-:W-:-:S07]  /*155f0*/  FADD.FTZ R13, R41, R58 ;  /* 0x0000003a290d7221 */ /* 0x001fce0000010000 */
[----:B------:R-:W0:Y:S01]  /*15600*/  MUFU.EX2 R52, R67 ;  /* 0x0000004300347308 */ /* 0x000e220000000800 */
[----:B---3--:R-:W-:-:S01]  /*15610*/  FADD.FTZ R60, R50, R13 ;  /* 0x0000000d323c7221 */ /* 0x008fc20000010000 */
[----:B------:R-:W-:Y:S01]  /*15620*/  FADD.FTZ R13, R53, R62 ;  /* 0x0000003e350d7221 */ /* 0x000fe20000010000 */
[----:B------:R-:W-:-:S03]  /*15630*/  F2FP.SATFINITE.E4M3.F32.PACK_AB_MERGE_C R41, R50, R41, RZ ;  /* 0x000000293229723e */ /* 0x000fc600048070ff */
[----:B------:R-:W-:Y:S01]  /*15640*/  FADD.FTZ R62, R24, R13 ;  /* 0x0000000d183e7221 */ /* 0x000fe20000010000 */
[----:B------:R-:W-:Y:S01]  /*15650*/  F2FP.SATFINITE.E4M3.F32.PACK_AB_MERGE_C R157, R40, R157, R41 ;  /* 0x0000009d289d723e */ /* 0x000fe20004807029 */
[----:B------:R-:W2:Y:S01]  /*15660*/  MUFU.EX2 R49, R49 ;  /* 0x0000003100317308 */ /* 0x000ea20000000800 */
[----:B-1----:R-:W-:-:S07]  /*15670*/  FADD.FTZ R11, R45, R60 ;  /* 0x0000003c2d0b7221 */ /* 0x002fce0000010000 */
[----:B------:R-:W1:Y:S01]  /*15680*/  MUFU.EX2 R54, R71 ;  /* 0x0000004700367308 */ /* 0x000e620000000800 */
[----:B0-----:R-:W-:-:S07]  /*15690*/  FADD.FTZ R60, R52, R11 ;  /* 0x0000000b343c7221 */ /* 0x001fce0000010000 */
[----:B------:R-:W0:Y:S01]  /*156a0*/  MUFU.EX2 R69, R69 ;  /* 0x0000004500457308 */ /* 0x000e220000000800 */
[----:B--2---:R-:W-:-:S07]  /*156b0*/  FADD.FTZ R11, R49, R60 ;  /* 0x0000003c310b7221 */ /* 0x004fce0000010000 */
[----:B------:R-:W2:Y:S01]  /*156c0*/  MUFU.EX2 R77, R77 ;  /* 0x0000004d004d7308 */ /* 0x000ea20000000800 */
[----:B-1----:R-:W-:-:S01]  /*156d0*/  FADD.FTZ R4, R54, R11 ;  /* 0x0000000b36047221 */ /* 0x002fc20000010000 */
[----:B------:R-:W-:-:S04]  /*156e0*/  F2FP.SATFINITE.E4M3.F32.PACK_AB_MERGE_C R49, R54, R49, RZ ;  /* 0x000000313631723e */ /* 0x000fc800048070ff */
[----:B------:R-:W-:Y:S02]  /*156f0*/  F2FP.SATFINITE.E4M3.F32.PACK_AB_MERGE_C R159, R52, R45, R49 ;  /* 0x0000002d349f723e */ /* 0x000fe40004807031 */
[----:B------:R-:W1:Y:S01]  /*15700*/  MUFU.EX2 R152, R152 ;  /* 0x0000009800987308 */ /* 0x000e620000000800 */
[----:B0-----:R-:W-:-:S01]  /*15710*/  FADD.FTZ R13, R69, R62 ;  /* 0x0000003e450d7221 */ /* 0x001fc20000010000 */
[----:B------:R-:W-:-:S04]  /*15720*/  F2FP.SATFINITE.E4M3.F32.PACK_AB_MERGE_C R24, R69, R24, RZ ;  /* 0x000000184518723e */ /* 0x000fc800048070ff */
[----:B------:R-:W-:Y:S02]  /*15730*/  F2FP.SATFINITE.E4M3.F32.PACK_AB_MERGE_C R158, R53, R158, R24 ;  /* 0x0000009e359e723e */ /* 0x000fe40004807018 */
        /* <DEDUP_REMOVED lines=13> */
[C---:B--2---:R-:W-:Y:S01]  /*15810*/  F2FP.SATFINITE.E4M3.F32.PACK_AB_MERGE_C R26, R89.reuse, R26, RZ ;  /* 0x0000001a591a723e */ /* 0x044fe200048070ff */
[----:B------:R-:W-:-:S03]  /*15820*/  FADD.FTZ R89, R89, R10 ;  /* 0x0000000a59597221 */ /* 0x000fc60000010000 */
[----:B------:R-:W-:-:S03]  /*15830*/  F2FP.SATFINITE.E4M3.F32.PACK_AB_MERGE_C R152, R65, R152, R26 ;  /* 0x000000984198723e */ /* 0x000fc6000480701a */
        /* <DEDUP_REMOVED lines=16> */
[C---:B0-----:R-:W-:Y:S01]  /*15940*/  F2FP.SATFINITE.E4M3.F32.PACK_AB_MERGE_C R30, R91.reuse, R30, RZ ;  /* 0x0000001e5b1e723e */ /* 0x041fe200048070ff */
[----:B------:R-:W-:-:S03]  /*15950*/  FADD.FTZ R5, R91, R12 ;  /* 0x0000000c5b057221 */ /* 0x000fc60000010000 */
[----:B------:R-:W-:Y:S02]  /*15960*/  F2FP.SATFINITE.E4M3.F32.PACK_AB_MERGE_C R154, R73, R154, R30 ;  /* 0x0000009a499a723e */ /* 0x000fe4000480701e */
[C---:B--2---:R-:W-:Y:S01]  /*15970*/  F2FP.SATFINITE.E4M3.F32.PACK_AB_MERGE_C R121, R4.reuse, R121, RZ ;  /* 0x000000790479723e */ /* 0x044fe200048070ff */
[----:B------:R-:W-:-:S03]  /*15980*/  FADD.FTZ R4, R4, R7 ;  /* 0x0000000704047221 */ /* 0x000fc60000010000 */
[----:B------:R-:W-:Y:S01]  /*15990*/  F2FP.SATFINITE.E4M3.F32.PACK_AB_MERGE_C R155, R44, R117, R121 ;  /* 0x000000752c9b723e */ /* 0x000fe20004807079 */
[----:B------:R-:W-:Y:S06]  /*159a0*/  @!P0 BRA `(.L_x_644) ;  /* 0x0000000000048947 */ /* 0x000fec0003800000 */
[----:B------:R-:W-:Y:S01]  /*159b0*/  BPT.TRAP 0x1 ;  /* 0x000000040000795c */ /* 0x000fe20000300000 */
.L_x_644:
[----:B------:R0:W1:Y:S01]  /*159c0*/  SYNCS.PHASECHK.TRANS64.TRYWAIT P1, [R3+URZ+0x38850], R6 ;  /* 0x03885006030075a7 */ /* 0x000062000802017f */
[----:B------:R-:W-:Y:S05]  /*159d0*/  @!P0 BRA `(.L_x_645) ;  /* 0x0000000000048947 */ /* 0x000fea0003800000 */
[----:B------:R-:W-:Y:S01]  /*159e0*/  BPT.TRAP 0x1 ;  /* 0x000000040000795c */ /* 0x000fe20000300000 */
.L_x_645:
[----:B------:R-:W-:Y:S04]  /*159f0*/  BSSY B0, `(.L_x_646) ;  /* 0x0000004000007945 */ /* 0x000fe80003800000 */
[----:B-1----:R-:W-:Y:S05]  /*15a00*/  @P1 BRA `(.L_x_647) ;  /* 0x0000000000081947 */ /* 0x002fea0003800000 */
[----:B------:R-:W1:Y:S02]  /*15a10*/  SYNCS.PHASECHK.TRANS64.TRYWAIT P1, [R3+URZ+0x38850], R6 ;  /* 0x03885006030075a7 */ /* 0x000e64000802017f */
[----:B-1----:R-:W-:Y:S05]  /*15a20*/  @!P1 BRA `(.L_x_648) ;  /* 0x000000fc00fc9947 */ /* 0x002fea0003800000 */
.L_x_647:
[----:B------:R-:W-:Y:S05]  /*15a30*/  BSYNC B0 ;  /* 0x0000000000007941 */ /* 0x000fea0003800000 */
.L_x_646:
[----:B------:R-:W-:Y:S05]  /*15a40*/  WARPSYNC.ALL ;  /* 0x0000000000007948 */ /* 0x000fea0003800000 */
[----:B------:R-:W-:Y:S01]  /*15a50*/  R2UR UR4, R23 ;  /* 0x00000000170472ca */ /* 0x000fe200000e0000 */
[----:B------:R2:W-:Y:S01]  /*15a60*/  BAR.SYNC.DEFER_BLOCKING R8, 0x100 ;  /* 0x000400080000751d */ /* 0x0005e20000010000 */
[----:B------:R-:W-:Y:S01]  /*15a70*/  IMAD.MOV.U32 R7, RZ, RZ, 0x40000040 ;  /* 0x40000040ff077424 */ /* 0x000fe200078e00ff */
[----:B------:R-:W-:-:S04]  /*15a80*/  MOV R11, 0x40000040 ;  /* 0x40000040000b7802 */ /* 0x000fc80000000f00 */
[----:B------:R-:W-:Y:S02]  /*15a90*/  R2UR UR7, R7 ;  /* 0x00000000070772ca */ /* 0x000fe400000e0000 */
[----:B------:R-:W-:-:S04]  /*15aa0*/  MOV R7, 0x40000040 ;  /* 0x4000004000077802 */ /* 0x000fc80000000f00 */
[----:B------:R-:W-:-:S04]  /*15ab0*/  UIADD3 UR4, UR4, 0x400, URZ ;  /* 0x0000040004047890 */ /* 0x000fc8000fffe03f */
[----:B------:R-:W-:-:S04]  /*15ac0*/  USHF.R.U32.HI UR4, URZ, 0x4, UR4 ;  /* 0x000000043f047899 */ /* 0x000fc80008011604 */
[----:B------:R-:W-:-:S04]  /*15ad0*/  ULOP3.LUT UR4, UR4, 0x3fff, URZ, 0xc0, !UPT ;  /* 0x00003fff04047892 */ /* 0x000fc8000f8ec03f */
[----:B------:R-:W-:Y:S01]  /*15ae0*/  ULOP3.LUT UR42, UR4, 0x10000, URZ, 0xfc, !UPT ;  /* 0x00010000042a7892 */ /* 0x000fe2000f8efc3f */
[----:B------:R-:W-:-:S05]  /*15af0*/  WARPGROUP.ARRIVE ;  /* 0x00000000000079c5 */ /* 0x000fca0000000000 */
[----:B01----:R-:W-:-:S04]  /*15b00*/  LEA R6, R225, UR42, 0xb ;  /* 0x0000002ae1067c11 */ /* 0x003fc8000f8e58ff */
[C---:B------:R-:W-:Y:S01]  /*15b10*/  R2UR UR6, R6.reuse ;  /* 0x00000000060672ca */ /* 0x040fe200000e0000 */
[----:B------:R-:W-:-:S12]  /*15b20*/  VIADD R10, R6, 0x2 ;  /* 0x00000002060a7836 */ /* 0x000fd80000000000 */
[----:B------:R-:W-:Y:S01]  /*15b30*/  QGMMA.64x256x32.F32.E4M3.E4M3 R24, R164, gdesc[UR4], RZ, !UPT, gsb0 ;  /* 0x03e00004a4187df3 */ /* 0x000fe2000c0008ff */
[----:B------:R-:W-:Y:S01]  /*15b40*/  R2UR UR6, R10 ;  /* 0x000000000a0672ca */ /* 0x000fe200000e0000 */
[C---:B------:R-:W-:Y:S01]  /*15b50*/  VIADD R10, R6.reuse, 0x4 ;  /* 0x00000004060a7836 */ /* 0x040fe20000000000 */
[----:B------:R-:W-:Y:S01]  /*15b60*/  R2UR UR7, R11 ;  /* 0x000000000b0772ca */ /* 0x000fe200000e0000 */
[----:B------:R-:W-:Y:S02]  /*15b70*/  IMAD.MOV.U32 R11, RZ, RZ, 0x40000040 ;  /* 0x40000040ff0b7424 */ /* 0x000fe400078e00ff */
[----:B------:R-:W-:Y:S01]  /*15b80*/  VIADD R6, R6, 0x6 ;  /* 0x0000000606067836 */ /* 0x000fe20000000000 */
[----:B------:R-:W-:Y:S02]  /*15b90*/  WARPGROUP.DEPBAR.LE gsb0, 0x0 ;  /* 0x00008000000079c5 */ /* 0x000fe40000010000 */
[----:B------:R-:W-:-:S15]  /*15ba0*/  WARPGROUP.ARRIVE ;  /* 0x00000000000079c5 */ /* 0x000fde0000000000 */
[----:B------:R-:W-:-:S04]  /*15bb0*/  NOP ;  /* 0x0000000000007918 */ /* 0x000fc80000000000 */
[----:B------:R-:W-:Y:S01]  /*15bc0*/  QGMMA.64x256x32.F32.E4M3.E4M3 R24, R160, gdesc[UR4], R24, gsb0 ;  /* 0x03e00004a0187df3 */ /* 0x000fe20008000818 */
[----:B------:R-:W-:Y:S02]  /*15bd0*/  R2UR UR6, R10 ;  /* 0x000000000a0672ca */ /* 0x000fe400000e0000 */
[----:B------:R-:W-:Y:S01]  /*15be0*/  R2UR UR7, R11 ;  /* 0x000000000b0772ca */ /* 0x000fe200000e0000 */
[----:B------:R-:W-:Y:S02]  /*15bf0*/  WARPGROUP.DEPBAR.LE gsb0, 0x0 ;  /* 0x00008000000079c5 */ /* 0x000fe40000010000 */
[----:B------:R-:W-:-:S15]  /*15c00*/  WARPGROUP.ARRIVE ;  /* 0x00000000000079c5 */ /* 0x000fde0000000000 */
[----:B------:R-:W-:-:S07]  /*15c10*/  NOP ;  /* 0x0000000000007918 */ /* 0x000fce0000000000 */
[----:B------:R-:W-:Y:S01]  /*15c20*/  QGMMA.64x256x32.F32.E4M3.E4M3 R24, R156, gdesc[UR4], R24, gsb0 ;  /* 0x03e000049c187df3 */ /* 0x000fe20008000818 */
[----:B------:R-:W-:Y:S02]  /*15c30*/  R2UR UR6, R6 ;  /* 0x00000000060672ca */ /* 0x000fe400000e0000 */
[----:B------:R-:W-:Y:S01]  /*15c40*/  R2UR UR7, R7 ;  /* 0x00000000070772ca */ /* 0x000fe200000e0000 */
[----:B------:R-:W-:Y:S02]  /*15c50*/  WARPGROUP.DEPBAR.LE gsb0, 0x0 ;  /* 0x00008000000079c5 */ /* 0x000fe40000010000 */
[----:B------:R-:W-:-:S15]  /*15c60*/  WARPGROUP.ARRIVE ;  /* 0x00000000000079c5 */ /* 0x000fde0000000000 */
[----:B------:R-:W-:-:S07]  /*15c70*/  NOP ;  /* 0x0000000000007918 */ /* 0x000fce0000000000 */
[----:B------:R-:W-:Y:S03]  /*15c80*/  QGMMA.64x256x32.F32.E4M3.E4M3 R24, R152, gdesc[UR4], R24, gsb0 ;  /* 0x03e0000498187df3 */ /* 0x000fe60008000818 */
[----:B------:R-:W-:Y:S02]  /*15c90*/  WARPGROUP.DEPBAR.LE gsb0, 0x0 ;  /* 0x00008000000079c5 */ /* 0x000fe40000010000 */
[----:B--2---:R-:W-:Y:S05]  /*15ca0*/  @!P0 BRA `(.L_x_649) ;  /* 0x0000000000048947 */ /* 0x004fea0003800000 */
[----:B------:R-:W-:Y:S01]  /*15cb0*/  BPT.TRAP 0x1 ;  /* 0x000000040000795c */ /* 0x000fe20000300000 */
.L_x_649:
[----:B------:R-:W-:Y:S01]  /*15cc0*/  ISETP.GE.AND P1, PT, R168, 0x81, PT ;  /* 0x00000081a800780c */ /* 0x000fe20003f26270 */
[----:B------:R-:W-:Y:S02]  /*15cd0*/  VIADD R3, R3, 0x38860 ;  /* 0x0003886003037836 */ /* 0x000fe40000000000 */
[----:B------:R-:W-:-:S05]  /*15ce0*/  IMAD.U32 R6, RZ, RZ, UR60 ;  /* 0x0000003cff067e24 */ /* 0x000fca000f8e00ff */
[----:B------:R-:W-:-:S04]  /*15cf0*/  PRMT R3, R6, 0x654, R3 ;  /* 0x0000065406037816 */ /* 0x000fc80000000003 */
[----:B------:R0:W-:Y:S01]  /*15d00*/  SYNCS.ARRIVE.TRANS64.RED.A1T0 RZ, [R3+URZ], RZ ;  /* 0x000000ff03ff79a7 */ /* 0x0001e2000810043f */
[----:B------:R-:W-:Y:S05]  /*15d10*/  @!P1 BRA `(.L_x_650) ;  /* 0x0000002400409947 */ /* 0x000fea0003800000 */
[----:B0-----:R-:W-:Y:S01]  /*15d20*/  VIADD R3, R169, 0xfffffffe ;  /* 0xfffffffea9037836 */ /* 0x001fe20000000000 */
[----:B------:R-:W-:Y:S01]  /*15d30*/  MOV R10, R15 ;  /* 0x0000000f000a7202 */ /* 0x000fe20000000f00 */
[----:B------:R-:W-:-:S07]  /*15d40*/  IMAD.MOV.U32 R12, RZ, RZ, R0 ;  /* 0x000000ffff0c7224 */ /* 0x000fce00078e0000 */
.L_x_662:
[----:B------:R-:W-:Y:S01]  /*15d50*/  VIADD R225, R225, 0x1 ;  /* 0x00000001e1e17836 */ /* 0x000fe20000000000 */
[----:B------:R-:W-:Y:S05]  /*15d60*/  YIELD ;  /* 0x0000000000007946 */ /* 0x000fea0003800000 */
[----:B------:R-:W-:-:S04]  /*15d70*/  ISETP.NE.AND P1, PT, R225, 0x2, PT ;  /* 0x00000002e100780c */ /* 0x000fc80003f25270 */
[----:B------:R-:W-:Y:S02]  /*15d80*/  SEL R7, RZ, 0x1, P1 ;  /* 0x00000001ff077807 */ /* 0x000fe40000800000 */
[----:B------:R-:W-:Y:S02]  /*15d90*/  SEL R8, R225, RZ, P1 ;  /* 0x000000ffe1087207 */ /* 0x000fe40000800000 */
[C---:B------:R-:W-:Y:S01]  /*15da0*/  ISETP.GT.AND P1, PT, R3.reuse, RZ, PT ;  /* 0x000000ff0300720c */ /* 0x040fe20003f24270 */
[----:B------:R-:W-:Y:S01]  /*15db0*/  VIADD R3, R3, 0xffffffff ;  /* 0xffffffff03037836 */ /* 0x000fe20000000000 */
[----:B------:R-:W-:Y:S02]  /*15dc0*/  LOP3.LUT R226, R226, R7, RZ, 0x3c, !PT ;  /* 0x00000007e2e27212 */ /* 0x000fe400078e3cff */
[----:B------:R-:W-:Y:S01]  /*15dd0*/  MOV R225, R8 ;  /* 0x0000000800e17202 */ /* 0x000fe20000000f00 */
[----:B-12---:R-:W-:Y:S08]  /*15de0*/  @!P0 BRA `(.L_x_651) ;  /* 0x0000000000048947 */ /* 0x006ff00003800000 */
[----:B------:R-:W-:Y:S01]  /*15df0*/  BPT.TRAP 0x1 ;  /* 0x000000040000795c */ /* 0x000fe20000300000 */
.L_x_651:
[----:B------:R-:W-:Y:S01]  /*15e00*/  IMAD R6, R225, 0x8, R23 ;  /* 0x00000008e1067824 */ /* 0x000fe200078e0217 */
[----:B------:R-:W-:-:S04]  /*15e10*/  SHF.L.U32 R7, R226, 0x1f, RZ ;  /* 0x0000001fe2077819 */ /* 0x000fc800000006ff */
[----:B------:R0:W1:Y:S01]  /*15e20*/  SYNCS.PHASECHK.TRANS64.TRYWAIT P2, [R6+URZ+0x38830], R7 ;  /* 0x03883007060075a7 */ /* 0x000062000804017f */
[----:B------:R-:W-:Y:S05]  /*15e30*/  @!P0 BRA `(.L_x_652) ;  /* 0x0000000000048947 */ /* 0x000fea0003800000 */
[----:B------:R-:W-:Y:S01]  /*15e40*/  BPT.TRAP 0x1 ;  /* 0x000000040000795c */ /* 0x000fe20000300000 */
.L_x_652:
[----:B------:R-:W-:Y:S02]  /*15e50*/  LEA R14, R8, UR61, 0xb ;  /* 0x0000003d080e7c11 */ /* 0x000fe4000f8e58ff */
[----:B------:R-:W-:-:S03]  /*15e60*/  MOV R15, 0x40000040 ;  /* 0x40000040000f7802 */ /* 0x000fc60000000f00 */
[C---:B------:R-:W-:Y:S02]  /*15e70*/  VIADD R20, R14.reuse, 0x2 ;  /* 0x000000020e147836 */ /* 0x040fe40000000000 */
[----:B------:R-:W-:Y:S01]  /*15e80*/  VIADD R0, R14, 0x4 ;  /* 0x000000040e007836 */ /* 0x000fe20000000000 */
[----:B-1----:R-:W-:Y:S06]  /*15e90*/  @P2 BRA `(.L_x_653) ;  /* 0x0000000000082947 */ /* 0x002fec0003800000 */
[----:B------:R-:W1:Y:S02]  /*15ea0*/  SYNCS.PHASECHK.TRANS64.TRYWAIT P2, [R6+URZ+0x38830], R7 ;  /* 0x03883007060075a7 */ /* 0x000e64000804017f */
[----:B-1----:R-:W-:Y:S05]  /*15eb0*/  @!P2 BRA `(.L_x_654) ;  /* 0x000000f800eca947 */ /* 0x002fea0003800000 */
.L_x_653:
[----:B------:R-:W2:Y:S04]  /*15ec0*/  LDL.64 R156, [R1+0x8] ;  /* 0x00000800019c7983 */ /* 0x000ea80000100a00 */
[----:B------:R-:W3:Y:S01]  /*15ed0*/  LDL.64 R220, [R1] ;  /* 0x0000000001dc7983 */ /* 0x000ee20000100a00 */
[C---:B------:R-:W-:Y:S01]  /*15ee0*/  VIADD R152, R14.reuse, 0x6 ;  /* 0x000000060e987836 */ /* 0x040fe20000000000 */
[----:B------:R-:W-:Y:S05]  /*15ef0*/  WARPSYNC.ALL ;  /* 0x0000000000007948 */ /* 0x000fea0003800000 */
[C---:B------:R-:W-:Y:S01]  /*15f00*/  R2UR UR10, R14.reuse ;  /* 0x000000000e0a72ca */ /* 0x040fe200000e0000 */
[----:B------:R-:W-:Y:S01]  /*15f10*/  IMAD.MOV.U32 R153, RZ, RZ, 0x40000040 ;  /* 0x40000040ff997424 */ /* 0x000fe200078e00ff */
[----:B------:R-:W-:Y:S01]  /*15f20*/  R2UR UR11, R15 ;  /* 0x000000000f0b72ca */ /* 0x000fe200000e0000 */
[----:B------:R-:W-:Y:S01]  /*15f30*/  VIADD R154, R14, 0x404 ;  /* 0x000004040e9a7836 */ /* 0x000fe20000000000 */
[----:B------:R-:W-:Y:S01]  /*15f40*/  R2UR UR18, R152 ;  /* 0x00000000981272ca */ /* 0x000fe200000e0000 */
[----:B------:R-:W-:Y:S01]  /*15f50*/  VIADD R152, R14, 0x402 ;  /* 0x000004020e987836 */ /* 0x000fe20000000000 */
[C---:B------:R-:W-:Y:S01]  /*15f60*/  R2UR UR19, R153.reuse ;  /* 0x00000000991372ca */ /* 0x040fe200000e0000 */
[----:B------:R-:W-:Y:S01]  /*15f70*/  IMAD.MOV.U32 R155, RZ, RZ, 0x40000040 ;  /* 0x40000040ff9b7424 */ /* 0x000fe200078e00ff */
[----:B------:R-:W-:Y:S01]  /*15f80*/  R2UR UR27, R153 ;  /* 0x00000000991b72ca */ /* 0x000fe200000e0000 */
[----:B------:R-:W-:Y:S01]  /*15f90*/  IMAD.MOV.U32 R21, RZ, RZ, 0x40000040 ;  /* 0x40000040ff157424 */ /* 0x000fe200078e00ff */
[----:B------:R-:W-:Y:S01]  /*15fa0*/  R2UR UR26, R152 ;  /* 0x00000000981a72ca */ /* 0x000fe200000e0000 */
[----:B------:R-:W-:Y:S01]  /*15fb0*/  UMOV UR16, UR56 ;  /* 0x0000003800107c82 */ /* 0x000fe20008000000 */
[----:B------:R-:W-:Y:S01]  /*15fc0*/  R2UR UR30, R154 ;  /* 0x000000009a1e72ca */ /* 0x000fe200000e0000 */
[----:B------:R-:W-:Y:S01]  /*15fd0*/  UMOV UR17, UR57 ;  /* 0x0000003900117c82 */ /* 0x000fe20008000000 */
[----:B------:R-:W-:Y:S01]  /*15fe0*/  R2UR UR31, R155 ;  /* 0x000000009b1f72ca */ /* 0x000fe200000e0000 */
[----:B------:R-:W-:Y:S01]  /*15ff0*/  UMOV UR20, UR52 ;  /* 0x0000003400147c82 */ /* 0x000fe20008000000 */
[----:B------:R-:W-:Y:S01]  /*16000*/  R2UR UR6, R20 ;  /* 0x00000000140672ca */ /* 0x000fe200000e0000 */
[----:B------:R-:W-:Y:S01]  /*16010*/  IMAD.MOV.U32 R20, RZ, RZ, R0 ;  /* 0x000000ffff147224 */ /* 0x000fe200078e0000 */
[C---:B------:R-:W-:Y:S01]  /*16020*/  R2UR UR7, R21.reuse ;  /* 0x00000000150772ca */ /* 0x040fe200000e0000 */
[----:B------:R-:W-:Y:S01]  /*16030*/  UMOV UR21, UR53 ;  /* 0x0000003500157c82 */ /* 0x000fe20008000000 */
[----:B------:R-:W-:Y:S01]  /*16040*/  R2UR UR15, R21 ;  /* 0x00000000150f72ca */ /* 0x000fe200000e0000 */
[----:B------:R-:W-:Y:S01]  /*16050*/  UMOV UR24, UR48 ;  /* 0x0000003000187c82 */ /* 0x000fe20008000000 */
[----:B------:R-:W-:Y:S01]  /*16060*/  R2UR UR14, R20 ;  /* 0x00000000140e72ca */ /* 0x000fe200000e0000 */
[----:B------:R-:W-:Y:S01]  /*16070*/  UMOV UR25, UR49 ;  /* 0x0000003100197c82 */ /* 0x000fe20008000000 */
[----:B------:R-:W-:Y:S01]  /*16080*/  R2UR UR12, R228 ;  /* 0x00000000e40c72ca */ /* 0x000fe200000e0000 */
[----:B------:R-:W-:Y:S01]  /*16090*/  UMOV UR28, UR44 ;  /* 0x0000002c001c7c82 */ /* 0x000fe20008000000 */
[----:B------:R-:W-:Y:S01]  /*160a0*/  R2UR UR13, R229 ;  /* 0x00000000e50d72ca */ /* 0x000fe200000e0000 */
[----:B------:R-:W-:Y:S01]  /*160b0*/  UMOV UR29, UR45 ;  /* 0x0000002d001d7c82 */ /* 0x000fe20008000000 */
[----:B------:R-:W-:Y:S01]  /*160c0*/  IADD3 R20, R14, 0x400, RZ ;  /* 0x000004000e147810 */ /* 0x000fe20007ffe0ff */
[----:B------:R-:W-:Y:S01]  /*160d0*/  IMAD.MOV.U32 R15, RZ, RZ, 0x40000040 ;  /* 0x40000040ff0f7424 */ /* 0x000fe200078e00ff */
[----:B------:R-:W-:Y:S01]  /*160e0*/  R2UR UR23, R21 ;  /* 0x00000000151772ca */ /* 0x000fe200000e0000 */
[----:B------:R-:W-:Y:S01]  /*160f0*/  UMOV UR32, UR40 ;  /* 0x0000002800207c82 */ /* 0x000fe20008000000 */
[----:B------:R-:W-:Y:S01]  /*16100*/  R2UR UR22, R20 ;  /* 0x00000000141672ca */ /* 0x000fe200000e0000 */
[----:B------:R-:W-:Y:S01]  /*16110*/  UMOV UR33, UR41 ;  /* 0x0000002900217c82 */ /* 0x000fe20008000000 */
[----:B------:R-:W-:Y:S01]  /*16120*/  IADD3 R14, R14, 0x406, RZ ;  /* 0x000004060e0e7810 */ /* 0x000fe20007ffe0ff */
[----:B------:R-:W4:Y:S01]  /*16130*/  S2R R9, SR_TID.X ;  /* 0x0000000000097919 */ /* 0x000f220000002100 */
[----:B------:R-:W-:-:S02]  /*16140*/  R2UR UR35, R15 ;  /* 0x000000000f2372ca */ /* 0x000fc400000e0000 */
[----:B------:R-:W-:Y:S02]  /*16150*/  R2UR UR34, R14 ;  /* 0x000000000e2272ca */ /* 0x000fe400000e0000 */
[----:B----4-:R-:W-:-:S04]  /*16160*/  SHF.R.U32.HI R9, RZ, 0x7, R9 ;  /* 0x00000007ff097819 */ /* 0x010fc80000011609 */
[----:B------:R-:W-:Y:S02]  /*16170*/  IADD3 R9, -R9, 0xb, RZ ;  /* 0x0000000b09097810 */ /* 0x000fe40007ffe1ff */
[----:B--2---:R-:W-:Y:S02]  /*16180*/  R2UR UR8, R156 ;  /* 0x000000009c0872ca */ /* 0x004fe400000e0000 */
[----:B------:R-:W-:Y:S02]  /*16190*/  R2UR UR9, R157 ;  /* 0x000000009d0972ca */ /* 0x000fe400000e0000 */
[----:B------:R-:W-:Y:S01]  /*161a0*/  WARPGROUP.ARRIVE ;  /* 0x00000000000079c5 */ /* 0x000fe20000000000 */
[----:B---3--:R-:W-:Y:S02]  /*161b0*/  R2UR UR4, R220 ;  /* 0x00000000dc0472ca */ /* 0x008fe400000e0000 */
[----:B------:R-:W-:-:S08]  /*161c0*/  R2UR UR5, R221 ;  /* 0x00000000dd0572ca */ /* 0x000fd000000e0000 */
[----:B------:R-:W-:Y:S03]  /*161d0*/  QGMMA.64x128x32.F32.E4M3.E4M3 R152, gdesc[UR8], RZ, !UPT, gsb0 ;  /* 0x01e00000089879f3 */ /* 0x000fe6000c0008ff */
        /* <DEDUP_REMOVED lines=25> */
.L_x_655:
        /* <DEDUP_REMOVED lines=64> */
[----:B------:R-:W-:Y:S01]  /*16770*/  MOV R20, UR60 ;  /* 0x0000003c00147c02 */ /* 0x000fe20008000f00 */
[----:B------:R-:W3:Y:S04]  /*16780*/  SHFL.BFLY PT, R11, R0, 0x2, 0x1f ;  /* 0x0c401f00000b7f89 */ /* 0x000ee800000e0000 */
[----:B------:R-:W4:Y:S01]  /*16790*/  SHFL.BFLY PT, R15, R14, 0x2, 0x1f ;  /* 0x0c401f000e0f7f89 */ /* 0x000f2200000e0000 */
[----:B---3--:R-:W-:-:S02]  /*167a0*/  FMNMX.FTZ R0, R0, R11, !PT ;  /* 0x0000000b00007209 */ /* 0x008fc40007810000 */
[----:B----4-:R-:W-:-:S03]  /*167b0*/  FMNMX.FTZ R15, R14, R15, !PT ;  /* 0x0000000f0e0f7209 */ /* 0x010fc60007810000 */
[----:B------:R-:W3:Y:S04]  /*167c0*/  SHFL.BFLY PT, R11, R0, 0x1, 0x1f ;  /* 0x0c201f00000b7f89 */ /* 0x000ee800000e0000 */
[----:B------:R-:W4:Y:S01]  /*167d0*/  SHFL.BFLY PT, R14, R15, 0x1, 0x1f ;  /* 0x0c201f000f0e7f89 */ /* 0x000f2200000e0000 */
[----:B---3--:R-:W-:Y:S02]  /*167e0*/  FMNMX.FTZ R0, R0, R11, !PT ;  /* 0x0000000b00007209 */ /* 0x008fe40007810000 */
[----:B----4-:R-:W-:-:S03]  /*167f0*/  FMNMX.FTZ R15, R15, R14, !PT ;  /* 0x0000000e0f0f7209 */ /* 0x010fc60007810000 */
[----:B------:R-:W-:Y:S01]  /*16800*/  FFMA.FTZ R11, R2, R0, -8 ;  /* 0xc1000000020b7423 */ /* 0x000fe20000010000 */
[----:B------:R-:W-:-:S01]  /*16810*/  FADD.FTZ R12, -R0, R12 ;  /* 0x0000000c000c7221 */ /* 0x000fc20000010100 */
[----:B------:R-:W-:Y:S02]  /*16820*/  VIADD R14, R6, 0x38840 ;  /* 0x00038840060e7836 */ /* 0x000fe40000000000 */
[----:B------:R-:W-:-:S01]  /*16830*/  FFMA.FTZ R152, R2, R152, -R11 ;  /* 0x0000009802987223 */ /* 0x000fc2000001080b */
[C---:B------:R-:W-:Y:S01]  /*16840*/  FMUL.FTZ R12, R2.reuse, R12 ;  /* 0x0000000c020c7220 */ /* 0x040fe20000410000 */
[----:B------:R-:W-:-:S01]  /*16850*/  FFMA.FTZ R21, R2, R15, -8 ;  /* 0xc100000002157423 */ /* 0x000fc2000001000f */
[----:B------:R-:W-:Y:S01]  /*16860*/  FADD.FTZ R10, -R15, R10 ;  /* 0x0000000a0f0a7221 */ /* 0x000fe20000010100 */
[----:B------:R-:W-:-:S01]  /*16870*/  FFMA.FTZ R153, R2, R153, -R11 ;  /* 0x0000009902997223 */ /* 0x000fc2000001080b */
[C---:B------:R-:W-:Y:S01]  /*16880*/  FFMA.FTZ R156, R2.reuse, R156, -R11 ;  /* 0x0000009c029c7223 */ /* 0x040fe2000001080b */
[----:B------:R-:W-:-:S01]  /*16890*/  FFMA.FTZ R154, R2, R154, -R21 ;  /* 0x0000009a029a7223 */ /* 0x000fc20000010815 */
[C---:B------:R-:W-:Y:S01]  /*168a0*/  FMUL.FTZ R10, R2.reuse, R10 ;  /* 0x0000000a020a7220 */ /* 0x040fe20000410000 */
[----:B------:R-:W-:Y:S01]  /*168b0*/  MUFU.EX2 R12, R12 ;  /* 0x0000000c000c7308 */ /* 0x000fe20000000800 */
[----:B------:R-:W-:-:S01]  /*168c0*/  FFMA.FTZ R155, R2, R155, -R21 ;  /* 0x0000009b029b7223 */ /* 0x000fc20000010815 */
[C---:B------:R-:W-:Y:S01]  /*168d0*/  FFMA.FTZ R157, R2.reuse, R157, -R11 ;  /* 0x0000009d029d7223 */ /* 0x040fe2000001080b */
[----:B------:R-:W-:-:S01]  /*168e0*/  FFMA.FTZ R158, R2, R158, -R21 ;  /* 0x0000009e029e7223 */ /* 0x000fc20000010815 */
[C---:B------:R-:W-:Y:S01]  /*168f0*/  FFMA.FTZ R160, R2.reuse, R160, -R11 ;  /* 0x000000a002a07223 */ /* 0x040fe2000001080b */
[----:B------:R-:W-:-:S01]  /*16900*/  FFMA.FTZ R159, R2, R159, -R21 ;  /* 0x0000009f029f7223 */ /* 0x000fc20000010815 */
[C---:B------:R-:W-:Y:S01]  /*16910*/  FFMA.FTZ R161, R2.reuse, R161, -R11 ;  /* 0x000000a102a17223 */ /* 0x040fe2000001080b */
[----:B------:R-:W-:-:S01]  /*16920*/  FFMA.FTZ R162, R2, R162, -R21 ;  /* 0x000000a202a27223 */ /* 0x000fc20000010815 */
[----:B------:R-:W3:Y:S01]  /*16930*/  MUFU.EX2 R152, R152 ;  /* 0x0000009800987308 */ /* 0x000ee20000000800 */
[----:B------:R-:W-:-:S01]  /*16940*/  FFMA.FTZ R13, R2, R164, -R11 ;  /* 0x000000a4020d7223 */ /* 0x000fc2000001080b */
[C---:B------:R-:W-:Y:S01]  /*16950*/  FFMA.FTZ R163, R2.reuse, R163, -R21 ;  /* 0x000000a302a37223 */ /* 0x040fe20000010815 */
[----:B------:R-:W-:-:S01]  /*16960*/  FFMA.FTZ R165, R2, R165, -R11 ;  /* 0x000000a502a57223 */ /* 0x000fc2000001080b */
[C---:B------:R-:W-:Y:S01]  /*16970*/  FFMA.FTZ R166, R2.reuse, R166, -R21 ;  /* 0x000000a602a67223 */ /* 0x040fe20000010815 */
[----:B------:R-:W-:-:S01]  /*16980*/  FFMA.FTZ R168, R2, R168, -R11 ;  /* 0x000000a802a87223 */ /* 0x000fc2000001080b */
[C---:B------:R-:W-:Y:S01]  /*16990*/  FFMA.FTZ R167, R2.reuse, R167, -R21 ;  /* 0x000000a702a77223 */ /* 0x040fe20000010815 */
[----:B------:R-:W-:-:S01]  /*169a0*/  FFMA.FTZ R169, R2, R169, -R11 ;  /* 0x000000a902a97223 */ /* 0x000fc2000001080b */
[----:B------:R-:W4:Y:S01]  /*169b0*/  MUFU.EX2 R153, R153 ;  /* 0x0000009900997308 */ /* 0x000f220000000800 */
[----:B------:R-:W-:-:S01]  /*169c0*/  FFMA.FTZ R170, R2, R170, -R21 ;  /* 0x000000aa02aa7223 */ /* 0x000fc20000010815 */
[C---:B------:R-:W-:Y:S01]  /*169d0*/  FFMA.FTZ R172, R2.reuse, R172, -R11 ;  /* 0x000000ac02ac7223 */ /* 0x040fe2000001080b */
[----:B------:R-:W-:-:S01]  /*169e0*/  FFMA.FTZ R171, R2, R171, -R21 ;  /* 0x000000ab02ab7223 */ /* 0x000fc20000010815 */
[C---:B------:R-:W-:Y:S01]  /*169f0*/  FFMA.FTZ R173, R2.reuse, R173, -R11 ;  /* 0x000000ad02ad7223 */ /* 0x040fe2000001080b */
[----:B------:R-:W-:-:S01]  /*16a00*/  FFMA.FTZ R174, R2, R174, -R21 ;  /* 0x000000ae02ae7223 */ /* 0x000fc20000010815 */
[C---:B------:R-:W-:Y:S01]  /*16a10*/  FFMA.FTZ R176, R2.reuse, R176, -R11 ;  /* 0x000000b002b07223 */ /* 0x040fe2000001080b */
[----:B------:R-:W-:-:S01]  /*16a20*/  FFMA.FTZ R175, R2, R175, -R21 ;  /* 0x000000af02af7223 */ /* 0x000fc20000010815 */
[----:B------:R-:W-:Y:S01]  /*16a30*/  MUFU.EX2 R10, R10 ;  /* 0x0000000a000a7308 */ /* 0x000fe20000000800 */
[----:B---3--:R-:W-:-:S01]  /*16a40*/  FFMA.FTZ R5, R12, R5, R152 ;  /* 0x000000050c057223 */ /* 0x008fc20000010098 */
[C---:B------:R-:W-:Y:S01]  /*16a50*/  FFMA.FTZ R177, R2.reuse, R177, -R11 ;  /* 0x000000b102b17223 */ /* 0x040fe2000001080b */
[----:B------:R-:W-:-:S01]  /*16a60*/  FFMA.FTZ R178, R2, R178, -R21 ;  /* 0x000000b202b27223 */ /* 0x000fc20000010815 */
[C---:B------:R-:W-:Y:S01]  /*16a70*/  FFMA.FTZ R180, R2.reuse, R180, -R11 ;  /* 0x000000b402b47223 */ /* 0x040fe2000001080b */
[----:B------:R-:W-:-:S01]  /*16a80*/  FFMA.FTZ R179, R2, R179, -R21 ;  /* 0x000000b302b37223 */ /* 0x000fc20000010815 */
[----:B------:R-:W-:Y:S01]  /*16a90*/  PRMT R14, R20, 0x654, R14 ;  /* 0x00000654140e7816 */ /* 0x000fe2000000000e */
[----:B------:R-:W-:-:S01]  /*16aa0*/  FFMA.FTZ R181, R2, R181, -R11 ;  /* 0x000000b502b57223 */ /* 0x000fc2000001080b */
[----:B------:R-:W3:Y:S01]  /*16ab0*/  MUFU.EX2 R154, R154 ;  /* 0x0000009a009a7308 */ /* 0x000ee20000000800 */
[----:B----4-:R-:W-:-:S01]  /*16ac0*/  FADD.FTZ R5, R153, R5 ;  /* 0x0000000599057221 */ /* 0x010fc20000010000 */
[C---:B------:R-:W-:Y:S01]  /*16ad0*/  FFMA.FTZ R182, R2.reuse, R182, -R21 ;  /* 0x000000b602b67223 */ /* 0x040fe20000010815 */
[----:B------:R4:W-:Y:S01]  /*16ae0*/  SYNCS.ARRIVE.TRANS64.RED.A1T0 RZ, [R14+URZ], RZ ;  /* 0x000000ff0eff79a7 */ /* 0x0009e2000810043f */
[----:B------:R-:W-:-:S01]  /*16af0*/  FFMA.FTZ R184, R2, R184, -R11 ;  /* 0x000000b802b87223 */ /* 0x000fc2000001080b */
[C---:B------:R-:W-:Y:S01]  /*16b00*/  FFMA.FTZ R183, R2.reuse, R183, -R21 ;  /* 0x000000b702b77223 */ /* 0x040fe20000010815 */
[----:B------:R-:W-:-:S01]  /*16b10*/  FFMA.FTZ R185, R2, R185, -R11 ;  /* 0x000000b902b97223 */ /* 0x000fc2000001080b */
[C---:B------:R-:W-:Y:S01]  /*16b20*/  FFMA.FTZ R186, R2.reuse, R186, -R21 ;  /* 0x000000ba02ba7223 */ /* 0x040fe20000010815 */
[----:B------:R-:W5:Y:S01]  /*16b30*/  MUFU.EX2 R156, R156 ;  /* 0x0000009c009c7308 */ /* 0x000f620000000800 */
[----:B------:R-:W-:-:S01]  /*16b40*/  FFMA.FTZ R188, R2, R188, -R11 ;  /* 0x000000bc02bc7223 */ /* 0x000fc2000001080b */
[C---:B------:R-:W-:Y:S01]  /*16b50*/  FFMA.FTZ R187, R2.reuse, R187, -R21 ;  /* 0x000000bb02bb7223 */ /* 0x040fe20000010815 */
[----:B------:R-:W-:-:S01]  /*16b60*/  FFMA.FTZ R189, R2, R189, -R11 ;  /* 0x000000bd02bd7223 */ /* 0x000fc2000001080b */
[C---:B------:R-:W-:Y:S01]  /*16b70*/  FFMA.FTZ R190, R2.reuse, R190, -R21 ;  /* 0x000000be02be7223 */ /* 0x040fe20000010815 */
[----:B------:R-:W-:-:S01]  /*16b80*/  FFMA.FTZ R192, R2, R192, -R11 ;  /* 0x000000c002c07223 */ /* 0x000fc2000001080b */
[C---:B------:R-:W-:Y:S01]  /*16b90*/  FFMA.FTZ R191, R2.reuse, R191, -R21 ;  /* 0x000000bf02bf7223 */ /* 0x040fe20000010815 */
[----:B------:R-:W-:-:S01]  /*16ba0*/  FFMA.FTZ R193, R2, R193, -R11 ;  /* 0x000000c102c17223 */ /* 0x000fc2000001080b */
[----:B------:R-:W0:Y:S01]  /*16bb0*/  MUFU.EX2 R155, R155 ;  /* 0x0000009b009b7308 */ /* 0x000e220000000800 */
[----:B---3--:R-:W-:-:S01]  /*16bc0*/  FFMA.FTZ R4, R10, R4, R154 ;  /* 0x000000040a047223 */ /* 0x008fc2000001009a */
[C---:B------:R-:W-:Y:S01]  /*16bd0*/  FFMA.FTZ R194, R2.reuse, R194, -R21 ;  /* 0x000000c202c27223 */ /* 0x040fe20000010815 */
[----:B------:R-:W-:-:S01]  /*16be0*/  FFMA.FTZ R196, R2, R196, -R11 ;  /* 0x000000c402c47223 */ /* 0x000fc2000001080b */
[C---:B------:R-:W-:Y:S01]  /*16bf0*/  FFMA.FTZ R195, R2.reuse, R195, -R21 ;  /* 0x000000c302c37223 */ /* 0x040fe20000010815 */
[----:B------:R-:W-:-:S01]  /*16c00*/  FFMA.FTZ R197, R2, R197, -R11 ;  /* 0x000000c502c57223 */ /* 0x000fc2000001080b */
[C---:B------:R-:W-:Y:S01]  /*16c10*/  FFMA.FTZ R198, R2.reuse, R198, -R21 ;  /* 0x000000c602c67223 */ /* 0x040fe20000010815 */
[----:B------:R-:W-:-:S01]  /*16c20*/  FFMA.FTZ R200, R2, R200, -R11 ;  /* 0x000000c802c87223 */ /* 0x000fc2000001080b */
[----:B------:R-:W3:Y:S01]  /*16c30*/  MUFU.EX2 R157, R157 ;  /* 0x0000009d009d7308 */ /* 0x000ee20000000800 */
[----:B-----5:R-:W-:-:S01]  /*16c40*/  FADD.FTZ R5, R156, R5 ;  /* 0x000000059c057221 */ /* 0x020fc20000010000 */
[C---:B------:R-:W-:Y:S01]  /*16c50*/  FFMA.FTZ R199, R2.reuse, R199, -R21 ;  /* 0x000000c702c77223 */ /* 0x040fe20000010815 */
[----:B------:R-:W-:-:S01]  /*16c60*/  FFMA.FTZ R201, R2, R201, -R11 ;  /* 0x000000c902c97223 */ /* 0x000fc2000001080b */
[C---:B------:R-:W-:Y:S01]  /*16c70*/  FFMA.FTZ R202, R2.reuse, R202, -R21 ;  /* 0x000000ca02ca7223 */ /* 0x040fe20000010815 */
[----:B------:R-:W-:-:S01]  /*16c80*/  FFMA.FTZ R204, R2, R204, -R11 ;  /* 0x000000cc02cc7223 */ /* 0x000fc2000001080b */
[C---:B------:R-:W-:Y:S01]  /*16c90*/  FFMA.FTZ R203, R2.reuse, R203, -R21 ;  /* 0x000000cb02cb7223 */ /* 0x040fe20000010815 */
[----:B------:R-:W-:-:S01]  /*16ca0*/  FFMA.FTZ R205, R2, R205, -R11 ;  /* 0x000000cd02cd7223 */ /* 0x000fc2000001080b */
[----:B------:R-:W5:Y:S01]  /*16cb0*/  MUFU.EX2 R158, R158 ;  /* 0x0000009e009e7308 */ /* 0x000f620000000800 */
[----:B0-----:R-:W-:-:S01]  /*16cc0*/  FADD.FTZ R4, R155, R4 ;  /* 0x000000049b047221 */ /* 0x001fc20000010000 */
[C---:B------:R-:W-:Y:S01]  /*16cd0*/  FFMA.FTZ R206, R2.reuse, R206, -R21 ;  /* 0x000000ce02ce7223 */ /* 0x040fe20000010815 */
[----:B------:R-:W-:-:S01]  /*16ce0*/  FFMA.FTZ R208, R2, R208, -R11 ;  /* 0x000000d002d07223 */ /* 0x000fc2000001080b */
[C---:B------:R-:W-:Y:S01]  /*16cf0*/  FFMA.FTZ R207, R2.reuse, R207, -R21 ;  /* 0x000000cf02cf7223 */ /* 0x040fe20000010815 */
[----:B------:R-:W-:-:S01]  /*16d00*/  FFMA.FTZ R209, R2, R209, -R11 ;  /* 0x000000d102d17223 */ /* 0x000fc2000001080b */
[C---:B------:R-:W-:Y:S01]  /*16d10*/  FFMA.FTZ R210, R2.reuse, R210, -R21 ;  /* 0x000000d202d27223 */ /* 0x040fe20000010815 */
[----:B------:R-:W-:-:S01]  /*16d20*/  FFMA.FTZ R212, R2, R212, -R11 ;  /* 0x000000d402d47223 */ /* 0x000fc2000001080b */
[----:B------:R-:W0:Y:S01]  /*16d30*/  MUFU.EX2 R160, R160 ;  /* 0x000000a000a07308 */ /* 0x000e220000000800 */
[----:B---3--:R-:W-:-:S01]  /*16d40*/  FADD.FTZ R5, R157, R5 ;  /* 0x000000059d057221 */ /* 0x008fc20000010000 */
[C---:B------:R-:W-:Y:S01]  /*16d50*/  FFMA.FTZ R211, R2.reuse, R211, -R21 ;  /* 0x000000d302d37223 */ /* 0x040fe20000010815 */
[----:B------:R-:W-:-:S01]  /*16d60*/  FFMA.FTZ R11, R2, R213, -R11 ;  /* 0x000000d5020b7223 */ /* 0x000fc2000001080b */
[C-C-:B------:R-:W-:Y:S01]  /*16d70*/  FFMA.FTZ R214, R2.reuse, R214, -R21.reuse ;  /* 0x000000d602d67223 */ /* 0x140fe20000010815 */
[----:B------:R-:W-:-:S01]  /*16d80*/  FFMA.FTZ R21, R2, R215, -R21 ;  /* 0x000000d702157223 */ /* 0x000fc20000010815 */
[----:B------:R-:W-:Y:S01]  /*16d90*/  F2FP.SATFINITE.E4M3.F32.PACK_AB_MERGE_C R156, R157, R156, RZ ;  /* 0x0000009c9d9c723e */ /* 0x000fe200048070ff */
[----:B------:R-:W-:Y:S01]  /*16da0*/  FMUL.FTZ R24, R24, R12 ;  /* 0x0000000c18187220 */ /* 0x000fe20000410000 */
[----:B------:R-:W3:Y:S01]  /*16db0*/  MUFU.EX2 R159, R159 ;  /* 0x0000009f009f7308 */ /* 0x000ee20000000800 */
[----:B-----5:R-:W-:-:S01]  /*16dc0*/  FADD.FTZ R4, R158, R4 ;  /* 0x000000049e047221 */ /* 0x020fc20000010000 */
[----:B------:R-:W-:Y:S01]  /*16dd0*/  F2FP.SATFINITE.E4M3.F32.PACK_AB_MERGE_C R164, R153, R152, R156 ;  /* 0x0000009899a4723e */ /* 0x000fe2000480709c */
[-C--:B------:R-:W-:Y:S01]  /*16de0*/  FMUL.FTZ R25, R25, R12.reuse ;  /* 0x0000000c19197220 */ /* 0x080fe20000410000 */
[-C--:B------:R-:W-:Y:S01]  /*16df0*/  FMUL.FTZ R28, R28, R12.reuse ;  /* 0x0000000c1c1c7220 */ /* 0x080fe20000410000 */
[-C--:B------:R-:W-:Y:S01]  /*16e00*/  FMUL.FTZ R29, R29, R12.reuse ;  /* 0x0000000c1d1d7220 */ /* 0x080fe20000410000 */
[-C--:B------:R-:W-:Y:S01]  /*16e10*/  FMUL.FTZ R32, R32, R12.reuse ;  /* 0x0000000c20207220 */ /* 0x080fe20000410000 */
[----:B------:R-:W-:Y:S01]  /*16e20*/  FMUL.FTZ R33, R33, R12 ;  /* 0x0000000c21217220 */ /* 0x000fe20000410000 */
[----:B------:R-:W5:Y:S01]  /*16e30*/  MUFU.EX2 R161, R161 ;  /* 0x000000a100a17308 */ /* 0x000f620000000800 */
[----:B0-----:R-:W-:-:S01]  /*16e40*/  FADD.FTZ R5, R160, R5 ;  /* 0x00000005a0057221 */ /* 0x001fc20000010000 */
[-C--:B------:R-:W-:Y:S01]  /*16e50*/  FMUL.FTZ R36, R36, R12.reuse ;  /* 0x0000000c24247220 */ /* 0x080fe20000410000 */
[-C--:B------:R-:W-:Y:S01]  /*16e60*/  FMUL.FTZ R37, R37, R12.reuse ;  /* 0x0000000c25257220 */ /* 0x080fe20000410000 */
[-C--:B------:R-:W-:Y:S01]  /*16e70*/  FMUL.FTZ R40, R40, R12.reuse ;  /* 0x0000000c28287220 */ /* 0x080fe20000410000 */
[-C--:B------:R-:W-:Y:S01]  /*16e80*/  FMUL.FTZ R41, R41, R12.reuse ;  /* 0x0000000c29297220 */ /* 0x080fe20000410000 */
[-C--:B------:R-:W-:Y:S01]  /*16e90*/  FMUL.FTZ R44, R44, R12.reuse ;  /* 0x0000000c2c2c7220 */ /* 0x080fe20000410000 */
[----:B------:R-:W-:Y:S01]  /*16ea0*/  FMUL.FTZ R45, R45, R12 ;  /* 0x0000000c2d2d7220 */ /* 0x000fe20000410000 */
[----:B------:R-:W0:Y:S01]  /*16eb0*/  MUFU.EX2 R162, R162 ;  /* 0x000000a200a27308 */ /* 0x000e220000000800 */
        /* <DEDUP_REMOVED lines=8> */
[----:B-----5:R-:W-:-:S01]  /*16f40*/  FADD.FTZ R5, R161, R5 ;  /* 0x00000005a1057221 */ /* 0x020fc20000010000 */
[-C--:B------:R-:W-:Y:S01]  /*16f50*/  FMUL.FTZ R57, R57, R12.reuse ;  /* 0x0000000c39397220 */ /* 0x080fe20000410000 */
        /* <DEDUP_REMOVED lines=31> */
[----:B------:R-:W-:Y:S01]  /*17150*/  F2FP.SATFINITE.E4M3.F32.PACK_AB_MERGE_C R13, R165, R13, RZ ;  /* 0x0000000da50d723e */ /* 0x000fe200048070ff */
[----:B------:R-:W-:Y:S01]  /*17160*/  FMUL.FTZ R105, R105, R12 ;  /* 0x0000000c69697220 */ /* 0x000fe20000410000 */
[----:B------:R-:W-:Y:S01]  /*17170*/  F2FP.SATFINITE.E4M3.F32.PACK_AB_MERGE_C R165, R155, R154, R158 ;  /* 0x0000009a9ba5723e */ /* 0x000fe2000480709e */
        /* <DEDUP_REMOVED lines=24> */
[----:B------:R-:W-:Y:S01]  /*17300*/  FMUL.FTZ R140, R140, R12 ;  /* 0x0000000c8c8c7220 */ /* 0x000fe20000410000 */
[----:B------:R-:W-:Y:S01]  /*17310*/  F2FP.SATFINITE.E4M3.F32.PACK_AB_MERGE_C R167, R163, R162, R167 ;  /* 0x000000a2a3a7723e */ /* 0x000fe200048070a7 */
[----:B------:R-:W-:Y:S01]  /*17320*/  FMUL.FTZ R141, R141, R12 ;  /* 0x0000000c8d8d7220 */ /* 0x000fe20000410000 */
[----:B------:R-:W4:Y:S01]  /*17330*/  MUFU.EX2 R172, R172 ;  /* 0x000000ac00ac7308 */ /* 0x000f220000000800 */
[----:B---3--:R-:W-:-:S01]  /*17340*/  FADD.FTZ R5, R169, R5 ;  /* 0x00000005a9057221 */ /* 0x008fc20000010000 */
[-C--:B------:R-:W-:Y:S01]  /*17350*/  FMUL.FTZ R144, R144, R12.reuse ;  /* 0x0000000c90907220 */ /* 0x080fe20000410000 */
[-C--:B------:R-:W-:Y:S01]  /*17360*/  FMUL.FTZ R145, R145, R12.reuse ;  /* 0x0000000c91917220 */ /* 0x080fe20000410000 */
[-C--:B------:R-:W-:Y:S01]  /*17370*/  FMUL.FTZ R148, R148, R12.reuse ;  /* 0x0000000c94947220 */ /* 0x080fe20000410000 */
[----:B------:R-:W-:Y:S01]  /*17380*/  FMUL.FTZ R149, R149, R12 ;  /* 0x0000000c95957220 */ /* 0x000fe20000410000 */
[-C--:B------:R-:W-:Y:S01]  /*17390*/  FMUL.FTZ R26, R26, R10.reuse ;  /* 0x0000000a1a1a7220 */ /* 0x080fe20000410000 */
[----:B------:R-:W-:Y:S01]  /*173a0*/  FMUL.FTZ R27, R27, R10 ;  /* 0x0000000a1b1b7220 */ /* 0x000fe20000410000 */
[----:B------:R-:W0:Y:S01]  /*173b0*/  MUFU.EX2 R171, R171 ;  /* 0x000000ab00ab7308 */ /* 0x000e220000000800 */
[----:B-----5:R-:W-:-:S01]  /*173c0*/  FADD.FTZ R4, R170, R4 ;  /* 0x00000004aa047221 */ /* 0x020fc20000010000 */
[-C--:B------:R-:W-:Y:S01]  /*173d0*/  FMUL.FTZ R30, R30, R10.reuse ;  /* 0x0000000a1e1e7220 */ /* 0x080fe20000410000 */
[-C--:B------:R-:W-:Y:S01]  /*173e0*/  FMUL.FTZ R31, R31, R10.reuse ;  /* 0x0000000a1f1f7220 */ /* 0x080fe20000410000 */
[-C--:B------:R-:W-:Y:S01]  /*173f0*/  FMUL.FTZ R34, R34, R10.reuse ;  /* 0x0000000a22227220 */ /* 0x080fe20000410000 */
[-C--:B------:R-:W-:Y:S01]  /*17400*/  FMUL.FTZ R35, R35, R10.reuse ;  /* 0x0000000a23237220 */ /* 0x080fe20000410000 */
[-C--:B------:R-:W-:Y:S01]  /*17410*/  FMUL.FTZ R38, R38, R10.reuse ;  /* 0x0000000a26267220 */ /* 0x080fe20000410000 */
[----:B------:R-:W-:Y:S01]  /*17420*/  FMUL.FTZ R39, R39, R10 ;  /* 0x0000000a27277220 */ /* 0x000fe20000410000 */
[----:B------:R-:W3:Y:S01]  /*17430*/  MUFU.EX2 R173, R173 ;  /* 0x000000ad00ad7308 */ /* 0x000ee20000000800 */
[----:B----4-:R-:W-:-:S01]  /*17440*/  FADD.FTZ R14, R172, R5 ;  /* 0x00000005ac0e7221 */ /* 0x010fc20000010000 */
[-C--:B------:R-:W-:Y:S01]  /*17450*/  FMUL.FTZ R42, R42, R10.reuse ;  /* 0x0000000a2a2a7220 */ /* 0x080fe20000410000 */
[-C--:B------:R-:W-:Y:S01]  /*17460*/  FMUL.FTZ R43, R43, R10.reuse ;  /* 0x0000000a2b2b7220 */ /* 0x080fe20000410000 */
[-C--:B------:R-:W-:Y:S01]  /*17470*/  FMUL.FTZ R46, R46, R10.reuse ;  /* 0x0000000a2e2e7220 */ /* 0x080fe20000410000 */
[-C--:B------:R-:W-:Y:S01]  /*17480*/  FMUL.FTZ R47, R47, R10.reuse ;  /* 0x0000000a2f2f7220 */ /* 0x080fe20000410000 */
[-C--:B------:R-:W-:Y:S01]  /*17490*/  FMUL.FTZ R50, R50, R10.reuse ;  /* 0x0000000a32327220 */ /* 0x080fe20000410000 */
[----:B------:R-:W-:Y:S01]  /*174a0*/  FMUL.FTZ R51, R51, R10 ;  /* 0x0000000a33337220 */ /* 0x000fe20000410000 */
[----:B------:R-:W4:Y:S01]  /*174b0*/  MUFU.EX2 R174, R174 ;  /* 0x000000ae00ae7308 */ /* 0x000f220000000800 */
        /* <DEDUP_REMOVED lines=68> */
[----:B------:R-:W-:Y:S01]  /*17900*/  FMUL.FTZ R151, R151, R10 ;  /* 0x0000000a97977220 */ /* 0x000fe20000410000 */
[----:B------:R-:W-:-:S02]  /*17910*/  F2FP.SATFINITE.E4M3.F32.PACK_AB_MERGE_C R160, R169, R168, R172 ;  /* 0x000000a8a9a0723e */ /* 0x000fc400048070ac */
[----:B------:R-:W4:Y:S01]  /*17920*/  MUFU.EX2 R184, R184 ;  /* 0x000000b800b87308 */ /* 0x000f220000000800 */
[----:B0-----:R-:W-:-:S01]  /*17930*/  FADD.FTZ R4, R181, R4 ;  /* 0x00000004b5047221 */ /* 0x001fc20000010000 */
[----:B------:R-:W-:Y:S02]  /*17940*/  F2FP.SATFINITE.E4M3.F32.PACK_AB_MERGE_C R180, R181, R180, RZ ;  /* 0x000000b4b5b4723e */ /* 0x000fe400048070ff */
[----:B------:R-:W-:Y:S02]  /*17950*/  F2FP.SATFINITE.E4M3.F32.PACK_AB_MERGE_C R161, R171, R170, R174 ;  /* 0x000000aaaba1723e */ /* 0x000fe400048070ae */
[----:B------:R-:W-:Y:S02]  /*17960*/  F2FP.SATFINITE.E4M3.F32.PACK_AB_MERGE_C R162, R177, R176, R180 ;  /* 0x000000b0b1a2723e */ /* 0x000fe400048070b4 */
[----:B------:R-:W0:Y:S01]  /*17970*/  MUFU.EX2 R183, R183 ;  /* 0x000000b700b77308 */ /* 0x000e220000000800 */
[----:B---3--:R-:W-:-:S07]  /*17980*/  FADD.FTZ R5, R182, R5 ;  /* 0x00000005b6057221 */ /* 0x008fce0000010000 */
[----:B------:R-:W3:Y:S01]  /*17990*/  MUFU.EX2 R185, R185 ;  /* 0x000000b900b97308 */ /* 0x000ee20000000800 */
[----:B----4-:R-:W-:-:S07]  /*179a0*/  FADD.FTZ R4, R184, R4 ;  /* 0x00000004b8047221 */ /* 0x010fce0000010000 */
[----:B------:R-:W4:Y:S01]  /*179b0*/  MUFU.EX2 R186, R186 ;  /* 0x000000ba00ba7308 */ /* 0x000f220000000800 */
[----:B0-----:R-:W-:-:S01]  /*179c0*/  FADD.FTZ R5, R183, R5 ;  /* 0x00000005b7057221 */ /* 0x001fc20000010000 */
[----:B------:R-:W-:-:S04]  /*179d0*/  F2FP.SATFINITE.E4M3.F32.PACK_AB_MERGE_C R182, R183, R182, RZ ;  /* 0x000000b6b7b6723e */ /* 0x000fc800048070ff */
[----:B------:R-:W-:Y:S02]  /*179e0*/  F2FP.SATFINITE.E4M3.F32.PACK_AB_MERGE_C R163, R179, R178, R182 ;  /* 0x000000b2b3a3723e */ /* 0x000fe400048070b6 */
[----:B------:R-:W0:Y:S01]  /*179f0*/  MUFU.EX2 R188, R188 ;  /* 0x000000bc00bc7308 */ /* 0x000e220000000800 */
[----:B---3--:R-:W-:-:S07]  /*17a00*/  FADD.FTZ R4, R185, R4 ;  /* 0x00000004b9047221 */ /* 0x008fce0000010000 */
[----:B------:R-:W3:Y:S01]  /*17a10*/  MUFU.EX2 R187, R187 ;  /* 0x000000bb00bb7308 */ /* 0x000ee20000000800 */
[----:B----4-:R-:W-:-:S07]  /*17a20*/  FADD.FTZ R5, R186, R5 ;  /* 0x00000005ba057221 */ /* 0x010fce0000010000 */
[----:B------:R-:W4:Y:S01]  /*17a30*/  MUFU.EX2 R189, R189 ;  /* 0x000000bd00bd7308 */ /* 0x000f220000000800 */
[----:B0-----:R-:W-:-:S07]  /*17a40*/  FADD.FTZ R4, R188, R4 ;  /* 0x00000004bc047221 */ /* 0x001fce0000010000 */
[----:B------:R-:W0:Y:S01]  /*17a50*/  MUFU.EX2 R190, R190 ;  /* 0x000000be00be7308 */ /* 0x000e220000000800 */
[----:B---3--:R-:W-:-:S07]  /*17a60*/  FADD.FTZ R5, R187, R5 ;  /* 0x00000005bb057221 */ /* 0x008fce0000010000 */
[----:B------:R-:W3:Y:S01]  /*17a70*/  MUFU.EX2 R192, R192 ;  /* 0x000000c000c07308 */ /* 0x000ee20000000800 */
[----:B----4-:R-:W-:-:S01]  /*17a80*/  FADD.FTZ R4, R189, R4 ;  /* 0x00000004bd047221 */ /* 0x010fc20000010000 */
[----:B------:R-:W-:-:S04]  /*17a90*/  F2FP.SATFINITE.E4M3.F32.PACK_AB_MERGE_C R156, R189, R188, RZ ;  /* 0x000000bcbd9c723e */ /* 0x000fc800048070ff */
[----:B------:R-:W-:Y:S02]  /*17aa0*/  F2FP.SATFINITE.E4M3.F32.PACK_AB_MERGE_C R156, R185, R184, R156 ;  /* 0x000000b8b99c723e */ /* 0x000fe4000480709c */
        /* <DEDUP_REMOVED lines=13> */
[----:B----4-:R-:W-:-:S07]  /*17b80*/  FADD.FTZ R4, R196, R4 ;  /* 0x00000004c4047221 */ /* 0x010fce0000010000 */
[----:B------:R-:W4:Y:S01]  /*17b90*/  MUFU.EX2 R198, R198 ;  /* 0x000000c600c67308 */ /* 0x000f220000000800 */
[----:B0-----:R-:W-:-:S07]  /*17ba0*/  FADD.FTZ R5, R195, R5 ;  /* 0x00000005c3057221 */ /* 0x001fce0000010000 */
[----:B------:R-:W0:Y:S01]  /*17bb0*/  MUFU.EX2 R200, R200 ;  /* 0x000000c800c87308 */ /* 0x000e220000000800 */
[----:B---3--:R-:W-:-:S01]  /*17bc0*/  FADD.FTZ R4, R197, R4 ;  /* 0x00000004c5047221 */ /* 0x008fc20000010000 */
[----:B------:R-:W-:-:S04]  /*17bd0*/  F2FP.SATFINITE.E4M3.F32.PACK_AB_MERGE_C R196, R197, R196, RZ ;  /* 0x000000c4c5c4723e */ /* 0x000fc800048070ff */
[----:B------:R-:W-:Y:S02]  /*17be0*/  F2FP.SATFINITE.E4M3.F32.PACK_AB_MERGE_C R158, R193, R192, R196 ;  /* 0x000000c0c19e723e */ /* 0x000fe400048070c4 */
        /* <DEDUP_REMOVED lines=39> */
[----:B------:R-:W-:Y:S01]  /*17e60*/  F2FP.SATFINITE.E4M3.F32.PACK_AB_MERGE_C R154, R209, R208, R212 ;  /* 0x000000d0d19a723e */ /* 0x000fe200048070d4 */
[----:B0-----:R-:W-:-:S01]  /*17e70*/  FADD.FTZ R4, R214, R4 ;  /* 0x00000004d6047221 */ /* 0x001fc20000010000 */
[----:B---3--:R-:W-:-:S03]  /*17e80*/  F2FP.SATFINITE.E4M3.F32.PACK_AB_MERGE_C R11, R21, R214, RZ ;  /* 0x000000d6150b723e */ /* 0x008fc600048070ff */
[----:B------:R-:W-:Y:S01]  /*17e90*/  FADD.FTZ R4, R21, R4 ;  /* 0x0000000415047221 */ /* 0x000fe20000010000 */
[----:B------:R-:W-:Y:S01]  /*17ea0*/  F2FP.SATFINITE.E4M3.F32.PACK_AB_MERGE_C R155, R211, R210, R11 ;  /* 0x000000d2d39b723e */ /* 0x000fe2000480700b */
[----:B------:R-:W-:Y:S06]  /*17eb0*/  @!P0 BRA `(.L_x_656) ;  /* 0x0000000000048947 */ /* 0x000fec0003800000 */
[----:B------:R-:W-:Y:S01]  /*17ec0*/  BPT.TRAP 0x1 ;  /* 0x000000040000795c */ /* 0x000fe20000300000 */
.L_x_656:
[----:B------:R0:W3:Y:S01]  /*17ed0*/  SYNCS.PHASECHK.TRANS64.TRYWAIT P2, [R6+URZ+0x38850], R7 ;  /* 0x03885007060075a7 */ /* 0x0000e2000804017f */
[----:B------:R-:W-:Y:S05]  /*17ee0*/  @!P0 BRA `(.L_x_657) ;  /* 0x0000000000048947 */ /* 0x000fea0003800000 */
[----:B------:R-:W-:Y:S01]  /*17ef0*/  BPT.TRAP 0x1 ;  /* 0x000000040000795c */ /* 0x000fe20000300000 */
.L_x_657:
[----:B------:R-:W-:Y:S01]  /*17f00*/  BSSY B0, `(.L_x_658) ;  /* 0x0000006000007945 */ /* 0x000fe20003800000 */
[----:B------:R-:W-:Y:S01]  /*17f10*/  LEA R10, R8, UR42, 0xb ;  /* 0x0000002a080a7c11 */ /* 0x000fe2000f8e58ff */
[----:B------:R-:W-:Y:S02]  /*17f20*/  IMAD.MOV.U32 R11, RZ, RZ, 0x40000040 ;  /* 0x40000040ff0b7424 */ /* 0x000fe400078e00ff */
[----:B---3--:R-:W-:Y:S05]  /*17f30*/  @P2 BRA `(.L_x_659) ;  /* 0x0000000000082947 */ /* 0x008fea0003800000 */
[----:B------:R-:W3:Y:S02]  /*17f40*/  SYNCS.PHASECHK.TRANS64.TRYWAIT P2, [R6+URZ+0x38850], R7 ;  /* 0x03885007060075a7 */ /* 0x000ee4000804017f */
[----:B---3--:R-:W-:Y:S05]  /*17f50*/  @!P2 BRA `(.L_x_660) ;  /* 0x000000d800d8a947 */ /* 0x008fea0003800000 */
.L_x_659:
[----:B------:R-:W-:Y:S05]  /*17f60*/  BSYNC B0 ;  /* 0x0000000000007941 */ /* 0x000fea0003800000 */
.L_x_658:
[----:B------:R-:W4:Y:S01]  /*17f70*/  S2R R8, SR_TID.X ;  /* 0x0000000000087919 */ /* 0x000f220000002100 */
[----:B------:R-:W-:Y:S05]  /*17f80*/  WARPSYNC.ALL ;  /* 0x0000000000007948 */ /* 0x000fea0003800000 */
[C---:B------:R-:W-:Y:S01]  /*17f90*/  R2UR UR6, R10.reuse ;  /* 0x000000000a0672ca */ /* 0x040fe200000e0000 */
[----:B------:R-:W-:Y:S01]  /*17fa0*/  VIADD R12, R10, 0x2 ;  /* 0x000000020a0c7836 */ /* 0x000fe20000000000 */
[----:B------:R-:W-:Y:S02]  /*17fb0*/  R2UR UR7, R11 ;  /* 0x000000000b0772ca */ /* 0x000fe400000e0000 */
[----:B------:R-:W-:-:S02]  /*17fc0*/  MOV R13, 0x40000040 ;  /* 0x40000040000d7802 */ /* 0x000fc40000000f00 */
[----:B------:R-:W-:Y:S02]  /*17fd0*/  MOV R11, 0x40000040 ;  /* 0x40000040000b7802 */ /* 0x000fe40000000f00 */
[----:B----4-:R-:W-:-:S05]  /*17fe0*/  SHF.R.U32.HI R8, RZ, 0x7, R8 ;  /* 0x00000007ff087819 */ /* 0x010fca0000011608 */
[----:B01-3--:R-:W-:-:S05]  /*17ff0*/  VIADD R7, R8, 0x8 ;  /* 0x0000000808077836 */ /* 0x00bfca0000000000 */
[----:B------:R0:W-:Y:S06]  /*18000*/  BAR.SYNC.DEFER_BLOCKING R7, 0x100 ;  /* 0x000400070000751d */ /* 0x0001ec0000010000 */
[----:B------:R-:W-:-:S06]  /*18010*/  WARPGROUP.ARRIVE ;  /* 0x00000000000079c5 */ /* 0x000fcc0000000000 */
[----:B------:R-:W-:Y:S01]  /*18020*/  QGMMA.64x256x32.F32.E4M3.E4M3 R24, R164, gdesc[UR4], R24, gsb0 ;  /* 0x03e00004a4187df3 */ /* 0x000fe20008000818 */
        /* <DEDUP_REMOVED lines=22> */
[----:B0-----:R-:W-:Y:S05]  /*18190*/  @!P0 BRA `(.L_x_661) ;  /* 0x0000000000048947 */ /* 0x001fea0003800000 */
[----:B------:R-:W-:Y:S01]  /*181a0*/  BPT.TRAP 0x1 ;  /* 0x000000040000795c */ /* 0x000fe20000300000 */
.L_x_661:
[----:B------:R-:W-:Y:S01]  /*181b0*/  VIADD R6, R6, 0x38860 ;  /* 0x0003886006067836 */ /* 0x000fe20000000000 */
[----:B------:R-:W-:Y:S01]  /*181c0*/  MOV R12, R0 ;  /* 0x00000000000c7202 */ /* 0x000fe20000000f00 */
[----:B------:R-:W-:Y:S02]  /*181d0*/  IMAD.U32 R7, RZ, RZ, UR60 ;  /* 0x0000003cff077e24 */ /* 0x000fe4000f8e00ff */
[----:B------:R-:W-:-:S03]  /*181e0*/  IMAD.MOV.U32 R10, RZ, RZ, R15 ;  /* 0x000000ffff0a7224 */ /* 0x000fc600078e000f */
[----:B------:R-:W-:-:S04]  /*181f0*/  PRMT R6, R7, 0x654, R6 ;  /* 0x0000065407067816 */ /* 0x000fc80000000006 */
[----:B------:R1:W-:Y:S01]  /*18200*/  SYNCS.ARRIVE.TRANS64.RED.A1T0 RZ, [R6+URZ], RZ ;  /* 0x000000ff06ff79a7 */ /* 0x0003e2000810043f */
[----:B------:R-:W-:Y:S05]  /*18210*/  @P1 BRA `(.L_x_662) ;  /* 0xffffffd800cc1947 */ /* 0x000fea000383ffff */
.L_x_650:
[----:B------:R-:W3:Y:S04]  /*18220*/  LDL R8, [R1+0x30] ;  /* 0x0000300001087983 */ /* 0x000ee80000100800 */
[----:B------:R-:W0:Y:S01]  /*18230*/  LDL R14, [R1+0x14] ;  /* 0x00001400010e7983 */ /* 0x000e220000100800 */
[----:B------:R-:W-:Y:S05]  /*18240*/  WARPSYNC.ALL ;  /* 0x0000000000007948 */ /* 0x000fea0003800000 */
[----:B------:R-:W-:Y:S01]  /*18250*/  ULDC.64 UR4, c[0x0][0x9a0] ;  /* 0x0002680000047ab9 */ /* 0x000fe20000000a00 */
[----:B------:R-:W4:Y:S01]  /*18260*/  LDL.LU R23, [R1+0x34] ;  /* 0x0000340001177983 */ /* 0x000f220000300800 */
[----:B------:R2:W-:Y:S08]  /*18270*/  BAR.ARV R9, 0x100 ;  /* 0x000400090000751d */ /* 0x0005f00000002000 */
[----:B------:R-:W-:Y:S06]  /*18280*/  BAR.ARV 0x8, 0x180 ;  /* 0x0206000000007b1d */ /* 0x000fec0000002000 */
[----:B------:R-:W-:-:S04]  /*18290*/  ISETP.NE.U32.AND P0, PT, RZ, UR4, PT ;  /* 0x00000004ff007c0c */ /* 0x000fc8000bf05070 */
[----:B------:R-:W-:-:S13]  /*182a0*/  ISETP.NE.AND.EX P0, PT, RZ, UR5, PT, P0 ;  /* 0x00000005ff007c0c */ /* 0x000fda000bf05300 */
[----:B------:R-:W3:Y:S01]  /*182b0*/  @P0 LDC.64 R10, c[0x0][0x9c8] ;  /* 0x00027200ff0a0b82 */ /* 0x000ee20000000a00 */
[----:B------:R-:W-:-:S07]  /*182c0*/  @P0 SHF.R.S32.HI R13, RZ, 0x1f, R222 ;  /* 0x0000001fff0d0819 */ /* 0x000fce00000114de */
[----:B-1----:R-:W1:Y:S01]  /*182d0*/  @P0 LDC.64 R6, c[0x0][0x9d0] ;  /* 0x00027400ff060b82 */ /* 0x002e620000000a00 */
[----:B---3--:R-:W-:-:S04]  /*182e0*/  @P0 IMAD R8, R8, R10, RZ ;  /* 0x0000000a08080224 */ /* 0x008fc800078e02ff */
[C---:B0-----:R-:W-:Y:S02]  /*182f0*/  @P0 IMAD R3, R14.reuse, R11, R8 ;  /* 0x0000000b0e030224 */ /* 0x041fe400078e0208 */
[----:B------:R-:W-:-:S04]  /*18300*/  @P0 IMAD.WIDE.U32 R10, R14, R10, RZ ;  /* 0x0000000a0e0a0225 */ /* 0x000fc800078e00ff */
[-C--:B-1----:R-:W-:Y:S02]  /*18310*/  @P0 IMAD R8, R13, R6.reuse, RZ ;  /* 0x000000060d080224 */ /* 0x082fe400078e02ff */
[----:B------:R-:W-:Y:S02]  /*18320*/  @P0 IMAD.IADD R11, R11, 0x1, R3 ;  /* 0x000000010b0b0824 */ /* 0x000fe400078e0203 */
[C---:B------:R-:W-:Y:S02]  /*18330*/  @P0 IMAD R3, R222.reuse, R7, R8 ;  /* 0x00000007de030224 */ /* 0x040fe400078e0208 */
[----:B------:R-:W-:-:S04]  /*18340*/  @P0 IMAD.WIDE.U32 R6, R222, R6, R10 ;  /* 0x00000006de060225 */ /* 0x000fc800078e000a */
[----:B------:R-:W-:Y:S01]  /*18350*/  @P0 IMAD.IADD R3, R7, 0x1, R3 ;  /* 0x0000000107030824 */ /* 0x000fe200078e0203 */
[----:B------:R-:W-:Y:S01]  /*18360*/  @P0 LEA R10, P1, R6, UR4, 0x2 ;  /* 0x00000004060a0c11 */ /* 0x000fe2000f8210ff */
[----:B------:R-:W-:-:S03]  /*18370*/  IMAD.MOV.U32 R7, RZ, RZ, 0x3f800000 ;  /* 0x3f800000ff077424 */ /* 0x000fc600078e00ff */
[----:B------:R-:W-:-:S05]  /*18380*/  @P0 LEA.HI.X R11, R6, UR5, R3, 0x2, P1 ;  /* 0x00000005060b0c11 */ /* 0x000fca00088f1403 */
[----:B------:R0:W3:Y:S04]  /*18390*/  @P0 LDG.E R7, desc[UR36][R10.64] ;  /* 0x000000240a070981 */ /* 0x0000e8000c1e1900 */
[----:B------:R-:W1:Y:S04]  /*183a0*/  SHFL.BFLY PT, R6, R5, 0x2, 0x1f ;  /* 0x0c401f0005067f89 */ /* 0x000e6800000e0000 */
[----:B------:R-:W5:Y:S01]  /*183b0*/  SHFL.BFLY PT, R3, R4, 0x2, 0x1f ;  /* 0x0c401f0004037f89 */ /* 0x000f6200000e0000 */
[----:B-1----:R-:W-:Y:S01]  /*183c0*/  FADD.FTZ R6, R6, R5 ;  /* 0x0000000506067221 */ /* 0x002fe20000010000 */
[----:B-----5:R-:W-:-:S04]  /*183d0*/  FADD.FTZ R8, R3, R4 ;  /* 0x0000000403087221 */ /* 0x020fc80000010000 */
[----:B------:R-:W1:Y:S04]  /*183e0*/  SHFL.BFLY PT, R3, R6, 0x1, 0x1f ;  /* 0x0c201f0006037f89 */ /* 0x000e6800000e0000 */
[----:B------:R-:W5:Y:S01]  /*183f0*/  SHFL.BFLY PT, R13, R8, 0x1, 0x1f ;  /* 0x0c201f00080d7f89 */ /* 0x000f6200000e0000 */
[----:B0-----:R-:W-:Y:S01]  /*18400*/  MOV R10, RZ ;  /* 0x000000ff000a7202 */ /* 0x001fe20000000f00 */
[----:B-1----:R-:W-:-:S05]  /*18410*/  FADD.FTZ R12, R6, R3 ;  /* 0x00000003060c7221 */ /* 0x002fca0000010000 */
[C---:B------:R-:W-:Y:S01]  /*18420*/  FSETP.NE.FTZ.AND P0, PT, R12.reuse, RZ, PT ;  /* 0x000000ff0c00720b */ /* 0x040fe20003f15000 */
[----:B------:R-:W-:Y:S01]  /*18430*/  FMUL.FTZ R14, R12, 0.00390625 ;  /* 0x3b8000000c0e7820 */ /* 0x000fe20000410000 */
[----:B-----5:R-:W-:-:S04]  /*18440*/  FADD.FTZ R13, R8, R13 ;  /* 0x0000000d080d7221 */ /* 0x020fc80000010000 */
[----:B------:R-:W-:Y:S01]  /*18450*/  FSETP.NE.FTZ.AND P1, PT, R14, RZ, PT ;  /* 0x000000ff0e00720b */ /* 0x000fe20003f35000 */
[----:B------:R-:W-:-:S06]  /*18460*/  FMUL.FTZ R11, R13, 0.00390625 ;  /* 0x3b8000000d0b7820 */ /* 0x000fcc0000410000 */
[----:B------:R-:W-:Y:S01]  /*18470*/  @P0 MUFU.RCP R10, R12 ;  /* 0x0000000c000a0308 */ /* 0x000fe20000001000 */
[----:B------:R-:W-:Y:S01]  /*18480*/  FSETP.NE.FTZ.AND P0, PT, R13, RZ, PT ;  /* 0x000000ff0d00720b */ /* 0x000fe20003f15000 */
[----:B------:R-:W-:Y:S01]  /*18490*/  IMAD.MOV.U32 R6, RZ, RZ, RZ ;  /* 0x000000ffff067224 */ /* 0x000fe200078e00ff */
[----:B------:R-:W-:-:S05]  /*184a0*/  FSETP.NE.FTZ.AND P2, PT, R11, RZ, PT ;  /* 0x000000ff0b00720b */ /* 0x000fca0003f55000 */
[----:B------:R-:W0:Y:S08]  /*184b0*/  @P1 MUFU.LG2 R4, R14 ;  /* 0x0000000e00041308 */ /* 0x000e300000000c00 */
[----:B------:R-:W-:Y:S01]  /*184c0*/  @P0 MUFU.RCP R6, R13 ;  /* 0x0000000d00060308 */ /* 0x000fe20000001000 */
[----:B----4-:R-:W-:Y:S02]  /*184d0*/  VIADD R23, R23, 0x1 ;  /* 0x0000000117177836 */ /* 0x010fe40000000000 */
[----:B------:R-:W-:-:S05]  /*184e0*/  @P1 FMUL.FTZ R5, R2, 0.69314718246459960938 ;  /* 0x3f31721802051820 */ /* 0x000fca0000410000 */
[----:B------:R-:W1:Y:S01]  /*184f0*/  @P2 MUFU.LG2 R8, R11 ;  /* 0x0000000b00082308 */ /* 0x000e620000000c00 */
[----:B0-----:R-:W-:Y:S01]  /*18500*/  @P1 FMUL.FTZ R4, R4, 0.69314718246459960938 ;  /* 0x3f31721804041820 */ /* 0x001fe20000410000 */
[----:B------:R0:W-:Y:S01]  /*18510*/  STL [R1+0x34], R23 ;  /* 0x0000341701007387 */ /* 0x0001e20000100800 */
[----:B------:R-:W-:Y:S01]  /*18520*/  @P2 FMUL.FTZ R21, R2, 0.69314718246459960938 ;  /* 0x3f31721802152820 */ /* 0x000fe20000410000 */
[----:B------:R-:W-:Y:S02]  /*18530*/  IMAD.MOV.U32 R3, RZ, RZ, -0x800000 ;  /* 0xff800000ff037424 */ /* 0x000fe400078e00ff */
[----:B------:R-:W-:Y:S01]  /*18540*/  @P1 FFMA.FTZ R3, R5, R0, R4 ;  /* 0x0000000005031223 */ /* 0x000fe20000010004 */
[----:B------:R-:W-:-:S05]  /*18550*/  VIADD R225, R225, 0x1 ;  /* 0x00000001e1e17836 */ /* 0x000fca0000000000 */
[----:B------:R-:W-:Y:S02]  /*18560*/  ISETP.NE.AND P3, PT, R225, 0x2, PT ;  /* 0x00000002e100780c */ /* 0x000fe40003f65270 */
[----:B------:R-:W-:Y:S02]  /*18570*/  MOV R20, 0xff800000 ;  /* 0xff80000000147802 */ /* 0x000fe40000000f00 */
[----:B--2---:R-:W-:Y:S01]  /*18580*/  SEL R9, RZ, 0x1, P3 ;  /* 0x00000001ff097807 */ /* 0x004fe20001800000 */
[----:B-1----:R-:W-:-:S03]  /*18590*/  @P2 FMUL.FTZ R8, R8, 0.69314718246459960938 ;  /* 0x3f31721808082820 */ /* 0x002fc60000410000 */
[----:B------:R-:W-:Y:S01]  /*185a0*/  LOP3.LUT R226, R226, R9, RZ, 0x3c, !PT ;  /* 0x00000009e2e27212 */ /* 0x000fe200078e3cff */
[----:B------:R-:W-:Y:S01]  /*185b0*/  @P2 FFMA.FTZ R20, R21, R15, R8 ;  /* 0x0000000f15142223 */ /* 0x000fe20000010008 */
[----:B------:R-:W-:Y:S02]  /*185c0*/  PLOP3.LUT P0, PT, PT, PT, PT, 0x8, 0x0 ;  /* 0x000000000000781c */ /* 0x000fe40003f0e170 */
[----:B------:R-:W-:Y:S01]  /*185d0*/  SEL R225, R225, RZ, P3 ;  /* 0x000000ffe1e17207 */ /* 0x000fe20001800000 */
[-C--:B---3--:R-:W-:Y:S01]  /*185e0*/  FMUL.FTZ R2, R10, R7.reuse ;  /* 0x000000070a027220 */ /* 0x088fe20000410000 */
[----:B------:R-:W-:-:S03]  /*185f0*/  FMUL.FTZ R0, R6, R7 ;  /* 0x0000000706007220 */ /* 0x000fc60000410000 */
[-C--:B------:R-:W-:Y:S01]  /*18600*/  FMUL.FTZ R12, R61, R2.reuse ;  /* 0x000000023d0c7220 */ /* 0x080fe20000410000 */
[----:B------:R-:W-:Y:S01]  /*18610*/  FMUL.FTZ R61, R116, R2 ;  /* 0x00000002743d7220 */ /* 0x000fe20000410000 */
[----:B------:R-:W-:Y:S01]  /*18620*/  FMUL.FTZ R116, R30, R0 ;  /* 0x000000001e747220 */ /* 0x000fe20000410000 */
[----:B------:R-:W-:Y:S01]  /*18630*/  FMUL.FTZ R5, R28, R2 ;  /* 0x000000021c057220 */ /* 0x000fe20000410000 */
[----:B------:R-:W-:Y:S01]  /*18640*/  FMUL.FTZ R30, R31, R0 ;  /* 0x000000001f1e7220 */ /* 0x000fe20000410000 */
[----:B------:R-:W-:Y:S01]  /*18650*/  FMUL.FTZ R28, R77, R2 ;  /* 0x000000024d1c7220 */ /* 0x000fe20000410000 */
[----:B------:R-:W-:Y:S01]  /*18660*/  FMUL.FTZ R31, R38, R0 ;  /* 0x00000000261f7220 */ /* 0x000fe20000410000 */
        /* <DEDUP_REMOVED lines=9> */
[-C--:B------:R-:W-:Y:S01]  /*18700*/  FMUL.FTZ R54, R55, R0.reuse ;  /* 0x0000000037367220 */ /* 0x080fe20000410000 */
[----:B------:R-:W-:Y:S01]  /*18710*/  FMUL.FTZ R103, R110, R0 ;  /* 0x000000006e677220 */ /* 0x000fe20000410000 */
[-C--:B------:R-:W-:Y:S01]  /*18720*/  FMUL.FTZ R15, R68, R2.reuse ;  /* 0x00000002440f7220 */ /* 0x080fe20000410000 */
[----:B------:R-:W-:Y:S01]  /*18730*/  FMUL.FTZ R69, R124, R2 ;  /* 0x000000027c457220 */ /* 0x000fe20000410000 */
        /* <DEDUP_REMOVED lines=107> */
[----:B0-----:R-:W-:-:S07]  /*18df0*/  FMUL.FTZ R142, R151, R0 ;  /* 0x00000000978e7220 */ /* 0x001fce0000410000 */
.L_x_597:
[----:B------:R-:W-:Y:S05]  /*18e00*/  WARPSYNC.ALL ;  /* 0x0000000000007948 */ /* 0x000fea0003800000 */
[----:B------:R-:W0:Y:S08]  /*18e10*/  S2UR UR60, SR_CgaCtaId ;  /* 0x00000000003c79c3 */ /* 0x000e300000008800 */
[----:B------:R-:W-:Y:S06]  /*18e20*/  BAR.SYNC.DEFER_BLOCKING 0x5, 0x180 ;  /* 0x0146000000007b1d */ /* 0x000fec0000010000 */
[----:B------:R-:W-:Y:S01]  /*18e30*/  UMOV UR4, 0x400 ;  /* 0x0000040000047882 */ /* 0x000fe20000000000 */
[----:B------:R-:W-:Y:S01]  /*18e40*/  BSSY B0, `(.L_x_663) ;  /* 0x00003ce000007945 */ /* 0x000fe20003800000 */
[----:B0-----:R-:W-:-:S06]  /*18e50*/  ULEA UR4, UR60, UR4, 0x18 ;  /* 0x000000043c047291 */ /* 0x001fcc000f8ec03f */
[----:B------:R-:W-:-:S05]  /*18e60*/  IMAD.U32 R23, RZ, RZ, UR4 ;  /* 0x00000004ff177e24 */ /* 0x000fca000f8e00ff */
[----:B------:R0:W1:Y:S01]  /*18e70*/  LDS.128 R220, [R23+0x388d0] ;  /* 0x0388d00017dc7984 */ /* 0x0000620000000c00 */
[----:B------:R-:W-:Y:S06]  /*18e80*/  BAR.ARV 0x4, 0x180 ;  /* 0x0106000000007b1d */ /* 0x000fec0000002000 */
[----:B------:R-:W-:Y:S05]  /*18e90*/  @P0 BRA `(.L_x_664) ;  /* 0x0000002c008c0947 */ /* 0x000fea0003800000 */
[----:B------:R-:W2:Y:S04]  /*18ea0*/  LDL R141, [R1+0x48] ;  /* 0x00004800018d7983 */ /* 0x000ea80000100800 */
[----:B------:R-:W3:Y:S04]  /*18eb0*/  LDL R96, [R1+0x14] ;  /* 0x0000140001607983 */ /* 0x000ee80000100800 */
[----:B-----5:R-:W4:Y:S01]  /*18ec0*/  LDL R94, [R1+0x30] ;  /* 0x00003000015e7983 */ /* 0x020f220000100800 */
[----:B------:R-:W-:Y:S01]  /*18ed0*/  F2FP.BF16.F32.PACK_AB R25, R4, R25 ;  /* 0x000000190419723e */ /* 0x000fe200000010ff */
[----:B------:R-:W-:Y:S01]  /*18ee0*/  ULDC.64 UR4, c[0x4][0x38] ;  /* 0x01000e0000047ab9 */ /* 0x000fe20000000a00 */
[----:B------:R-:W0:Y:S01]  /*18ef0*/  S2R R4, SR_SWINHI ;  /* 0x0000000000047919 */ /* 0x000e220000002f00 */
[----:B------:R-:W1:Y:S01]  /*18f00*/  S2R R148, SR_TID.X ;  /* 0x0000000000947919 */ /* 0x000e620000002100 */
        /* <DEDUP_REMOVED lines=10> */
[----:B------:R-:W-:Y:S02]  /*18fb0*/  MOV R76, R23 ;  /* 0x00000017004c7202 */ /* 0x000fe40000000f00 */
[----:B0-----:R-:W-:Y:S02]  /*18fc0*/  MOV R77, R4 ;  /* 0x00000004004d7202 */ /* 0x001fe40000000f00 */
        /* <DEDUP_REMOVED lines=9> */
[----:B------:R-:W-:Y:S01]  /*19060*/  F2FP.BF16.F32.PACK_AB R12, R37, R88 ;  /* 0x00000058250c723e */ /* 0x000fe200000010ff */
[----:B-1----:R-:W-:Y:S01]  /*19070*/  IMAD.SHL.U32 R0, R148, 0x4, RZ ;  /* 0x0000000494007824 */ /* 0x002fe200078e00ff */
[----:B------:R-:W-:Y:S02]  /*19080*/  F2FP.BF16.F32.PACK_AB R50, R47, R50 ;  /* 0x000000322f32723e */ /* 0x000fe400000010ff */
[----:B------:R-:W-:Y:S02]  /*19090*/  F2FP.BF16.F32.PACK_AB R124, R124, R75 ;  /* 0x0000004b7c7c723e */ /* 0x000fe400000010ff */
[----:B------:R-:W-:-:S02]  /*190a0*/  F2FP.BF16.F32.PACK_AB R47, R52, R97 ;  /* 0x00000061342f723e */ /* 0x000fc400000010ff */
[----:B------:R-:W-:Y:S02]  /*190b0*/  F2FP.BF16.F32.PACK_AB R120, R69, R120 ;  /* 0x000000784578723e */ /* 0x000fe400000010ff */
[----:B------:R-:W-:Y:S02]  /*190c0*/  F2FP.BF16.F32.PACK_AB R24, R13, R56 ;  /* 0x000000380d18723e */ /* 0x000fe400000010ff */
[----:B------:R-:W-:Y:S02]  /*190d0*/  F2FP.BF16.F32.PACK_AB R14, R14, R65 ;  /* 0x000000410e0e723e */ /* 0x000fe400000010ff */
[----:B------:R-:W-:Y:S02]  /*190e0*/  LOP3.LUT R0, R0, 0xc, RZ, 0xc0, !PT ;  /* 0x0000000c00007812 */ /* 0x000fe400078ec0ff */
[----:B------:R-:W-:Y:S02]  /*190f0*/  F2FP.BF16.F32.PACK_AB R56, R61, R112 ;  /* 0x000000703d38723e */ /* 0x000fe400000010ff */
[----:B------:R-:W-:-:S02]  /*19100*/  F2FP.BF16.F32.PACK_AB R71, R71, R74 ;  /* 0x0000004a4747723e */ /* 0x000fc400000010ff */
[----:B------:R-:W-:Y:S02]  /*19110*/  F2FP.BF16.F32.PACK_AB R113, R68, R113 ;  /* 0x000000714471723e */ /* 0x000fe400000010ff */
[----:B------:R-:W-:Y:S02]  /*19120*/  F2FP.BF16.F32.PACK_AB R15, R15, R64 ;  /* 0x000000400f0f723e */ /* 0x000fe400000010ff */
[----:B------:R-:W-:Y:S02]  /*19130*/  IADD3 R26, P0, R0, UR4, RZ ;  /* 0x00000004001a7c10 */ /* 0x000fe4000ff1e0ff */
[----:B------:R-:W-:Y:S02]  /*19140*/  F2FP.BF16.F32.PACK_AB R105, R60, R105 ;  /* 0x000000693c69723e */ /* 0x000fe400000010ff */
[----:B------:R-:W-:Y:S02]  /*19150*/  IADD3.X R27, RZ, UR5, RZ, P0, !PT ;  /* 0x00000005ff1b7c10 */ /* 0x000fe400087fe4ff */
[----:B------:R-:W-:-:S02]  /*19160*/  F2FP.BF16.F32.PACK_AB R100, R100, R45 ;  /* 0x0000002d6464723e */ /* 0x000fc400000010ff */
[----:B------:R-:W-:Y:S01]  /*19170*/  F2FP.BF16.F32.PACK_AB R104, R53, R104 ;  /* 0x000000683568723e */ /* 0x000fe200000010ff */
[----:B------:R0:W5:Y:S01]  /*19180*/  LDG.E.CONSTANT R0, desc[UR36][R26.64] ;  /* 0x000000241a007981 */ /* 0x000162000c1e9900 */
[----:B------:R-:W-:Y:S02]  /*19190*/  F2FP.BF16.F32.PACK_AB R42, R39, R42 ;  /* 0x0000002a272a723e */ /* 0x000fe400000010ff */
[----:B------:R-:W-:Y:S02]  /*191a0*/  F2FP.BF16.F32.PACK_AB R40, R9, R40 ;  /* 0x000000280928723e */ /* 0x000fe400000010ff */
[----:B------:R-:W-:Y:S02]  /*191b0*/  F2FP.BF16.F32.PACK_AB R39, R36, R81 ;  /* 0x000000512427723e */ /* 0x000fe400000010ff */
[----:B------:R-:W-:Y:S02]  /*191c0*/  F2FP.BF16.F32.PACK_AB R41, R8, R41 ;  /* 0x000000290829723e */ /* 0x000fe400000010ff */
[----:B------:R-:W-:Y:S01]  /*191d0*/  LOP3.LUT P0, R4, R148, 0x3, RZ, 0xc0, !PT ;  /* 0x0000000394047812 */ /* 0x000fe2000780c0ff */
[----:B------:R-:W-:Y:S01]  /*191e0*/  UMOV UR4, 0xffffffff ;  /* 0xffffffff00047882 */ /* 0x000fe20000000000 */
[----:B------:R-:W-:-:S02]  /*191f0*/  F2FP.BF16.F32.PACK_AB R48, R11, R48 ;  /* 0x000000300b30723e */ /* 0x000fc400000010ff */
[----:B------:R-:W-:Y:S02]  /*19200*/  ISETP.EQ.OR P0, PT, R4, 0x3, !P0 ;  /* 0x000000030400780c */ /* 0x000fe40004702670 */
        /* <DEDUP_REMOVED lines=25> */
[----:B------:R-:W-:Y:S02]  /*193a0*/  SEL R13, R2, R25, P0 ;  /* 0x00000019020d7207 */ /* 0x000fe40000000000 */
[----:B------:R-:W-:Y:S01]  /*193b0*/  SEL R4, R25, R2, P0 ;  /* 0x0000000219047207 */ /* 0x000fe20000000000 */
[----:B--2---:R-:W-:-:S03]  /*193c0*/  IMAD.WIDE R72, R141, 0x2, R76 ;  /* 0x000000028d487825 */ /* 0x004fc600078e024c */
[C---:B------:R-:W-:Y:S02]  /*193d0*/  IADD3 R85, P3, R72.reuse, 0xc060, RZ ;  /* 0x0000c06048557810 */ /* 0x040fe40007f7e0ff */
[C---:B------:R-:W-:Y:S02]  /*193e0*/  IADD3 R83, P2, R72.reuse, 0xc040, RZ ;  /* 0x0000c04048537810 */ /* 0x040fe40007f5e0ff */
[C---:B------:R-:W-:Y:S02]  /*193f0*/  IADD3 R91, P1, R72.reuse, 0xc020, RZ ;  /* 0x0000c020485b7810 */ /* 0x040fe40007f3e0ff */
[C---:B------:R-:W-:Y:S02]  /*19400*/  IADD3 R89, P5, R72.reuse, 0xc000, RZ ;  /* 0x0000c00048597810 */ /* 0x040fe40007fbe0ff */
[----:B------:R-:W-:Y:S02]  /*19410*/  IADD3 R87, P4, R72, 0x8060, RZ ;  /* 0x0000806048577810 */ /* 0x000fe40007f9e0ff */
[----:B------:R-:W-:-:S02]  /*19420*/  LOP3.LUT R84, R85, 0x380, RZ, 0xc0, !PT ;  /* 0x0000038055547812 */ /* 0x000fc400078ec0ff */
[----:B------:R-:W-:Y:S02]  /*19430*/  LOP3.LUT R82, R83, 0x380, RZ, 0xc0, !PT ;  /* 0x0000038053527812 */ /* 0x000fe400078ec0ff */
[----:B------:R-:W-:Y:S02]  /*19440*/  LOP3.LUT R90, R91, 0x380, RZ, 0xc0, !PT ;  /* 0x000003805b5a7812 */ /* 0x000fe400078ec0ff */
[----:B------:R-:W-:Y:S02]  /*19450*/  LOP3.LUT R88, R89, 0x380, RZ, 0xc0, !PT ;  /* 0x0000038059587812 */ /* 0x000fe400078ec0ff */
[----:B------:R-:W-:Y:S02]  /*19460*/  LOP3.LUT R86, R87, 0x380, RZ, 0xc0, !PT ;  /* 0x0000038057567812 */ /* 0x000fe400078ec0ff */
[----:B------:R-:W-:Y:S02]  /*19470*/  SHF.R.U64 R84, R84, 0x3, RZ ;  /* 0x0000000354547819 */ /* 0x000fe400000012ff */
[----:B------:R-:W-:-:S02]  /*19480*/  SHF.R.U64 R82, R82, 0x3, RZ ;  /* 0x0000000352527819 */ /* 0x000fc400000012ff */
[----:B------:R-:W-:Y:S02]  /*19490*/  SHF.R.U64 R90, R90, 0x3, RZ ;  /* 0x000000035a5a7819 */ /* 0x000fe400000012ff */
[----:B------:R-:W-:Y:S02]  /*194a0*/  SHF.R.U64 R88, R88, 0x3, RZ ;  /* 0x0000000358587819 */ /* 0x000fe400000012ff */
[----:B------:R-:W-:Y:S02]  /*194b0*/  SHF.R.U64 R86, R86, 0x3, RZ ;  /* 0x0000000356567819 */ /* 0x000fe400000012ff */
[----:B------:R-:W-:Y:S01]  /*194c0*/  LOP3.LUT R84, R84, R85, RZ, 0x3c, !PT ;  /* 0x0000005554547212 */ /* 0x000fe200078e3cff */
[--C-:B------:R-:W-:Y:S01]  /*194d0*/  IMAD.X R85, RZ, RZ, R73.reuse, P3 ;  /* 0x000000ffff557224 */ /* 0x100fe200018e0649 */
[----:B------:R-:W-:Y:S02]  /*194e0*/  LOP3.LUT R82, R82, R83, RZ, 0x3c, !PT ;  /* 0x0000005352527212 */ /* 0x000fe400078e3cff */
[----:B------:R-:W-:Y:S01]  /*194f0*/  LOP3.LUT R90, R90, R91, RZ, 0x3c, !PT ;  /* 0x0000005b5a5a7212 */ /* 0x000fe200078e3cff */
[----:B------:R-:W-:Y:S01]  /*19500*/  IMAD.X R91, RZ, RZ, R73, P1 ;  /* 0x000000ffff5b7224 */ /* 0x000fe200008e0649 */
[----:B------:R-:W-:-:S02]  /*19510*/  IADD3.X R83, RZ, R73, RZ, P2, !PT ;  /* 0x00000049ff537210 */ /* 0x000fc400017fe4ff */
[----:B------:R-:W-:Y:S01]  /*19520*/  LOP3.LUT R88, R88, R89, RZ, 0x3c, !PT ;  /* 0x0000005958587212 */ /* 0x000fe200078e3cff */
[--C-:B------:R-:W-:Y:S01]  /*19530*/  IMAD.X R89, RZ, RZ, R73.reuse, P5 ;  /* 0x000000ffff597224 */ /* 0x100fe200028e0649 */
[C---:B------:R-:W-:Y:S02]  /*19540*/  IADD3 R97, P3, R72.reuse, 0x8040, RZ ;  /* 0x0000804048617810 */ /* 0x040fe40007f7e0ff */
[----:B------:R-:W-:Y:S02]  /*19550*/  IADD3 R75, P2, R72, 0x8020, RZ ;  /* 0x00008020484b7810 */ /* 0x000fe40007f5e0ff */
[----:B------:R-:W-:Y:S01]  /*19560*/  LOP3.LUT R86, R86, R87, RZ, 0x3c, !PT ;  /* 0x0000005756567212 */ /* 0x000fe200078e3cff */
[----:B------:R-:W-:Y:S01]  /*19570*/  IMAD.X R87, RZ, RZ, R73, P4 ;  /* 0x000000ffff577224 */ /* 0x000fe200020e0649 */
[C---:B------:R-:W-:Y:S02]  /*19580*/  IADD3 R69, P1, R72.reuse, 0x8000, RZ ;  /* 0x0000800048457810 */ /* 0x040fe40007f3e0ff */
[C---:B------:R-:W-:Y:S01]  /*19590*/  IADD3 R65, P5, R72.reuse, 0x4060, RZ ;  /* 0x0000406048417810 */ /* 0x040fe20007fbe0ff */
[----:B---3--:R-:W-:Y:S01]  /*195a0*/  IMAD.MOV.U32 R141, RZ, RZ, R96 ;  /* 0x000000ffff8d7224 */ /* 0x008fe200078e0060 */
[----:B------:R-:W-:-:S02]  /*195b0*/  IADD3 R61, P4, R72, 0x4040, RZ ;  /* 0x00004040483d7810 */ /* 0x000fc40007f9e0ff */
[----:B------:R-:W-:Y:S02]  /*195c0*/  LOP3.LUT R96, R97, 0x380, RZ, 0xc0, !PT ;  /* 0x0000038061607812 */ /* 0x000fe400078ec0ff */
[----:B------:R-:W-:Y:S02]  /*195d0*/  LOP3.LUT R74, R75, 0x380, RZ, 0xc0, !PT ;  /* 0x000003804b4a7812 */ /* 0x000fe400078ec0ff */
[----:B------:R-:W-:Y:S02]  /*195e0*/  LOP3.LUT R68, R69, 0x380, RZ, 0xc0, !PT ;  /* 0x0000038045447812 */ /* 0x000fe400078ec0ff */
[----:B------:R-:W-:Y:S02]  /*195f0*/  LOP3.LUT R64, R65, 0x380, RZ, 0xc0, !PT ;  /* 0x0000038041407812 */ /* 0x000fe400078ec0ff */
[----:B------:R-:W-:Y:S02]  /*19600*/  LOP3.LUT R60, R61, 0x380, RZ, 0xc0, !PT ;  /* 0x000003803d3c7812 */ /* 0x000fe400078ec0ff */
[----:B------:R-:W-:-:S02]  /*19610*/  SHF.R.U64 R96, R96, 0x3, RZ ;  /* 0x0000000360607819 */ /* 0x000fc400000012ff */
[----:B------:R-:W-:Y:S02]  /*19620*/  SHF.R.U64 R74, R74, 0x3, RZ ;  /* 0x000000034a4a7819 */ /* 0x000fe400000012ff */
[----:B------:R-:W-:Y:S02]  /*19630*/  SHF.R.U64 R68, R68, 0x3, RZ ;  /* 0x0000000344447819 */ /* 0x000fe400000012ff */
[----:B------:R-:W-:Y:S02]  /*19640*/  SHF.R.U64 R64, R64, 0x3, RZ ;  /* 0x0000000340407819 */ /* 0x000fe400000012ff */
[----:B------:R-:W-:Y:S02]  /*19650*/  SHF.R.U64 R60, R60, 0x3, RZ ;  /* 0x000000033c3c7819 */ /* 0x000fe400000012ff */
[----:B------:R-:W-:Y:S02]  /*19660*/  LOP3.LUT R96, R96, R97, RZ, 0x3c, !PT ;  /* 0x0000006160607212 */ /* 0x000fe400078e3cff */
[----:B------:R-:W-:Y:S01]  /*19670*/  LOP3.LUT R74, R74, R75, RZ, 0x3c, !PT ;  /* 0x0000004b4a4a7212 */ /* 0x000fe200078e3cff */
[--C-:B------:R-:W-:Y:S01]  /*19680*/  IMAD.X R75, RZ, RZ, R73.reuse, P2 ;  /* 0x000000ffff4b7224 */ /* 0x100fe200010e0649 */
[----:B------:R-:W-:Y:S01]  /*19690*/  LOP3.LUT R68, R68, R69, RZ, 0x3c, !PT ;  /* 0x0000004544447212 */ /* 0x000fe200078e3cff */
[----:B------:R-:W-:Y:S01]  /*196a0*/  IMAD.X R69, RZ, RZ, R73, P1 ;  /* 0x000000ffff457224 */ /* 0x000fe200008e0649 */
[----:B------:R-:W-:-:S02]  /*196b0*/  IADD3.X R97, RZ, R73, RZ, P3, !PT ;  /* 0x00000049ff617210 */ /* 0x000fc40001ffe4ff */
[----:B------:R-:W-:Y:S01]  /*196c0*/  LOP3.LUT R64, R64, R65, RZ, 0x3c, !PT ;  /* 0x0000004140407212 */ /* 0x000fe200078e3cff */
[----:B------:R-:W-:Y:S01]  /*196d0*/  IMAD.X R65, RZ, RZ, R73, P5 ;  /* 0x000000ffff417224 */ /* 0x000fe200028e0649 */
[C---:B------:R-:W-:Y:S02]  /*196e0*/  IADD3 R53, P3, R72.reuse, 0x4020, RZ ;  /* 0x0000402048357810 */ /* 0x040fe40007f7e0ff */
[----:B------:R-:W-:Y:S02]  /*196f0*/  IADD3 R45, P2, R72, 0x4000, RZ ;  /* 0x00004000482d7810 */ /* 0x000fe40007f5e0ff */
[----:B------:R-:W-:Y:S02]  /*19700*/  LOP3.LUT R60, R60, R61, RZ, 0x3c, !PT ;  /* 0x0000003d3c3c7212 */ /* 0x000fe400078e3cff */
[C---:B------:R-:W-:Y:S02]  /*19710*/  IADD3 R37, P1, R72.reuse, 0x60, RZ ;  /* 0x0000006048257810 */ /* 0x040fe40007f3e0ff */
[----:B0-----:R-:W-:-:S02]  /*19720*/  IADD3 R27, P5, R72, 0x40, RZ ;  /* 0x00000040481b7810 */ /* 0x001fc40007fbe0ff */
[----:B------:R-:W-:Y:S02]  /*19730*/  IADD3.X R61, RZ, R73, RZ, P4, !PT ;  /* 0x00000049ff3d7210 */ /* 0x000fe400027fe4ff */
[C---:B------:R-:W-:Y:S02]  /*19740*/  IADD3 R21, P4, R72.reuse, 0x20, RZ ;  /* 0x0000002048157810 */ /* 0x040fe40007f9e0ff */
[----:B------:R-:W-:Y:S02]  /*19750*/  LOP3.LUT R52, R53, 0x380, RZ, 0xc0, !PT ;  /* 0x0000038035347812 */ /* 0x000fe400078ec0ff */
[----:B------:R-:W-:Y:S02]  /*19760*/  LOP3.LUT R44, R45, 0x380, RZ, 0xc0, !PT ;  /* 0x000003802d2c7812 */ /* 0x000fe400078ec0ff */
[----:B------:R-:W-:Y:S02]  /*19770*/  LOP3.LUT R36, R37, 0x380, RZ, 0xc0, !PT ;  /* 0x0000038025247812 */ /* 0x000fe400078ec0ff */
[----:B------:R-:W-:-:S02]  /*19780*/  LOP3.LUT R9, R72, 0x380, RZ, 0xc0, !PT ;  /* 0x0000038048097812 */ /* 0x000fc400078ec0ff */
[----:B------:R-:W-:Y:S02]  /*19790*/  LOP3.LUT R26, R27, 0x380, RZ, 0xc0, !PT ;  /* 0x000003801b1a7812 */ /* 0x000fe400078ec0ff */
[----:B------:R-:W-:Y:S02]  /*197a0*/  LOP3.LUT R8, R21, 0x380, RZ, 0xc0, !PT ;  /* 0x0000038015087812 */ /* 0x000fe400078ec0ff */
[----:B------:R-:W-:Y:S02]  /*197b0*/  SHF.R.U64 R52, R52, 0x3, RZ ;  /* 0x0000000334347819 */ /* 0x000fe400000012ff */
[----:B------:R-:W-:Y:S02]  /*197c0*/  SHF.R.U64 R44, R44, 0x3, RZ ;  /* 0x000000032c2c7819 */ /* 0x000fe400000012ff */
[----:B------:R-:W-:Y:S02]  /*197d0*/  SHF.R.U64 R36, R36, 0x3, RZ ;  /* 0x0000000324247819 */ /* 0x000fe400000012ff */
[----:B------:R-:W-:-:S02]  /*197e0*/  SHF.R.U64 R9, R9, 0x3, RZ ;  /* 0x0000000309097819 */ /* 0x000fc400000012ff */
[----:B------:R-:W-:Y:S02]  /*197f0*/  SHF.R.U64 R26, R26, 0x3, RZ ;  /* 0x000000031a1a7819 */ /* 0x000fe400000012ff */
[----:B------:R-:W-:Y:S01]  /*19800*/  SHF.R.U64 R8, R8, 0x3, RZ ;  /* 0x0000000308087819 */ /* 0x000fe200000012ff */
[----:B----4-:R-:W-:Y:S01]  /*19810*/  IMAD.MOV.U32 R143, RZ, RZ, R94 ;  /* 0x000000ffff8f7224 */ /* 0x010fe200078e005e */
[----:B------:R-:W-:Y:S01]  /*19820*/  LOP3.LUT R52, R52, R53, RZ, 0x3c, !PT ;  /* 0x0000003534347212 */ /* 0x000fe200078e3cff */
[--C-:B------:R-:W-:Y:S01]  /*19830*/  IMAD.X R53, RZ, RZ, R73.reuse, P3 ;  /* 0x000000ffff357224 */ /* 0x100fe200018e0649 */
[----:B------:R-:W-:Y:S01]  /*19840*/  LOP3.LUT R44, R44, R45, RZ, 0x3c, !PT ;  /* 0x0000002d2c2c7212 */ /* 0x000fe200078e3cff */
[--C-:B------:R-:W-:Y:S01]  /*19850*/  IMAD.X R45, RZ, RZ, R73.reuse, P2 ;  /* 0x000000ffff2d7224 */ /* 0x100fe200010e0649 */
[----:B------:R-:W-:Y:S01]  /*19860*/  LOP3.LUT R36, R36, R37, RZ, 0x3c, !PT ;  /* 0x0000002524247212 */ /* 0x000fe200078e3cff */
[--C-:B------:R-:W-:Y:S01]  /*19870*/  IMAD.X R37, RZ, RZ, R73.reuse, P1 ;  /* 0x000000ffff257224 */ /* 0x100fe200008e0649 */
[----:B------:R-:W-:Y:S01]  /*19880*/  LOP3.LUT R72, R9, R72, RZ, 0x3c, !PT ;  /* 0x0000004809487212 */ /* 0x000fe200078e3cff */
[----:B------:R-:W-:Y:S01]  /*19890*/  IMAD.X R9, RZ, RZ, R73, P4 ;  /* 0x000000ffff097224 */ /* 0x000fe200020e0649 */
[----:B------:R-:W-:-:S02]  /*198a0*/  LOP3.LUT R26, R26, R27, RZ, 0x3c, !PT ;  /* 0x0000001b1a1a7212 */ /* 0x000fc400078e3cff */
[----:B------:R-:W-:Y:S02]  /*198b0*/  LOP3.LUT R8, R8, R21, RZ, 0x3c, !PT ;  /* 0x0000001508087212 */ /* 0x000fe400078e3cff */
[-C--:B------:R-:W-:Y:S02]  /*198c0*/  IADD3.X R27, RZ, R73.reuse, RZ, P5, !PT ;  /* 0x00000049ff1b7210 */ /* 0x080fe40002ffe4ff */
[----:B------:R-:W-:Y:S02]  /*198d0*/  MOV R99, R72 ;  /* 0x0000004800637202 */ /* 0x000fe40000000f00 */
[----:B------:R-:W-:Y:S02]  /*198e0*/  MOV R81, R90 ;  /* 0x0000005a00517202 */ /* 0x000fe40000000f00 */
[----:B------:R-:W-:Y:S02]  /*198f0*/  MOV R79, R88 ;  /* 0x00000058004f7202 */ /* 0x000fe40000000f00 */
[----:B------:R-:W-:Y:S01]  /*19900*/  MOV R98, R86 ;  /* 0x0000005600627202 */ /* 0x000fe20000000f00 */
[----:B------:R-:W-:Y:S01]  /*19910*/  IMAD.SHL.U32 R87, R141, 0x4, RZ ;  /* 0x000000048d577824 */ /* 0x000fe200078e00ff */
[----:B------:R-:W-:-:S02]  /*19920*/  MOV R96, R96 ;  /* 0x0000006000607202 */ /* 0x000fc40000000f00 */
[----:B------:R-:W-:Y:S02]  /*19930*/  MOV R85, R84 ;  /* 0x0000005400557202 */ /* 0x000fe40000000f00 */
[----:B------:R-:W-:Y:S02]  /*19940*/  MOV R83, R82 ;  /* 0x0000005200537202 */ /* 0x000fe40000000f00 */
[----:B------:R-:W-:Y:S02]  /*19950*/  MOV R95, R74 ;  /* 0x0000004a005f7202 */ /* 0x000fe40000000f00 */
[----:B------:R-:W-:Y:S02]  /*19960*/  MOV R94, R68 ;  /* 0x00000044005e7202 */ /* 0x000fe40000000f00 */
[----:B------:R-:W-:Y:S02]  /*19970*/  MOV R93, R64 ;  /* 0x00000040005d7202 */ /* 0x000fe40000000f00 */
[----:B------:R-:W-:-:S02]  /*19980*/  MOV R92, R60 ;  /* 0x0000003c005c7202 */ /* 0x000fc40000000f00 */
[----:B------:R-:W-:Y:S02]  /*19990*/  MOV R91, R52 ;  /* 0x00000034005b7202 */ /* 0x000fe40000000f00 */
[----:B------:R-:W-:Y:S02]  /*199a0*/  MOV R90, R44 ;  /* 0x0000002c005a7202 */ /* 0x000fe40000000f00 */
[----:B------:R-:W-:Y:S02]  /*199b0*/  MOV R89, R36 ;  /* 0x0000002400597202 */ /* 0x000fe40000000f00 */
[----:B------:R-:W-:Y:S02]  /*199c0*/  MOV R88, R26 ;  /* 0x0000001a00587202 */ /* 0x000fe40000000f00 */
[----:B------:R-:W-:Y:S02]  /*199d0*/  MOV R73, R8 ;  /* 0x0000000800497202 */ /* 0x000fe40000000f00 */
[----:B------:R-:W-:Y:S01]  /*199e0*/  SHF.L.U64.HI R97, R141, 0x2, R143 ;  /* 0x000000028d617819 */ /* 0x000fe2000001028f */
[----:B------:R-:W-:Y:S06]  /*199f0*/  BRA.DIV UR4, `(.L_x_665) ;  /* 0x000000c204447947 */ /* 0x000fec000b800000 */
[----:B------:R-:W-:Y:S02]  /*19a00*/  SEL R9, R32, R33, P0 ;  /* 0x0000002120097207 */ /* 0x000fe40000000000 */
[----:B------:R-:W-:Y:S02]  /*19a10*/  SEL R6, R33, R32, P0 ;  /* 0x0000002021067207 */ /* 0x000fe40000000000 */
[----:B------:R-:W-:Y:S02]  /*19a20*/  SEL R21, R40, R41, P0 ;  /* 0x0000002928157207 */ /* 0x000fe40000000000 */
[----:B------:R-:W-:Y:S01]  /*19a30*/  SEL R8, R41, R40, P0 ;  /* 0x0000002829087207 */ /* 0x000fe20000000000 */
[----:B-----5:R-:W-:Y:S01]  /*19a40*/  SHFL.IDX PT, R9, R9, R0, 0x1c1f ;  /* 0x001c1f0009097589 */ /* 0x020fe200000e0000 */
[----:B------:R-:W-:Y:S02]  /*19a50*/  SEL R33, R80, R39, P0 ;  /* 0x0000002750217207 */ /* 0x000fe40000000000 */
[----:B------:R-:W-:Y:S01]  /*19a60*/  SEL R40, R39, R80, P0 ;  /* 0x0000005027287207 */ /* 0x000fe20000000000 */
[----:B------:R-:W-:Y:S01]  /*19a70*/  SHFL.IDX PT, R21, R21, R0, 0x1c1f ;  /* 0x001c1f0015157589 */ /* 0x000fe200000e0000 */
[----:B------:R-:W-:-:S02]  /*19a80*/  SEL R53, R34, R5, P0 ;  /* 0x0000000522357207 */ /* 0x000fc40000000000 */
[----:B------:R-:W-:Y:S02]  /*19a90*/  SEL R80, R5, R34, P0 ;  /* 0x0000002205507207 */ /* 0x000fe40000000000 */
[----:B------:R-:W-:Y:S02]  /*19aa0*/  SEL R25, R48, R49, P0 ;  /* 0x0000003130197207 */ /* 0x000fe40000000000 */
[----:B------:R-:W-:Y:S01]  /*19ab0*/  SEL R27, R24, R57, P0 ;  /* 0x00000039181b7207 */ /* 0x000fe20000000000 */
[----:B------:R-:W-:Y:S01]  /*19ac0*/  SHFL.IDX PT, R53, R53, R0, 0x1c1f ;  /* 0x001c1f0035357589 */ /* 0x000fe200000e0000 */
[----:B------:R-:W-:Y:S02]  /*19ad0*/  SEL R31, R38, R35, P0 ;  /* 0x00000023261f7207 */ /* 0x000fe40000000000 */
[----:B------:R-:W-:Y:S01]  /*19ae0*/  LOP3.LUT R5, R0, 0x2, RZ, 0x3c, !PT ;  /* 0x0000000200057812 */ /* 0x000fe200078e3cff */
        /* <DEDUP_REMOVED lines=45> */
[----:B------:R-:W0:Y:S01]  /*19dc0*/  SHFL.IDX PT, R7, R13, R0, 0x1c1f ;  /* 0x001c1f000d077589 */ /* 0x000e2200000e0000 */
[----:B------:R-:W-:-:S02]  /*19dd0*/  SEL R103, R30, R109, P0 ;  /* 0x0000006d1e677207 */ /* 0x000fc40000000000 */
[----:B------:R-:W-:Y:S01]  /*19de0*/  SEL R106, R109, R30, P0 ;  /* 0x0000001e6d6a7207 */ /* 0x000fe20000000000 */
[----:B------:R-:W-:Y:S01]  /*19df0*/  SHFL.IDX PT, R42, R33, R0, 0x1c1f ;  /* 0x001c1f00212a7589 */ /* 0x000fe200000e0000 */
[----:B------:R-:W-:Y:S02]  /*19e00*/  SEL R59, R111, R112, P0 ;  /* 0x000000706f3b7207 */ /* 0x000fe40000000000 */
[----:B------:R-:W-:Y:S01]  /*19e10*/  SEL R63, R114, R123, P0 ;  /* 0x0000007b723f7207 */ /* 0x000fe20000000000 */
[----:B------:R1:W2:Y:S01]  /*19e20*/  SHFL.IDX PT, R30, R8, R5, 0x1c1f ;  /* 0x001c1f05081e7589 */ /* 0x0002a200000e0000 */
[----:B------:R-:W-:Y:S02]  /*19e30*/  SEL R67, R116, R131, P0 ;  /* 0x0000008374437207 */ /* 0x000fe40000000000 */
[----:B------:R-:W-:Y:S01]  /*19e40*/  SEL R71, R118, R139, P0 ;  /* 0x0000008b76477207 */ /* 0x000fe20000000000 */
[----:B------:R-:W-:Y:S01]  /*19e50*/  SHFL.IDX PT, R50, R37, R0, 0x1c1f ;  /* 0x001c1f0025327589 */ /* 0x000fe200000e0000 */
[----:B------:R-:W-:-:S02]  /*19e60*/  SEL R56, R113, R56, P0 ;  /* 0x0000003871387207 */ /* 0x000fc40000000000 */
[----:B------:R-:W-:Y:S01]  /*19e70*/  SEL R60, R121, R120, P0 ;  /* 0x00000078793c7207 */ /* 0x000fe20000000000 */
[----:B------:R-:W3:Y:S01]  /*19e80*/  SHFL.IDX PT, R33, R40, R5, 0x1c1f ;  /* 0x001c1f0528217589 */ /* 0x000ee200000e0000 */
        /* <DEDUP_REMOVED lines=19> */
[----:B0-----:R-:W-:Y:S01]  /*19fc0*/  SEL R4, R7, R26, P0 ;  /* 0x0000001a07047207 */ /* 0x001fe20000000000 */
[----:B------:R-:W0:Y:S01]  /*19fd0*/  SHFL.IDX PT, R35, R44, R5, 0x1c1f ;  /* 0x001c1f052c237589 */ /* 0x000e2200000e0000 */
[----:B------:R-:W-:Y:S02]  /*19fe0*/  SEL R6, R26, R7, P0 ;  /* 0x000000071a067207 */ /* 0x000fe40000000000 */
[----:B-1----:R-:W-:Y:S01]  /*19ff0*/  SEL R8, R9, R28, P0 ;  /* 0x0000001c09087207 */ /* 0x002fe20000000000 */
[----:B------:R-:W1:Y:S01]  /*1a000*/  SHFL.IDX PT, R39, R52, R5, 0x1c1f ;  /* 0x001c1f0534277589 */ /* 0x000e6200000e0000 */
[----:B------:R-:W-:-:S02]  /*1a010*/  SEL R10, R28, R9, P0 ;  /* 0x000000091c0a7207 */ /* 0x000fc40000000000 */
[----:B--2---:R-:W-:Y:S01]  /*1a020*/  SEL R12, R21, R30, P0 ;  /* 0x0000001e150c7207 */ /* 0x004fe20000000000 */
[----:B------:R-:W-:Y:S01]  /*1a030*/  SHFL.IDX PT, R69, R69, R0, 0x1c1f ;  /* 0x001c1f0045457589 */ /* 0x000fe200000e0000 */
[----:B------:R-:W-:Y:S02]  /*1a040*/  SEL R14, R30, R21, P0 ;  /* 0x000000151e0e7207 */ /* 0x000fe40000000000 */
[----:B------:R-:W-:Y:S01]  /*1a050*/  SEL R24, R25, R32, P0 ;  /* 0x0000002019187207 */ /* 0x000fe20000000000 */
[----:B------:R-:W2:Y:S01]  /*1a060*/  SHFL.IDX PT, R41, R56, R5, 0x1c1f ;  /* 0x001c1f0538297589 */ /* 0x000ea200000e0000 */
[----:B------:R-:W-:Y:S02]  /*1a070*/  SEL R26, R32, R25, P0 ;  /* 0x00000019201a7207 */ /* 0x000fe40000000000 */
[----:B------:R-:W-:Y:S01]  /*1a080*/  SEL R28, R27, R34, P0 ;  /* 0x000000221b1c7207 */ /* 0x000fe20000000000 */
[----:B------:R-:W4:Y:S01]  /*1a090*/  SHFL.IDX PT, R43, R60, R5, 0x1c1f ;  /* 0x001c1f053c2b7589 */ /* 0x000f2200000e0000 */
[----:B------:R-:W-:-:S02]  /*1a0a0*/  SEL R30, R34, R27, P0 ;  /* 0x0000001b221e7207 */ /* 0x000fc40000000000 */
[----:B------:R-:W-:Y:S01]  /*1a0b0*/  SEL R32, R29, R36, P0 ;  /* 0x000000241d207207 */ /* 0x000fe20000000000 */
[----:B------:R-:W4:Y:S01]  /*1a0c0*/  SHFL.IDX PT, R45, R64, R5, 0x1c1f ;  /* 0x001c1f05402d7589 */ /* 0x000f2200000e0000 */
[----:B------:R-:W-:Y:S02]  /*1a0d0*/  SEL R34, R36, R29, P0 ;  /* 0x0000001d24227207 */ /* 0x000fe40000000000 */
[----:B------:R-:W-:Y:S01]  /*1a0e0*/  SEL R36, R31, R38, P0 ;  /* 0x000000261f247207 */ /* 0x000fe20000000000 */
[----:B------:R-:W4:Y:S01]  /*1a0f0*/  SHFL.IDX PT, R47, R68, R5, 0x1c1f ;  /* 0x001c1f05442f7589 */ /* 0x000f2200000e0000 */
[----:B---3--:R-:W-:Y:S02]  /*1a100*/  SEL R40, R42, R33, P0 ;  /* 0x000000212a287207 */ /* 0x008fe40000000000 */
[----:B0-----:R-:W-:Y:S01]  /*1a110*/  SEL R44, R46, R35, P0 ;  /* 0x000000232e2c7207 */ /* 0x001fe20000000000 */
[----:B------:R-:W0:Y:S01]  /*1a120*/  SHFL.IDX PT, R49, R72, R5, 0x1c1f ;  /* 0x001c1f0548317589 */ /* 0x000e2200000e0000 */
[----:B------:R-:W-:-:S02]  /*1a130*/  SEL R48, R50, R37, P0 ;  /* 0x0000002532307207 */ /* 0x000fc40000000000 */
[----:B-1----:R-:W-:Y:S01]  /*1a140*/  SEL R52, R54, R39, P0 ;  /* 0x0000002736347207 */ /* 0x002fe20000000000 */
[----:B------:R-:W1:Y:S01]  /*1a150*/  SHFL.IDX PT, R84, R84, R5, 0x1c1f ;  /* 0x001c1f0554547589 */ /* 0x000e6200000e0000 */
[----:B------:R-:W-:Y:S02]  /*1a160*/  SEL R38, R38, R31, P0 ;  /* 0x0000001f26267207 */ /* 0x000fe40000000000 */
[----:B------:R-:W-:Y:S01]  /*1a170*/  SEL R42, R33, R42, P0 ;  /* 0x0000002a212a7207 */ /* 0x000fe20000000000 */
[----:B------:R-:W3:Y:S01]  /*1a180*/  SHFL.IDX PT, R86, R86, R5, 0x1c1f ;  /* 0x001c1f0556567589 */ /* 0x000ee200000e0000 */
[----:B------:R-:W-:Y:S02]  /*1a190*/  SEL R46, R35, R46, P0 ;  /* 0x0000002e232e7207 */ /* 0x000fe40000000000 */
[----:B------:R-:W-:Y:S01]  /*1a1a0*/  SEL R50, R37, R50, P0 ;  /* 0x0000003225327207 */ /* 0x000fe20000000000 */
[----:B------:R-:W3:Y:S01]  /*1a1b0*/  SHFL.IDX PT, R100, R100, R5, 0x1c1f ;  /* 0x001c1f0564647589 */ /* 0x000ee200000e0000 */
[----:B------:R-:W-:-:S02]  /*1a1c0*/  SEL R54, R39, R54, P0 ;  /* 0x0000003627367207 */ /* 0x000fc40000000000 */
[----:B--2---:R-:W-:Y:S01]  /*1a1d0*/  SEL R56, R58, R41, P0 ;  /* 0x000000293a387207 */ /* 0x004fe20000000000 */
[----:B------:R-:W2:Y:S01]  /*1a1e0*/  SHFL.IDX PT, R102, R102, R5, 0x1c1f ;  /* 0x001c1f0566667589 */ /* 0x000ea200000e0000 */
[----:B----4-:R-:W-:Y:S02]  /*1a1f0*/  SEL R60, R62, R43, P0 ;  /* 0x0000002b3e3c7207 */ /* 0x010fe40000000000 */
[----:B------:R-:W-:Y:S01]  /*1a200*/  SEL R64, R66, R45, P0 ;  /* 0x0000002d42407207 */ /* 0x000fe20000000000 */
[----:B------:R-:W-:Y:S01]  /*1a210*/  SHFL.IDX PT, R51, R51, R0, 0x1c1f ;  /* 0x001c1f0033337589 */ /* 0x000fe200000e0000 */
[----:B------:R-:W-:Y:S02]  /*1a220*/  SEL R68, R70, R47, P0 ;  /* 0x0000002f46447207 */ /* 0x000fe40000000000 */
[----:B------:R-:W-:Y:S01]  /*1a230*/  SEL R58, R41, R58, P0 ;  /* 0x0000003a293a7207 */ /* 0x000fe20000000000 */
[----:B------:R-:W-:Y:S01]  /*1a240*/  SHFL.IDX PT, R55, R55, R0, 0x1c1f ;  /* 0x001c1f0037377589 */ /* 0x000fe200000e0000 */
[----:B0-----:R-:W-:-:S02]  /*1a250*/  SEL R72, R74, R49, P0 ;  /* 0x000000314a487207 */ /* 0x001fc40000000000 */
[----:B------:R-:W-:Y:S01]  /*1a260*/  SEL R62, R43, R62, P0 ;  /* 0x0000003e2b3e7207 */ /* 0x000fe20000000000 */
[----:B------:R-:W-:Y:S01]  /*1a270*/  SHFL.IDX PT, R59, R59, R0, 0x1c1f ;  /* 0x001c1f003b3b7589 */ /* 0x000fe200000e0000 */
[----:B-1----:R-:W-:Y:S02]  /*1a280*/  SEL R25, R57, R84, P0 ;  /* 0x0000005439197207 */ /* 0x002fe40000000000 */
[----:B------:R-:W-:Y:S01]  /*1a290*/  SEL R27, R84, R57, P0 ;  /* 0x00000039541b7207 */ /* 0x000fe20000000000 */
[----:B------:R-:W-:Y:S01]  /*1a2a0*/  SHFL.IDX PT, R63, R63, R0, 0x1c1f ;  /* 0x001c1f003f3f7589 */ /* 0x000fe200000e0000 */
[----:B---3--:R-:W-:Y:S02]  /*1a2b0*/  SEL R29, R61, R86, P0 ;  /* 0x000000563d1d7207 */ /* 0x008fe40000000000 */
[----:B------:R-:W-:Y:S01]  /*1a2c0*/  SEL R31, R86, R61, P0 ;  /* 0x0000003d561f7207 */ /* 0x000fe20000000000 */
[----:B------:R-:W-:Y:S01]  /*1a2d0*/  SHFL.IDX PT, R67, R67, R0, 0x1c1f ;  /* 0x001c1f0043437589 */ /* 0x000fe200000e0000 */
[----:B------:R-:W-:-:S02]  /*1a2e0*/  SEL R33, R65, R100, P0 ;  /* 0x0000006441217207 */ /* 0x000fc40000000000 */
[----:B------:R-:W-:Y:S01]  /*1a2f0*/  SEL R35, R100, R65, P0 ;  /* 0x0000004164237207 */ /* 0x000fe20000000000 */
[----:B------:R-:W-:Y:S01]  /*1a300*/  SHFL.IDX PT, R71, R71, R0, 0x1c1f ;  /* 0x001c1f0047477589 */ /* 0x000fe200000e0000 */
[----:B--2---:R-:W-:Y:S02]  /*1a310*/  SEL R37, R69, R102, P0 ;  /* 0x0000006645257207 */ /* 0x004fe40000000000 */
[----:B------:R-:W-:Y:S01]  /*1a320*/  SEL R39, R102, R69, P0 ;  /* 0x0000004566277207 */ /* 0x000fe20000000000 */
[----:B------:R-:W0:Y:S01]  /*1a330*/  SHFL.IDX PT, R78, R78, R5, 0x1c1f ;  /* 0x001c1f054e4e7589 */ /* 0x000e2200000e0000 */
[----:B------:R-:W-:Y:S02]  /*1a340*/  SEL R66, R45, R66, P0 ;  /* 0x000000422d427207 */ /* 0x000fe40000000000 */
[----:B------:R-:W-:Y:S01]  /*1a350*/  SEL R70, R47, R70, P0 ;  /* 0x000000462f467207 */ /* 0x000fe20000000000 */
[----:B------:R-:W1:Y:S01]  /*1a360*/  SHFL.IDX PT, R80, R80, R5, 0x1c1f ;  /* 0x001c1f0550507589 */ /* 0x000e6200000e0000 */
[----:B------:R-:W-:-:S03]  /*1a370*/  SEL R74, R49, R74, P0 ;  /* 0x0000004a314a7207 */ /* 0x000fc60000000000 */
[----:B------:R-:W2:Y:S04]  /*1a380*/  SHFL.IDX PT, R82, R82, R5, 0x1c1f ;  /* 0x001c1f0552527589 */ /* 0x000ea800000e0000 */
[----:B------:R-:W3:Y:S04]  /*1a390*/  SHFL.IDX PT, R112, R112, R5, 0x1c1f ;  /* 0x001c1f0570707589 */ /* 0x000ee800000e0000 */
[----:B------:R-:W4:Y:S04]  /*1a3a0*/  SHFL.IDX PT, R114, R114, R5, 0x1c1f ;  /* 0x001c1f0572727589 */ /* 0x000f2800000e0000 */
[----:B------:R-:W4:Y:S04]  /*1a3b0*/  SHFL.IDX PT, R116, R116, R5, 0x1c1f ;  /* 0x001c1f0574747589 */ /* 0x000f2800000e0000 */
[----:B------:R-:W4:Y:S01]  /*1a3c0*/  SHFL.IDX PT, R118, R118, R5, 0x1c1f ;  /* 0x001c1f0576767589 */ /* 0x000f2200000e0000 */
[----:B0-----:R-:W-:-:S03]  /*1a3d0*/  SEL R7, R78, R51, P0 ;  /* 0x000000334e077207 */ /* 0x001fc60000000000 */
[----:B------:R-:W-:Y:S01]  /*1a3e0*/  SHFL.IDX PT, R101, R101, R0, 0x1c1f ;  /* 0x001c1f0065657589 */ /* 0x000fe200000e0000 */
[----:B-1----:R-:W-:Y:S02]  /*1a3f0*/  SEL R9, R53, R80, P0 ;  /* 0x0000005035097207 */ /* 0x002fe40000000000 */
[----:B------:R-:W-:Y:S01]  /*1a400*/  SEL R11, R80, R53, P0 ;  /* 0x00000035500b7207 */ /* 0x000fe20000000000 */
[----:B------:R-:W-:Y:S01]  /*1a410*/  SHFL.IDX PT, R103, R103, R0, 0x1c1f ;  /* 0x001c1f0067677589 */ /* 0x000fe200000e0000 */
[----:B--2---:R-:W-:Y:S02]  /*1a420*/  SEL R13, R55, R82, P0 ;  /* 0x00000052370d7207 */ /* 0x004fe40000000000 */
[----:B------:R-:W-:Y:S01]  /*1a430*/  SEL R15, R82, R55, P0 ;  /* 0x00000037520f7207 */ /* 0x000fe20000000000 */
[----:B------:R-:W-:Y:S01]  /*1a440*/  SHFL.IDX PT, R105, R105, R0, 0x1c1f ;  /* 0x001c1f0069697589 */ /* 0x000fe200000e0000 */
[----:B---3--:R-:W-:Y:S02]  /*1a450*/  SEL R57, R59, R112, P0 ;  /* 0x000000703b397207 */ /* 0x008fe40000000000 */
[----:B------:R-:W-:Y:S01]  /*1a460*/  SEL R59, R112, R59, P0 ;  /* 0x0000003b703b7207 */ /* 0x000fe20000000000 */
[----:B------:R-:W-:Y:S01]  /*1a470*/  SHFL.IDX PT, R107, R107, R0, 0x1c1f ;  /* 0x001c1f006b6b7589 */ /* 0x000fe200000e0000 */
[----:B----4-:R-:W-:-:S02]  /*1a480*/  SEL R61, R63, R114, P0 ;  /* 0x000000723f3d7207 */ /* 0x010fc40000000000 */
[----:B------:R-:W-:Y:S01]  /*1a490*/  SEL R63, R114, R63, P0 ;  /* 0x0000003f723f7207 */ /* 0x000fe20000000000 */
[----:B------:R-:W0:Y:S01]  /*1a4a0*/  SHFL.IDX PT, R104, R104, R5, 0x1c1f ;  /* 0x001c1f0568687589 */ /* 0x000e2200000e0000 */
[----:B------:R-:W-:Y:S02]  /*1a4b0*/  SEL R65, R67, R116, P0 ;  /* 0x0000007443417207 */ /* 0x000fe40000000000 */
[----:B------:R-:W-:Y:S01]  /*1a4c0*/  SEL R67, R116, R67, P0 ;  /* 0x0000004374437207 */ /* 0x000fe20000000000 */
[----:B------:R-:W1:Y:S01]  /*1a4d0*/  SHFL.IDX PT, R106, R106, R5, 0x1c1f ;  /* 0x001c1f056a6a7589 */ /* 0x000e6200000e0000 */
[----:B------:R-:W-:Y:S02]  /*1a4e0*/  SEL R69, R71, R118, P0 ;  /* 0x0000007647457207 */ /* 0x000fe40000000000 */
[----:B------:R-:W-:Y:S01]  /*1a4f0*/  SEL R71, R118, R71, P0 ;  /* 0x0000004776477207 */ /* 0x000fe20000000000 */
[----:B------:R-:W2:Y:S04]  /*1a500*/  SHFL.IDX PT, R108, R108, R5, 0x1c1f ;  /* 0x001c1f056c6c7589 */ /* 0x000ea800000e0000 */
[----:B------:R-:W3:Y:S04]  /*1a510*/  SHFL.IDX PT, R110, R110, R5, 0x1c1f ;  /* 0x001c1f056e6e7589 */ /* 0x000ee800000e0000 */
[----:B------:R4:W3:Y:S04]  /*1a520*/  SHFL.IDX PT, R2, R2, R5, 0x1c1f ;  /* 0x001c1f0502027589 */ /* 0x0008e800000e0000 */
[----:B------:R1:W3:Y:S01]  /*1a530*/  SHFL.IDX PT, R75, R75, R0, 0x1c1f ;  /* 0x001c1f004b4b7589 */ /* 0x0002e200000e0000 */
[----:B0-----:R-:W-:-:S02]  /*1a540*/  SEL R41, R101, R104, P0 ;  /* 0x0000006865297207 */ /* 0x001fc40000000000 */
[----:B----4-:R-:W-:Y:S02]  /*1a550*/  SEL R5, R51, R78, P0 ;  /* 0x0000004e33057207 */ /* 0x010fe40000000000 */
[----:B------:R-:W-:Y:S02]  /*1a560*/  SEL R43, R104, R101, P0 ;  /* 0x00000065682b7207 */ /* 0x000fe40000000000 */
[----:B-1----:R-:W-:Y:S01]  /*1a570*/  SEL R45, R103, R106, P0 ;  /* 0x0000006a672d7207 */ /* 0x002fe20000000000 */
[----:B------:R-:W-:Y:S01]  /*1a580*/  IMAD.MOV.U32 R0, RZ, RZ, RZ ;  /* 0x000000ffff007224 */ /* 0x000fe200078e00ff */
[----:B------:R-:W-:Y:S02]  /*1a590*/  SEL R47, R106, R103, P0 ;  /* 0x000000676a2f7207 */ /* 0x000fe40000000000 */
[----:B--2---:R-:W-:Y:S02]  /*1a5a0*/  SEL R49, R105, R108, P0 ;  /* 0x0000006c69317207 */ /* 0x004fe40000000000 */
[----:B------:R-:W-:-:S02]  /*1a5b0*/  SEL R51, R108, R105, P0 ;  /* 0x000000696c337207 */ /* 0x000fc40000000000 */
[----:B---3--:R-:W-:Y:S02]  /*1a5c0*/  SEL R53, R107, R110, P0 ;  /* 0x0000006e6b357207 */ /* 0x008fe40000000000 */
[----:B------:R-:W-:-:S07]  /*1a5d0*/  SEL R55, R110, R107, P0 ;  /* 0x0000006b6e377207 */ /* 0x000fce0000000000 */
.L_x_959:
[----:B------:R-:W-:Y:S05]  /*1a5e0*/  WARPSYNC.ALL ;  /* 0x0000000000007948 */ /* 0x000fea0003800000 */
[----:B------:R-:W-:Y:S01]  /*1a5f0*/  BAR.SYNC.DEFER_BLOCKING 0x1, 0x100 ;  /* 0x0044000000007b1d */ /* 0x000fe20000010000 */
[----:B------:R-:W-:-:S05]  /*1a600*/  IADD3 R86, R148, -0x80, RZ ;  /* 0xffffff8094567810 */ /* 0x000fca0007ffe0ff */
[----:B------:R-:W-:Y:S01]  /*1a610*/  ULDC.64 UR4, c[0x0][0xc00] ;  /* 0x0003000000047ab9 */ /* 0x000fe20000000a00 */
[----:B------:R-:W2:Y:S01]  /*1a620*/  LDL R82, [R1+0x38] ;  /* 0x0000380001527983 */ /* 0x000ea20000100800 */
[----:B------:R-:W-:Y:S02]  /*1a630*/  ISETP.NE.U32.AND P1, PT, RZ, UR4, PT ;  /* 0x00000004ff007c0c */ /* 0x000fe4000bf25070 */
[----:B------:R-:W-:Y:S02]  /*1a640*/  IADD3 R100, P2, R87, UR4, RZ ;  /* 0x0000000457647c10 */ /* 0x000fe4000ff5e0ff */
[----:B------:R-:W-:Y:S02]  /*1a650*/  ISETP.NE.AND.EX P1, PT, RZ, UR5, PT, P1 ;  /* 0x00000005ff007c0c */ /* 0x000fe4000bf25310 */
[----:B------:R-:W-:Y:S01]  /*1a660*/  IADD3.X R101, R97, UR5, RZ, P2, !PT ;  /* 0x0000000561657c10 */ /* 0x000fe200097fe4ff */
[----:B------:R-:W-:Y:S01]  /*1a670*/  ULDC.64 UR4, c[0x0][0xc08] ;  /* 0x0003020000047ab9 */ /* 0x000fe20000000a00 */
[----:B------:R0:W-:Y:S04]  /*1a680*/  STSM.16.M88.4 [R99], R4 ;  /* 0x0000000463007844 */ /* 0x0001e80000000200 */
[----:B------:R1:W-:Y:S04]  /*1a690*/  STSM.16.M88.4 [R73], R8 ;  /* 0x0000000849007844 */ /* 0x0003e80000000200 */
[----:B------:R-:W-:Y:S04]  /*1a6a0*/  STSM.16.M88.4 [R88], R12 ;  /* 0x0000000c58007844 */ /* 0x000fe80000000200 */
[----:B------:R-:W-:Y:S01]  /*1a6b0*/  STSM.16.M88.4 [R89], R24 ;  /* 0x0000001859007844 */ /* 0x000fe20000000200 */
[----:B0-----:R-:W-:-:S03]  /*1a6c0*/  SHF.R.S32.HI R4, RZ, 0x1f, R86 ;  /* 0x0000001fff047819 */ /* 0x001fc60000011456 */
[----:B------:R-:W-:Y:S01]  /*1a6d0*/  STSM.16.M88.4 [R90], R28 ;  /* 0x0000001c5a007844 */ /* 0x000fe20000000200 */
[----:B------:R-:W-:-:S03]  /*1a6e0*/  LEA.HI R5, R4, R86, RZ, 0x7 ;  /* 0x0000005604057211 */ /* 0x000fc600078f38ff */
[----:B------:R-:W-:Y:S01]  /*1a6f0*/  STSM.16.M88.4 [R91], R32 ;  /* 0x000000205b007844 */ /* 0x000fe20000000200 */
[----:B-1----:R-:W-:Y:S02]  /*1a700*/  SEL R73, R75, R2, P0 ;  /* 0x000000024b497207 */ /* 0x002fe40000000000 */
[----:B------:R-:W-:Y:S01]  /*1a710*/  LOP3.LUT R6, R5, 0xffffff80, RZ, 0xc0, !PT ;  /* 0xffffff8005067812 */ /* 0x000fe200078ec0ff */
[----:B------:R-:W-:Y:S01]  /*1a720*/  STSM.16.M88.4 [R92], R36 ;  /* 0x000000245c007844 */ /* 0x000fe20000000200 */
[----:B------:R-:W-:-:S03]  /*1a730*/  SEL R75, R2, R75, P0 ;  /* 0x0000004b024b7207 */ /* 0x000fc60000000000 */
[----:B------:R-:W-:Y:S01]  /*1a740*/  IMAD.IADD R8, R86, 0x1, -R6 ;  /* 0x0000000156087824 */ /* 0x000fe200078e0a06 */
[----:B------:R-:W-:Y:S01]  /*1a750*/  STSM.16.M88.4 [R93], R40 ;  /* 0x000000285d007844 */ /* 0x000fe20000000200 */
[----:B------:R-:W-:Y:S01]  /*1a760*/  ISETP.NE.U32.AND P0, PT, RZ, UR4, PT ;  /* 0x00000004ff007c0c */ /* 0x000fe2000bf05070 */
[----:B------:R-:W0:Y:S02]  /*1a770*/  LDC R2, c[0x0][0xbe8] ;  /* 0x0002fa00ff027b82 */ /* 0x000e240000000800 */
[----:B------:R-:W-:Y:S01]  /*1a780*/  SHF.R.S32.HI R7, RZ, 0x1f, R8 ;  /* 0x0000001fff077819 */ /* 0x000fe20000011408 */
[----:B------:R-:W-:Y:S03]  /*1a790*/  STSM.16.M88.4 [R94], R44 ;  /* 0x0000002c5e007844 */ /* 0x000fe60000000200 */
[----:B------:R-:W-:Y:S01]  /*1a7a0*/  LEA.HI R6, R7, R8, RZ, 0x2 ;  /* 0x0000000807067211 */ /* 0x000fe200078f10ff */
[----:B------:R-:W-:Y:S04]  /*1a7b0*/  STSM.16.M88.4 [R95], R48 ;  /* 0x000000305f007844 */ /* 0x000fe80000000200 */
[----:B------:R-:W-:Y:S01]  /*1a7c0*/  STSM.16.M88.4 [R96], R52 ;  /* 0x0000003460007844 */ /* 0x000fe20000000200 */
[----:B------:R-:W-:-:S03]  /*1a7d0*/  SHF.R.S32.HI R9, RZ, 0x2, R6 ;  /* 0x00000002ff097819 */ /* 0x000fc60000011406 */
[----:B------:R-:W-:Y:S01]  /*1a7e0*/  STSM.16.M88.4 [R98], R56 ;  /* 0x0000003862007844 */ /* 0x000fe20000000200 */
[----:B------:R-:W-:-:S03]  /*1a7f0*/  SHF.R.S32.HI R6, RZ, 0x1f, R6 ;  /* 0x0000001fff067819 */ /* 0x000fc60000011406 */
[----:B------:R-:W-:Y:S01]  /*1a800*/  STSM.16.M88.4 [R79], R60 ;  /* 0x0000003c4f007844 */ /* 0x000fe20000000200 */
[----:B------:R-:W-:-:S03]  /*1a810*/  LEA.HI R11, R4, R86, RZ, 0x2 ;  /* 0x00000056040b7211 */ /* 0x000fc600078f10ff */
[----:B------:R1:W-:Y:S01]  /*1a820*/  STSM.16.M88.4 [R81], R64 ;  /* 0x0000004051007844 */ /* 0x0003e20000000200 */
[----:B------:R-:W-:-:S03]  /*1a830*/  LEA.HI R6, R6, R9, RZ, 0x3 ;  /* 0x0000000906067211 */ /* 0x000fc600078f18ff */
[----:B------:R3:W-:Y:S01]  /*1a840*/  STSM.16.M88.4 [R83], R68 ;  /* 0x0000004453007844 */ /* 0x0007e20000000200 */
[----:B------:R-:W-:-:S03]  /*1a850*/  SHF.R.S32.HI R4, RZ, 0x7, R5 ;  /* 0x00000007ff047819 */ /* 0x000fc60000011405 */
[----:B------:R3:W-:Y:S01]  /*1a860*/  STSM.16.M88.4 [R85], R72 ;  /* 0x0000004855007844 */ /* 0x0007e20000000200 */
[----:B------:R-:W-:Y:S01]  /*1a870*/  BAR.SYNC.DEFER_BLOCKING 0x1, 0x100 ;  /* 0x0044000000007b1d */ /* 0x000fe20000010000 */
[----:B------:R-:W-:Y:S02]  /*1a880*/  ISETP.NE.AND.EX P0, PT, RZ, UR5, PT, P0 ;  /* 0x00000005ff007c0c */ /* 0x000fe4000bf05300 */
[----:B------:R-:W-:Y:S02]  /*1a890*/  LOP3.LUT R6, R6, 0xfffffff8, RZ, 0xc0, !PT ;  /* 0xfffffff806067812 */ /* 0x000fe400078ec0ff */
[----:B------:R-:W-:Y:S02]  /*1a8a0*/  LEA.HI R5, R5, R4, RZ, 0x1 ;  /* 0x0000000405057211 */ /* 0x000fe400078f08ff */
[----:B------:R-:W-:Y:S01]  /*1a8b0*/  LEA.HI R7, R7, R8, RZ, 0x5 ;  /* 0x0000000807077211 */ /* 0x000fe200078f28ff */
[----:B------:R-:W-:Y:S01]  /*1a8c0*/  IMAD.IADD R10, R9, 0x1, -R6 ;  /* 0x00000001090a7824 */ /* 0x000fe200078e0a06 */
[----:B------:R-:W-:-:S02]  /*1a8d0*/  LOP3.LUT R5, R5, 0x3fffffe, RZ, 0xc0, !PT ;  /* 0x03fffffe05057812 */ /* 0x000fc400078ec0ff */
[----:B------:R-:W-:Y:S02]  /*1a8e0*/  SHF.R.S32.HI R7, RZ, 0x5, R7 ;  /* 0x00000005ff077819 */ /* 0x000fe40000011407 */
[----:B------:R-:W-:Y:S02]  /*1a8f0*/  IADD3 R5, R4, -R5, RZ ;  /* 0x8000000504057210 */ /* 0x000fe40007ffe0ff */
[----:B------:R-:W-:Y:S01]  /*1a900*/  @P0 IADD3 R4, P3, R87, UR4, RZ ;  /* 0x0000000457040c10 */ /* 0x000fe2000ff7e0ff */
[----:B------:R-:W-:Y:S01]  /*1a910*/  IMAD R10, R7, 0x10, R10 ;  /* 0x00000010070a7824 */ /* 0x000fe200078e020a */
[----:B------:R-:W-:Y:S02]  /*1a920*/  ULDC UR4, c[0x0][0xa88] ;  /* 0x0002a20000047ab9 */ /* 0x000fe40000000800 */
[----:B-1----:R-:W-:Y:S01]  /*1a930*/  MOV R81, UR4 ;  /* 0x0000000400517c02 */ /* 0x002fe20008000f00 */
[----:B------:R-:W-:Y:S01]  /*1a940*/  IMAD R27, R5, 0x40, R10 ;  /* 0x00000040051b7824 */ /* 0x000fe200078e020a */
[----:B------:R-:W-:Y:S01]  /*1a950*/  @P0 IADD3.X R5, R97, UR5, RZ, P3, !PT ;  /* 0x0000000561050c10 */ /* 0x000fe20009ffe4ff */
[----:B------:R3:W5:Y:S01]  /*1a960*/  @P1 LDG.E R0, desc[UR36][R100.64] ;  /* 0x0000002464001981 */ /* 0x000762000c1e1900 */
[----:B0-----:R-:W-:-:S02]  /*1a970*/  ISETP.NE.AND P2, PT, R2, 0x1, PT ;  /* 0x000000010200780c */ /* 0x001fc40003f45270 */
[----:B------:R-:W-:Y:S01]  /*1a980*/  LOP3.LUT R11, R11, 0xfffffffc, RZ, 0xc0, !PT ;  /* 0xfffffffc0b0b7812 */ /* 0x000fe200078ec0ff */
[----:B------:R3:W5:Y:S04]  /*1a990*/  @P0 LDG.E R81, desc[UR36][R4.64] ;  /* 0x0000002404510981 */ /* 0x000768000c1e1900 */
[----:B------:R-:W-:-:S05]  /*1a9a0*/  IMAD.IADD R11, R86, 0x1, -R11 ;  /* 0x00000001560b7824 */ /* 0x000fca00078e0a0b */
[----:B------:R-:W-:Y:S01]  /*1a9b0*/  LEA.HI R12, R11, R11, RZ, 0x1 ;  /* 0x0000000b0b0c7211 */ /* 0x000fe200078f08ff */
[----:B------:R-:W0:Y:S03]  /*1a9c0*/  @P2 LDC R6, c[0x0][0xbec] ;  /* 0x0002fb00ff062b82 */ /* 0x000e260000000800 */
[----:B------:R-:W-:-:S05]  /*1a9d0*/  LOP3.LUT R12, R12, 0x1ffffffe, RZ, 0xc0, !PT ;  /* 0x1ffffffe0c0c7812 */ /* 0x000fca00078ec0ff */
[----:B------:R-:W1:Y:S01]  /*1a9e0*/  @P2 LDC R9, c[0x0][0xbf0] ;  /* 0x0002fc00ff092b82 */ /* 0x000e620000000800 */
[----:B------:R-:W-:-:S04]  /*1a9f0*/  IMAD.IADD R12, R11, 0x1, -R12 ;  /* 0x000000010b0c7824 */ /* 0x000fc800078e0a0c */
[----:B------:R-:W-:-:S04]  /*1aa00*/  IMAD R12, R12, 0x8, R27 ;  /* 0x000000080c0c7824 */ /* 0x000fc800078e021b */
[----:B--2---:R-:W-:Y:S01]  /*1aa10*/  IMAD R15, R82, 0x80, R12 ;  /* 0x00000080520f7824 */ /* 0x004fe200078e020c */
[----:B01-3--:R-:W-:Y:S06]  /*1aa20*/  @P0 BRA `(.L_x_666) ;  /* 0x0000000000100947 */ /* 0x00bfec0003800000 */
[----:B------:R-:W-:Y:S05]  /*1aa30*/  @!P1 BRA `(.L_x_666) ;  /* 0x00000000000c9947 */ /* 0x000fea0003800000 */
[----:B------:R-:W2:Y:S04]  /*1aa40*/  LDG.E R4, desc[UR36][R100.64] ;  /* 0x0000002464047981 */ /* 0x000ea8000c1e1900 */
[----:B-----5:R-:W2:Y:S02]  /*1aa50*/  LDG.E R81, desc[UR36][R100.64+0x4] ;  /* 0x0000042464517981 */ /* 0x020ea4000c1e1900 */
[----:B--2---:R-:W-:-:S07]  /*1aa60*/  IMAD.IADD R81, R81, 0x1, -R4 ;  /* 0x0000000151517824 */ /* 0x004fce00078e0a04 */
.L_x_666:
[----:B------:R-:W2:Y:S01]  /*1aa70*/  LDL.LU R84, [R1+0x2c] ;  /* 0x00002c0001547983 */ /* 0x000ea20000300800 */
[----:B------:R-:W-:Y:S01]  /*1aa80*/  @P2 IMAD.HI.U32 R4, R15, R6, RZ ;  /* 0x000000060f042227 */ /* 0x000fe200078e00ff */
[----:B------:R-:W-:Y:S01]  /*1aa90*/  ULDC.64 UR4, c[0x0][0xb90] ;  /* 0x0002e40000047ab9 */ /* 0x000fe20000000a00 */
[--C-:B-----5:R-:W-:Y:S01]  /*1aaa0*/  SHF.R.S32.HI R79, RZ, 0x1f, R0.reuse ;  /* 0x0000001fff4f7819 */ /* 0x120fe20000011400 */
[----:B------:R-:W0:Y:S01]  /*1aab0*/  @P2 LDC R83, c[0x0][0xbec] ;  /* 0x0002fb00ff532b82 */ /* 0x000e220000000800 */
[----:B------:R-:W-:Y:S01]  /*1aac0*/  IMAD.MOV.U32 R78, RZ, RZ, R0 ;  /* 0x000000ffff4e7224 */ /* 0x000fe200078e0000 */
[----:B------:R-:W-:Y:S01]  /*1aad0*/  MOV R7, R15 ;  /* 0x0000000f00077202 */ /* 0x000fe20000000f00 */
[----:B------:R-:W-:Y:S01]  /*1aae0*/  IMAD R11, R219, 0x40, R18 ;  /* 0x00000040db0b7824 */ /* 0x000fe200078e0212 */
[----:B------:R-:W-:Y:S01]  /*1aaf0*/  @P2 SHF.R.U32.HI R7, RZ, R9, R4 ;  /* 0x00000009ff072219 */ /* 0x000fe20000011604 */
[----:B------:R-:W-:Y:S01]  /*1ab00*/  IMAD R81, R81, R2, RZ ;  /* 0x0000000251517224 */ /* 0x000fe200078e02ff */
[----:B------:R-:W-:Y:S01]  /*1ab10*/  SEL R21, R143, RZ, !P1 ;  /* 0x000000ff8f157207 */ /* 0x000fe20004800000 */
[----:B------:R-:W-:Y:S01]  /*1ab20*/  IMAD.WIDE R76, R11, 0x2, R76 ;  /* 0x000000020b4c7825 */ /* 0x000fe200078e024c */
[----:B------:R-:W-:-:S03]  /*1ab30*/  SHF.R.S32.HI R11, RZ, 0x1f, R7 ;  /* 0x0000001fff0b7819 */ /* 0x000fc60000011407 */
[----:B------:R-:W-:Y:S01]  /*1ab40*/  IMAD.MOV R13, RZ, RZ, -R7 ;  /* 0x000000ffff0d7224 */ /* 0x000fe200078e0a07 */
[C---:B------:R-:W-:Y:S02]  /*1ab50*/  IADD3 R69, P5, R76.reuse, 0x1000, RZ ;  /* 0x000010004c457810 */ /* 0x040fe40007fbe0ff */
[C---:B------:R-:W-:Y:S02]  /*1ab60*/  IADD3 R65, P4, R76.reuse, 0x2000, RZ ;  /* 0x000020004c417810 */ /* 0x040fe40007f9e0ff */
[----:B------:R-:W-:Y:S02]  /*1ab70*/  LOP3.LUT R68, R69, 0x380, RZ, 0xc0, !PT ;  /* 0x0000038045447812 */ /* 0x000fe400078ec0ff */
[----:B------:R-:W-:Y:S02]  /*1ab80*/  LOP3.LUT R64, R65, 0x380, RZ, 0xc0, !PT ;  /* 0x0000038041407812 */ /* 0x000fe400078ec0ff */
[----:B------:R-:W-:Y:S02]  /*1ab90*/  IADD3 R57, P3, R76, 0x4000, RZ ;  /* 0x000040004c397810 */ /* 0x000fe40007f7e0ff */
[----:B------:R-:W-:-:S02]  /*1aba0*/  SHF.R.U64 R68, R68, 0x3, RZ ;  /* 0x0000000344447819 */ /* 0x000fc400000012ff */
[----:B------:R-:W-:Y:S02]  /*1abb0*/  SHF.R.U64 R64, R64, 0x3, RZ ;  /* 0x0000000340407819 */ /* 0x000fe400000012ff */
[----:B------:R-:W-:Y:S02]  /*1abc0*/  LOP3.LUT R56, R57, 0x380, RZ, 0xc0, !PT ;  /* 0x0000038039387812 */ /* 0x000fe400078ec0ff */
[----:B------:R-:W-:Y:S01]  /*1abd0*/  LOP3.LUT R68, R68, R69, RZ, 0x3c, !PT ;  /* 0x0000004544447212 */ /* 0x000fe200078e3cff */
[--C-:B------:R-:W-:Y:S01]  /*1abe0*/  IMAD.X R69, RZ, RZ, R77.reuse, P5 ;  /* 0x000000ffff457224 */ /* 0x100fe200028e064d */
[----:B------:R-:W-:Y:S01]  /*1abf0*/  LOP3.LUT R64, R64, R65, RZ, 0x3c, !PT ;  /* 0x0000004140407212 */ /* 0x000fe200078e3cff */
[----:B------:R-:W-:Y:S01]  /*1ac00*/  IMAD.X R65, RZ, RZ, R77, P4 ;  /* 0x000000ffff417224 */ /* 0x000fe200020e064d */
[C---:B------:R-:W-:Y:S02]  /*1ac10*/  IADD3 R53, P5, R76.reuse, 0x5000, RZ ;  /* 0x000050004c357810 */ /* 0x040fe40007fbe0ff */
[----:B------:R-:W-:-:S02]  /*1ac20*/  IADD3 R49, P4, R76, 0x6000, RZ ;  /* 0x000060004c317810 */ /* 0x000fc40007f9e0ff */
[----:B------:R-:W-:Y:S02]  /*1ac30*/  SHF.R.U64 R56, R56, 0x3, RZ ;  /* 0x0000000338387819 */ /* 0x000fe400000012ff */
[----:B------:R-:W-:Y:S02]  /*1ac40*/  LOP3.LUT R52, R53, 0x380, RZ, 0xc0, !PT ;  /* 0x0000038035347812 */ /* 0x000fe400078ec0ff */
[----:B------:R-:W-:Y:S02]  /*1ac50*/  LOP3.LUT R48, R49, 0x380, RZ, 0xc0, !PT ;  /* 0x0000038031307812 */ /* 0x000fe400078ec0ff */
[----:B------:R-:W-:Y:S01]  /*1ac60*/  LOP3.LUT R56, R56, R57, RZ, 0x3c, !PT ;  /* 0x0000003938387212 */ /* 0x000fe200078e3cff */
[----:B------:R-:W-:Y:S01]  /*1ac70*/  IMAD.X R57, RZ, RZ, R77, P3 ;  /* 0x000000ffff397224 */ /* 0x000fe200018e064d */
        /* <DEDUP_REMOVED lines=23> */
[----:B------:R-:W-:Y:S02]  /*1adf0*/  SHF.R.S32.HI R85, RZ, 0x1f, R86 ;  /* 0x0000001fff557819 */ /* 0x000fe40000011456 */
[----:B------:R-:W-:-:S02]  /*1ae00*/  SHF.R.U64 R24, R24, 0x3, RZ ;  /* 0x0000000318187819 */ /* 0x000fc400000012ff */
[----:B------:R-:W-:Y:S02]  /*1ae10*/  LEA.HI R85, R85, R86, RZ, 0x3 ;  /* 0x0000005655557211 */ /* 0x000fe400078f18ff */
[----:B------:R-:W-:Y:S01]  /*1ae20*/  LOP3.LUT R24, R24, R25, RZ, 0x3c, !PT ;  /* 0x0000001918187212 */ /* 0x000fe200078e3cff */
[----:B------:R-:W-:Y:S01]  /*1ae30*/  IMAD.X R25, RZ, RZ, R77, P3 ;  /* 0x000000ffff197224 */ /* 0x000fe200018e064d */
[----:B------:R-:W-:-:S05]  /*1ae40*/  LOP3.LUT R85, R85, 0xfffffff8, RZ, 0xc0, !PT ;  /* 0xfffffff855557812 */ /* 0x000fca00078ec0ff */
[----:B------:R-:W-:Y:S02]  /*1ae50*/  IMAD.IADD R85, R86, 0x1, -R85 ;  /* 0x0000000156557824 */ /* 0x000fe400078e0a55 */
[C---:B------:R-:W-:Y:S02]  /*1ae60*/  VIADD R86, R18.reuse, 0xc0 ;  /* 0x000000c012567836 */ /* 0x040fe40000000000 */
[----:B------:R-:W-:Y:S01]  /*1ae70*/  VIADD R88, R18, 0x80 ;  /* 0x0000008012587836 */ /* 0x000fe20000000000 */
[----:B------:R-:W-:Y:S01]  /*1ae80*/  BSSY B1, `(.L_x_667) ;  /* 0x00000a0000017945 */ /* 0x000fe20003800000 */
[----:B------:R-:W-:Y:S02]  /*1ae90*/  SHF.R.S32.HI R87, RZ, 0x1f, R218 ;  /* 0x0000001fff577819 */ /* 0x000fe400000114da */
[----:B------:R-:W-:Y:S02]  /*1aea0*/  SHF.R.S32.HI R90, RZ, 0x1f, R18 ;  /* 0x0000001fff5a7819 */ /* 0x000fe40000011412 */
[----:B------:R-:W-:-:S02]  /*1aeb0*/  SHF.R.S32.HI R89, RZ, 0x1f, R88 ;  /* 0x0000001fff597819 */ /* 0x000fc40000011458 */
[----:B--2---:R-:W-:Y:S01]  /*1aec0*/  SHF.R.S32.HI R80, RZ, 0x1f, R84 ;  /* 0x0000001fff507819 */ /* 0x004fe20000011454 */
[----:B------:R-:W-:Y:S01]  /*1aed0*/  IMAD.WIDE.U32 R4, R84, UR4, R78 ;  /* 0x0000000454047c25 */ /* 0x000fe2000f8e004e */
[----:B------:R-:W-:-:S03]  /*1aee0*/  SEL R78, R141, RZ, !P1 ;  /* 0x000000ff8d4e7207 */ /* 0x000fc60004800000 */
[----:B------:R-:W-:-:S04]  /*1aef0*/  IMAD R6, R80, UR4, RZ ;  /* 0x0000000450067c24 */ /* 0x000fc8000f8e02ff */
[----:B------:R-:W-:Y:S01]  /*1af00*/  IMAD R9, R84, UR5, R6 ;  /* 0x0000000554097c24 */ /* 0x000fe2000f8e0206 */
[----:B------:R-:W-:-:S04]  /*1af10*/  ULDC.64 UR4, c[0x0][0xb98] ;  /* 0x0002e60000047ab9 */ /* 0x000fc80000000a00 */
[----:B------:R-:W-:Y:S01]  /*1af20*/  IADD3 R5, R5, R9, RZ ;  /* 0x0000000905057210 */ /* 0x000fe20007ffe0ff */
[----:B------:R-:W-:Y:S01]  /*1af30*/  IMAD R9, R2, R13, R15 ;  /* 0x0000000d02097224 */ /* 0x000fe200078e020f */
[----:B------:R-:W-:Y:S01]  /*1af40*/  IADD3 R15, P3, R76, 0xf000, RZ ;  /* 0x0000f0004c0f7810 */ /* 0x000fe20007f7e0ff */
[----:B------:R-:W-:Y:S02]  /*1af50*/  IMAD R13, R21, UR4, RZ ;  /* 0x00000004150d7c24 */ /* 0x000fe4000f8e02ff */
[----:B------:R-:W-:Y:S01]  /*1af60*/  IMAD.WIDE.U32 R4, R78, UR4, R4 ;  /* 0x000000044e047c25 */ /* 0x000fe2000f8e0004 */
[----:B------:R-:W-:-:S03]  /*1af70*/  SHF.R.S32.HI R6, RZ, 0x1f, R9 ;  /* 0x0000001fff067819 */ /* 0x000fc60000011409 */
[----:B------:R-:W-:Y:S01]  /*1af80*/  IMAD R13, R78, UR5, R13 ;  /* 0x000000054e0d7c24 */ /* 0x000fe2000f8e020d */
[----:B------:R-:W-:Y:S01]  /*1af90*/  IADD3 R4, P0, R7, R4, RZ ;  /* 0x0000000407047210 */ /* 0x000fe20007f1e0ff */
[----:B------:R-:W-:Y:S02]  /*1afa0*/  ULDC.64 UR4, c[0x0][0xb88] ;  /* 0x0002e20000047ab9 */ /* 0x000fe40000000a00 */
[----:B------:R-:W-:Y:S01]  /*1afb0*/  IMAD R6, R6, UR4, RZ ;  /* 0x0000000406067c24 */ /* 0x000fe2000f8e02ff */
[----:B------:R-:W-:Y:S02]  /*1afc0*/  IADD3.X R5, R11, R5, R13, P0, !PT ;  /* 0x000000050b057210 */ /* 0x000fe400007fe40d */
[----:B------:R-:W-:Y:S01]  /*1afd0*/  LOP3.LUT P0, RZ, R8, 0x3, RZ, 0xc0, !PT ;  /* 0x0000000308ff7812 */ /* 0x000fe2000780c0ff */
[C---:B------:R-:W-:Y:S01]  /*1afe0*/  IMAD R7, R9.reuse, UR5, R6 ;  /* 0x0000000509077c24 */ /* 0x040fe2000f8e0206 */
[C---:B------:R-:W-:Y:S01]  /*1aff0*/  IADD3 R13, P5, R76.reuse, 0xd000, RZ ;  /* 0x0000d0004c0d7810 */ /* 0x040fe20007fbe0ff */
[----:B------:R-:W-:Y:S01]  /*1b000*/  IMAD.WIDE.U32 R4, R9, UR4, R4 ;  /* 0x0000000409047c25 */ /* 0x000fe2000f8e0004 */
[----:B------:R-:W-:Y:S01]  /*1b010*/  ULDC.64 UR4, c[0x0][0xb50] ;  /* 0x0002d40000047ab9 */ /* 0x000fe20000000a00 */
[----:B------:R-:W-:-:S02]  /*1b020*/  IADD3 R9, P4, R76, 0xe000, RZ ;  /* 0x0000e0004c097810 */ /* 0x000fc40007f9e0ff */
[----:B------:R-:W-:Y:S01]  /*1b030*/  IMAD.IADD R5, R5, 0x1, R7 ;  /* 0x0000000105057824 */ /* 0x000fe200078e0207 */
[C---:B------:R-:W-:Y:S02]  /*1b040*/  LEA R14, P1, R4.reuse, UR4, 0x2 ;  /* 0x00000004040e7c11 */ /* 0x040fe4000f8210ff */
[----:B------:R-:W-:Y:S02]  /*1b050*/  LOP3.LUT R12, R13, 0x380, RZ, 0xc0, !PT ;  /* 0x000003800d0c7812 */ /* 0x000fe400078ec0ff */
[----:B------:R-:W-:Y:S01]  /*1b060*/  LEA.HI.X R26, R4, UR5, R5, 0x2, P1 ;  /* 0x00000005041a7c11 */ /* 0x000fe200088f1405 */
[----:B------:R-:W-:Y:S01]  /*1b070*/  SHFL.IDX PT, R6, R14, RZ, 0x1c1f ;  /* 0x001c1fff0e067589 */ /* 0x000fe200000e0000 */
[----:B------:R-:W-:Y:S01]  /*1b080*/  IADD3 R61, P1, R76, 0x3000, RZ ;  /* 0x000030004c3d7810 */ /* 0x000fe20007f3e0ff */
[----:B------:R-:W-:Y:S01]  /*1b090*/  ULDC.64 UR4, c[0x0][0xaa0] ;  /* 0x0002a80000047ab9 */ /* 0x000fe20000000a00 */
[----:B------:R-:W-:Y:S01]  /*1b0a0*/  LEA R4, R82, R27, 0x7 ;  /* 0x0000001b52047211 */ /* 0x000fe200078e38ff */
[----:B------:R-:W1:Y:S01]  /*1b0b0*/  SHFL.IDX PT, R7, R26, RZ, 0x1c1f ;  /* 0x001c1fff1a077589 */ /* 0x000e6200000e0000 */
[----:B------:R-:W-:-:S02]  /*1b0c0*/  LOP3.LUT R60, R61, 0x380, RZ, 0xc0, !PT ;  /* 0x000003803d3c7812 */ /* 0x000fc400078ec0ff */
[----:B------:R-:W-:Y:S01]  /*1b0d0*/  LOP3.LUT R5, R76, 0x380, RZ, 0xc0, !PT ;  /* 0x000003804c057812 */ /* 0x000fe200078ec0ff */
[----:B------:R-:W-:Y:S01]  /*1b0e0*/  SHFL.IDX PT, R10, R14, 0x1, 0x1c1f ;  /* 0x003c1f000e0a7f89 */ /* 0x000fe200000e0000 */
[----:B------:R-:W-:Y:S02]  /*1b0f0*/  SHF.R.U64 R60, R60, 0x3, RZ ;  /* 0x000000033c3c7819 */ /* 0x000fe400000012ff */
[----:B------:R-:W-:Y:S01]  /*1b100*/  LOP3.LUT R8, R9, 0x380, RZ, 0xc0, !PT ;  /* 0x0000038009087812 */ /* 0x000fe200078ec0ff */
[----:B------:R-:W2:Y:S01]  /*1b110*/  SHFL.IDX PT, R11, R26, 0x1, 0x1c1f ;  /* 0x003c1f001a0b7f89 */ /* 0x000ea200000e0000 */
[----:B------:R-:W-:Y:S02]  /*1b120*/  LOP3.LUT R60, R60, R61, RZ, 0x3c, !PT ;  /* 0x0000003d3c3c7212 */ /* 0x000fe400078e3cff */
[----:B------:R-:W-:Y:S02]  /*1b130*/  IADD3.X R61, RZ, R77, RZ, P1, !PT ;  /* 0x0000004dff3d7210 */ /* 0x000fe40000ffe4ff */
[----:B------:R-:W-:-:S02]  /*1b140*/  IADD3 R45, P1, R76, 0x7000, RZ ;  /* 0x000070004c2d7810 */ /* 0x000fc40007f3e0ff */
[----:B------:R-:W-:Y:S02]  /*1b150*/  SHF.R.U64 R5, R5, 0x3, RZ ;  /* 0x0000000305057819 */ /* 0x000fe400000012ff */
[----:B------:R-:W-:Y:S02]  /*1b160*/  LOP3.LUT R44, R45, 0x380, RZ, 0xc0, !PT ;  /* 0x000003802d2c7812 */ /* 0x000fe400078ec0ff */
[----:B------:R-:W-:Y:S02]  /*1b170*/  SHF.R.U64 R12, R12, 0x3, RZ ;  /* 0x000000030c0c7819 */ /* 0x000fe400000012ff */
[----:B------:R-:W-:Y:S02]  /*1b180*/  SHF.R.U64 R44, R44, 0x3, RZ ;  /* 0x000000032c2c7819 */ /* 0x000fe400000012ff */
[----:B------:R-:W-:Y:S02]  /*1b190*/  SHF.R.U64 R8, R8, 0x3, RZ ;  /* 0x0000000308087819 */ /* 0x000fe400000012ff */
[----:B------:R-:W-:-:S02]  /*1b1a0*/  LOP3.LUT R44, R44, R45, RZ, 0x3c, !PT ;  /* 0x0000002d2c2c7212 */ /* 0x000fc400078e3cff */
[----:B------:R-:W-:Y:S02]  /*1b1b0*/  IADD3.X R45, RZ, R77, RZ, P1, !PT ;  /* 0x0000004dff2d7210 */ /* 0x000fe40000ffe4ff */
[----:B------:R-:W-:Y:S02]  /*1b1c0*/  IADD3 R29, P1, R76, 0xb000, RZ ;  /* 0x0000b0004c1d7810 */ /* 0x000fe40007f3e0ff */
[----:B------:R-:W-:Y:S01]  /*1b1d0*/  LOP3.LUT R76, R5, R76, RZ, 0x3c, !PT ;  /* 0x0000004c054c7212 */ /* 0x000fe200078e3cff */
[----:B------:R-:W-:Y:S01]  /*1b1e0*/  IMAD.X R5, RZ, RZ, R77, P3 ;  /* 0x000000ffff057224 */ /* 0x000fe200018e064d */
[----:B------:R-:W-:Y:S02]  /*1b1f0*/  LOP3.LUT R28, R29, 0x380, RZ, 0xc0, !PT ;  /* 0x000003801d1c7812 */ /* 0x000fe400078ec0ff */
[----:B------:R-:W-:Y:S02]  /*1b200*/  LOP3.LUT R12, R12, R13, RZ, 0x3c, !PT ;  /* 0x0000000d0c0c7212 */ /* 0x000fe400078e3cff */
[----:B------:R-:W-:-:S02]  /*1b210*/  SHF.R.U64 R28, R28, 0x3, RZ ;  /* 0x000000031c1c7819 */ /* 0x000fc400000012ff */
[----:B------:R-:W-:Y:S01]  /*1b220*/  LOP3.LUT R8, R8, R9, RZ, 0x3c, !PT ;  /* 0x0000000908087212 */ /* 0x000fe200078e3cff */
[--C-:B------:R-:W-:Y:S01]  /*1b230*/  IMAD.X R9, RZ, RZ, R77.reuse, P4 ;  /* 0x000000ffff097224 */ /* 0x100fe200020e064d */
[----:B------:R-:W-:Y:S01]  /*1b240*/  LOP3.LUT R28, R28, R29, RZ, 0x3c, !PT ;  /* 0x0000001d1c1c7212 */ /* 0x000fe200078e3cff */
[----:B------:R-:W-:Y:S01]  /*1b250*/  IMAD.X R29, RZ, RZ, R77, P1 ;  /* 0x000000ffff1d7224 */ /* 0x000fe200008e064d */
[C---:B------:R-:W-:Y:S01]  /*1b260*/  ISETP.GE.OR P1, PT, R4.reuse, R81, P0 ;  /* 0x000000510400720c */ /* 0x040fe20000726670 */
[----:B------:R-:W-:Y:S01]  /*1b270*/  VIADD R4, R4, 0x8 ;  /* 0x0000000804047836 */ /* 0x000fe20000000000 */
[----:B------:R-:W-:-:S04]  /*1b280*/  IADD3.X R13, RZ, R77, RZ, P5, !PT ;  /* 0x0000004dff0d7210 */ /* 0x000fc80002ffe4ff */
[----:B------:R-:W-:Y:S02]  /*1b290*/  ISETP.GE.OR P0, PT, R4, R81, P0 ;  /* 0x000000510400720c */ /* 0x000fe40000706670 */
[----:B------:R-:W-:-:S04]  /*1b2a0*/  LOP3.LUT R4, R15, 0x380, RZ, 0xc0, !PT ;  /* 0x000003800f047812 */ /* 0x000fc800078ec0ff */
[----:B------:R-:W-:Y:S01]  /*1b2b0*/  SHF.R.U64 R4, R4, 0x3, RZ ;  /* 0x0000000304047819 */ /* 0x000fe200000012ff */
[----:B-1----:R1:W-:Y:S03]  /*1b2c0*/  @!P1 ST.E desc[UR36][R6.64], R3 ;  /* 0x0000000306009985 */ /* 0x0023e6000c101924 */
[----:B------:R-:W-:-:S03]  /*1b2d0*/  LOP3.LUT R4, R4, R15, RZ, 0x3c, !PT ;  /* 0x0000000f04047212 */ /* 0x000fc600078e3cff */
[----:B--2---:R2:W-:Y:S04]  /*1b2e0*/  @!P0 ST.E desc[UR36][R10.64], R20 ;  /* 0x000000140a008985 */ /* 0x0045e8000c101924 */
[----:B------:R3:W5:Y:S01]  /*1b2f0*/  LD.E.128 R72, desc[UR36][R76.64] ;  /* 0x000000244c487980 */ /* 0x000762000c101d00 */
[----:B-1----:R-:W-:Y:S02]  /*1b300*/  IMAD R3, R79, UR4, RZ ;  /* 0x000000044f037c24 */ /* 0x002fe4000f8e02ff */
[----:B------:R-:W1:Y:S01]  /*1b310*/  @P2 LDC R79, c[0x0][0xbf0] ;  /* 0x0002fc00ff4f2b82 */ /* 0x000e620000000800 */
[----:B------:R-:W5:Y:S01]  /*1b320*/  LD.E.128 R68, desc[UR36][R68.64] ;  /* 0x0000002444447980 */ /* 0x000f62000c101d00 */
[C---:B------:R-:W-:Y:S02]  /*1b330*/  IMAD R3, R0.reuse, UR5, R3 ;  /* 0x0000000500037c24 */ /* 0x040fe4000f8e0203 */
[----:B--2---:R-:W-:Y:S01]  /*1b340*/  IMAD R20, R85, 0x20, R219 ;  /* 0x0000002055147824 */ /* 0x004fe200078e02db */
[----:B------:R-:W5:Y:S01]  /*1b350*/  LD.E.128 R64, desc[UR36][R64.64] ;  /* 0x0000002440407980 */ /* 0x000f62000c101d00 */
[----:B---3--:R-:W-:Y:S01]  /*1b360*/  IMAD.WIDE.U32 R76, R0, UR4, RZ ;  /* 0x00000004004c7c25 */ /* 0x008fe2000f8e00ff */
[----:B------:R-:W-:-:S02]  /*1b370*/  ULDC.64 UR4, c[0x0][0xae8] ;  /* 0x0002ba0000047ab9 */ /* 0x000fc40000000a00 */
[----:B------:R-:W5:Y:S01]  /*1b380*/  LD.E.128 R60, desc[UR36][R60.64] ;  /* 0x000000243c3c7980 */ /* 0x000f62000c101d00 */
[----:B------:R-:W-:Y:S01]  /*1b390*/  IMAD R80, R80, UR4, RZ ;  /* 0x0000000450507c24 */ /* 0x000fe2000f8e02ff */
[----:B------:R-:W-:Y:S01]  /*1b3a0*/  IADD3 R77, R77, R3, RZ ;  /* 0x000000034d4d7210 */ /* 0x000fe20007ffe0ff */
[----:B------:R-:W-:Y:S01]  /*1b3b0*/  IMAD R20, R82, 0x80, R20 ;  /* 0x0000008052147824 */ /* 0x000fe200078e0214 */
[----:B------:R-:W5:Y:S01]  /*1b3c0*/  LD.E.128 R56, desc[UR36][R56.64] ;  /* 0x0000002438387980 */ /* 0x000f62000c101d00 */
[C---:B------:R-:W-:Y:S02]  /*1b3d0*/  IMAD R3, R84.reuse, UR5, R80 ;  /* 0x0000000554037c24 */ /* 0x040fe4000f8e0250 */
[----:B------:R-:W-:Y:S01]  /*1b3e0*/  IMAD.WIDE.U32 R76, R84, UR4, R76 ;  /* 0x00000004544c7c25 */ /* 0x000fe2000f8e004c */
[----:B------:R-:W-:Y:S01]  /*1b3f0*/  ULDC.64 UR4, c[0x0][0xaf0] ;  /* 0x0002bc0000047ab9 */ /* 0x000fe20000000a00 */
[----:B------:R-:W5:Y:S02]  /*1b400*/  LD.E.128 R52, desc[UR36][R52.64] ;  /* 0x0000002434347980 */ /* 0x000f64000c101d00 */
[----:B0-----:R-:W-:-:S02]  /*1b410*/  @P2 IMAD.HI.U32 R0, R20, R83, RZ ;  /* 0x0000005314002227 */ /* 0x001fc400078e00ff */
[----:B------:R-:W5:Y:S02]  /*1b420*/  LD.E.128 R48, desc[UR36][R48.64] ;  /* 0x0000002430307980 */ /* 0x000f64000c101d00 */
[----:B------:R-:W-:Y:S01]  /*1b430*/  IMAD.IADD R77, R77, 0x1, R3 ;  /* 0x000000014d4d7824 */ /* 0x000fe200078e0203 */
[----:B------:R-:W-:Y:S01]  /*1b440*/  MOV R3, R20 ;  /* 0x0000001400037202 */ /* 0x000fe20000000f00 */
[----:B------:R-:W-:Y:S01]  /*1b450*/  IMAD R21, R21, UR4, RZ ;  /* 0x0000000415157c24 */ /* 0x000fe2000f8e02ff */
[----:B-1----:R-:W-:Y:S01]  /*1b460*/  @P2 SHF.R.U32.HI R3, RZ, R79, R0 ;  /* 0x0000004fff032219 */ /* 0x002fe20000011600 */
[----:B------:R-:W5:Y:S02]  /*1b470*/  LD.E.128 R44, desc[UR36][R44.64] ;  /* 0x000000242c2c7980 */ /* 0x000f64000c101d00 */
[C---:B------:R-:W-:Y:S01]  /*1b480*/  IMAD R21, R78.reuse, UR5, R21 ;  /* 0x000000054e157c24 */ /* 0x040fe2000f8e0215 */
[----:B------:R-:W-:Y:S01]  /*1b490*/  SHF.R.S32.HI R0, RZ, 0x1f, R3 ;  /* 0x0000001fff007819 */ /* 0x000fe20000011403 */
[----:B------:R-:W-:Y:S01]  /*1b4a0*/  IMAD.WIDE.U32 R78, R78, UR4, R76 ;  /* 0x000000044e4e7c25 */ /* 0x000fe2000f8e004c */
[----:B------:R-:W-:Y:S01]  /*1b4b0*/  ULDC.64 UR4, c[0x0][0xae0] ;  /* 0x0002b80000047ab9 */ /* 0x000fe20000000a00 */
[----:B------:R-:W5:Y:S02]  /*1b4c0*/  LD.E.128 R40, desc[UR36][R40.64] ;  /* 0x0000002428287980 */ /* 0x000f64000c101d00 */
[----:B------:R-:W-:-:S02]  /*1b4d0*/  IMAD.MOV R77, RZ, RZ, -R3 ;  /* 0x000000ffff4d7224 */ /* 0x000fc400078e0a03 */
[----:B------:R-:W-:Y:S01]  /*1b4e0*/  IMAD.IADD R79, R79, 0x1, R21 ;  /* 0x000000014f4f7824 */ /* 0x000fe200078e0215 */
[----:B------:R-:W5:Y:S01]  /*1b4f0*/  LD.E.128 R36, desc[UR36][R36.64] ;  /* 0x0000002424247980 */ /* 0x000f62000c101d00 */
[----:B------:R-:W-:Y:S02]  /*1b500*/  IMAD R0, R0, UR4, RZ ;  /* 0x0000000400007c24 */ /* 0x000fe4000f8e02ff */
[----:B------:R-:W-:Y:S01]  /*1b510*/  IMAD R21, R2, R77, R20 ;  /* 0x0000004d02157224 */ /* 0x000fe200078e0214 */
[----:B------:R-:W5:Y:S01]  /*1b520*/  LD.E.128 R32, desc[UR36][R32.64] ;  /* 0x0000002420207980 */ /* 0x000f62000c101d00 */
[C---:B------:R-:W-:Y:S02]  /*1b530*/  IMAD R77, R3.reuse, UR5, R0 ;  /* 0x00000005034d7c24 */ /* 0x040fe4000f8e0200 */
[----:B------:R-:W-:Y:S01]  /*1b540*/  IMAD.WIDE.U32 R2, R3, UR4, R78 ;  /* 0x0000000403027c25 */ /* 0x000fe2000f8e004e */
[----:B------:R-:W-:Y:S01]  /*1b550*/  SHF.R.S32.HI R0, RZ, 0x1f, R21 ;  /* 0x0000001fff007819 */ /* 0x000fe20000011415 */
[----:B------:R-:W-:Y:S01]  /*1b560*/  ULDC.64 UR4, c[0x0][0xad8] ;  /* 0x0002b60000047ab9 */ /* 0x000fe20000000a00 */
[----:B------:R-:W5:Y:S01]  /*1b570*/  LD.E.128 R28, desc[UR36][R28.64] ;  /* 0x000000241c1c7980 */ /* 0x000f62000c101d00 */
[----:B------:R-:W-:-:S02]  /*1b580*/  IMAD.IADD R3, R3, 0x1, R77 ;  /* 0x0000000103037824 */ /* 0x000fc400078e024d */
[----:B------:R-:W-:Y:S01]  /*1b590*/  IMAD R0, R0, UR4, RZ ;  /* 0x0000000400007c24 */ /* 0x000fe2000f8e02ff */
[----:B------:R-:W5:Y:S01]  /*1b5a0*/  LD.E.128 R24, desc[UR36][R24.64] ;  /* 0x0000002418187980 */ /* 0x000f62000c101d00 */
[----:B------:R-:W-:-:S03]  /*1b5b0*/  IMAD.WIDE.U32 R2, R21, UR4, R2 ;  /* 0x0000000415027c25 */ /* 0x000fc6000f8e0002 */
[----:B------:R-:W5:Y:S01]  /*1b5c0*/  LD.E.128 R12, desc[UR36][R12.64] ;  /* 0x000000240c0c7980 */ /* 0x000f62000c101d00 */
[----:B------:R-:W-:Y:S01]  /*1b5d0*/  IMAD R77, R21, UR5, R0 ;  /* 0x00000005154d7c24 */ /* 0x000fe2000f8e0200 */
[----:B------:R-:W-:Y:S02]  /*1b5e0*/  ULDC.64 UR4, c[0x0][0xa80] ;  /* 0x0002a00000047ab9 */ /* 0x000fe40000000a00 */
[----:B------:R-:W5:Y:S04]  /*1b5f0*/  LD.E.128 R8, desc[UR36][R8.64] ;  /* 0x0000002408087980 */ /* 0x000f68000c101d00 */
[----:B------:R-:W5:Y:S01]  /*1b600*/  LD.E.128 R4, desc[UR36][R4.64] ;  /* 0x0000002404047980 */ /* 0x000f62000c101d00 */
[----:B------:R-:W-:Y:S01]  /*1b610*/  IADD3 R3, R3, R77, RZ ;  /* 0x0000004d03037210 */ /* 0x000fe20007ffe0ff */
[----:B------:R-:W-:Y:S01]  /*1b620*/  VIADD R0, R23, 0x38820 ;  /* 0x0003882017007836 */ /* 0x000fe20000000000 */
[----:B------:R-:W-:Y:S01]  /*1b630*/  LEA R80, P2, R2, UR4, 0x1 ;  /* 0x0000000402507c11 */ /* 0x000fe2000f8408ff */
[----:B------:R-:W-:Y:S01]  /*1b640*/  @!PT LDS RZ, [RZ] ;  /* 0x00000000fffff984 */ /* 0x000fe20000000800 */
[----:B------:R-:W-:Y:S01]  /*1b650*/  @!PT LDS RZ, [RZ] ;  /* 0x00000000fffff984 */ /* 0x000fe20000000800 */
[----:B------:R-:W-:Y:S01]  /*1b660*/  @!PT LDS RZ, [RZ] ;  /* 0x00000000fffff984 */ /* 0x000fe20000000800 */
[----:B------:R-:W-:Y:S01]  /*1b670*/  @!PT LDS RZ, [RZ] ;  /* 0x00000000fffff984 */ /* 0x000fe20000000800 */
[----:B------:R0:W-:Y:S06]  /*1b680*/  MEMBAR.ALL.CTA ;  /* 0x0000000000007992 */ /* 0x0001ec0000008000 */
[----:B0-----:R-:W0:Y:S01]  /*1b690*/  FENCE.VIEW.ASYNC.S ;  /* 0x00000000000073c6 */ /* 0x001e220000000000 */
[----:B------:R-:W-:-:S02]  /*1b6a0*/  LEA R84, R82, R219, 0x7 ;  /* 0x000000db52547211 */ /* 0x000fc400078e38ff */
[----:B------:R-:W-:Y:S01]  /*1b6b0*/  LEA.HI.X R82, R2, UR5, R3, 0x1, P2 ;  /* 0x0000000502527c11 */ /* 0x000fe200090f0c03 */
[----:B0-----:R0:W1:Y:S01]  /*1b6c0*/  SHFL.IDX PT, R83, R80, RZ, 0x181f ;  /* 0x00181fff50537589 */ /* 0x00106200000e0000 */
[CC--:B------:R-:W-:Y:S01]  /*1b6d0*/  ISETP.GE.AND P2, PT, R84.reuse, R81.reuse, PT ;  /* 0x000000515400720c */ /* 0x0c0fe20003f46270 */
[C---:B------:R-:W-:Y:S01]  /*1b6e0*/  VIADD R20, R84.reuse, 0x20 ;  /* 0x0000002054147836 */ /* 0x040fe20000000000 */
[----:B------:R-:W-:Y:S01]  /*1b6f0*/  PRMT R0, RZ, 0x654, R0 ;  /* 0x00000654ff007816 */ /* 0x000fe20000000000 */
[----:B------:R-:W-:Y:S01]  /*1b700*/  VIADD R76, R84, 0x40 ;  /* 0x00000040544c7836 */ /* 0x000fe20000000000 */
[----:B------:R0:W2:Y:S01]  /*1b710*/  SHFL.IDX PT, R79, R82, RZ, 0x181f ;  /* 0x00181fff524f7589 */ /* 0x0000a200000e0000 */
[----:B------:R-:W-:Y:S02]  /*1b720*/  SHF.R.S32.HI R85, RZ, 0x1f, R86 ;  /* 0x0000001fff557819 */ /* 0x000fe40000011456 */
[-C--:B------:R-:W-:Y:S02]  /*1b730*/  ISETP.GE.AND P1, PT, R20, R81.reuse, PT ;  /* 0x000000511400720c */ /* 0x080fe40003f26270 */
[----:B------:R-:W-:Y:S01]  /*1b740*/  ISETP.GE.AND P0, PT, R76, R81, PT ;  /* 0x000000514c00720c */ /* 0x000fe20003f06270 */
[----:B------:R0:W-:Y:S03]  /*1b750*/  SYNCS.ARRIVE.TRANS64.RED.A1T0 RZ, [R0+URZ], RZ ;  /* 0x000000ff00ff79a7 */ /* 0x0001e6000810043f */
[----:B------:R-:W-:Y:S09]  /*1b760*/  @P2 BRA `(.L_x_668) ;  /* 0x0000000000442947 */ /* 0x000ff20003800000 */
[----:B------:R-:W-:Y:S02]  /*1b770*/  ULDC UR4, c[0x0][0xac8] ;  /* 0x0002b20000047ab9 */ /* 0x000fe40000000800 */
[----:B------:R-:W-:Y:S02]  /*1b780*/  ISETP.GE.AND P2, PT, R18, UR4, PT ;  /* 0x0000000412007c0c */ /* 0x000fe4000bf46270 */
[----:B------:R-:W-:Y:S02]  /*1b790*/  ISETP.GE.AND P3, PT, R218, UR4, PT ;  /* 0x00000004da007c0c */ /* 0x000fe4000bf66270 */
[----:B------:R-:W-:-:S09]  /*1b7a0*/  ISETP.GE.AND P4, PT, R88, UR4, PT ;  /* 0x0000000458007c0c */ /* 0x000fd2000bf86270 */
[----:B-1----:R-:W-:-:S04]  /*1b7b0*/  @!P2 LEA R2, P5, R18, R83, 0x1 ;  /* 0x000000531202a211 */ /* 0x002fc800078a08ff */
[----:B--2---:R-:W-:Y:S02]  /*1b7c0*/  @!P2 LEA.HI.X R3, R18, R79, R90, 0x1, P5 ;  /* 0x0000004f1203a211 */ /* 0x004fe400028f0c5a */
[----:B------:R-:W-:-:S03]  /*1b7d0*/  ISETP.GE.AND P5, PT, R86, UR4, PT ;  /* 0x0000000456007c0c */ /* 0x000fc6000bfa6270 */
[----:B-----5:R3:W-:Y:S01]  /*1b7e0*/  @!P2 ST.E.128 desc[UR36][R2.64], R72 ;  /* 0x000000480200a985 */ /* 0x0207e2000c101d24 */
[----:B------:R-:W-:-:S04]  /*1b7f0*/  @!P3 LEA R20, P2, R218, R83, 0x1 ;  /* 0x00000053da14b211 */ /* 0x000fc800078408ff */
        /* <DEDUP_REMOVED lines=8> */
.L_x_668:
[----:B------:R-:W-:Y:S05]  /*1b880*/  BSYNC B1 ;  /* 0x0000000000017941 */ /* 0x000fea0003800000 */
.L_x_667:
        /* <DEDUP_REMOVED lines=9> */
[----:B0-----:R-:W-:-:S04]  /*1b920*/  @!P4 LEA R2, P5, R18, R41, 0x1 ;  /* 0x000000291202c211 */ /* 0x001fc800078a08ff */
[----:B----4-:R-:W-:Y:S02]  /*1b930*/  @!P4 LEA.HI.X R3, R18, R27, R90, 0x1, P5 ;  /* 0x0000001b1203c211 */ /* 0x010fe400028f0c5a */
[----:B------:R-:W-:-:S03]  /*1b940*/  @!P3 LEA R20, P5, R218, R41, 0x1 ;  /* 0x00000029da14b211 */ /* 0x000fc600078a08ff */
[----:B------:R0:W-:Y:S01]  /*1b950*/  @!P4 ST.E.128 desc[UR36][R2.64], R68 ;  /* 0x000000440200c985 */ /* 0x0001e2000c101d24 */
        /* <DEDUP_REMOVED lines=8> */
.L_x_670:
[----:B------:R-:W-:Y:S05]  /*1b9e0*/  BSYNC B1 ;  /* 0x0000000000017941 */ /* 0x000fea0003800000 */
.L_x_669:
        /* <DEDUP_REMOVED lines=10> */
[----:B------:R-:W-:Y:S02]  /*1ba90*/  @!P2 LEA R12, P4, R218, R15, 0x1 ;  /* 0x0000000fda0ca211 */ /* 0x000fe400078808ff */
[----:B------:R-:W-:Y:S02]  /*1baa0*/  @!P3 LEA.HI.X R3, R18, R21, R90, 0x1, P5 ;  /* 0x000000151203b211 */ /* 0x000fe400028f0c5a */
        /* <DEDUP_REMOVED lines=9> */
.L_x_672:
[----:B------:R-:W-:Y:S05]  /*1bb40*/  BSYNC B1 ;  /* 0x0000000000017941 */ /* 0x000fea0003800000 */
.L_x_671:
[----:B------:R-:W-:Y:S01]  /*1bb50*/  VIADD R0, R84, 0x60 ;  /* 0x0000006054007836 */ /* 0x000fe20000000000 */
[----:B0-----:R0:W0:Y:S04]  /*1bb60*/  SHFL.IDX PT, R13, R82, 0x3, 0x181f ;  /* 0x00781f00520d7f89 */ /* 0x00102800000e0000 */
        /* <DEDUP_REMOVED lines=8> */
[-C--:B------:R-:W-:Y:S02]  /*1bbf0*/  @!P4 LEA R8, P1, R218, R15.reuse, 0x1 ;  /* 0x0000000fda08c211 */ /* 0x080fe400078208ff */
[----:B------:R-:W-:Y:S02]  /*1bc00*/  @!P5 LEA R10, P2, R88, R15, 0x1 ;  /* 0x0000000f580ad211 */ /* 0x000fe400078408ff */
[-C--:B------:R-:W-:Y:S02]  /*1bc10*/  @!P3 LEA.HI.X R3, R18, R13.reuse, R90, 0x1, P0 ;  /* 0x0000000d1203b211 */ /* 0x080fe400000f0c5a */
        /* <DEDUP_REMOVED lines=11> */
.L_x_664:
[----:B------:R-:W2:Y:S01]  /*1bcd0*/  LDL R9, [R1+0x14] ;  /* 0x0000140001097983 */ /* 0x000ea20000100800 */
[----:B------:R-:W-:-:S03]  /*1bce0*/  ULDC.64 UR4, c[0x0][0xc00] ;  /* 0x0003000000047ab9 */ /* 0x000fc60000000a00 */
[----:B------:R-:W3:Y:S01]  /*1bcf0*/  LDL R8, [R1+0x30] ;  /* 0x0000300001087983 */ /* 0x000ee20000100800 */
[----:B------:R-:W-:Y:S01]  /*1bd00*/  ISETP.NE.U32.AND P0, PT, RZ, UR4, PT ;  /* 0x00000004ff007c0c */ /* 0x000fe2000bf05070 */
[----:B------:R-:W-:Y:S01]  /*1bd10*/  IMAD.MOV.U32 R0, RZ, RZ, RZ ;  /* 0x000000ffff007224 */ /* 0x000fe200078e00ff */
[----:B------:R-:W4:Y:S02]  /*1bd20*/  LDC R25, c[0x0][0xbe8] ;  /* 0x0002fa00ff197b82 */ /* 0x000f240000000800 */
[----:B------:R-:W-:Y:S02]  /*1bd30*/  ISETP.NE.AND.EX P0, PT, RZ, UR5, PT, P0 ;  /* 0x00000005ff007c0c */ /* 0x000fe4000bf05300 */
[C---:B--2---:R-:W-:Y:S02]  /*1bd40*/  SHF.L.U32 R4, R9.reuse, 0x2, RZ ;  /* 0x0000000209047819 */ /* 0x044fe400000006ff */
[----:B---3--:R-:W-:Y:S02]  /*1bd50*/  SHF.L.U64.HI R5, R9, 0x2, R8 ;  /* 0x0000000209057819 */ /* 0x008fe40000010208 */
[----:B------:R-:W-:-:S04]  /*1bd60*/  IADD3 R2, P1, R4, UR4, RZ ;  /* 0x0000000404027c10 */ /* 0x000fc8000ff3e0ff */
[----:B------:R-:W-:Y:S01]  /*1bd70*/  IADD3.X R3, R5, UR5, RZ, P1, !PT ;  /* 0x0000000505037c10 */ /* 0x000fe20008ffe4ff */
[----:B------:R-:W-:Y:S02]  /*1bd80*/  ULDC.64 UR4, c[0x0][0xc08] ;  /* 0x0003020000047ab9 */ /* 0x000fe40000000a00 */
[----:B------:R-:W-:Y:S02]  /*1bd90*/  ISETP.NE.U32.AND P1, PT, RZ, UR4, PT ;  /* 0x00000004ff007c0c */ /* 0x000fe4000bf25070 */
[----:B------:R2:W5:Y:S02]  /*1bda0*/  @P0 LDG.E R0, desc[UR36][R2.64] ;  /* 0x0000002402000981 */ /* 0x000564000c1e1900 */
[----:B------:R-:W-:Y:S01]  /*1bdb0*/  ISETP.NE.AND.EX P1, PT, RZ, UR5, PT, P1 ;  /* 0x00000005ff007c0c */ /* 0x000fe2000bf25310 */
[----:B------:R-:W3:-:S12]  /*1bdc0*/  S2R R7, SR_TID.X ;  /* 0x0000000000077919 */ /* 0x000ed80000002100 */
[----:B------:R-:W-:Y:S01]  /*1bdd0*/  @P1 IADD3 R4, P2, R4, UR4, RZ ;  /* 0x0000000404041c10 */ /* 0x000fe2000ff5e0ff */
[----:B------:R-:W-:Y:S02]  /*1bde0*/  ULDC UR4, c[0x0][0xa88] ;  /* 0x0002a20000047ab9 */ /* 0x000fe40000000800 */
[----:B------:R-:W-:Y:S01]  /*1bdf0*/  IMAD.U32 R6, RZ, RZ, UR4 ;  /* 0x00000004ff067e24 */ /* 0x000fe2000f8e00ff */
[----:B------:R-:W-:-:S05]  /*1be00*/  @P1 IADD3.X R5, R5, UR5, RZ, P2, !PT ;  /* 0x0000000505051c10 */ /* 0x000fca00097fe4ff */
[----:B------:R2:W5:Y:S01]  /*1be10*/  @P1 LDG.E R6, desc[UR36][R4.64] ;  /* 0x0000002404061981 */ /* 0x000562000c1e1900 */
[----:B----4-:R-:W-:Y:S01]  /*1be20*/  ISETP.NE.AND P2, PT, R25, 0x1, PT ;  /* 0x000000011900780c */ /* 0x010fe20003f45270 */
[----:B---3--:R-:W-:-:S12]  /*1be30*/  VIADD R24, R7, 0xffffff80 ;  /* 0xffffff8007187836 */ /* 0x008fd80000000000 */
[----:B------:R-:W3:Y:S01]  /*1be40*/  @P2 LDC R27, c[0x0][0xbec] ;  /* 0x0002fb00ff1b2b82 */ /* 0x000ee20000000800 */
[----:B------:R-:W-:Y:S01]  /*1be50*/  ISETP.GE.AND P3, PT, R24, 0x80, PT ;  /* 0x000000801800780c */ /* 0x000fe20003f66270 */
[----:B--2---:R-:W-:-:S12]  /*1be60*/  @P1 BRA `(.L_x_674) ;  /* 0x0000000000101947 */ /* 0x004fd80003800000 */
[----:B------:R-:W-:Y:S05]  /*1be70*/  @!P0 BRA `(.L_x_674) ;  /* 0x00000000000c8947 */ /* 0x000fea0003800000 */
[----:B------:R-:W2:Y:S04]  /*1be80*/  LDG.E R5, desc[UR36][R2.64] ;  /* 0x0000002402057981 */ /* 0x000ea8000c1e1900 */
[----:B-----5:R-:W2:Y:S02]  /*1be90*/  LDG.E R6, desc[UR36][R2.64+0x4] ;  /* 0x0000042402067981 */ /* 0x020ea4000c1e1900 */
[----:B--2---:R-:W-:-:S07]  /*1bea0*/  IADD3 R6, -R5, R6, RZ ;  /* 0x0000000605067210 */ /* 0x004fce0007ffe1ff */
.L_x_674:
[----:B------:R-:W2:Y:S04]  /*1beb0*/  LDL R20, [R1+0x2c] ;  /* 0x00002c0001147983 */ /* 0x000ea80000100800 */
[----:B------:R4:W5:Y:S01]  /*1bec0*/  LDL R14, [R1+0x38] ;  /* 0x00003800010e7983 */ /* 0x0009620000100800 */
[----:B------:R-:W-:Y:S01]  /*1bed0*/  BSSY B1, `(.L_x_675) ;  /* 0x000002d000017945 */ /* 0x000fe20003800000 */
[----:B------:R-:W-:Y:S02]  /*1bee0*/  SEL R13, R9, RZ, !P0 ;  /* 0x000000ff090d7207 */ /* 0x000fe40004000000 */
[----:B------:R-:W-:Y:S02]  /*1bef0*/  SEL R12, R8, RZ, !P0 ;  /* 0x000000ff080c7207 */ /* 0x000fe40004000000 */
[----:B-----5:R-:W-:-:S02]  /*1bf00*/  SHF.R.S32.HI R11, RZ, 0x1f, R0 ;  /* 0x0000001fff0b7819 */ /* 0x020fc40000011400 */
[----:B--2---:R-:W-:Y:S01]  /*1bf10*/  SHF.R.S32.HI R10, RZ, 0x1f, R20 ;  /* 0x0000001fff0a7819 */ /* 0x004fe20000011414 */
[----:B----4-:R-:W-:Y:S06]  /*1bf20*/  @P3 BRA `(.L_x_676) ;  /* 0x00000000009c3947 */ /* 0x010fec0003800000 */
[----:B------:R-:W2:Y:S01]  /*1bf30*/  LDC R9, c[0x0][0xbe8] ;  /* 0x0002fa00ff097b82 */ /* 0x000ea20000000800 */
[----:B------:R-:W-:-:S04]  /*1bf40*/  IMAD R2, R14, 0x80, R7 ;  /* 0x000000800e027824 */ /* 0x000fc800078e0207 */
[----:B------:R-:W-:Y:S02]  /*1bf50*/  VIADD R8, R2, 0xffffff80 ;  /* 0xffffff8002087836 */ /* 0x000fe40000000000 */
[----:B--2---:R-:W-:-:S05]  /*1bf60*/  IMAD R3, R6, R9, RZ ;  /* 0x0000000906037224 */ /* 0x004fca00078e02ff */
[----:B------:R-:W-:-:S13]  /*1bf70*/  ISETP.GE.AND P0, PT, R8, R3, PT ;  /* 0x000000030800720c */ /* 0x000fda0003f06270 */
[----:B------:R-:W-:Y:S05]  /*1bf80*/  @P0 BRA `(.L_x_676) ;  /* 0x0000000000840947 */ /* 0x000fea0003800000 */
[----:B------:R-:W-:Y:S01]  /*1bf90*/  ISETP.NE.AND P0, PT, R9, 0x1, PT ;  /* 0x000000010900780c */ /* 0x000fe20003f05270 */
[----:B------:R-:W-:Y:S01]  /*1bfa0*/  ULDC.64 UR4, c[0x0][0xb90] ;  /* 0x0002e40000047ab9 */ /* 0x000fe20000000a00 */
[----:B------:R-:W-:Y:S01]  /*1bfb0*/  MOV R2, R0 ;  /* 0x0000000000027202 */ /* 0x000fe20000000f00 */
[----:B------:R-:W-:Y:S02]  /*1bfc0*/  IMAD R7, R10, UR4, RZ ;  /* 0x000000040a077c24 */ /* 0x000fe4000f8e02ff */
[----:B------:R-:W-:Y:S02]  /*1bfd0*/  IMAD.MOV.U32 R3, RZ, RZ, R11 ;  /* 0x000000ffff037224 */ /* 0x000fe400078e000b */
[----:B------:R-:W-:Y:S02]  /*1bfe0*/  IMAD.MOV.U32 R5, RZ, RZ, R8 ;  /* 0x000000ffff057224 */ /* 0x000fe400078e0008 */
[----:B------:R-:W-:-:S04]  /*1bff0*/  IMAD.WIDE.U32 R2, R20, UR4, R2 ;  /* 0x0000000414027c25 */ /* 0x000fc8000f8e0002 */
[----:B------:R-:W2:Y:S01]  /*1c000*/  @P0 LDC R15, c[0x0][0xbec] ;  /* 0x0002fb00ff0f0b82 */ /* 0x000ea20000000800 */
[----:B------:R-:W-:Y:S01]  /*1c010*/  IMAD R7, R20, UR5, R7 ;  /* 0x0000000514077c24 */ /* 0x000fe2000f8e0207 */
[----:B------:R-:W-:-:S03]  /*1c020*/  ULDC.64 UR4, c[0x0][0xb98] ;  /* 0x0002e60000047ab9 */ /* 0x000fc60000000a00 */
[----:B------:R-:W-:-:S03]  /*1c030*/  IMAD.IADD R3, R3, 0x1, R7 ;  /* 0x0000000103037824 */ /* 0x000fc600078e0207 */
[----:B------:R-:W4:Y:S01]  /*1c040*/  @P0 LDC R21, c[0x0][0xbf0] ;  /* 0x0002fc00ff150b82 */ /* 0x000f220000000800 */
[----:B------:R-:W-:-:S04]  /*1c050*/  IMAD.WIDE.U32 R2, R13, UR4, R2 ;  /* 0x000000040d027c25 */ /* 0x000fc8000f8e0002 */
[----:B--2---:R-:W-:-:S05]  /*1c060*/  @P0 IMAD.HI.U32 R4, R8, R15, RZ ;  /* 0x0000000f08040227 */ /* 0x004fca00078e00ff */
[----:B----4-:R-:W-:Y:S01]  /*1c070*/  @P0 SHF.R.U32.HI R5, RZ, R21, R4 ;  /* 0x00000015ff050219 */ /* 0x010fe20000011604 */
[----:B------:R-:W-:-:S03]  /*1c080*/  IMAD R4, R12, UR4, RZ ;  /* 0x000000040c047c24 */ /* 0x000fc6000f8e02ff */
[----:B------:R-:W-:Y:S01]  /*1c090*/  IADD3 R2, P0, R5, R2, RZ ;  /* 0x0000000205027210 */ /* 0x000fe20007f1e0ff */
[----:B------:R-:W-:-:S04]  /*1c0a0*/  IMAD.MOV R7, RZ, RZ, -R5 ;  /* 0x000000ffff077224 */ /* 0x000fc800078e0a05 */
[----:B------:R-:W-:Y:S01]  /*1c0b0*/  IMAD R7, R9, R7, R8 ;  /* 0x0000000709077224 */ /* 0x000fe200078e0208 */
[----:B------:R-:W-:Y:S01]  /*1c0c0*/  SHF.R.S32.HI R9, RZ, 0x1f, R5 ;  /* 0x0000001fff097819 */ /* 0x000fe20000011405 */
[----:B------:R-:W-:Y:S01]  /*1c0d0*/  IMAD R8, R13, UR5, R4 ;  /* 0x000000050d087c24 */ /* 0x000fe2000f8e0204 */
[----:B------:R-:W-:Y:S02]  /*1c0e0*/  ULDC.64 UR4, c[0x0][0xb88] ;  /* 0x0002e20000047ab9 */ /* 0x000fe40000000a00 */
[----:B------:R-:W-:Y:S02]  /*1c0f0*/  SHF.R.S32.HI R4, RZ, 0x1f, R7 ;  /* 0x0000001fff047819 */ /* 0x000fe40000011407 */
[----:B------:R-:W-:-:S03]  /*1c100*/  IADD3.X R3, R9, R3, R8, P0, !PT ;  /* 0x0000000309037210 */ /* 0x000fc600007fe408 */
[----:B------:R-:W-:Y:S02]  /*1c110*/  IMAD R4, R4, UR4, RZ ;  /* 0x0000000404047c24 */ /* 0x000fe4000f8e02ff */
[----:B------:R-:W-:-:S04]  /*1c120*/  IMAD.WIDE.U32 R2, R7, UR4, R2 ;  /* 0x0000000407027c25 */ /* 0x000fc8000f8e0002 */
[----:B------:R-:W-:Y:S01]  /*1c130*/  IMAD R5, R7, UR5, R4 ;  /* 0x0000000507057c24 */ /* 0x000fe2000f8e0204 */
[----:B------:R-:W-:Y:S02]  /*1c140*/  ULDC.64 UR4, c[0x0][0xb50] ;  /* 0x0002d40000047ab9 */ /* 0x000fe40000000a00 */
[----:B------:R-:W-:Y:S02]  /*1c150*/  LEA R4, P0, R2, UR4, 0x2 ;  /* 0x0000000402047c11 */ /* 0x000fe4000f8010ff */
[----:B------:R-:W-:-:S04]  /*1c160*/  IADD3 R3, R3, R5, RZ ;  /* 0x0000000503037210 */ /* 0x000fc80007ffe0ff */
[----:B------:R-:W-:Y:S01]  /*1c170*/  LEA.HI.X R5, R2, UR5, R3, 0x2, P0 ;  /* 0x0000000502057c11 */ /* 0x000fe200080f1403 */
[----:B------:R-:W-:-:S05]  /*1c180*/  IMAD.MOV.U32 R3, RZ, RZ, -0x800000 ;  /* 0xff800000ff037424 */ /* 0x000fca00078e00ff */
[----:B------:R2:W-:Y:S02]  /*1c190*/  STG.E desc[UR36][R4.64], R3 ;  /* 0x0000000304007986 */ /* 0x0005e4000c101924 */
.L_x_676:
[----:B------:R-:W-:Y:S05]  /*1c1a0*/  BSYNC B1 ;  /* 0x0000000000017941 */ /* 0x000fea0003800000 */
.L_x_675:
[----:B--2---:R-:W-:Y:S01]  /*1c1b0*/  SHF.R.S32.HI R4, RZ, 0x1f, R24 ;  /* 0x0000001fff047819 */ /* 0x004fe20000011418 */
[----:B------:R-:W2:Y:S01]  /*1c1c0*/  @P2 LDC R9, c[0x0][0xbf0] ;  /* 0x0002fc00ff092b82 */ /* 0x000ea20000000800 */
[----:B------:R-:W-:Y:S02]  /*1c1d0*/  ULDC.64 UR4, c[0x0][0xaa0] ;  /* 0x0002a80000047ab9 */ /* 0x000fe40000000a00 */
[----:B------:R-:W-:Y:S01]  /*1c1e0*/  LEA.HI R4, R4, R24, RZ, 0x3 ;  /* 0x0000001804047211 */ /* 0x000fe200078f18ff */
[----:B------:R-:W-:-:S03]  /*1c1f0*/  IMAD R3, R11, UR4, RZ ;  /* 0x000000040b037c24 */ /* 0x000fc6000f8e02ff */
[----:B------:R-:W-:Y:S01]  /*1c200*/  LOP3.LUT R4, R4, 0xfffffff8, RZ, 0xc0, !PT ;  /* 0xfffffff804047812 */ /* 0x000fe200078ec0ff */
[C---:B------:R-:W-:Y:S02]  /*1c210*/  IMAD R5, R0.reuse, UR5, R3 ;  /* 0x0000000500057c24 */ /* 0x040fe4000f8e0203 */
[----:B------:R-:W-:Y:S01]  /*1c220*/  IMAD.WIDE.U32 R2, R0, UR4, RZ ;  /* 0x0000000400027c25 */ /* 0x000fe2000f8e00ff */
[----:B------:R-:W-:-:S03]  /*1c230*/  ULDC.64 UR4, c[0x0][0xae8] ;  /* 0x0002ba0000047ab9 */ /* 0x000fc60000000a00 */
[----:B------:R-:W-:Y:S01]  /*1c240*/  IMAD.IADD R4, R24, 0x1, -R4 ;  /* 0x0000000118047824 */ /* 0x000fe200078e0a04 */
[----:B------:R-:W-:Y:S01]  /*1c250*/  IADD3 R3, R3, R5, RZ ;  /* 0x0000000503037210 */ /* 0x000fe20007ffe0ff */
[----:B------:R-:W-:Y:S02]  /*1c260*/  IMAD R0, R10, UR4, RZ ;  /* 0x000000040a007c24 */ /* 0x000fe4000f8e02ff */
[----:B------:R-:W-:Y:S02]  /*1c270*/  IMAD R4, R4, 0x20, R219 ;  /* 0x0000002004047824 */ /* 0x000fe400078e02db */
[----:B------:R-:W-:Y:S02]  /*1c280*/  IMAD R7, R20, UR5, R0 ;  /* 0x0000000514077c24 */ /* 0x000fe4000f8e0200 */
[----:B------:R-:W-:Y:S02]  /*1c290*/  IMAD R8, R14, 0x80, R4 ;  /* 0x000000800e087824 */ /* 0x000fe400078e0204 */
[----:B------:R-:W-:Y:S01]  /*1c2a0*/  IMAD.WIDE.U32 R2, R20, UR4, R2 ;  /* 0x0000000414027c25 */ /* 0x000fe2000f8e0002 */
[----:B------:R-:W-:Y:S01]  /*1c2b0*/  ULDC.64 UR4, c[0x0][0xaf0] ;  /* 0x0002bc0000047ab9 */ /* 0x000fe20000000a00 */
[----:B------:R-:W-:-:S02]  /*1c2c0*/  SHF.R.S32.HI R20, RZ, 0x1f, R18 ;  /* 0x0000001fff147819 */ /* 0x000fc40000011412 */
[----:B---3--:R-:W-:-:S04]  /*1c2d0*/  @P2 IMAD.HI.U32 R0, R8, R27, RZ ;  /* 0x0000001b08002227 */ /* 0x008fc800078e00ff */
[----:B------:R-:W-:Y:S01]  /*1c2e0*/  IMAD.MOV.U32 R5, RZ, RZ, R8 ;  /* 0x000000ffff057224 */ /* 0x000fe200078e0008 */
[----:B--2---:R-:W-:Y:S01]  /*1c2f0*/  @P2 SHF.R.U32.HI R5, RZ, R9, R0 ;  /* 0x00000009ff052219 */ /* 0x004fe20000011600 */
[----:B------:R-:W-:Y:S02]  /*1c300*/  IMAD.IADD R3, R3, 0x1, R7 ;  /* 0x0000000103037824 */ /* 0x000fe400078e0207 */
[----:B------:R-:W-:Y:S01]  /*1c310*/  IMAD R4, R12, UR4, RZ ;  /* 0x000000040c047c24 */ /* 0x000fe2000f8e02ff */
[----:B------:R-:W-:Y:S01]  /*1c320*/  IADD3 R7, -R5, RZ, RZ ;  /* 0x000000ff05077210 */ /* 0x000fe20007ffe1ff */
[----:B------:R-:W-:Y:S01]  /*1c330*/  IMAD.WIDE.U32 R2, R13, UR4, R2 ;  /* 0x000000040d027c25 */ /* 0x000fe2000f8e0002 */
[----:B------:R-:W-:-:S03]  /*1c340*/  SHF.R.S32.HI R0, RZ, 0x1f, R5 ;  /* 0x0000001fff007819 */ /* 0x000fc60000011405 */
[----:B------:R-:W-:Y:S01]  /*1c350*/  IMAD R9, R13, UR5, R4 ;  /* 0x000000050d097c24 */ /* 0x000fe2000f8e0204 */
[----:B------:R-:W-:Y:S01]  /*1c360*/  ULDC.64 UR4, c[0x0][0xae0] ;  /* 0x0002b80000047ab9 */ /* 0x000fe20000000a00 */
[----:B------:R-:W-:Y:S02]  /*1c370*/  IMAD R7, R25, R7, R8 ;  /* 0x0000000719077224 */ /* 0x000fe400078e0208 */
[----:B------:R-:W-:Y:S02]  /*1c380*/  IMAD R4, R0, UR4, RZ ;  /* 0x0000000400047c24 */ /* 0x000fe4000f8e02ff */
[----:B------:R-:W-:Y:S01]  /*1c390*/  IMAD.IADD R3, R3, 0x1, R9 ;  /* 0x0000000103037824 */ /* 0x000fe200078e0209 */
[----:B------:R-:W-:Y:S01]  /*1c3a0*/  SHF.R.S32.HI R0, RZ, 0x1f, R7 ;  /* 0x0000001fff007819 */ /* 0x000fe20000011407 */
[C---:B------:R-:W-:Y:S02]  /*1c3b0*/  IMAD R9, R5.reuse, UR5, R4 ;  /* 0x0000000505097c24 */ /* 0x040fe4000f8e0204 */
[----:B------:R-:W-:Y:S01]  /*1c3c0*/  IMAD.WIDE.U32 R2, R5, UR4, R2 ;  /* 0x0000000405027c25 */ /* 0x000fe2000f8e0002 */
[----:B------:R-:W-:-:S03]  /*1c3d0*/  ULDC.64 UR4, c[0x0][0xad8] ;  /* 0x0002b60000047ab9 */ /* 0x000fc60000000a00 */
[----:B------:R-:W-:Y:S02]  /*1c3e0*/  IMAD R0, R0, UR4, RZ ;  /* 0x0000000400007c24 */ /* 0x000fe4000f8e02ff */
[----:B------:R-:W-:Y:S01]  /*1c3f0*/  IMAD.IADD R3, R3, 0x1, R9 ;  /* 0x0000000103037824 */ /* 0x000fe200078e0209 */
[----:B------:R-:W-:Y:S01]  /*1c400*/  SHF.R.S32.HI R9, RZ, 0x1f, R218 ;  /* 0x0000001fff097819 */ /* 0x000fe200000114da */
[C---:B------:R-:W-:Y:S02]  /*1c410*/  IMAD R5, R7.reuse, UR5, R0 ;  /* 0x0000000507057c24 */ /* 0x040fe4000f8e0200 */
[----:B------:R-:W-:Y:S01]  /*1c420*/  IMAD.WIDE.U32 R2, R7, UR4, R2 ;  /* 0x0000000407027c25 */ /* 0x000fe2000f8e0002 */
[----:B------:R-:W-:-:S03]  /*1c430*/  ULDC.64 UR4, c[0x0][0xa80] ;  /* 0x0002a00000047ab9 */ /* 0x000fc60000000a00 */
[----:B------:R-:W-:Y:S01]  /*1c440*/  IMAD.IADD R3, R3, 0x1, R5 ;  /* 0x0000000103037824 */ /* 0x000fe200078e0205 */
[----:B------:R-:W-:Y:S01]  /*1c450*/  LEA R0, P0, R2, UR4, 0x1 ;  /* 0x0000000402007c11 */ /* 0x000fe2000f8008ff */
[C---:B------:R-:W-:Y:S01]  /*1c460*/  VIADD R7, R18.reuse, 0xc0 ;  /* 0x000000c012077836 */ /* 0x040fe20000000000 */
[----:B------:R-:W-:Y:S01]  /*1c470*/  UMOV UR4, 0xffffffff ;  /* 0xffffffff00047882 */ /* 0x000fe20000000000 */
[----:B------:R-:W-:Y:S01]  /*1c480*/  VIADD R10, R18, 0x80 ;  /* 0x00000080120a7836 */ /* 0x000fe20000000000 */
[----:B------:R-:W-:Y:S02]  /*1c490*/  LEA.HI.X R2, R2, UR5, R3, 0x1, P0 ;  /* 0x0000000502027c11 */ /* 0x000fe400080f0c03 */
[----:B------:R-:W-:Y:S02]  /*1c4a0*/  LEA R5, R14, R219, 0x7 ;  /* 0x000000db0e057211 */ /* 0x000fe400078e38ff */
[----:B------:R-:W-:Y:S02]  /*1c4b0*/  SHF.R.S32.HI R8, RZ, 0x1f, R7 ;  /* 0x0000001fff087819 */ /* 0x000fe40000011407 */
[----:B------:R-:W-:Y:S01]  /*1c4c0*/  SHF.R.S32.HI R21, RZ, 0x1f, R10 ;  /* 0x0000001fff157819 */ /* 0x000fe2000001140a */
[----:B------:R-:W-:Y:S06]  /*1c4d0*/  BRA.DIV UR4, `(.L_x_677) ;  /* 0x000000b6048c7947 */ /* 0x000fec000b800000 */
[----:B------:R2:W3:Y:S04]  /*1c4e0*/  SHFL.IDX PT, R3, R2, RZ, 0x181f ;  /* 0x00181fff02037589 */ /* 0x0004e800000e0000 */
[----:B------:R2:W4:Y:S02]  /*1c4f0*/  SHFL.IDX PT, R14, R0, RZ, 0x181f ;  /* 0x00181fff000e7589 */ /* 0x00052400000e0000 */
.L_x_962:
[----:B------:R-:W-:Y:S01]  /*1c500*/  IMAD R25, R6, R25, RZ ;  /* 0x0000001906197224 */ /* 0x000fe200078e02ff */
[----:B------:R-:W-:Y:S04]  /*1c510*/  BSSY B1, `(.L_x_678) ;  /* 0x0000014000017945 */ /* 0x000fe80003800000 */
[----:B------:R-:W-:-:S13]  /*1c520*/  ISETP.GE.AND P0, PT, R5, R25, PT ;  /* 0x000000190500720c */ /* 0x000fda0003f06270 */
[----:B------:R-:W-:Y:S05]  /*1c530*/  @P0 BRA `(.L_x_679) ;  /* 0x0000000000440947 */ /* 0x000fea0003800000 */
[----:B------:R-:W-:Y:S02]  /*1c540*/  ULDC UR4, c[0x0][0xac8] ;  /* 0x0002b20000047ab9 */ /* 0x000fe40000000800 */
[----:B------:R-:W-:Y:S02]  /*1c550*/  ISETP.GE.AND P3, PT, R18, UR4, PT ;  /* 0x0000000412007c0c */ /* 0x000fe4000bf66270 */
[----:B------:R-:W-:Y:S02]  /*1c560*/  ISETP.GE.AND P2, PT, R218, UR4, PT ;  /* 0x00000004da007c0c */ /* 0x000fe4000bf46270 */
[----:B------:R-:W-:Y:S02]  /*1c570*/  ISETP.GE.AND P1, PT, R10, UR4, PT ;  /* 0x000000040a007c0c */ /* 0x000fe4000bf26270 */
[----:B------:R-:W-:-:S07]  /*1c580*/  ISETP.GE.AND P0, PT, R7, UR4, PT ;  /* 0x0000000407007c0c */ /* 0x000fce000bf06270 */
[-C--:B----4-:R-:W-:Y:S02]  /*1c590*/  @!P3 LEA R12, P5, R18, R14.reuse, 0x1 ;  /* 0x0000000e120cb211 */ /* 0x090fe400078a08ff */
[-C--:B------:R-:W-:Y:S02]  /*1c5a0*/  @!P2 LEA R26, P4, R218, R14.reuse, 0x1 ;  /* 0x0000000eda1aa211 */ /* 0x080fe400078808ff */
[-C--:B---3--:R-:W-:Y:S02]  /*1c5b0*/  @!P3 LEA.HI.X R13, R18, R3.reuse, R20, 0x1, P5 ;  /* 0x00000003120db211 */ /* 0x088fe400028f0c14 */
[-C--:B------:R-:W-:Y:S02]  /*1c5c0*/  @!P1 LEA R28, P5, R10, R14.reuse, 0x1 ;  /* 0x0000000e0a1c9211 */ /* 0x080fe400078a08ff */
        /* <DEDUP_REMOVED lines=8> */
.L_x_679:
[----:B------:R-:W-:Y:S05]  /*1c650*/  BSYNC B1 ;  /* 0x0000000000017941 */ /* 0x000fea0003800000 */
.L_x_678:
[----:B------:R-:W-:-:S03]  /*1c660*/  UMOV UR4, 0xffffffff ;  /* 0xffffffff00047882 */ /* 0x000fc60000000000 */
[----:B------:R-:W-:Y:S05]  /*1c670*/  BRA.DIV UR4, `(.L_x_680) ;  /* 0x000000b604587947 */ /* 0x000fea000b800000 */
[----:B---3--:R3:W0:Y:S04]  /*1c680*/  SHFL.IDX PT, R3, R2, 0x1, 0x181f ;  /* 0x00381f0002037f89 */ /* 0x00862800000e0000 */
[----:B----4-:R3:W4:Y:S02]  /*1c690*/  SHFL.IDX PT, R14, R0, 0x1, 0x181f ;  /* 0x00381f00000e7f89 */ /* 0x01072400000e0000 */
.L_x_966:
[----:B------:R-:W-:Y:S01]  /*1c6a0*/  VIADD R4, R5, 0x20 ;  /* 0x0000002005047836 */ /* 0x000fe20000000000 */
        /* <DEDUP_REMOVED lines=10> */
[-C--:B0-----:R-:W-:Y:S02]  /*1c750*/  @!P3 LEA.HI.X R13, R18, R3.reuse, R20, 0x1, P5 ;  /* 0x00000003120db211 */ /* 0x081fe400028f0c14 */
        /* <DEDUP_REMOVED lines=9> */
.L_x_682:
[----:B------:R-:W-:Y:S05]  /*1c7f0*/  BSYNC B1 ;  /* 0x0000000000017941 */ /* 0x000fea0003800000 */
.L_x_681:
[----:B------:R-:W-:-:S03]  /*1c800*/  UMOV UR4, 0xffffffff ;  /* 0xffffffff00047882 */ /* 0x000fc60000000000 */
[----:B------:R-:W-:Y:S05]  /*1c810*/  BRA.DIV UR4, `(.L_x_683) ;  /* 0x000000b604387947 */ /* 0x000fea000b800000 */
[----:B0-----:R0:W0:Y:S04]  /*1c820*/  SHFL.IDX PT, R3, R2, 0x2, 0x181f ;  /* 0x00581f0002037f89 */ /* 0x00102800000e0000 */
[----:B----4-:R4:W0:Y:S02]  /*1c830*/  SHFL.IDX PT, R14, R0, 0x2, 0x181f ;  /* 0x00581f00000e7f89 */ /* 0x01082400000e0000 */
.L_x_970:
[----:B------:R-:W-:Y:S01]  /*1c840*/  IADD3 R4, R5, 0x40, RZ ;  /* 0x0000004005047810 */ /* 0x000fe20007ffe0ff */
[----:B------:R-:W-:Y:S03]  /*1c850*/  BSSY B1, `(.L_x_684) ;  /* 0x0000014000017945 */ /* 0x000fe60003800000 */
[----:B------:R-:W-:-:S13]  /*1c860*/  ISETP.GE.AND P0, PT, R4, R25, PT ;  /* 0x000000190400720c */ /* 0x000fda0003f06270 */
[----:B------:R-:W-:Y:S05]  /*1c870*/  @P0 BRA `(.L_x_685) ;  /* 0x0000000000440947 */ /* 0x000fea0003800000 */
[----:B------:R-:W-:Y:S02]  /*1c880*/  ULDC UR4, c[0x0][0xac8] ;  /* 0x0002b20000047ab9 */ /* 0x000fe40000000800 */
[----:B------:R-:W-:Y:S02]  /*1c890*/  ISETP.GE.AND P3, PT, R18, UR4, PT ;  /* 0x0000000412007c0c */ /* 0x000fe4000bf66270 */
[----:B------:R-:W-:Y:S02]  /*1c8a0*/  ISETP.GE.AND P2, PT, R218, UR4, PT ;  /* 0x00000004da007c0c */ /* 0x000fe4000bf46270 */
[----:B------:R-:W-:Y:S02]  /*1c8b0*/  ISETP.GE.AND P1, PT, R10, UR4, PT ;  /* 0x000000040a007c0c */ /* 0x000fe4000bf26270 */
[----:B------:R-:W-:-:S07]  /*1c8c0*/  ISETP.GE.AND P0, PT, R7, UR4, PT ;  /* 0x0000000407007c0c */ /* 0x000fce000bf06270 */
[-C--:B0-----:R-:W-:Y:S02]  /*1c8d0*/  @!P3 LEA R12, P5, R18, R14.reuse, 0x1 ;  /* 0x0000000e120cb211 */ /* 0x081fe400078a08ff */
[-C--:B------:R-:W-:Y:S02]  /*1c8e0*/  @!P2 LEA R26, P4, R218, R14.reuse, 0x1 ;  /* 0x0000000eda1aa211 */ /* 0x080fe400078808ff */
[-C--:B------:R-:W-:Y:S02]  /*1c8f0*/  @!P3 LEA.HI.X R13, R18, R3.reuse, R20, 0x1, P5 ;  /* 0x00000003120db211 */ /* 0x080fe400028f0c14 */
        /* <DEDUP_REMOVED lines=9> */
.L_x_685:
[----:B------:R-:W-:Y:S05]  /*1c990*/  BSYNC B1 ;  /* 0x0000000000017941 */ /* 0x000fea0003800000 */
.L_x_684:
[----:B------:R-:W-:-:S03]  /*1c9a0*/  UMOV UR4, 0xffffffff ;  /* 0xffffffff00047882 */ /* 0x000fc60000000000 */
[----:B------:R-:W-:Y:S05]  /*1c9b0*/  BRA.DIV UR4, `(.L_x_686) ;  /* 0x000000b604187947 */ /* 0x000fea000b800000 */
[----:B0-----:R0:W0:Y:S04]  /*1c9c0*/  SHFL.IDX PT, R3, R2, 0x3, 0x181f ;  /* 0x00781f0002037f89 */ /* 0x00102800000e0000 */
[----:B------:R0:W0:Y:S02]  /*1c9d0*/  SHFL.IDX PT, R14, R0, 0x3, 0x181f ;  /* 0x00781f00000e7f89 */ /* 0x00002400000e0000 */
.L_x_974:
[----:B0-234-:R-:W-:-:S05]  /*1c9e0*/  VIADD R0, R5, 0x60 ;  /* 0x0000006005007836 */ /* 0x01dfca0000000000 */
[----:B------:R-:W-:-:S13]  /*1c9f0*/  ISETP.GE.AND P0, PT, R0, R25, PT ;  /* 0x000000190000720c */ /* 0x000fda0003f06270 */
[----:B------:R-:W-:Y:S05]  /*1ca00*/  @P0 BRA `(.L_x_673) ;  /* 0x0000000000440947 */ /* 0x000fea0003800000 */
[----:B------:R-:W-:Y:S02]  /*1ca10*/  ULDC UR4, c[0x0][0xac8] ;  /* 0x0002b20000047ab9 */ /* 0x000fe40000000800 */
[----:B------:R-:W-:Y:S02]  /*1ca20*/  ISETP.GE.AND P3, PT, R18, UR4, PT ;  /* 0x0000000412007c0c */ /* 0x000fe4000bf66270 */
[----:B------:R-:W-:Y:S02]  /*1ca30*/  ISETP.GE.AND P2, PT, R218, UR4, PT ;  /* 0x00000004da007c0c */ /* 0x000fe4000bf46270 */
[----:B------:R-:W-:Y:S02]  /*1ca40*/  ISETP.GE.AND P1, PT, R10, UR4, PT ;  /* 0x000000040a007c0c */ /* 0x000fe4000bf26270 */
[----:B------:R-:W-:-:S07]  /*1ca50*/  ISETP.GE.AND P0, PT, R7, UR4, PT ;  /* 0x0000000407007c0c */ /* 0x000fce000bf06270 */
[-C--:B------:R-:W-:Y:S02]  /*1ca60*/  @!P3 LEA R4, P5, R18, R14.reuse, 0x1 ;  /* 0x0000000e1204b211 */ /* 0x080fe400078a08ff */
        /* <DEDUP_REMOVED lines=11> */
.L_x_673:
[----:B------:R-:W-:Y:S05]  /*1cb20*/  BSYNC B0 ;  /* 0x0000000000007941 */ /* 0x000fea0003800000 */
.L_x_663:
[----:B------:R-:W-:Y:S02]  /*1cb30*/  ULDC UR4, c[0x0][0xc3c] ;  /* 0x00030f0000047ab9 */ /* 0x000fe40000000800 */
[----:B-1----:R-:W-:-:S13]  /*1cb40*/  ISETP.GE.AND P0, PT, R223, UR4, PT ;  /* 0x00000004df007c0c */ /* 0x002fda000bf06270 */
[----:B------:R-:W-:Y:S05]  /*1cb50*/  @!P0 BRA `(.L_x_687) ;  /* 0xfffffe4400388947 */ /* 0x000fea000383ffff */
[----:B------:R-:W-:Y:S05]  /*1cb60*/  BRA `(.L_x_491) ;  /* 0x0000007800947947 */ /* 0x000fea0003800000 */
.L_x_489:
[----:B------:R-:W-:-:S08]  /*1cb70*/  NOP ;  /* 0x0000000000007918 */ /* 0x000fd00000000000 */
[----:B0-----:R-:W0:-:S00]  /*1cb80*/  USETMAXREG.DEALLOC.CTAPOOL 0x28 ;  /* 0x00000028000079c8 */ /* 0x001e0000080e0500 */
        /* <DEDUP_REMOVED lines=8> */
[----:B------:R0:W1:Y:S01]  /*1cc10*/  @P0 LDS.128 R16, [R2+0x388d0] ;  /* 0x0388d00002100984 */ /* 0x0000620000000c00 */
[----:B------:R-:W-:Y:S06]  /*1cc20*/  @P0 BAR.ARV 0x4, 0x180 ;  /* 0x0106000000000b1d */ /* 0x000fec0000002000 */
[----:B------:R-:W-:Y:S05]  /*1cc30*/  @P0 BRA `(.L_x_688) ;  /* 0x0000000800040947 */ /* 0x000fea0003800000 */
[----:B------:R-:W2:Y:S01]  /*1cc40*/  S2R R4, SR_TID.X ;  /* 0x0000000000047919 */ /* 0x000ea20000002100 */
[----:B------:R-:W-:Y:S01]  /*1cc50*/  ULDC UR4, c[0x0][0xc3c] ;  /* 0x00030f0000047ab9 */ /* 0x000fe20000000800 */
[----:B------:R-:W-:Y:S01]  /*1cc60*/  IMAD.MOV.U32 R0, RZ, RZ, RZ ;  /* 0x000000ffff007224 */ /* 0x000fe200078e00ff */
[----:B------:R-:W3:Y:S01]  /*1cc70*/  S2UR UR6, SR_CTAID.X ;  /* 0x00000000000679c3 */ /* 0x000ee20000002500 */
[----:B------:R-:W-:Y:S01]  /*1cc80*/  ULDC UR5, c[0x0][0xc38] ;  /* 0x00030e0000057ab9 */ /* 0x000fe20000000800 */
[----:B--2---:R-:W-:-:S04]  /*1cc90*/  LOP3.LUT R5, R4, 0x1f, RZ, 0xc0, !PT ;  /* 0x0000001f04057812 */ /* 0x004fc800078ec0ff */
[----:B------:R-:W-:-:S04]  /*1cca0*/  ISETP.NE.AND P0, PT, R5, 0x1f, PT ;  /* 0x0000001f0500780c */ /* 0x000fc80003f05270 */
[----:B------:R-:W-:-:S13]  /*1ccb0*/  ISETP.GE.OR P1, PT, R5, UR4, !P0 ;  /* 0x0000000405007c0c */ /* 0x000fda000c726670 */
[----:B0-----:R-:W0:Y:S02]  /*1ccc0*/  @!P1 LDC.64 R2, c[0x0][0xc80] ;  /* 0x00032000ff029b82 */ /* 0x001e240000000a00 */
[----:B0-----:R-:W-:-:S05]  /*1ccd0*/  @!P1 IMAD.WIDE.U32 R2, R5, 0x4, R2 ;  /* 0x0000000405029825 */ /* 0x001fca00078e0002 */
[----:B------:R-:W2:Y:S01]  /*1cce0*/  @!P1 LDG.E R0, desc[UR36][R2.64] ;  /* 0x0000002402009981 */ /* 0x000ea2000c1e1900 */
[C---:B------:R-:W-:Y:S01]  /*1ccf0*/  ISETP.NE.AND P1, PT, R5.reuse, RZ, PT ;  /* 0x000000ff0500720c */ /* 0x040fe20003f25270 */
[----:B------:R-:W-:Y:S01]  /*1cd00*/  UMOV UR4, URZ ;  /* 0x0000003f00047c82 */ /* 0x000fe20008000000 */
[C---:B------:R-:W-:Y:S02]  /*1cd10*/  ISETP.GE.U32.AND P2, PT, R5.reuse, 0x2, PT ;  /* 0x000000020500780c */ /* 0x040fe40003f46070 */
[C---:B------:R-:W-:Y:S02]  /*1cd20*/  ISETP.GE.U32.AND P3, PT, R5.reuse, 0x4, PT ;  /* 0x000000040500780c */ /* 0x040fe40003f66070 */
[C---:B------:R-:W-:Y:S02]  /*1cd30*/  ISETP.GE.U32.AND P4, PT, R5.reuse, 0x8, PT ;  /* 0x000000080500780c */ /* 0x040fe40003f86070 */
[----:B------:R-:W-:Y:S02]  /*1cd40*/  ISETP.GE.U32.AND P5, PT, R5, 0x10, PT ;  /* 0x000000100500780c */ /* 0x000fe40003fa6070 */
[----:B-1----:R-:W-:Y:S01]  /*1cd50*/  MOV R16, RZ ;  /* 0x000000ff00107202 */ /* 0x002fe20000000f00 */
[----:B--2---:R-:W0:Y:S02]  /*1cd60*/  SHFL.UP PT, R4, R0, 0x1, RZ ;  /* 0x0420000000047989 */ /* 0x004e2400000e00ff */
[----:B0-----:R-:W-:-:S05]  /*1cd70*/  SEL R7, R4, RZ, P1 ;  /* 0x000000ff04077207 */ /* 0x001fca0000800000 */
[----:B------:R-:W-:-:S05]  /*1cd80*/  IMAD.IADD R7, R0, 0x1, R7 ;  /* 0x0000000100077824 */ /* 0x000fca00078e0207 */
[----:B------:R-:W0:Y:S02]  /*1cd90*/  SHFL.UP PT, R4, R7, 0x2, RZ ;  /* 0x0440000007047989 */ /* 0x000e2400000e00ff */
[----:B0-----:R-:W-:-:S04]  /*1cda0*/  SEL R4, R4, RZ, P2 ;  /* 0x000000ff04047207 */ /* 0x001fc80001000000 */
[----:B------:R-:W-:-:S05]  /*1cdb0*/  IADD3 R4, R7, R4, RZ ;  /* 0x0000000407047210 */ /* 0x000fca0007ffe0ff */
        /* <DEDUP_REMOVED lines=9> */
[----:B------:R-:W0:Y:S02]  /*1ce50*/  SHFL.IDX PT, R4, R7, 0x1f, 0x1f ;  /* 0x03e01f0007047f89 */ /* 0x000e2400000e0000 */
[----:B0-----:R-:W-:-:S04]  /*1ce60*/  IMAD R4, R4, UR5, RZ ;  /* 0x0000000504047c24 */ /* 0x001fc8000f8e02ff */
[----:B------:R-:W-:Y:S01]  /*1ce70*/  IMAD.MOV.U32 R3, RZ, RZ, R4 ;  /* 0x000000ffff037224 */ /* 0x000fe200078e0004 */
[----:B---3--:R-:W-:-:S13]  /*1ce80*/  ISETP.GT.AND P6, PT, R4, UR6, PT ;  /* 0x0000000604007c0c */ /* 0x008fda000bfc4270 */
[----:B------:R-:W-:Y:S05]  /*1ce90*/  @P6 BRA `(.L_x_689) ;  /* 0x00000000009c6947 */ /* 0x000fea0003800000 */
[----:B------:R-:W0:Y:S01]  /*1cea0*/  LDC R10, c[0x0][0xc3c] ;  /* 0x00030f00ff0a7b82 */ /* 0x000e220000000800 */
[----:B------:R-:W-:Y:S01]  /*1ceb0*/  IMAD.MOV.U32 R4, RZ, RZ, R3 ;  /* 0x000000ffff047224 */ /* 0x000fe200078e0003 */
[----:B------:R-:W-:Y:S01]  /*1cec0*/  UMOV UR4, URZ ;  /* 0x0000003f00047c82 */ /* 0x000fe20008000000 */
[----:B------:R-:W-:Y:S01]  /*1ced0*/  ULDC UR7, c[0x0][0xc3c] ;  /* 0x00030f0000077ab9 */ /* 0x000fe20000000800 */
[----:B------:R-:W-:-:S05]  /*1cee0*/  ULDC UR5, c[0x0][0xc38] ;  /* 0x00030e0000057ab9 */ /* 0x000fca0000000800 */
.L_x_693:
[----:B------:R-:W-:Y:S01]  /*1cef0*/  UIADD3 UR4, UR4, 0x1f, URZ ;  /* 0x0000001f04047890 */ /* 0x000fe2000fffe03f */
[----:B------:R-:W-:-:S05]  /*1cf00*/  IMAD.U32 R19, RZ, RZ, UR7 ;  /* 0x00000007ff137e24 */ /* 0x000fca000f8e00ff */
[----:B0-----:R-:W-:-:S13]  /*1cf10*/  ISETP.LE.AND P6, PT, R10, UR4, PT ;  /* 0x000000040a007c0c */ /* 0x001fda000bfc3270 */
[----:B------:R-:W-:Y:S05]  /*1cf20*/  @P6 BRA `(.L_x_690) ;  /* 0x0000000400246947 */ /* 0x000fea0003800000 */
[----:B------:R-:W-:Y:S01]  /*1cf30*/  IADD3 R7, R5, UR4, RZ ;  /* 0x0000000405077c10 */ /* 0x000fe2000fffe0ff */
[----:B------:R-:W-:Y:S01]  /*1cf40*/  BSSY B0, `(.L_x_691) ;  /* 0x0000007000007945 */ /* 0x000fe20003800000 */
[----:B------:R-:W-:Y:S02]  /*1cf50*/  IMAD.MOV.U32 R0, RZ, RZ, RZ ;  /* 0x000000ffff007224 */ /* 0x000fe400078e00ff */
[----:B------:R-:W-:-:S13]  /*1cf60*/  ISETP.GE.OR P6, PT, R7, R10, !P0 ;  /* 0x0000000a0700720c */ /* 0x000fda00047c6670 */
[----:B------:R-:W-:Y:S05]  /*1cf70*/  @P6 BRA `(.L_x_692) ;  /* 0x00000000000c6947 */ /* 0x000fea0003800000 */
[----:B------:R-:W0:Y:S02]  /*1cf80*/  LDC.64 R2, c[0x0][0xc80] ;  /* 0x00032000ff027b82 */ /* 0x000e240000000a00 */
[----:B0-----:R-:W-:-:S05]  /*1cf90*/  IMAD.WIDE R2, R7, 0x4, R2 ;  /* 0x0000000407027825 */ /* 0x001fca00078e0202 */
[----:B------:R0:W5:Y:S02]  /*1cfa0*/  LDG.E R0, desc[UR36][R2.64] ;  /* 0x0000002402007981 */ /* 0x000164000c1e1900 */
.L_x_692:
[----:B------:R-:W-:Y:S05]  /*1cfb0*/  BSYNC B0 ;  /* 0x0000000000007941 */ /* 0x000fea0003800000 */
.L_x_691:
[----:B0----5:R-:W0:Y:S02]  /*1cfc0*/  SHFL.UP PT, R2, R0, 0x1, RZ ;  /* 0x0420000000027989 */ /* 0x021e2400000e00ff */
[----:B0-----:R-:W-:-:S05]  /*1cfd0*/  SEL R3, R2, RZ, P1 ;  /* 0x000000ff02037207 */ /* 0x001fca0000800000 */
[----:B------:R-:W-:-:S05]  /*1cfe0*/  IMAD.IADD R3, R0, 0x1, R3 ;  /* 0x0000000100037824 */ /* 0x000fca00078e0203 */
[----:B------:R-:W0:Y:S02]  /*1cff0*/  SHFL.UP PT, R2, R3, 0x2, RZ ;  /* 0x0440000003027989 */ /* 0x000e2400000e00ff */
        /* <DEDUP_REMOVED lines=13> */
[----:B------:R-:W-:-:S05]  /*1d0d0*/  IMAD.IADD R4, R3, 0x1, R4 ;  /* 0x0000000103047824 */ /* 0x000fca00078e0204 */
[----:B------:R-:W-:-:S13]  /*1d0e0*/  ISETP.GT.AND P6, PT, R4, UR6, PT ;  /* 0x0000000604007c0c */ /* 0x000fda000bfc4270 */
[----:B------:R-:W-:Y:S05]  /*1d0f0*/  @!P6 BRA `(.L_x_693) ;  /* 0xfffffffc007ce947 */ /* 0x000fea000383ffff */
[----:B------:R-:W-:-:S07]  /*1d100*/  MOV R7, R9 ;  /* 0x0000000900077202 */ /* 0x000fce0000000f00 */
.L_x_689:
[----:B------:R-:W-:-:S04]  /*1d110*/  IMAD.IADD R9, R4, 0x1, -R3 ;  /* 0x0000000104097824 */ /* 0x000fc800078e0a03 */
[----:B------:R-:W-:-:S05]  /*1d120*/  IMAD R2, R7, UR5, R9 ;  /* 0x0000000507027c24 */ /* 0x000fca000f8e0209 */
[----:B------:R-:W-:-:S13]  /*1d130*/  ISETP.GT.AND P0, PT, R2, UR6, PT ;  /* 0x0000000602007c0c */ /* 0x000fda000bf04270 */
[----:B------:R-:W-:-:S04]  /*1d140*/  VOTE.ANY R4, PT, !P0 ;  /* 0x0000000000047806 */ /* 0x000fc800040e0100 */
[----:B------:R-:W0:Y:S01]  /*1d150*/  POPC R19, R4 ;  /* 0x0000000400137309 */ /* 0x000e220000000000 */
[----:B------:R-:W-:Y:S01]  /*1d160*/  ISETP.NE.AND P0, PT, R4, RZ, PT ;  /* 0x000000ff0400720c */ /* 0x000fe20003f05270 */
[----:B0-----:R-:W0:Y:S02]  /*1d170*/  SHFL.IDX PT, R0, R0, R19, 0x1f ;  /* 0x00001f1300007589 */ /* 0x001e2400000e0000 */
[----:B0-----:R-:W-:-:S04]  /*1d180*/  IABS R8, R0 ;  /* 0x0000000000087213 */ /* 0x001fc80000000000 */
[----:B------:R-:W0:Y:S08]  /*1d190*/  I2F.RP R6, R8 ;  /* 0x0000000800067306 */ /* 0x000e300000209400 */
[----:B0-----:R-:W0:Y:S02]  /*1d1a0*/  MUFU.RCP R6, R6 ;  /* 0x0000000600067308 */ /* 0x001e240000001000 */
[----:B0-----:R-:W-:-:S06]  /*1d1b0*/  VIADD R2, R6, 0xffffffe ;  /* 0x0ffffffe06027836 */ /* 0x001fcc0000000000 */
[----:B------:R0:W1:Y:S01]  /*1d1c0*/  F2I.FTZ.U32.TRUNC.NTZ R3, R2 ;  /* 0x0000000200037305 */ /* 0x000062000021f000 */
[----:B------:R-:W-:Y:S05]  /*1d1d0*/  @!P0 BRA `(.L_x_694) ;  /* 0x0000000000088947 */ /* 0x000fea0003800000 */
[----:B------:R-:W-:-:S06]  /*1d1e0*/  VIADD R16, R19, 0xffffffff ;  /* 0xffffffff13107836 */ /* 0x000fcc0000000000 */
[----:B------:R2:W3:Y:S02]  /*1d1f0*/  SHFL.IDX PT, R16, R7, R16, 0x1f ;  /* 0x00001f1007107589 */ /* 0x0004e400000e0000 */
.L_x_694:
[----:B---3--:R-:W-:Y:S01]  /*1d200*/  IMAD R16, R16, UR5, R9 ;  /* 0x0000000510107c24 */ /* 0x008fe2000f8e0209 */
[----:B0-----:R-:W-:Y:S01]  /*1d210*/  IABS R2, R0 ;  /* 0x0000000000027213 */ /* 0x001fe20000000000 */
[----:B------:R-:W-:Y:S01]  /*1d220*/  VIADD R19, R19, UR4 ;  /* 0x0000000413137c36 */ /* 0x000fe20008000000 */
[----:B-12---:R-:W-:Y:S02]  /*1d230*/  IADD3 R7, RZ, -R3, RZ ;  /* 0x80000003ff077210 */ /* 0x006fe40007ffe0ff */
[----:B------:R-:W-:Y:S01]  /*1d240*/  IADD3 R9, -R16, UR6, RZ ;  /* 0x0000000610097c10 */ /* 0x000fe2000fffe1ff */
[----:B------:R-:W-:Y:S02]  /*1d250*/  IMAD.MOV R6, RZ, RZ, -R2 ;  /* 0x000000ffff067224 */ /* 0x000fe400078e0a02 */
[----:B------:R-:W-:Y:S01]  /*1d260*/  IMAD R7, R7, R8, RZ ;  /* 0x0000000807077224 */ /* 0x000fe200078e02ff */
[----:B------:R-:W-:Y:S01]  /*1d270*/  IABS R4, R9 ;  /* 0x0000000900047213 */ /* 0x000fe20000000000 */
[----:B------:R-:W-:-:S04]  /*1d280*/  IMAD.MOV.U32 R2, RZ, RZ, RZ ;  /* 0x000000ffff027224 */ /* 0x000fc800078e00ff */
[----:B------:R-:W-:-:S04]  /*1d290*/  IMAD.HI.U32 R2, R3, R7, R2 ;  /* 0x0000000703027227 */ /* 0x000fc800078e0002 */
[----:B------:R-:W-:Y:S01]  /*1d2a0*/  IMAD.MOV.U32 R3, RZ, RZ, R4 ;  /* 0x000000ffff037224 */ /* 0x000fe200078e0004 */
[----:B------:R-:W-:-:S03]  /*1d2b0*/  MOV R4, R6 ;  /* 0x0000000600047202 */ /* 0x000fc60000000f00 */
        /* <DEDUP_REMOVED lines=10> */
[----:B------:R-:W-:Y:S02]  /*1d360*/  @!P2 IADD3 R2, -R2, RZ, RZ ;  /* 0x000000ff0202a210 */ /* 0x000fe40007ffe1ff */
[----:B------:R-:W-:-:S05]  /*1d370*/  @!P1 LOP3.LUT R2, RZ, R0, RZ, 0x33, !PT ;  /* 0x00000000ff029212 */ /* 0x000fca00078e33ff */
[--C-:B------:R-:W-:Y:S02]  /*1d380*/  IMAD.MOV R17, RZ, RZ, -R2.reuse ;  /* 0x000000ffff117224 */ /* 0x100fe400078e0a02 */
[----:B------:R-:W-:Y:S02]  /*1d390*/  IMAD.MOV.U32 R18, RZ, RZ, R2 ;  /* 0x000000ffff127224 */ /* 0x000fe400078e0002 */
[----:B------:R-:W-:Y:S01]  /*1d3a0*/  IMAD R17, R0, R17, R9 ;  /* 0x0000001100117224 */ /* 0x000fe200078e0209 */
[----:B------:R-:W-:Y:S06]  /*1d3b0*/  BRA `(.L_x_695) ;  /* 0x00000000000c7947 */ /* 0x000fec0003800000 */
.L_x_690:
[----:B------:R-:W-:Y:S01]  /*1d3c0*/  MOV R17, RZ ;  /* 0x000000ff00117202 */ /* 0x000fe20000000f00 */
[----:B------:R-:W-:Y:S02]  /*1d3d0*/  IMAD.U32 R16, RZ, RZ, UR6 ;  /* 0x00000006ff107e24 */ /* 0x000fe4000f8e00ff */
[----:B------:R-:W-:-:S07]  /*1d3e0*/  IMAD.MOV.U32 R18, RZ, RZ, RZ ;  /* 0x000000ffff127224 */ /* 0x000fce00078e00ff */
.L_x_695:
[----:B------:R-:W-:-:S13]  /*1d3f0*/  ISETP.NE.AND P0, PT, R5, RZ, PT ;  /* 0x000000ff0500720c */ /* 0x000fda0003f05270 */
[----:B------:R-:W0:Y:S01]  /*1d400*/  @!P0 S2R R3, SR_CgaCtaId ;  /* 0x0000000000038919 */ /* 0x000e220000008800 */
[----:B------:R-:W-:-:S04]  /*1d410*/  @!P0 MOV R0, 0x400 ;  /* 0x0000040000008802 */ /* 0x000fc80000000f00 */
[----:B0-----:R-:W-:-:S05]  /*1d420*/  @!P0 LEA R0, R3, R0, 0x18 ;  /* 0x0000000003008211 */ /* 0x001fca00078ec0ff */
[----:B------:R2:W-:Y:S01]  /*1d430*/  @!P0 STS.128 [R0+0x388d0], R16 ;  /* 0x0388d01000008388 */ /* 0x0005e20000000c00 */
[----:B------:R-:W-:Y:S06]  /*1d440*/  BAR.ARV 0x5, 0x180 ;  /* 0x0146000000007b1d */ /* 0x000fec0000002000 */
.L_x_688:
[----:B------:R3:W-:Y:S01]  /*1d450*/  STL [R1+0x30], RZ ;  /* 0x000030ff01007387 */ /* 0x0007e20000100800 */
[----:B------:R-:W-:Y:S01]  /*1d460*/  ULDC UR4, c[0x0][0xc3c] ;  /* 0x00030f0000047ab9 */ /* 0x000fe20000000800 */
[----:B------:R-:W-:Y:S01]  /*1d470*/  IMAD.MOV.U32 R32, RZ, RZ, 0x1 ;  /* 0x00000001ff207424 */ /* 0x000fe200078e00ff */
[----:B-1----:R-:W-:Y:S02]  /*1d480*/  ISETP.GE.AND P0, PT, R19, UR4, PT ;  /* 0x0000000413007c0c */ /* 0x002fe4000bf06270 */
[----:B------:R-:W-:-:S11]  /*1d490*/  MOV R28, RZ ;  /* 0x000000ff001c7202 */ /* 0x000fd60000000f00 */
[----:B---3--:R-:W-:Y:S05]  /*1d4a0*/  @P0 BRA `(.L_x_696) ;  /* 0x0000006c00400947 */ /* 0x008fea0003800000 */
[----:B--2---:R-:W2:Y:S01]  /*1d4b0*/  LDL R0, [R1+0x50] ;  /* 0x0000500001007983 */ /* 0x004ea20000100800 */
[----:B------:R-:W1:Y:S01]  /*1d4c0*/  S2UR UR4, SR_CgaCtaId ;  /* 0x00000000000479c3 */ /* 0x000e620000008800 */
[----:B------:R-:W-:Y:S01]  /*1d4d0*/  MOV R23, 0x400 ;  /* 0x0000040000177802 */ /* 0x000fe20000000f00 */
[----:B------:R-:W-:Y:S01]  /*1d4e0*/  IMAD.MOV.U32 R37, RZ, RZ, 0x40 ;  /* 0x00000040ff257424 */ /* 0x000fe200078e00ff */
[----:B------:R-:W0:Y:S01]  /*1d4f0*/  S2R R11, SR_TID.X ;  /* 0x00000000000b7919 */ /* 0x000e220000002100 */
[----:B------:R-:W-:Y:S01]  /*1d500*/  IMAD.MOV.U32 R36, RZ, RZ, 0x20 ;  /* 0x00000020ff247424 */ /* 0x000fe200078e00ff */
[----:B------:R-:W-:Y:S01]  /*1d510*/  BSSY B7, `(.L_x_696) ;  /* 0x00006c9000077945 */ /* 0x000fe20003800000 */
[----:B------:R-:W-:Y:S01]  /*1d520*/  MOV R33, 0x1 ;  /* 0x0000000100217802 */ /* 0x000fe20000000f00 */
[----:B------:R-:W-:Y:S01]  /*1d530*/  IMAD.MOV.U32 R30, RZ, RZ, RZ ;  /* 0x000000ffff1e7224 */ /* 0x000fe200078e00ff */
[----:B------:R-:W-:Y:S01]  /*1d540*/  MOV R32, 0x1 ;  /* 0x0000000100207802 */ /* 0x000fe20000000f00 */
[----:B------:R-:W-:Y:S01]  /*1d550*/  IMAD.MOV.U32 R28, RZ, RZ, RZ ;  /* 0x000000ffff1c7224 */ /* 0x000fe200078e00ff */
[----:B------:R-:W-:Y:S01]  /*1d560*/  ULDC.64 UR40, c[0x0][0x198] ;  /* 0x0000660000287ab9 */ /* 0x000fe20000000a00 */
[----:B------:R-:W-:Y:S01]  /*1d570*/  ULDC UR39, c[0x0][0xc] ;  /* 0x0000030000277ab9 */ /* 0x000fe20000000800 */
[C---:B0-----:R-:W-:Y:S01]  /*1d580*/  IMAD.SHL.U32 R2, R11.reuse, 0x80, RZ ;  /* 0x000000800b027824 */ /* 0x041fe200078e00ff */
[----:B------:R-:W-:Y:S01]  /*1d590*/  SHF.R.U32.HI R4, RZ, 0x1, R11 ;  /* 0x00000001ff047819 */ /* 0x000fe2000001160b */
[C---:B------:R-:W-:Y:S01]  /*1d5a0*/  IMAD.SHL.U32 R6, R11.reuse, 0x2, RZ ;  /* 0x000000020b067824 */ /* 0x040fe200078e00ff */
[----:B------:R-:W-:-:S02]  /*1d5b0*/  LOP3.LUT R10, R11, 0x7f, RZ, 0xc0, !PT ;  /* 0x0000007f0b0a7812 */ /* 0x000fc400078ec0ff */
[----:B------:R-:W-:Y:S02]  /*1d5c0*/  LOP3.LUT R3, R2, 0x380, RZ, 0xc0, !PT ;  /* 0x0000038002037812 */ /* 0x000fe400078ec0ff */
[----:B------:R-:W-:Y:S02]  /*1d5d0*/  SHF.L.U32 R7, R10, 0x6, RZ ;  /* 0x000000060a077819 */ /* 0x000fe400000006ff */
[----:B------:R-:W-:-:S05]  /*1d5e0*/  R2P PR, R11, 0x6 ;  /* 0x000000060b007804 */ /* 0x000fca0000000000 */
[----:B------:R-:W-:Y:S02]  /*1d5f0*/  SEL R37, R37, 0xffffffc0, !P2 ;  /* 0xffffffc025257807 */ /* 0x000fe40005000000 */
[----:B------:R-:W-:Y:S02]  /*1d600*/  SEL R36, R36, 0xffffffe0, !P1 ;  /* 0xffffffe024247807 */ /* 0x000fe40004800000 */
[----:B--2---:R-:W-:Y:S01]  /*1d610*/  R2UR UR5, R0 ;  /* 0x00000000000572ca */ /* 0x004fe200000e0000 */
[----:B------:R-:W-:-:S05]  /*1d620*/  IMAD.SHL.U32 R0, R11, 0x10, RZ ;  /* 0x000000100b007824 */ /* 0x000fca00078e00ff */
[C---:B------:R-:W-:Y:S02]  /*1d630*/  LOP3.LUT R5, R0.reuse, 0x3f0, RZ, 0xc0, !PT ;  /* 0x000003f000057812 */ /* 0x040fe400078ec0ff */
[----:B------:R-:W-:Y:S02]  /*1d640*/  LOP3.LUT R31, R0, 0x70, RZ, 0xc0, !PT ;  /* 0x00000070001f7812 */ /* 0x000fe400078ec0ff */
[----:B------:R-:W-:Y:S01]  /*1d650*/  LOP3.LUT R9, R5, 0x70, R6, 0x78, !PT ;  /* 0x0000007005097812 */ /* 0x000fe200078e7806 */
[----:B------:R-:W-:Y:S01]  /*1d660*/  IMAD.SHL.U32 R6, R10, 0x10, RZ ;  /* 0x000000100a067824 */ /* 0x000fe200078e00ff */
[C---:B------:R-:W-:Y:S01]  /*1d670*/  LOP3.LUT R5, R3.reuse, 0x30, R4, 0xf8, !PT ;  /* 0x0000003003057812 */ /* 0x040fe200078ef804 */
[----:B------:R-:W-:Y:S01]  /*1d680*/  ULOP3.LUT UR42, UR5, 0x2, URZ, 0xfc, !UPT ;  /* 0x00000002052a7892 */ /* 0x000fe2000f8efc3f */
[----:B------:R-:W-:Y:S01]  /*1d690*/  LOP3.LUT R4, R2, 0x400, RZ, 0xc0, !PT ;  /* 0x0000040002047812 */ /* 0x000fe200078ec0ff */
[----:B------:R-:W-:Y:S01]  /*1d6a0*/  ULOP3.LUT UR38, UR5, 0x1, URZ, 0xfc, !UPT ;  /* 0x0000000105267892 */ /* 0x000fe2000f8efc3f */
[----:B------:R-:W-:-:S02]  /*1d6b0*/  LOP3.LUT R3, R3, 0x10, R11, 0xf8, !PT ;  /* 0x0000001003037812 */ /* 0x000fc400078ef80b */
[--C-:B------:R-:W-:Y:S02]  /*1d6c0*/  LOP3.LUT R5, R5, 0x70, R0.reuse, 0x78, !PT ;  /* 0x0000007005057812 */ /* 0x100fe400078e7800 */
[----:B------:R-:W-:Y:S02]  /*1d6d0*/  LOP3.LUT R4, R4, 0x1800, R7, 0xf8, !PT ;  /* 0x0000180004047812 */ /* 0x000fe400078ef807 */
[----:B------:R-:W-:Y:S02]  /*1d6e0*/  LOP3.LUT R3, R3, 0x70, R0, 0x78, !PT ;  /* 0x0000007003037812 */ /* 0x000fe400078e7800 */
[----:B------:R-:W-:Y:S02]  /*1d6f0*/  LOP3.LUT R5, R5, 0xc00, R2, 0xf8, !PT ;  /* 0x00000c0005057812 */ /* 0x000fe400078ef802 */
[----:B------:R-:W-:Y:S02]  /*1d700*/  LOP3.LUT R8, R9, 0x400, R6, 0xf8, !PT ;  /* 0x0000040009087812 */ /* 0x000fe400078ef806 */
[----:B------:R-:W-:Y:S01]  /*1d710*/  LOP3.LUT R2, R4, R3, RZ, 0xfc, !PT ;  /* 0x0000000304027212 */ /* 0x000fe200078efcff */
[----:B------:R-:W-:Y:S01]  /*1d720*/  STL [R1+0x14], R5 ;  /* 0x0000140501007387 */ /* 0x000fe20000100800 */
[----:B------:R-:W-:-:S03]  /*1d730*/  SHF.R.U32.HI R3, RZ, 0x3, R10 ;  /* 0x00000003ff037819 */ /* 0x000fc6000001160a */
[----:B------:R-:W-:Y:S01]  /*1d740*/  STL [R1+0xc], R8 ;  /* 0x00000c0801007387 */ /* 0x000fe20000100800 */
[----:B------:R-:W-:-:S03]  /*1d750*/  LOP3.LUT R0, R3, 0x70, R0, 0xf8, !PT ;  /* 0x0000007003007812 */ /* 0x000fc600078ef800 */
[----:B------:R1:W-:Y:S04]  /*1d760*/  STL [R1+0x10], R2 ;  /* 0x0000100201007387 */ /* 0x0003e80000100800 */
[----:B------:R-:W-:Y:S01]  /*1d770*/  STL [R1+0x30], RZ ;  /* 0x000030ff01007387 */ /* 0x000fe20000100800 */
[----:B-1----:R-:W-:-:S05]  /*1d780*/  IMAD.U32 R2, RZ, RZ, UR4 ;  /* 0x00000004ff027e24 */ /* 0x002fca000f8e00ff */
[----:B------:R-:W-:Y:S01]  /*1d790*/  LEA R23, R2, R23, 0x18 ;  /* 0x0000001702177211 */ /* 0x000fe200078ec0ff */
[----:B------:R0:W-:Y:S04]  /*1d7a0*/  STL [R1+0x8], R2 ;  /* 0x0000080201007387 */ /* 0x0001e80000100800 */
[----:B------:R-:W-:-:S05]  /*1d7b0*/  IMAD.IADD R0, R23, 0x1, R8 ;  /* 0x0000000117007824 */ /* 0x000fca00078e0208 */
[----:B------:R1:W-:Y:S01]  /*1d7c0*/  STL [R1+0x18], R0 ;  /* 0x0000180001007387 */ /* 0x0003e20000100800 */
[----:B0-----:R-:W-:-:S07]  /*1d7d0*/  LOP3.LUT R2, R31, 0x80, RZ, 0xfc, !PT ;  /* 0x000000801f027812 */ /* 0x001fce00078efcff */
.L_x_810:
[----:B0-----:R-:W0:Y:S02]  /*1d7e0*/  LDC.64 R24, c[0x0][0xc88] ;  /* 0x00032200ff187b82 */ /* 0x001e240000000a00 */
[----:B0-----:R-:W-:-:S06]  /*1d7f0*/  IMAD.WIDE R24, R19, 0x4, R24 ;  /* 0x0000000413187825 */ /* 0x001fcc00078e0218 */
[----:B-1----:R-:W1:Y:S01]  /*1d800*/  LDG.E R24, desc[UR36][R24.64] ;  /* 0x0000002418187981 */ /* 0x002e62000c1e1900 */
[----:B------:R-:W-:Y:S05]  /*1d810*/  YIELD ;  /* 0x0000000000007946 */ /* 0x000fea0003800000 */
[----:B------:R-:W-:Y:S01]  /*1d820*/  ULDC.64 UR4, c[0x0][0xa28] ;  /* 0x00028a0000047ab9 */ /* 0x000fe20000000a00 */
[----:B------:R-:W-:Y:S01]  /*1d830*/  ULDC.64 UR8, c[0x0][0xa18] ;  /* 0x0002860000087ab9 */ /* 0x000fe20000000a00 */
[----:B------:R-:W-:Y:S01]  /*1d840*/  ISETP.NE.U32.AND P0, PT, RZ, UR4, PT ;  /* 0x00000004ff007c0c */ /* 0x000fe2000bf05070 */
[----:B------:R-:W-:Y:S01]  /*1d850*/  IMAD.MOV.U32 R9, RZ, RZ, RZ ;  /* 0x000000ffff097224 */ /* 0x000fe200078e00ff */
[----:B------:R-:W-:-:S02]  /*1d860*/  ULDC.64 UR6, c[0x0][0xa10] ;  /* 0x0002840000067ab9 */ /* 0x000fc40000000a00 */
[----:B------:R-:W-:Y:S02]  /*1d870*/  ISETP.NE.AND.EX P0, PT, RZ, UR5, PT, P0 ;  /* 0x00000005ff007c0c */ /* 0x000fe4000bf05300 */
[----:B------:R-:W-:-:S04]  /*1d880*/  ISETP.NE.U32.AND P2, PT, RZ, UR8, PT ;  /* 0x00000008ff007c0c */ /* 0x000fc8000bf45070 */
[----:B------:R-:W-:Y:S02]  /*1d890*/  ISETP.NE.AND.EX P2, PT, RZ, UR9, PT, P2 ;  /* 0x00000009ff007c0c */ /* 0x000fe4000bf45320 */
[----:B------:R-:W-:Y:S02]  /*1d8a0*/  MOV R29, RZ ;  /* 0x000000ff001d7202 */ /* 0x000fe40000000f00 */
[----:B-12---:R-:W-:-:S03]  /*1d8b0*/  SHF.R.S32.HI R0, RZ, 0x1f, R24 ;  /* 0x0000001fff007819 */ /* 0x006fc60000011418 */
[C---:B------:R-:W-:Y:S01]  /*1d8c0*/  @P0 LEA R2, P1, R24.reuse, UR4, 0x2 ;  /* 0x0000000418020c11 */ /* 0x040fe2000f8210ff */
[C---:B------:R-:W-:Y:S01]  /*1d8d0*/  IMAD.SHL.U32 R25, R24.reuse, 0x4, RZ ;  /* 0x0000000418197824 */ /* 0x040fe200078e00ff */
[C-C-:B------:R-:W-:Y:S01]  /*1d8e0*/  SHF.L.U64.HI R26, R24.reuse, 0x2, R0.reuse ;  /* 0x00000002181a7819 */ /* 0x140fe20000010200 */
[----:B------:R0:W-:Y:S01]  /*1d8f0*/  STL [R1+0x1c], R0 ;  /* 0x00001c0001007387 */ /* 0x0001e20000100800 */
[----:B------:R-:W-:Y:S01]  /*1d900*/  @P0 LEA.HI.X R3, R24, UR5, R0, 0x2, P1 ;  /* 0x0000000518030c11 */ /* 0x000fe200088f1400 */
[----:B------:R-:W-:-:S04]  /*1d910*/  ULDC.64 UR4, c[0x0][0xa00] ;  /* 0x0002800000047ab9 */ /* 0x000fc80000000a00 */
[----:B------:R1:W2:Y:S01]  /*1d920*/  @P0 LDG.E R9, desc[UR36][R2.64] ;  /* 0x0000002402090981 */ /* 0x0002a2000c1e1900 */
[----:B------:R-:W-:Y:S02]  /*1d930*/  ISETP.NE.U32.AND P0, PT, RZ, UR4, PT ;  /* 0x00000004ff007c0c */ /* 0x000fe4000bf05070 */
[----:B------:R-:W-:Y:S01]  /*1d940*/  ISETP.NE.U32.AND P1, PT, RZ, UR6, PT ;  /* 0x00000006ff007c0c */ /* 0x000fe2000bf25070 */
[----:B0-----:R-:W-:Y:S01]  /*1d950*/  IMAD.MOV.U32 R0, RZ, RZ, RZ ;  /* 0x000000ffff007224 */ /* 0x001fe200078e00ff */
[----:B------:R-:W-:Y:S02]  /*1d960*/  ISETP.NE.AND.EX P0, PT, RZ, UR5, PT, P0 ;  /* 0x00000005ff007c0c */ /* 0x000fe4000bf05300 */
[----:B------:R-:W-:Y:S02]  /*1d970*/  ISETP.NE.AND.EX P1, PT, RZ, UR7, PT, P1 ;  /* 0x00000007ff007c0c */ /* 0x000fe4000bf25310 */
[C---:B------:R-:W-:Y:S02]  /*1d980*/  IADD3 R4, P4, R25.reuse, UR6, RZ ;  /* 0x0000000619047c10 */ /* 0x040fe4000ff9e0ff */
[----:B-1----:R-:W-:Y:S01]  /*1d990*/  IADD3 R2, P3, R25, UR4, RZ ;  /* 0x0000000419027c10 */ /* 0x002fe2000ff7e0ff */
[----:B------:R-:W-:Y:S01]  /*1d9a0*/  ULDC UR4, c[0x0][0x288] ;  /* 0x0000a20000047ab9 */ /* 0x000fe20000000800 */
[----:B------:R-:W-:-:S02]  /*1d9b0*/  IADD3.X R5, R26, UR7, RZ, P4, !PT ;  /* 0x000000071a057c10 */ /* 0x000fc4000a7fe4ff */
[C---:B------:R-:W-:Y:S02]  /*1d9c0*/  IADD3.X R3, R26.reuse, UR5, RZ, P3, !PT ;  /* 0x000000051a037c10 */ /* 0x040fe40009ffe4ff */
[----:B------:R-:W-:Y:S01]  /*1d9d0*/  @P2 IADD3 R6, P3, R25, UR8, RZ ;  /* 0x0000000819062c10 */ /* 0x000fe2000ff7e0ff */
[----:B------:R-:W-:Y:S01]  /*1d9e0*/  IMAD.U32 R8, RZ, RZ, UR4 ;  /* 0x00000004ff087e24 */ /* 0x000fe2000f8e00ff */
[----:B------:R-:W-:Y:S01]  /*1d9f0*/  ULDC.64 UR4, c[0x0][0x418] ;  /* 0x0001060000047ab9 */ /* 0x000fe20000000a00 */
[----:B------:R-:W5:Y:S01]  /*1da00*/  @P0 LDG.E R29, desc[UR36][R2.64] ;  /* 0x00000024021d0981 */ /* 0x000f62000c1e1900 */
[----:B------:R-:W-:-:S03]  /*1da10*/  @P2 IADD3.X R7, R26, UR9, RZ, P3, !PT ;  /* 0x000000091a072c10 */ /* 0x000fc60009ffe4ff */
[----:B------:R-:W5:Y:S04]  /*1da20*/  @P1 LDG.E R0, desc[UR36][R4.64] ;  /* 0x0000002404001981 */ /* 0x000f68000c1e1900 */
[----:B------:R0:W3:Y:S01]  /*1da30*/  @P2 LDG.E R8, desc[UR36][R6.64] ;  /* 0x0000002406082981 */ /* 0x0000e2000c1e1900 */
[----:B------:R-:W-:-:S03]  /*1da40*/  UISETP.NE.U32.AND UP0, UPT, UR4, URZ, UPT ;  /* 0x0000003f0400728c */ /* 0x000fc6000bf05070 */
[----:B------:R-:W-:Y:S01]  /*1da50*/  ULDC UR4, c[0x0][0x424] ;  /* 0x0001090000047ab9 */ /* 0x000fe20000000800 */
[----:B------:R-:W-:-:S03]  /*1da60*/  UISETP.NE.AND.EX UP0, UPT, UR5, URZ, UPT, UP0 ;  /* 0x0000003f0500728c */ /* 0x000fc6000bf05300 */
[----:B------:R-:W-:Y:S01]  /*1da70*/  ULDC UR5, c[0x0][0x2f0] ;  /* 0x0000bc0000057ab9 */ /* 0x000fe20000000800 */
[----:B------:R-:W-:-:S04]  /*1da80*/  USEL UR4, UR4, 0x1, UP0 ;  /* 0x0000000104047887 */ /* 0x000fc80008000000 */
[----:B------:R-:W-:-:S03]  /*1da90*/  UIMAD UR4, UR4, UR5, URZ ;  /* 0x00000005040472a4 */ /* 0x000fc6000f8e023f */
[----:B------:R-:W-:Y:S02]  /*1daa0*/  ULDC UR5, c[0x0][0x348] ;  /* 0x0000d20000057ab9 */ /* 0x000fe40000000800 */
[----:B0-----:R-:W-:Y:S01]  /*1dab0*/  IMAD.U32 R6, RZ, RZ, UR5 ;  /* 0x00000005ff067e24 */ /* 0x001fe2000f8e00ff */
[----:B------:R-:W-:Y:S01]  /*1dac0*/  MOV R7, UR4 ;  /* 0x0000000400077c02 */ /* 0x000fe20008000f00 */
[----:B--2---:R0:W-:Y:S04]  /*1dad0*/  STL [R1], R9 ;  /* 0x0000000901007387 */ /* 0x0041e80000100800 */
[----:B---3--:R0:W-:Y:S01]  /*1dae0*/  STL [R1+0x28], R8 ;  /* 0x0000280801007387 */ /* 0x0081e20000100800 */
[----:B------:R-:W-:Y:S05]  /*1daf0*/  @P2 BRA `(.L_x_697) ;  /* 0x0000000000142947 */ /* 0x000fea0003800000 */
[----:B------:R-:W-:Y:S05]  /*1db00*/  @!P0 BRA `(.L_x_697) ;  /* 0x0000000000108947 */ /* 0x000fea0003800000 */
[----:B0-----:R-:W2:Y:S04]  /*1db10*/  LDG.E R8, desc[UR36][R2.64] ;  /* 0x0000002402087981 */ /* 0x001ea8000c1e1900 */
[----:B------:R-:W2:Y:S02]  /*1db20*/  LDG.E R2, desc[UR36][R2.64+0x4] ;  /* 0x0000042402027981 */ /* 0x000ea4000c1e1900 */
[----:B--2---:R-:W-:-:S05]  /*1db30*/  IMAD.IADD R2, R2, 0x1, -R8 ;  /* 0x0000000102027824 */ /* 0x004fca00078e0a08 */
[----:B------:R1:W-:Y:S02]  /*1db40*/  STL [R1+0x28], R2 ;  /* 0x0000280201007387 */ /* 0x0003e40000100800 */
.L_x_697:
[----:B------:R-:W-:Y:S01]  /*1db50*/  ULDC.64 UR4, c[0x0][0xa20] ;  /* 0x0002880000047ab9 */ /* 0x000fe20000000a00 */
[----:B------:R-:W-:Y:S01]  /*1db60*/  IMAD.MOV.U32 R34, RZ, RZ, R24 ;  /* 0x000000ffff227224 */ /* 0x000fe200078e0018 */
[----:B------:R-:W-:-:S04]  /*1db70*/  ISETP.NE.U32.AND P0, PT, RZ, UR4, PT ;  /* 0x00000004ff007c0c */ /* 0x000fc8000bf05070 */
[----:B------:R-:W-:-:S13]  /*1db80*/  ISETP.NE.AND.EX P0, PT, RZ, UR5, PT, P0 ;  /* 0x00000005ff007c0c */ /* 0x000fda000bf05300 */
[----:B------:R-:W-:Y:S05]  /*1db90*/  @!P0 BRA `(.L_x_698) ;  /* 0x0000000000108947 */ /* 0x000fea0003800000 */
[----:B-1----:R-:W-:-:S04]  /*1dba0*/  IADD3 R2, P0, R25, UR4, RZ ;  /* 0x0000000419027c10 */ /* 0x002fc8000ff1e0ff */
[----:B------:R-:W-:-:S05]  /*1dbb0*/  IADD3.X R3, R26, UR5, RZ, P0, !PT ;  /* 0x000000051a037c10 */ /* 0x000fca00087fe4ff */
[----:B------:R1:W5:Y:S01]  /*1dbc0*/  LDG.E R7, desc[UR36][R2.64] ;  /* 0x0000002402077981 */ /* 0x000362000c1e1900 */
[----:B------:R-:W-:Y:S05]  /*1dbd0*/  BRA `(.L_x_699) ;  /* 0x0000000000247947 */ /* 0x000fea0003800000 */
.L_x_698:
[----:B------:R-:W-:Y:S02]  /*1dbe0*/  ULDC.64 UR4, c[0x0][0xa08] ;  /* 0x0002820000047ab9 */ /* 0x000fe40000000a00 */
[----:B------:R-:W-:-:S04]  /*1dbf0*/  ISETP.NE.U32.AND P0, PT, RZ, UR4, PT ;  /* 0x00000004ff007c0c */ /* 0x000fc8000bf05070 */
[----:B------:R-:W-:-:S13]  /*1dc00*/  ISETP.NE.AND.EX P0, PT, RZ, UR5, PT, P0 ;  /* 0x00000005ff007c0c */ /* 0x000fda000bf05300 */
[----:B------:R-:W-:Y:S05]  /*1dc10*/  @!P0 BRA `(.L_x_699) ;  /* 0x0000000000148947 */ /* 0x000fea0003800000 */
[----:B-1----:R-:W1:Y:S02]  /*1dc20*/  LDC.64 R2, c[0x0][0xa08] ;  /* 0x00028200ff027b82 */ /* 0x002e640000000a00 */
[----:B-1----:R-:W-:-:S05]  /*1dc30*/  IMAD.WIDE R2, R34, 0x4, R2 ;  /* 0x0000000422027825 */ /* 0x002fca00078e0202 */
[----:B------:R-:W2:Y:S04]  /*1dc40*/  LDG.E R7, desc[UR36][R2.64] ;  /* 0x0000002402077981 */ /* 0x000ea8000c1e1900 */
[----:B------:R-:W2:Y:S02]  /*1dc50*/  LDG.E R2, desc[UR36][R2.64+0x4] ;  /* 0x0000042402027981 */ /* 0x000ea4000c1e1900 */
[----:B--2---:R-:W-:-:S07]  /*1dc60*/  IMAD.IADD R7, R2, 0x1, -R7 ;  /* 0x0000000102077824 */ /* 0x004fce00078e0a07 */
.L_x_699:
[----:B-1----:R-:W2:Y:S04]  /*1dc70*/  @P1 LDG.E R2, desc[UR36][R4.64] ;  /* 0x0000002404021981 */ /* 0x002ea8000c1e1900 */
[----:B------:R-:W2:Y:S01]  /*1dc80*/  @P1 LDG.E R4, desc[UR36][R4.64+0x4] ;  /* 0x0000042404041981 */ /* 0x000ea2000c1e1900 */
[----:B-----5:R-:W-:Y:S01]  /*1dc90*/  IMAD.IADD R7, R7, 0x1, -R9 ;  /* 0x0000000107077824 */ /* 0x020fe200078e0a09 */
[----:B------:R-:W-:Y:S01]  /*1dca0*/  BSSY B0, `(.L_x_700) ;  /* 0x0000117000007945 */ /* 0x000fe20003800000 */
[----:B--2---:R-:W-:-:S05]  /*1dcb0*/  @P1 IADD3 R6, -R2, R4, RZ ;  /* 0x0000000402061210 */ /* 0x004fca0007ffe1ff */
[----:B------:R-:W-:-:S04]  /*1dcc0*/  IMAD.IADD R27, R7, 0x1, R6 ;  /* 0x00000001071b7824 */ /* 0x000fc800078e0206 */
[----:B------:R-:W-:-:S05]  /*1dcd0*/  VIADD R2, R27, 0x7f ;  /* 0x0000007f1b027836 */ /* 0x000fca0000000000 */
[----:B------:R-:W-:-:S04]  /*1dce0*/  SHF.R.S32.HI R3, RZ, 0x1f, R2 ;  /* 0x0000001fff037819 */ /* 0x000fc80000011402 */
[----:B------:R-:W-:Y:S02]  /*1dcf0*/  LEA.HI R4, R3, R2, RZ, 0x7 ;  /* 0x0000000203047211 */ /* 0x000fe400078f38ff */
[----:B------:R-:W-:Y:S02]  /*1dd00*/  IADD3 R2, -R7, RZ, RZ ;  /* 0x000000ff07027210 */ /* 0x000fe40007ffe1ff */
[----:B------:R-:W-:Y:S01]  /*1dd10*/  LOP3.LUT R35, R4, 0xffffff80, RZ, 0xc0, !PT ;  /* 0xffffff8004237812 */ /* 0x000fe200078ec0ff */
[----:B------:R1:W-:Y:S03]  /*1dd20*/  STL [R1+0x2c], R4 ;  /* 0x00002c0401007387 */ /* 0x0003e60000100800 */
[----:B------:R-:W-:Y:S02]  /*1dd30*/  VIADDMNMX R6, R35, -R7, R6, PT ;  /* 0x8000000723067246 */ /* 0x000fe40003800106 */
[----:B-1----:R-:W-:-:S04]  /*1dd40*/  VIMNMX R4, RZ, R2, !PT ;  /* 0x00000002ff047248 */ /* 0x002fc80007fe0100 */
[----:B------:R-:W-:Y:S02]  /*1dd50*/  ISETP.GT.AND P0, PT, R6, R4, PT ;  /* 0x000000040600720c */ /* 0x000fe40003f04270 */
[----:B------:R-:W-:-:S11]  /*1dd60*/  SHF.R.U32.HI R4, RZ, 0x7, R4 ;  /* 0x00000007ff047819 */ /* 0x000fd60000011604 */
[----:B------:R-:W-:-:S05]  /*1dd70*/  @P0 VIADD R2, R6, 0x7f ;  /* 0x0000007f06020836 */ /* 0x000fca0000000000 */
[----:B------:R-:W-:-:S04]  /*1dd80*/  @P0 SHF.R.S32.HI R3, RZ, 0x1f, R2 ;  /* 0x0000001fff030819 */ /* 0x000fc80000011402 */
[----:B------:R-:W-:Y:S01]  /*1dd90*/  @P0 LEA.HI R2, R3, R2, RZ, 0x7 ;  /* 0x0000000203020211 */ /* 0x000fe200078f38ff */
[----:B------:R-:W-:-:S03]  /*1dda0*/  IMAD.MOV.U32 R3, RZ, RZ, R4 ;  /* 0x000000ffff037224 */ /* 0x000fc600078e0004 */
[----:B------:R-:W-:Y:S02]  /*1ddb0*/  @P0 SHF.R.S32.HI R3, RZ, 0x7, R2 ;  /* 0x00000007ff030819 */ /* 0x000fe40000011402 */
[----:B------:R-:W-:Y:S02]  /*1ddc0*/  PLOP3.LUT P0, PT, PT, PT, PT, 0x80, 0x0 ;  /* 0x000000000000781c */ /* 0x000fe40003f0f070 */
[----:B------:R-:W-:-:S13]  /*1ddd0*/  ISETP.GT.AND P2, PT, R3, R4, PT ;  /* 0x000000040300720c */ /* 0x000fda0003f44270 */
[----:B------:R-:W-:Y:S05]  /*1dde0*/  @!P2 BRA `(.L_x_701) ;  /* 0x000000100008a947 */ /* 0x000fea0003800000 */
[----:B------:R-:W-:Y:S01]  /*1ddf0*/  UMOV UR4, 0xffffffff ;  /* 0xffffffff00047882 */ /* 0x000fe20000000000 */
[----:B------:R-:W-:Y:S02]  /*1de00*/  SEL R2, R34, RZ, !P1 ;  /* 0x000000ff22027207 */ /* 0x000fe40004800000 */
[----:B------:R-:W-:Y:S05]  /*1de10*/  BRA.DIV UR4, `(.L_x_702) ;  /* 0x000000a204487947 */ /* 0x000fea000b800000 */
[----:B------:R-:W1:Y:S02]  /*1de20*/  S2R R5, SR_TID.X ;  /* 0x0000000000057919 */ /* 0x000e640000002100 */
[----:B-1----:R-:W-:-:S04]  /*1de30*/  SHF.R.U32.HI R5, RZ, 0x5, R5 ;  /* 0x00000005ff057819 */ /* 0x002fc80000011605 */
[----:B------:R-:W-:-:S05]  /*1de40*/  LOP3.LUT R5, R5, 0x3, RZ, 0xc0, !PT ;  /* 0x0000000305057812 */ /* 0x000fca00078ec0ff */
[----:B------:R1:W2:Y:S02]  /*1de50*/  SHFL.IDX PT, R14, R5, RZ, 0x1f ;  /* 0x00001fff050e7589 */ /* 0x0002a400000e0000 */
.L_x_977:
[----:B--2---:R-:W-:Y:S02]  /*1de60*/  ISETP.NE.AND P0, PT, R14, RZ, PT ;  /* 0x000000ff0e00720c */ /* 0x004fe40003f05270 */
[----:B------:R-:W-:-:S11]  /*1de70*/  PLOP3.LUT P6, PT, PT, PT, PT, 0x8, 0x0 ;  /* 0x000000000000781c */ /* 0x000fd60003fce170 */
[----:B------:R-:W-:Y:S05]  /*1de80*/  @P0 BRA `(.L_x_703) ;  /* 0x00000000000c0947 */ /* 0x000fea0003800000 */
[----:B------:R-:W-:-:S03]  /*1de90*/  UMOV UR4, 0xffffffff ;  /* 0xffffffff00047882 */ /* 0x000fc60000000000 */
[----:B------:R-:W-:Y:S05]  /*1dea0*/  BRA.DIV UR4, `(.L_x_704) ;  /* 0x000000a204587947 */ /* 0x000fea000b800000 */
[----:B------:R-:W-:-:S13]  /*1deb0*/  ELECT P6, URZ, PT ;  /* 0x00000000003f782f */ /* 0x000fda00038c0000 */
.L_x_703:
[----:B-1----:R-:W2:Y:S01]  /*1dec0*/  LDL R5, [R1+0x30] ;  /* 0x0000300001057983 */ /* 0x002ea20000100800 */
[----:B------:R-:W-:Y:S01]  /*1ded0*/  BSSY B1, `(.L_x_705) ;  /* 0x0000008000017945 */ /* 0x000fe20003800000 */
[----:B--2---:R-:W-:-:S05]  /*1dee0*/  VIADD R5, R5, 0x1 ;  /* 0x0000000105057836 */ /* 0x004fca0000000000 */
[----:B------:R-:W-:-:S04]  /*1def0*/  LEA.HI R6, R5, R5, RZ, 0x1 ;  /* 0x0000000505067211 */ /* 0x000fc800078f08ff */
[----:B------:R-:W-:-:S04]  /*1df00*/  LOP3.LUT R6, R6, 0xfffffffe, RZ, 0xc0, !PT ;  /* 0xfffffffe06067812 */ /* 0x000fc800078ec0ff */
[----:B------:R-:W-:-:S04]  /*1df10*/  IADD3 R5, R5, -R6, RZ ;  /* 0x8000000605057210 */ /* 0x000fc80007ffe0ff */
[----:B------:R-:W-:-:S04]  /*1df20*/  SHF.L.U32 R5, R5, 0x1f, RZ ;  /* 0x0000001f05057819 */ /* 0x000fc800000006ff */
[----:B------:R-:W1:Y:S02]  /*1df30*/  SYNCS.PHASECHK.TRANS64.TRYWAIT P0, [R23+URZ+0x38820], R5 ;  /* 0x03882005170075a7 */ /* 0x000e64000800017f */
[----:B-1----:R-:W-:Y:S05]  /*1df40*/  @!P0 BRA `(.L_x_706) ;  /* 0x000000a000508947 */ /* 0x002fea0003800000 */
.L_x_980:
[----:B------:R-:W-:Y:S05]  /*1df50*/  BSYNC B1 ;  /* 0x0000000000017941 */ /* 0x000fea0003800000 */
.L_x_705:
[----:B------:R-:W-:Y:S04]  /*1df60*/  BSSY B1, `(.L_x_707) ;  /* 0x000006c000017945 */ /* 0x000fe80003800000 */
[----:B------:R-:W-:Y:S05]  /*1df70*/  @!P6 BRA `(.L_x_708) ;  /* 0x0000000400a8e947 */ /* 0x000fea0003800000 */
[----:B0-----:R-:W-:Y:S01]  /*1df80*/  IMAD R9, R30, 0x8, R23 ;  /* 0x000000081e097824 */ /* 0x001fe200078e0217 */
[----:B------:R-:W-:Y:S01]  /*1df90*/  SHF.L.U32 R8, R33, 0x1f, RZ ;  /* 0x0000001f21087819 */ /* 0x000fe200000006ff */
[----:B------:R-:W0:Y:S01]  /*1dfa0*/  S2R R6, SR_TID.X ;  /* 0x0000000000067919 */ /* 0x000e220000002100 */
[----:B------:R-:W-:Y:S02]  /*1dfb0*/  BSSY B2, `(.L_x_709) ;  /* 0x0000005000027945 */ /* 0x000fe40003800000 */
[----:B------:R-:W2:Y:S01]  /*1dfc0*/  SYNCS.PHASECHK.TRANS64.TRYWAIT P0, [R9+URZ+0x388a0], R8 ;  /* 0x0388a008090075a7 */ /* 0x000ea2000800017f */
[----:B0-----:R-:W-:-:S04]  /*1dfd0*/  LOP3.LUT R6, R6, 0x7f, RZ, 0xc0, !PT ;  /* 0x0000007f06067812 */ /* 0x001fc800078ec0ff */
[----:B------:R-:W-:Y:S01]  /*1dfe0*/  ISETP.NE.AND P1, PT, R6, RZ, PT ;  /* 0x000000ff0600720c */ /* 0x000fe20003f25270 */
[----:B--2---:R-:W-:-:S12]  /*1dff0*/  @!P0 BRA `(.L_x_710) ;  /* 0x000000a000388947 */ /* 0x004fd80003800000 */
.L_x_981:
[----:B------:R-:W-:Y:S05]  /*1e000*/  BSYNC B2 ;  /* 0x0000000000027941 */ /* 0x000fea0003800000 */
.L_x_709:
[----:B------:R-:W-:Y:S04]  /*1e010*/  BSSY B2, `(.L_x_711) ;  /* 0x0000009000027945 */ /* 0x000fe80003800000 */
[----:B------:R-:W-:Y:S05]  /*1e020*/  @P1 BRA `(.L_x_712) ;  /* 0x00000000001c1947 */ /* 0x000fea0003800000 */
[----:B-1----:R-:W1:Y:S02]  /*1e030*/  S2R R5, SR_TID.X ;  /* 0x0000000000057919 */ /* 0x002e640000002100 */
[----:B-1----:R-:W-:Y:S01]  /*1e040*/  LOP3.LUT R6, R5, 0x1f, RZ, 0xc0, !PT ;  /* 0x0000001f05067812 */ /* 0x002fe200078ec0ff */
[----:B------:R-:W-:-:S03]  /*1e050*/  IMAD.MOV.U32 R5, RZ, RZ, 0x8000 ;  /* 0x00008000ff057424 */ /* 0x000fc600078e00ff */
[----:B------:R-:W-:Y:S01]  /*1e060*/  ISETP.NE.AND P0, PT, R6, RZ, PT ;  /* 0x000000ff0600720c */ /* 0x000fe20003f05270 */
[----:B------:R2:W-:-:S12]  /*1e070*/  SYNCS.ARRIVE.TRANS64 RZ, [R9+URZ+0x38890], R5 ;  /* 0x0388900509ff79a7 */ /* 0x0005d8000800003f */
[----:B--2---:R-:W-:Y:S05]  /*1e080*/  @!P0 BRA `(.L_x_712) ;  /* 0x0000000000048947 */ /* 0x004fea0003800000 */
[----:B------:R-:W-:Y:S01]  /*1e090*/  BPT.TRAP 0x1 ;  /* 0x000000040000795c */ /* 0x000fe20000300000 */
.L_x_712:
[----:B------:R-:W-:Y:S05]  /*1e0a0*/  BSYNC B2 ;  /* 0x0000000000027941 */ /* 0x000fea0003800000 */
.L_x_711:
[----:B------:R-:W-:Y:S01]  /*1e0b0*/  IMAD.MOV.U32 R13, RZ, RZ, RZ ;  /* 0x000000ffff0d7224 */ /* 0x000fe200078e00ff */
[----:B------:R-:W-:Y:S01]  /*1e0c0*/  LEA R6, R3, R0, 0x7 ;  /* 0x0000000003067211 */ /* 0x000fe200078e38ff */
[----:B------:R-:W-:Y:S01]  /*1e0d0*/  IMAD R7, R30, 0x8000, R23 ;  /* 0x000080001e077824 */ /* 0x000fe200078e0217 */
[----:B------:R-:W-:Y:S01]  /*1e0e0*/  UIADD3 UR4, UP0, UR40, 0x570, URZ ;  /* 0x0000057028047890 */ /* 0x000fe2000ff1e03f */
[----:B------:R-:W-:Y:S01]  /*1e0f0*/  PLOP3.LUT P0, PT, PT, PT, PT, 0x80, 0x0 ;  /* 0x000000000000781c */ /* 0x000fe20003f0f070 */
[----:B-1----:R-:W-:Y:S01]  /*1e100*/  VIADD R5, R9, 0x38890 ;  /* 0x0003889009057836 */ /* 0x002fe20000000000 */
[----:B------:R-:W-:Y:S01]  /*1e110*/  R2UR UR10, R13 ;  /* 0x000000000d0a72ca */ /* 0x000fe200000e0000 */
[----:B------:R-:W-:Y:S01]  /*1e120*/  VIADD R6, R6, 0xffffff80 ;  /* 0xffffff8006067836 */ /* 0x000fe20000000000 */
[----:B------:R-:W-:Y:S01]  /*1e130*/  IADD3 R10, R7, 0x28400, RZ ;  /* 0x00028400070a7810 */ /* 0x000fe20007ffe0ff */
[----:B------:R-:W-:Y:S01]  /*1e140*/  UIADD3.X UR5, URZ, UR41, URZ, UP0, !UPT ;  /* 0x000000293f057290 */ /* 0x000fe200087fe43f */
[----:B------:R-:W-:Y:S01]  /*1e150*/  UMOV UR6, 0x0 ;  /* 0x0000000000067882 */ /* 0x000fe20000000000 */
[----:B------:R-:W-:-:S10]  /*1e160*/  UMOV UR7, 0x12f00000 ;  /* 0x12f0000000077882 */ /* 0x000fd40000000000 */
.L_x_713:
[----:B------:R-:W-:-:S13]  /*1e170*/  @P0 ELECT P2, URZ, PT ;  /* 0x00000000003f082f */ /* 0x000fda0003840000 */
[----:B------:R-:W-:Y:S02]  /*1e180*/  @P2 R2UR UR13, R2 ;  /* 0x00000000020d22ca */ /* 0x000fe400000e0000 */
[----:B------:R-:W-:Y:S02]  /*1e190*/  @P2 R2UR UR12, R18 ;  /* 0x00000000120c22ca */ /* 0x000fe400000e0000 */
[----:B------:R-:W-:Y:S02]  /*1e1a0*/  @P2 R2UR UR11, R6 ;  /* 0x00000000060b22ca */ /* 0x000fe400000e0000 */
[----:B------:R-:W-:Y:S02]  /*1e1b0*/  @P2 R2UR UR9, R5 ;  /* 0x00000000050922ca */ /* 0x000fe400000e0000 */
[----:B------:R-:W-:Y:S02]  /*1e1c0*/  @P2 R2UR UR8, R10 ;  /* 0x000000000a0822ca */ /* 0x000fe400000e0000 */
[----:B------:R-:W-:-:S02]  /*1e1d0*/  @P2 PLOP3.LUT P0, PT, P2, PT, PT, 0x8, 0x0 ;  /* 0x000000000000281c */ /* 0x000fc4000170e170 */
[----:B------:R-:W-:-:S09]  /*1e1e0*/  PLOP3.LUT P2, PT, PT, PT, PT, 0x8, 0x0 ;  /* 0x000000000000781c */ /* 0x000fd20003f4e170 */
[----:B------:R1:W-:Y:S02]  /*1e1f0*/  UTMALDG.4D [UR8], [UR4], desc[UR6] ;  /* 0x00000608040075b4 */ /* 0x0003e40008019000 */
[----:B-1----:R-:W-:Y:S05]  /*1e200*/  @P0 BRA.U.ANY `(.L_x_713) ;  /* 0xfffffffd00d80947 */ /* 0x002fea000393ffff */
[----:B------:R-:W-:Y:S01]  /*1e210*/  IMAD.MOV.U32 R12, RZ, RZ, 0x80 ;  /* 0x00000080ff0c7424 */ /* 0x000fe200078e00ff */
[----:B------:R-:W-:Y:S01]  /*1e220*/  PLOP3.LUT P0, PT, PT, PT, PT, 0x80, 0x0 ;  /* 0x000000000000781c */ /* 0x000fe20003f0f070 */
[----:B------:R-:W-:Y:S01]  /*1e230*/  VIADD R10, R7, 0x2c400 ;  /* 0x0002c400070a7836 */ /* 0x000fe20000000000 */
[----:B------:R-:W-:Y:S01]  /*1e240*/  UMOV UR6, 0x0 ;  /* 0x0000000000067882 */ /* 0x000fe20000000000 */
[----:B------:R-:W-:Y:S01]  /*1e250*/  UMOV UR7, 0x12f00000 ;  /* 0x12f0000000077882 */ /* 0x000fe20000000000 */
[----:B------:R-:W-:-:S15]  /*1e260*/  R2UR UR10, R12 ;  /* 0x000000000c0a72ca */ /* 0x000fde00000e0000 */
.L_x_714:
        /* <DEDUP_REMOVED lines=10> */
[----:B------:R-:W1:Y:S01]  /*1e310*/  SYNCS.PHASECHK.TRANS64.TRYWAIT P0, [R9+URZ+0x388c0], R8 ;  /* 0x0388c008090075a7 */ /* 0x000e62000800017f */
[----:B------:R-:W-:Y:S04]  /*1e320*/  BSSY B2, `(.L_x_715) ;  /* 0x0000002000027945 */ /* 0x000fe80003800000 */
[----:B-1----:R-:W-:Y:S05]  /*1e330*/  @!P0 BRA `(.L_x_716) ;  /* 0x0000009c007c8947 */ /* 0x002fea0003800000 */
.L_x_982:
[----:B------:R-:W-:Y:S05]  /*1e340*/  BSYNC B2 ;  /* 0x0000000000027941 */ /* 0x000fea0003800000 */
.L_x_715:
[----:B------:R-:W-:Y:S01]  /*1e350*/  BSSY B2, `(.L_x_717) ;  /* 0x000000b000027945 */ /* 0x000fe20003800000 */
[----:B------:R-:W-:Y:S01]  /*1e360*/  IMAD.MOV.U32 R10, RZ, RZ, 0x0 ;  /* 0x00000000ff0a7424 */ /* 0x000fe200078e00ff */
[----:B------:R-:W-:Y:S02]  /*1e370*/  MOV R11, 0x12f00000 ;  /* 0x12f00000000b7802 */ /* 0x000fe40000000f00 */
[----:B------:R-:W-:Y:S05]  /*1e380*/  @P1 BRA `(.L_x_718) ;  /* 0x00000000001c1947 */ /* 0x000fea0003800000 */
[----:B------:R-:W2:Y:S02]  /*1e390*/  S2R R5, SR_TID.X ;  /* 0x0000000000057919 */ /* 0x000ea40000002100 */
[----:B--2---:R-:W-:Y:S01]  /*1e3a0*/  LOP3.LUT R14, R5, 0x1f, RZ, 0xc0, !PT ;  /* 0x0000001f050e7812 */ /* 0x004fe200078ec0ff */
[----:B------:R-:W-:-:S03]  /*1e3b0*/  IMAD.MOV.U32 R5, RZ, RZ, 0x8000 ;  /* 0x00008000ff057424 */ /* 0x000fc600078e00ff */
[----:B------:R-:W-:Y:S01]  /*1e3c0*/  ISETP.NE.AND P0, PT, R14, RZ, PT ;  /* 0x000000ff0e00720c */ /* 0x000fe20003f05270 */
[----:B------:R2:W-:-:S12]  /*1e3d0*/  SYNCS.ARRIVE.TRANS64 RZ, [R9+URZ+0x388b0], R5 ;  /* 0x0388b00509ff79a7 */ /* 0x0005d8000800003f */
[----:B--2---:R-:W-:Y:S05]  /*1e3e0*/  @!P0 BRA `(.L_x_718) ;  /* 0x0000000000048947 */ /* 0x004fea0003800000 */
[----:B------:R-:W-:Y:S01]  /*1e3f0*/  BPT.TRAP 0x1 ;  /* 0x000000040000795c */ /* 0x000fe20000300000 */
.L_x_718:
[----:B------:R-:W-:Y:S05]  /*1e400*/  BSYNC B2 ;  /* 0x0000000000027941 */ /* 0x000fea0003800000 */
.L_x_717:
[----:B------:R-:W-:Y:S01]  /*1e410*/  R2UR UR10, R13 ;  /* 0x000000000d0a72ca */ /* 0x000fe200000e0000 */
[----:B------:R-:W-:Y:S01]  /*1e420*/  UIADD3 UR4, UP0, UR40, 0x670, URZ ;  /* 0x0000067028047890 */ /* 0x000fe2000ff1e03f */
[----:B------:R-:W-:Y:S01]  /*1e430*/  R2UR UR6, R10 ;  /* 0x000000000a0672ca */ /* 0x000fe200000e0000 */
[----:B01----:R-:W-:Y:S01]  /*1e440*/  VIADD R9, R9, 0x388b0 ;  /* 0x000388b009097836 */ /* 0x003fe20000000000 */
[----:B------:R-:W-:Y:S01]  /*1e450*/  R2UR UR7, R11 ;  /* 0x000000000b0772ca */ /* 0x000fe200000e0000 */
[----:B------:R-:W-:Y:S01]  /*1e460*/  VIADD R5, R7, 0x10400 ;  /* 0x0001040007057836 */ /* 0x000fe20000000000 */
[----:B------:R-:W-:Y:S01]  /*1e470*/  PLOP3.LUT P0, PT, PT, PT, PT, 0x80, 0x0 ;  /* 0x000000000000781c */ /* 0x000fe20003f0f070 */
[----:B------:R-:W-:-:S12]  /*1e480*/  UIADD3.X UR5, URZ, UR41, URZ, UP0, !UPT ;  /* 0x000000293f057290 */ /* 0x000fd800087fe43f */
.L_x_719:
        /* <DEDUP_REMOVED lines=9> */
[----:B0-----:R-:W-:Y:S05]  /*1e520*/  @P0 BRA.U.ANY `(.L_x_719) ;  /* 0xfffffffd00d80947 */ /* 0x001fea000393ffff */
[----:B------:R-:W-:Y:S02]  /*1e530*/  R2UR UR10, R12 ;  /* 0x000000000c0a72ca */ /* 0x000fe400000e0000 */
[----:B------:R-:W-:Y:S02]  /*1e540*/  R2UR UR6, R10 ;  /* 0x000000000a0672ca */ /* 0x000fe400000e0000 */
[----:B------:R-:W-:Y:S02]  /*1e550*/  R2UR UR7, R11 ;  /* 0x000000000b0772ca */ /* 0x000fe400000e0000 */
[----:B------:R-:W-:Y:S02]  /*1e560*/  PLOP3.LUT P0, PT, PT, PT, PT, 0x80, 0x0 ;  /* 0x000000000000781c */ /* 0x000fe40003f0f070 */
[----:B------:R-:W-:-:S11]  /*1e570*/  IADD3 R7, R7, 0x14400, RZ ;  /* 0x0001440007077810 */ /* 0x000fd60007ffe0ff */
.L_x_720:
        /* <DEDUP_REMOVED lines=9> */
[----:B--2---:R-:W-:Y:S05]  /*1e610*/  @P0 BRA.U.ANY `(.L_x_720) ;  /* 0xfffffffd00d80947 */ /* 0x004fea000393ffff */
.L_x_708:
[----:B------:R-:W-:Y:S05]  /*1e620*/  BSYNC B1 ;  /* 0x0000000000017941 */ /* 0x000fea0003800000 */
.L_x_707:
[----:B0-----:R-:W-:Y:S01]  /*1e630*/  VIADD R9, R3, 0xfffffffe ;  /* 0xfffffffe03097836 */ /* 0x001fe20000000000 */
[----:B------:R-:W-:Y:S01]  /*1e640*/  PLOP3.LUT P0, PT, PT, PT, PT, 0x8, 0x0 ;  /* 0x000000000000781c */ /* 0x000fe20003f0e170 */
[----:B------:R-:W-:-:S03]  /*1e650*/  VIADD R30, R30, 0x1 ;  /* 0x000000011e1e7836 */ /* 0x000fc60000000000 */
[----:B------:R-:W-:Y:S02]  /*1e660*/  ISETP.GE.AND P2, PT, R9, R4, PT ;  /* 0x000000040900720c */ /* 0x000fe40003f46270 */
[----:B------:R-:W-:-:S04]  /*1e670*/  ISETP.NE.AND P1, PT, R30, 0x2, PT ;  /* 0x000000021e00780c */ /* 0x000fc80003f25270 */
[----:B------:R-:W-:Y:S02]  /*1e680*/  SEL R3, RZ, 0x1, P1 ;  /* 0x00000001ff037807 */ /* 0x000fe40000800000 */
[----:B------:R-:W-:Y:S02]  /*1e690*/  SEL R30, R30, RZ, P1 ;  /* 0x000000ff1e1e7207 */ /* 0x000fe40000800000 */
[----:B------:R-:W-:-:S03]  /*1e6a0*/  LOP3.LUT R33, R33, R3, RZ, 0x3c, !PT ;  /* 0x0000000321217212 */ /* 0x000fc600078e3cff */
[----:B------:R-:W-:Y:S05]  /*1e6b0*/  @!P2 BRA `(.L_x_701) ;  /* 0x0000000400d4a947 */ /* 0x000fea0003800000 */
.L_x_735:
[----:B------:R-:W-:Y:S05]  /*1e6c0*/  YIELD ;  /* 0x0000000000007946 */ /* 0x000fea0003800000 */
[----:B------:R-:W-:Y:S04]  /*1e6d0*/  BSSY B1, `(.L_x_721) ;  /* 0x000006b000017945 */ /* 0x000fe80003800000 */
[----:B------:R-:W-:Y:S05]  /*1e6e0*/  @!P6 BRA `(.L_x_722) ;  /* 0x0000000400a4e947 */ /* 0x000fea0003800000 */
[----:B------:R-:W-:Y:S01]  /*1e6f0*/  IMAD R8, R30, 0x8, R23 ;  /* 0x000000081e087824 */ /* 0x000fe200078e0217 */
[----:B------:R-:W-:Y:S01]  /*1e700*/  SHF.L.U32 R7, R33, 0x1f, RZ ;  /* 0x0000001f21077819 */ /* 0x000fe200000006ff */
[----:B------:R-:W0:Y:S01]  /*1e710*/  S2R R3, SR_TID.X ;  /* 0x0000000000037919 */ /* 0x000e220000002100 */
[----:B------:R-:W-:Y:S02]  /*1e720*/  BSSY B2, `(.L_x_723) ;  /* 0x0000005000027945 */ /* 0x000fe40003800000 */
[----:B------:R-:W2:Y:S01]  /*1e730*/  SYNCS.PHASECHK.TRANS64.TRYWAIT P1, [R8+URZ+0x388a0], R7 ;  /* 0x0388a007080075a7 */ /* 0x000ea2000802017f */
[----:B0-----:R-:W-:-:S04]  /*1e740*/  LOP3.LUT R3, R3, 0x7f, RZ, 0xc0, !PT ;  /* 0x0000007f03037812 */ /* 0x001fc800078ec0ff */
[----:B------:R-:W-:Y:S01]  /*1e750*/  ISETP.NE.AND P2, PT, R3, RZ, PT ;  /* 0x000000ff0300720c */ /* 0x000fe20003f45270 */
[----:B--2---:R-:W-:-:S12]  /*1e760*/  @!P1 BRA `(.L_x_724) ;  /* 0x0000009800849947 */ /* 0x004fd80003800000 */
.L_x_983:
[----:B------:R-:W-:Y:S05]  /*1e770*/  BSYNC B2 ;  /* 0x0000000000027941 */ /* 0x000fea0003800000 */
.L_x_723:
[----:B------:R-:W-:Y:S04]  /*1e780*/  BSSY B2, `(.L_x_725) ;  /* 0x0000009000027945 */ /* 0x000fe80003800000 */
[----:B------:R-:W-:Y:S05]  /*1e790*/  @P2 BRA `(.L_x_726) ;  /* 0x00000000001c2947 */ /* 0x000fea0003800000 */
[----:B------:R-:W1:Y:S02]  /*1e7a0*/  S2R R3, SR_TID.X ;  /* 0x0000000000037919 */ /* 0x000e640000002100 */
[----:B-1----:R-:W-:Y:S02]  /*1e7b0*/  LOP3.LUT R5, R3, 0x1f, RZ, 0xc0, !PT ;  /* 0x0000001f03057812 */ /* 0x002fe400078ec0ff */
[----:B------:R-:W-:Y:S02]  /*1e7c0*/  MOV R3, 0x8000 ;  /* 0x0000800000037802 */ /* 0x000fe40000000f00 */
[----:B------:R-:W-:Y:S02]  /*1e7d0*/  ISETP.NE.AND P1, PT, R5, RZ, PT ;  /* 0x000000ff0500720c */ /* 0x000fe40003f25270 */
[----:B------:R2:W-:Y:S11]  /*1e7e0*/  SYNCS.ARRIVE.TRANS64 RZ, [R8+URZ+0x38890], R3 ;  /* 0x0388900308ff79a7 */ /* 0x0005f6000800003f */
[----:B--2---:R-:W-:Y:S05]  /*1e7f0*/  @!P1 BRA `(.L_x_726) ;  /* 0x0000000000049947 */ /* 0x004fea0003800000 */
[----:B------:R-:W-:Y:S01]  /*1e800*/  BPT.TRAP 0x1 ;  /* 0x000000040000795c */ /* 0x000fe20000300000 */
.L_x_726:
[----:B------:R-:W-:Y:S05]  /*1e810*/  BSYNC B2 ;  /* 0x0000000000027941 */ /* 0x000fea0003800000 */
.L_x_725:
[----:B------:R-:W-:Y:S01]  /*1e820*/  IMAD.MOV.U32 R12, RZ, RZ, RZ ;  /* 0x000000ffff0c7224 */ /* 0x000fe200078e00ff */
[----:B------:R-:W-:Y:S01]  /*1e830*/  UIADD3 UR4, UP0, UR40, 0x570, URZ ;  /* 0x0000057028047890 */ /* 0x000fe2000ff1e03f */
[----:B------:R-:W-:Y:S01]  /*1e840*/  IMAD R6, R30, 0x8000, R23 ;  /* 0x000080001e067824 */ /* 0x000fe200078e0217 */
[----:B------:R-:W-:Y:S01]  /*1e850*/  PLOP3.LUT P1, PT, PT, PT, PT, 0x80, 0x0 ;  /* 0x000000000000781c */ /* 0x000fe20003f2f070 */
[----:B-1----:R-:W-:Y:S01]  /*1e860*/  IMAD R5, R9, 0x80, R0 ;  /* 0x0000008009057824 */ /* 0x002fe200078e0200 */
[----:B------:R-:W-:Y:S01]  /*1e870*/  R2UR UR10, R12 ;  /* 0x000000000c0a72ca */ /* 0x000fe200000e0000 */
[----:B------:R-:W-:Y:S01]  /*1e880*/  VIADD R10, R6, 0x28400 ;  /* 0x00028400060a7836 */ /* 0x000fe20000000000 */
[----:B------:R-:W-:Y:S01]  /*1e890*/  IADD3 R3, R8, 0x38890, RZ ;  /* 0x0003889008037810 */ /* 0x000fe20007ffe0ff */
[----:B------:R-:W-:Y:S01]  /*1e8a0*/  UIADD3.X UR5, URZ, UR41, URZ, UP0, !UPT ;  /* 0x000000293f057290 */ /* 0x000fe200087fe43f */
[----:B------:R-:W-:Y:S01]  /*1e8b0*/  UMOV UR6, 0x0 ;  /* 0x0000000000067882 */ /* 0x000fe20000000000 */
[----:B------:R-:W-:-:S10]  /*1e8c0*/  UMOV UR7, 0x12f00000 ;  /* 0x12f0000000077882 */ /* 0x000fd40000000000 */
.L_x_727:
        /* <DEDUP_REMOVED lines=16> */
.L_x_728:
        /* <DEDUP_REMOVED lines=13> */
.L_x_984:
[----:B------:R-:W-:Y:S05]  /*1eaa0*/  BSYNC B2 ;  /* 0x0000000000027941 */ /* 0x000fea0003800000 */
.L_x_729:
[----:B------:R-:W-:Y:S01]  /*1eab0*/  BSSY B2, `(.L_x_731) ;  /* 0x000000b000027945 */ /* 0x000fe20003800000 */
[----:B------:R-:W-:Y:S01]  /*1eac0*/  MOV R10, 0x0 ;  /* 0x00000000000a7802 */ /* 0x000fe20000000f00 */
[----:B------:R-:W-:Y:S02]  /*1ead0*/  IMAD.MOV.U32 R11, RZ, RZ, 0x12f00000 ;  /* 0x12f00000ff0b7424 */ /* 0x000fe400078e00ff */
        /* <DEDUP_REMOVED lines=8> */
.L_x_732:
[----:B------:R-:W-:Y:S05]  /*1eb60*/  BSYNC B2 ;  /* 0x0000000000027941 */ /* 0x000fea0003800000 */
.L_x_731:
[----:B------:R-:W-:Y:S01]  /*1eb70*/  R2UR UR10, R12 ;  /* 0x000000000c0a72ca */ /* 0x000fe200000e0000 */
[----:B------:R-:W-:Y:S01]  /*1eb80*/  UIADD3 UR4, UP0, UR40, 0x670, URZ ;  /* 0x0000067028047890 */ /* 0x000fe2000ff1e03f */
[----:B------:R-:W-:Y:S01]  /*1eb90*/  R2UR UR6, R10 ;  /* 0x000000000a0672ca */ /* 0x000fe200000e0000 */
[----:B01----:R-:W-:Y:S01]  /*1eba0*/  VIADD R8, R8, 0x388b0 ;  /* 0x000388b008087836 */ /* 0x003fe20000000000 */
[----:B------:R-:W-:Y:S01]  /*1ebb0*/  R2UR UR7, R11 ;  /* 0x000000000b0772ca */ /* 0x000fe200000e0000 */
[----:B------:R-:W-:Y:S01]  /*1ebc0*/  UIADD3.X UR5, URZ, UR41, URZ, UP0, !UPT ;  /* 0x000000293f057290 */ /* 0x000fe200087fe43f */
[----:B------:R-:W-:Y:S02]  /*1ebd0*/  PLOP3.LUT P1, PT, PT, PT, PT, 0x80, 0x0 ;  /* 0x000000000000781c */ /* 0x000fe40003f2f070 */
[----:B------:R-:W-:-:S11]  /*1ebe0*/  IADD3 R3, R6, 0x10400, RZ ;  /* 0x0001040006037810 */ /* 0x000fd60007ffe0ff */
.L_x_733:
        /* <DEDUP_REMOVED lines=10> */
[----:B------:R-:W-:Y:S01]  /*1ec90*/  R2UR UR10, R13 ;  /* 0x000000000d0a72ca */ /* 0x000fe200000e0000 */
[----:B------:R-:W-:Y:S01]  /*1eca0*/  VIADD R6, R6, 0x14400 ;  /* 0x0001440006067836 */ /* 0x000fe20000000000 */
[----:B------:R-:W-:Y:S02]  /*1ecb0*/  R2UR UR6, R10 ;  /* 0x000000000a0672ca */ /* 0x000fe400000e0000 */
[----:B------:R-:W-:Y:S02]  /*1ecc0*/  R2UR UR7, R11 ;  /* 0x000000000b0772ca */ /* 0x000fe400000e0000 */
[----:B------:R-:W-:-:S13]  /*1ecd0*/  PLOP3.LUT P1, PT, PT, PT, PT, 0x80, 0x0 ;  /* 0x000000000000781c */ /* 0x000fda0003f2f070 */
.L_x_734:
        /* <DEDUP_REMOVED lines=10> */
.L_x_722:
[----:B------:R-:W-:Y:S05]  /*1ed80*/  BSYNC B1 ;  /* 0x0000000000017941 */ /* 0x000fea0003800000 */
.L_x_721:
[C---:B------:R-:W-:Y:S01]  /*1ed90*/  ISETP.GT.AND P2, PT, R9.reuse, R4, PT ;  /* 0x000000040900720c */ /* 0x040fe20003f44270 */
[----:B------:R-:W-:Y:S02]  /*1eda0*/  VIADD R30, R30, 0x1 ;  /* 0x000000011e1e7836 */ /* 0x000fe40000000000 */
[----:B------:R-:W-:-:S03]  /*1edb0*/  VIADD R9, R9, 0xffffffff ;  /* 0xffffffff09097836 */ /* 0x000fc60000000000 */
[----:B------:R-:W-:-:S04]  /*1edc0*/  ISETP.NE.AND P1, PT, R30, 0x2, PT ;  /* 0x000000021e00780c */ /* 0x000fc80003f25270 */
[----:B------:R-:W-:Y:S02]  /*1edd0*/  SEL R3, RZ, 0x1, P1 ;  /* 0x00000001ff037807 */ /* 0x000fe40000800000 */
[----:B------:R-:W-:Y:S02]  /*1ede0*/  SEL R30, R30, RZ, P1 ;  /* 0x000000ff1e1e7207 */ /* 0x000fe40000800000 */
[----:B------:R-:W-:Y:S01]  /*1edf0*/  LOP3.LUT R33, R33, R3, RZ, 0x3c, !PT ;  /* 0x0000000321217212 */ /* 0x000fe200078e3cff */
[----:B------:R-:W-:Y:S06]  /*1ee00*/  @P2 BRA `(.L_x_735) ;  /* 0xfffffff8002c2947 */ /* 0x000fec000383ffff */
.L_x_701:
[----:B------:R-:W-:Y:S05]  /*1ee10*/  BSYNC B0 ;  /* 0x0000000000007941 */ /* 0x000fea0003800000 */
.L_x_700:
[----:B------:R-:W-:Y:S05]  /*1ee20*/  @!P0 WARPSYNC.ALL ;  /* 0x0000000000008948 */ /* 0x000fea0003800000 */
[----:B------:R-:W-:Y:S01]  /*1ee30*/  @!P0 BAR.SYNC.DEFER_BLOCKING 0xc, 0x180 ;  /* 0x0306000000008b1d */ /* 0x000fe20000010000 */
[----:B------:R-:W-:-:S13]  /*1ee40*/  ISETP.GT.AND P0, PT, R27, RZ, PT ;  /* 0x000000ff1b00720c */ /* 0x000fda0003f04270 */
[----:B------:R-:W-:Y:S05]  /*1ee50*/  @P0 BRA `(.L_x_736) ;  /* 0x0000000000440947 */ /* 0x000fea0003800000 */
[----:B------:R-:W2:Y:S02]  /*1ee60*/  S2R R3, SR_TID.X ;  /* 0x0000000000037919 */ /* 0x000ea40000002100 */
[----:B--2---:R-:W-:-:S04]  /*1ee70*/  LOP3.LUT R3, R3, 0x7f, RZ, 0xc0, !PT ;  /* 0x0000007f03037812 */ /* 0x004fc800078ec0ff */
[----:B------:R-:W-:-:S13]  /*1ee80*/  ISETP.NE.AND P0, PT, R3, RZ, PT ;  /* 0x000000ff0300720c */ /* 0x000fda0003f05270 */
[----:B------:R-:W-:Y:S05]  /*1ee90*/  @P0 BRA `(.L_x_737) ;  /* 0x00000048003c0947 */ /* 0x000fea0003800000 */
[----:B-1----:R-:W1:Y:S01]  /*1eea0*/  S2R R5, SR_LANEID ;  /* 0x0000000000057919 */ /* 0x002e620000000000 */
[----:B------:R-:W-:Y:S01]  /*1eeb0*/  VOTEU.ANY UR4, UPT, PT ;  /* 0x0000000000047886 */ /* 0x000fe200038e0100 */
[----:B------:R-:W2:Y:S01]  /*1eec0*/  LDC.64 R2, c[0x0][0xc60] ;  /* 0x00031800ff027b82 */ /* 0x000ea20000000a00 */
[----:B------:R-:W1:Y:S02]  /*1eed0*/  FLO.U32 R0, UR4 ;  /* 0x0000000400007d00 */ /* 0x000e6400080e0000 */
[----:B-1----:R-:W-:-:S06]  /*1eee0*/  ISETP.EQ.U32.AND P0, PT, R0, R5, PT ;  /* 0x000000050000720c */ /* 0x002fcc0003f02070 */
[----:B------:R-:W2:Y:S07]  /*1eef0*/  POPC R5, UR4 ;  /* 0x0000000400057d09 */ /* 0x000eae0008000000 */
[----:B--2---:R-:W2:Y:S01]  /*1ef00*/  @P0 ATOMG.E.ADD.STRONG.GPU PT, R3, desc[UR36][R2.64], R5 ;  /* 0x00000005020309a8 */ /* 0x004ea200081ee1e4 */
[----:B------:R-:W1:Y:S02]  /*1ef10*/  S2R R4, SR_LTMASK ;  /* 0x0000000000047919 */ /* 0x000e640000003900 */
[----:B-1----:R-:W-:-:S04]  /*1ef20*/  LOP3.LUT R4, R4, UR4, RZ, 0xc0, !PT ;  /* 0x0000000404047c12 */ /* 0x002fc8000f8ec0ff */
[----:B------:R-:W1:Y:S01]  /*1ef30*/  POPC R7, R4 ;  /* 0x0000000400077309 */ /* 0x000e620000000000 */
[----:B--2---:R-:W1:Y:S02]  /*1ef40*/  SHFL.IDX PT, R0, R3, R0, 0x1f ;  /* 0x00001f0003007589 */ /* 0x004e6400000e0000 */
[----:B-1----:R-:W-:Y:S01]  /*1ef50*/  IADD3 R16, R0, UR39, R7 ;  /* 0x0000002700107c10 */ /* 0x002fe2000fffe007 */
[----:B------:R-:W-:Y:S06]  /*1ef60*/  BRA `(.L_x_737) ;  /* 0x0000004800087947 */ /* 0x000fec0003800000 */
.L_x_736:
[----:B------:R-:W-:Y:S01]  /*1ef70*/  IADD3 R0, R23, 0x28400, RZ ;  /* 0x0002840017007810 */ /* 0x000fe20007ffe0ff */
[----:B------:R-:W-:Y:S03]  /*1ef80*/  BSSY B6, `(.L_x_738) ;  /* 0x0000013000067945 */ /* 0x000fe60003800000 */
[----:B------:R-:W-:-:S13]  /*1ef90*/  LOP3.LUT P0, RZ, R0, 0x3ff, RZ, 0xc0, !PT ;  /* 0x000003ff00ff7812 */ /* 0x000fda000780c0ff */
[----:B------:R-:W-:Y:S05]  /*1efa0*/  @!P0 BRA `(.L_x_739) ;  /* 0x0000000000408947 */ /* 0x000fea0003800000 */
[----:B------:R-:W-:Y:S01]  /*1efb0*/  MOV R2, 0x0 ;  /* 0x0000000000027802 */ /* 0x000fe20000000f00 */
[----:B------:R-:W-:Y:S01]  /*1efc0*/  ULDC.64 UR6, c[0x4][0xc0] ;  /* 0x0100300000067ab9 */ /* 0x000fe20000000a00 */
[----:B------:R-:W-:Y:S01]  /*1efd0*/  ULDC.64 UR8, c[0x4][0xc8] ;  /* 0x0100320000087ab9 */ /* 0x000fe20000000a00 */
[----:B------:R-:W-:Y:S01]  /*1efe0*/  ULDC.64 UR4, c[0x4][0x8] ;  /* 0x0100020000047ab9 */ /* 0x000fe20000000a00 */
[----:B------:R-:W-:Y:S01]  /*1eff0*/  IMAD.U32 R4, RZ, RZ, UR6 ;  /* 0x00000006ff047e24 */ /* 0x000fe2000f8e00ff */
[----:B------:R-:W-:Y:S01]  /*1f000*/  MOV R7, UR9 ;  /* 0x0000000900077c02 */ /* 0x000fe20008000f00 */
[----:B------:R-:W2:Y:S01]  /*1f010*/  LDC.64 R2, c[0x4][R2] ;  /* 0x0100000002027b82 */ /* 0x000ea20000000a00 */
[----:B-1----:R-:W-:Y:S01]  /*1f020*/  IMAD.U32 R5, RZ, RZ, UR7 ;  /* 0x00000007ff057e24 */ /* 0x002fe2000f8e00ff */
[----:B------:R-:W-:Y:S01]  /*1f030*/  MOV R12, 0x1 ;  /* 0x00000001000c7802 */ /* 0x000fe20000000f00 */
[----:B------:R-:W-:Y:S02]  /*1f040*/  IMAD.U32 R6, RZ, RZ, UR8 ;  /* 0x00000008ff067e24 */ /* 0x000fe4000f8e00ff */
[----:B------:R-:W-:-:S02]  /*1f050*/  IMAD.U32 R10, RZ, RZ, UR4 ;  /* 0x00000004ff0a7e24 */ /* 0x000fc4000f8e00ff */
[----:B------:R-:W-:Y:S02]  /*1f060*/  IMAD.U32 R11, RZ, RZ, UR5 ;  /* 0x00000005ff0b7e24 */ /* 0x000fe4000f8e00ff */
[----:B0-----:R-:W-:Y:S02]  /*1f070*/  IMAD.MOV.U32 R8, RZ, RZ, 0x70 ;  /* 0x00000070ff087424 */ /* 0x001fe400078e00ff */
[----:B------:R-:W-:-:S07]  /*1f080*/  IMAD.MOV.U32 R13, RZ, RZ, RZ ;  /* 0x000000ffff0d7224 */ /* 0x000fce00078e00ff */
[----:B------:R-:W-:-:S07]  /*1f090*/  LEPC R20, `(.L_x_739) ;  /* 0x000000001014794e */ /* 0x000fce0000000000 */
[----:B--2---:R-:W-:Y:S05]  /*1f0a0*/  CALL.ABS.NOINC R2 ;  /* 0x0000000002007343 */ /* 0x004fea0003c00000 */
.L_x_739:
[----:B------:R-:W-:Y:S05]  /*1f0b0*/  BSYNC B6 ;  /* 0x0000000000067941 */ /* 0x000fea0003800000 */
.L_x_738:
        /* <DEDUP_REMOVED lines=10> */
[----:B------:R-:W-:Y:S01]  /*1f160*/  IMAD.U32 R4, RZ, RZ, UR6 ;  /* 0x00000006ff047e24 */ /* 0x000fe2000f8e00ff */
[----:B-1----:R-:W-:Y:S01]  /*1f170*/  MOV R5, UR7 ;  /* 0x0000000700057c02 */ /* 0x002fe20008000f00 */
[----:B------:R-:W1:Y:S01]  /*1f180*/  LDC.64 R2, c[0x4][R2] ;  /* 0x0100000002027b82 */ /* 0x000e620000000a00 */
[----:B------:R-:W-:Y:S01]  /*1f190*/  IMAD.U32 R6, RZ, RZ, UR8 ;  /* 0x00000008ff067e24 */ /* 0x000fe2000f8e00ff */
[----:B------:R-:W-:Y:S01]  /*1f1a0*/  MOV R11, UR5 ;  /* 0x00000005000b7c02 */ /* 0x000fe20008000f00 */
[----:B------:R-:W-:Y:S02]  /*1f1b0*/  IMAD.U32 R7, RZ, RZ, UR9 ;  /* 0x00000009ff077e24 */ /* 0x000fe4000f8e00ff */
[----:B------:R-:W-:-:S02]  /*1f1c0*/  IMAD.U32 R10, RZ, RZ, UR4 ;  /* 0x00000004ff0a7e24 */ /* 0x000fc4000f8e00ff */
[----:B0-----:R-:W-:Y:S02]  /*1f1d0*/  IMAD.MOV.U32 R8, RZ, RZ, 0x70 ;  /* 0x00000070ff087424 */ /* 0x001fe400078e00ff */
[----:B------:R-:W-:Y:S02]  /*1f1e0*/  IMAD.MOV.U32 R12, RZ, RZ, 0x1 ;  /* 0x00000001ff0c7424 */ /* 0x000fe400078e00ff */
[----:B------:R-:W-:-:S07]  /*1f1f0*/  IMAD.MOV.U32 R13, RZ, RZ, RZ ;  /* 0x000000ffff0d7224 */ /* 0x000fce00078e00ff */
[----:B------:R-:W-:-:S07]  /*1f200*/  LEPC R20, `(.L_x_741) ;  /* 0x000000001014794e */ /* 0x000fce0000000000 */
[----:B-1----:R-:W-:Y:S05]  /*1f210*/  CALL.ABS.NOINC R2 ;  /* 0x0000000002007343 */ /* 0x002fea0003c00000 */
.L_x_741:
[----:B------:R-:W-:Y:S05]  /*1f220*/  BSYNC B6 ;  /* 0x0000000000067941 */ /* 0x000fea0003800000 */
.L_x_740:
        /* <DEDUP_REMOVED lines=20> */
.L_x_743:
[----:B------:R-:W-:Y:S05]  /*1f370*/  BSYNC B6 ;  /* 0x0000000000067941 */ /* 0x000fea0003800000 */
.L_x_742:
[----:B------:R-:W-:Y:S01]  /*1f380*/  LOP3.LUT P6, RZ, R22, 0x1, RZ, 0xc0, !PT ;  /* 0x0000000116ff7812 */ /* 0x000fe200078cc0ff */
[----:B------:R-:W-:-:S12]  /*1f390*/  BSSY B6, `(.L_x_744) ;  /* 0x0000012000067945 */ /* 0x000fd80003800000 */
        /* <DEDUP_REMOVED lines=9> */
[----:B0-----:R-:W-:Y:S01]  /*1f430*/  MOV R8, 0x70 ;  /* 0x0000007000087802 */ /* 0x001fe20000000f00 */
[----:B------:R-:W-:Y:S02]  /*1f440*/  IMAD.U32 R7, RZ, RZ, UR7 ;  /* 0x00000007ff077e24 */ /* 0x000fe4000f8e00ff */
[----:B------:R-:W-:-:S02]  /*1f450*/  IMAD.U32 R10, RZ, RZ, UR8 ;  /* 0x00000008ff0a7e24 */ /* 0x000fc4000f8e00ff */
[----:B------:R-:W-:Y:S02]  /*1f460*/  IMAD.U32 R11, RZ, RZ, UR9 ;  /* 0x00000009ff0b7e24 */ /* 0x000fe4000f8e00ff */
[----:B------:R-:W-:Y:S02]  /*1f470*/  IMAD.MOV.U32 R12, RZ, RZ, 0x1 ;  /* 0x00000001ff0c7424 */ /* 0x000fe400078e00ff */
[----:B------:R-:W-:-:S07]  /*1f480*/  IMAD.MOV.U32 R13, RZ, RZ, RZ ;  /* 0x000000ffff0d7224 */ /* 0x000fce00078e00ff */
[----:B------:R-:W-:-:S07]  /*1f490*/  LEPC R20, `(.L_x_745) ;  /* 0x000000001014794e */ /* 0x000fce0000000000 */
[----:B--2---:R-:W-:Y:S05]  /*1f4a0*/  CALL.ABS.NOINC R2 ;  /* 0x0000000002007343 */ /* 0x004fea0003c00000 */
.L_x_745:
[----:B------:R-:W-:Y:S05]  /*1f4b0*/  BSYNC B6 ;  /* 0x0000000000067941 */ /* 0x000fea0003800000 */
.L_x_744:
[----:B------:R-:W2:Y:S01]  /*1f4c0*/  LDL R20, [R1] ;  /* 0x0000000001147983 */ /* 0x000ea20000100800 */
[----:B------:R-:W-:Y:S02]  /*1f4d0*/  ULDC.64 UR4, c[0x0][0x9f8] ;  /* 0x00027e0000047ab9 */ /* 0x000fe40000000a00 */
[----:B------:R-:W-:Y:S01]  /*1f4e0*/  ISETP.NE.U32.AND P0, PT, RZ, UR4, PT ;  /* 0x00000004ff007c0c */ /* 0x000fe2000bf05070 */
[----:B------:R-:W3:Y:S03]  /*1f4f0*/  S2R R21, SR_TID.X ;  /* 0x0000000000157919 */ /* 0x000ee60000002100 */
[----:B------:R-:W-:-:S13]  /*1f500*/  ISETP.NE.AND.EX P0, PT, RZ, UR5, PT, P0 ;  /* 0x00000005ff007c0c */ /* 0x000fda000bf05300 */
[----:B------:R-:W-:-:S04]  /*1f510*/  @P0 IADD3 R2, P1, R25, UR4, RZ ;  /* 0x0000000419020c10 */ /* 0x000fc8000ff3e0ff */
[----:B------:R-:W-:-:S05]  /*1f520*/  @P0 IADD3.X R3, R26, UR5, RZ, P1, !PT ;  /* 0x000000051a030c10 */ /* 0x000fca0008ffe4ff */
[----:B------:R4:W2:Y:S01]  /*1f530*/  @P0 LDG.E R34, desc[UR36][R2.64] ;  /* 0x0000002402220981 */ /* 0x0008a2000c1e1900 */
[C---:B---3--:R-:W-:Y:S01]  /*1f540*/  LOP3.LUT R0, R21.reuse, 0x7f, RZ, 0xc0, !PT ;  /* 0x0000007f15007812 */ /* 0x048fe200078ec0ff */
[----:B----4-:R-:W3:Y:S03]  /*1f550*/  LDC R2, c[0x0][0x430] ;  /* 0x00010c00ff027b82 */ /* 0x010ee60000000800 */
[----:B------:R-:W-:Y:S01]  /*1f560*/  SHF.R.U32.HI R0, RZ, 0x3, R0 ;  /* 0x00000003ff007819 */ /* 0x000fe20000011600 */
[----:B------:R-:W-:-:S05]  /*1f570*/  IMAD.SHL.U32 R21, R21, 0x10, RZ ;  /* 0x0000001015157824 */ /* 0x000fca00078e00ff */
[----:B------:R-:W-:Y:S02]  /*1f580*/  LOP3.LUT R21, R0, 0x70, R21, 0xf8, !PT ;  /* 0x0000007000157812 */ /* 0x000fe400078ef815 */
[----:B---3--:R-:W-:Y:S02]  /*1f590*/  ISETP.NE.AND P1, PT, R2, 0x1, PT ;  /* 0x000000010200780c */ /* 0x008fe40003f25270 */
[----:B0-----:R-:W-:-:S11]  /*1f5a0*/  IADD3 R8, R35, -0x80, RZ ;  /* 0xffffff8023087810 */ /* 0x001fd60007ffe0ff */
[----:B------:R-:W0:Y:S08]  /*1f5b0*/  @P1 LDC R3, c[0x0][0x434] ;  /* 0x00010d00ff031b82 */ /* 0x000e300000000800 */
[----:B------:R-:W3:Y:S01]  /*1f5c0*/  @P1 LDC R0, c[0x0][0x438] ;  /* 0x00010e00ff001b82 */ /* 0x000ee20000000800 */
[----:B-1----:R-:W-:-:S05]  /*1f5d0*/  IMAD.IADD R5, R21, 0x1, R8 ;  /* 0x0000000115057824 */ /* 0x002fca00078e0208 */
[C---:B------:R-:W-:Y:S02]  /*1f5e0*/  ISETP.GE.AND P0, PT, R5.reuse, R27, PT ;  /* 0x0000001b0500720c */ /* 0x040fe40003f06270 */
[----:B------:R-:W-:Y:S01]  /*1f5f0*/  LOP3.LUT R22, R22, 0xfffffffd, RZ, 0xc0, !PT ;  /* 0xfffffffd16167812 */ /* 0x000fe200078ec0ff */
[----:B------:R-:W-:Y:S01]  /*1f600*/  UMOV UR4, 0xffffffff ;  /* 0xffffffff00047882 */ /* 0x000fe20000000000 */
[----:B--2---:R-:W-:-:S04]  /*1f610*/  IMAD.IADD R4, R5, 0x1, R20 ;  /* 0x0000000105047824 */ /* 0x004fc800078e0214 */
[----:B0-----:R-:W-:-:S04]  /*1f620*/  @P1 IMAD.HI.U32 R3, R4, R3, RZ ;  /* 0x0000000304031227 */ /* 0x001fc800078e00ff */
[----:B------:R-:W-:Y:S01]  /*1f630*/  IMAD.MOV.U32 R6, RZ, RZ, R4 ;  /* 0x000000ffff067224 */ /* 0x000fe200078e0004 */
[----:B---3--:R-:W-:-:S04]  /*1f640*/  @P1 SHF.R.U32.HI R6, RZ, R0, R3 ;  /* 0x00000000ff061219 */ /* 0x008fc80000011603 */
[----:B------:R-:W-:-:S05]  /*1f650*/  IADD3 R0, -R6, RZ, RZ ;  /* 0x000000ff06007210 */ /* 0x000fca0007ffe1ff */
[----:B------:R-:W-:Y:S02]  /*1f660*/  IMAD R0, R2, R0, R4 ;  /* 0x0000000002007224 */ /* 0x000fe400078e0204 */
[----:B------:R-:W0:Y:S01]  /*1f670*/  @!P0 LDC.64 R2, c[0x0][0x428] ;  /* 0x00010a00ff028b82 */ /* 0x000e220000000a00 */
[----:B------:R-:W-:-:S07]  /*1f680*/  @!P0 SHF.R.S32.HI R7, RZ, 0x1f, R6 ;  /* 0x0000001fff078819 */ /* 0x000fce0000011406 */
[----:B------:R-:W1:Y:S01]  /*1f690*/  @!P0 LDC.64 R4, c[0x0][0x418] ;  /* 0x00010600ff048b82 */ /* 0x000e620000000a00 */
[----:B------:R-:W-:-:S05]  /*1f6a0*/  SHF.R.S32.HI R9, RZ, 0x1f, R34 ;  /* 0x0000001fff097819 */ /* 0x000fca0000011422 */
[----:B------:R2:W-:Y:S01]  /*1f6b0*/  STL [R1+0x4], R9 ;  /* 0x0000040901007387 */ /* 0x0005e20000100800 */
[----:B0-----:R-:W-:-:S04]  /*1f6c0*/  @!P0 IMAD.WIDE.U32 R6, R34, R2, R6 ;  /* 0x0000000222068225 */ /* 0x001fc800078e0006 */
[----:B------:R-:W-:Y:S02]  /*1f6d0*/  @!P0 IMAD R2, R9, R2, RZ ;  /* 0x0000000209028224 */ /* 0x000fe400078e02ff */
[----:B--2---:R-:W0:Y:S02]  /*1f6e0*/  LDC R9, c[0x0][0x2f4] ;  /* 0x0000bd00ff097b82 */ /* 0x004e240000000800 */
[----:B------:R-:W-:Y:S01]  /*1f6f0*/  @!P0 IMAD R3, R34, R3, R2 ;  /* 0x0000000322038224 */ /* 0x000fe200078e0202 */
[----:B-1----:R-:W-:-:S03]  /*1f700*/  @!P0 LEA R2, P1, R6, R4, 0x2 ;  /* 0x0000000406028211 */ /* 0x002fc600078210ff */
[----:B------:R-:W-:-:S05]  /*1f710*/  @!P0 IMAD.IADD R3, R7, 0x1, R3 ;  /* 0x0000000107038824 */ /* 0x000fca00078e0203 */
[----:B------:R-:W-:Y:S01]  /*1f720*/  @!P0 LEA.HI.X R3, R6, R5, R3, 0x2, P1 ;  /* 0x0000000506038211 */ /* 0x000fe200008f1403 */
[----:B------:R-:W-:Y:S01]  /*1f730*/  IMAD.MOV.U32 R4, RZ, RZ, RZ ;  /* 0x000000ffff047224 */ /* 0x000fe200078e00ff */
[----:B------:R-:W-:-:S05]  /*1f740*/  LOP3.LUT R20, R31, 0x80, RZ, 0xfc, !PT ;  /* 0x000000801f147812 */ /* 0x000fca00078efcff */
[----:B------:R1:W5:Y:S01]  /*1f750*/  @!P0 LDG.E R4, desc[UR36][R2.64] ;  /* 0x0000002402048981 */ /* 0x000362000c1e1900 */
[-C--:B0-----:R-:W-:Y:S02]  /*1f760*/  ISETP.GE.AND P1, PT, R31, R9.reuse, PT ;  /* 0x000000091f00720c */ /* 0x081fe40003f26270 */
[----:B------:R-:W-:Y:S01]  /*1f770*/  ISETP.GE.AND P0, PT, R20, R9, PT ;  /* 0x000000091400720c */ /* 0x000fe20003f06270 */
[----:B-1----:R-:W-:-:S05]  /*1f780*/  IMAD.U32 R2, RZ, RZ, UR42 ;  /* 0x0000002aff027e24 */ /* 0x002fca000f8e00ff */
[----:B------:R-:W-:-:S05]  /*1f790*/  ISETP.NE.AND P2, PT, R2, 0x3, PT ;  /* 0x000000030200780c */ /* 0x000fca0003f45270 */
[----:B------:R-:W-:-:S04]  /*1f7a0*/  @P1 LOP3.LUT R22, R22, 0x2, RZ, 0xfc, !PT ;  /* 0x0000000216161812 */ /* 0x000fc800078efcff */
[----:B------:R-:W-:-:S04]  /*1f7b0*/  LOP3.LUT R22, R22, 0xfffffffb, RZ, 0xc0, !PT ;  /* 0xfffffffb16167812 */ /* 0x000fc800078ec0ff */
[----:B------:R-:W-:-:S04]  /*1f7c0*/  LOP3.LUT R22, R22, 0xfffffffe, RZ, 0xc0, !PT ;  /* 0xfffffffe16167812 */ /* 0x000fc800078ec0ff */
[----:B------:R-:W-:-:S04]  /*1f7d0*/  @P0 LOP3.LUT R22, R22, 0x1, RZ, 0xfc, !PT ;  /* 0x0000000116160812 */ /* 0x000fc800078efcff */
[----:B------:R-:W-:Y:S01]  /*1f7e0*/  @P2 LOP3.LUT R22, R22, 0x4, RZ, 0xfc, !PT ;  /* 0x0000000416162812 */ /* 0x000fe200078efcff */
[----:B------:R-:W-:Y:S06]  /*1f7f0*/  BRA.DIV UR4, `(.L_x_746) ;  /* 0x0000008a04887947 */ /* 0x000fec000b800000 */
.L_x_987:
[----:B------:R-:W-:Y:S01]  /*1f800*/  SHF.R.S32.HI R35, RZ, 0x1f, R18 ;  /* 0x0000001fff237819 */ /* 0x000fe20000011412 */
[----:B------:R-:W-:Y:S06]  /*1f810*/  @!P2 BRA `(.L_x_747) ;  /* 0x000000000004a947 */ /* 0x000fec0003800000 */
[----:B------:R-:W-:Y:S01]  /*1f820*/  BPT.TRAP 0x1 ;  /* 0x000000040000795c */ /* 0x000fe20000300000 */
.L_x_747:
[----:B------:R-:W-:Y:S01]  /*1f830*/  LEA R6, R28, R23, 0x3 ;  /* 0x000000171c067211 */ /* 0x000fe200078e18ff */
[----:B------:R-:W-:Y:S01]  /*1f840*/  BSSY B0, `(.L_x_748) ;  /* 0x0000005000007945 */ /* 0x000fe20003800000 */
[----:B------:R-:W-:Y:S02]  /*1f850*/  SHF.L.U32 R25, R32, 0x1f, RZ ;  /* 0x0000001f20197819 */ /* 0x000fe400000006ff */
[----:B------:R-:W-:Y:S02]  /*1f860*/  SHF.R.S32.HI R20, RZ, 0x1f, R0 ;  /* 0x0000001fff147819 */ /* 0x000fe40000011400 */
[----:B------:R-:W0:Y:S02]  /*1f870*/  SYNCS.PHASECHK.TRANS64.TRYWAIT P0, [R6+URZ+0x38880], R25 ;  /* 0x03888019060075a7 */ /* 0x000e24000800017f */
[----:B0-----:R-:W-:Y:S05]  /*1f880*/  @!P0 BRA `(.L_x_749) ;  /* 0x0000008800988947 */ /* 0x001fea0003800000 */
.L_x_988:
[----:B------:R-:W-:Y:S05]  /*1f890*/  BSYNC B0 ;  /* 0x0000000000007941 */ /* 0x000fea0003800000 */
.L_x_748:
[----:B------:R-:W2:Y:S01]  /*1f8a0*/  LDL R9, [R1+0xc] ;  /* 0x00000c0001097983 */ /* 0x000ea20000100800 */
[----:B------:R-:W-:Y:S01]  /*1f8b0*/  ULDC.64 UR4, c[0x0][0x328] ;  /* 0x0000ca0000047ab9 */ /* 0x000fe20000000a00 */
[----:B-----5:R-:W-:Y:S01]  /*1f8c0*/  SHF.R.S32.HI R21, RZ, 0x1f, R4 ;  /* 0x0000001fff157819 */ /* 0x020fe20000011404 */
[----:B------:R-:W-:Y:S01]  /*1f8d0*/  IMAD R5, R20, UR4, RZ ;  /* 0x0000000414057c24 */ /* 0x000fe2000f8e02ff */
[----:B------:R-:W1:Y:S01]  /*1f8e0*/  S2R R7, SR_TID.X ;  /* 0x0000000000077919 */ /* 0x000e620000002100 */
[----:B------:R-:W-:Y:S01]  /*1f8f0*/  IMAD.WIDE.U32 R2, R0, UR4, RZ ;  /* 0x0000000400027c25 */ /* 0x000fe2000f8e00ff */
[----:B------:R-:W-:-:S03]  /*1f900*/  LOP3.LUT R22, R22, 0xffffffdf, RZ, 0xc0, !PT ;  /* 0xffffffdf16167812 */ /* 0x000fc600078ec0ff */
        /* <DEDUP_REMOVED lines=9> */
[----:B------:R-:W-:-:S04]  /*1f9a0*/  IMAD.WIDE.U32 R2, R18, UR4, R2 ;  /* 0x0000000412027c25 */ /* 0x000fc8000f8e0002 */
[----:B------:R-:W-:Y:S01]  /*1f9b0*/  IMAD R5, R18, UR5, R5 ;  /* 0x0000000512057c24 */ /* 0x000fe2000f8e0205 */
[----:B------:R-:W-:Y:S01]  /*1f9c0*/  ULDC.64 UR4, c[0x0][0x318] ;  /* 0x0000c60000047ab9 */ /* 0x000fe20000000a00 */
[----:B-1----:R-:W-:Y:S02]  /*1f9d0*/  LOP3.LUT R7, R7, 0x7f, RZ, 0xc0, !PT ;  /* 0x0000007f07077812 */ /* 0x002fe400078ec0ff */
[----:B------:R-:W-:Y:S01]  /*1f9e0*/  IADD3 R2, P0, R2, UR4, RZ ;  /* 0x0000000402027c10 */ /* 0x000fe2000ff1e0ff */
[----:B------:R-:W-:Y:S01]  /*1f9f0*/  UMOV UR4, 0xffffffff ;  /* 0xffffffff00047882 */ /* 0x000fe20000000000 */
[----:B------:R-:W-:Y:S02]  /*1fa00*/  SHF.R.U32.HI R7, RZ, 0x3, R7 ;  /* 0x00000003ff077819 */ /* 0x000fe40000011607 */
[----:B------:R-:W-:Y:S02]  /*1fa10*/  IADD3.X R3, R3, UR5, R5, P0, !PT ;  /* 0x0000000503037c10 */ /* 0x000fe400087fe405 */
[----:B------:R-:W-:-:S04]  /*1fa20*/  IADD3 R7, -R7, R27, -R8 ;  /* 0x0000001b07077210 */ /* 0x000fc80007ffe908 */
[----:B------:R-:W-:-:S13]  /*1fa30*/  ISETP.GE.AND P1, PT, R7, 0x1, PT ;  /* 0x000000010700780c */ /* 0x000fda0003f26270 */
[----:B------:R-:W-:Y:S01]  /*1fa40*/  @P1 LOP3.LUT R22, R22, 0x20, RZ, 0xfc, !PT ;  /* 0x0000002016161812 */ /* 0x000fe200078efcff */
[----:B--2---:R-:W-:Y:S01]  /*1fa50*/  IMAD R10, R28, 0x8000, R9 ;  /* 0x000080001c0a7824 */ /* 0x004fe200078e0209 */
        /* <DEDUP_REMOVED lines=15> */
[----:B------:R-:W-:-:S02]  /*1fb50*/  ISETP.LT.OR P2, PT, R7, 0x1, P1 ;  /* 0x000000010700780c */ /* 0x000fc40000f41670 */
[----:B---3--:R-:W-:Y:S01]  /*1fb60*/  IADD3.X R9, RZ, R5, RZ, P0, !PT ;  /* 0x00000005ff097210 */ /* 0x008fe200007fe4ff */
[----:B------:R-:W-:Y:S01]  /*1fb70*/  IMAD.IADD R5, R23, 0x1, R10 ;  /* 0x0000000117057824 */ /* 0x000fe200078e020a */
[----:B------:R-:W-:-:S09]  /*1fb80*/  ISETP.GE.AND P0, PT, R11, R12, PT ;  /* 0x0000000c0b00720c */ /* 0x000fd20003f06270 */
        /* <DEDUP_REMOVED lines=22> */
[----:B-1----:R-:W-:-:S04]  /*1fcf0*/  IADD3 R8, P2, R31, R8, RZ ;  /* 0x000000081f087210 */ /* 0x002fc80007f5e0ff */
[----:B--2---:R-:W-:Y:S02]  /*1fd00*/  IADD3.X R9, RZ, R9, RZ, P2, !PT ;  /* 0x00000009ff097210 */ /* 0x004fe400017fe4ff */
        /* <DEDUP_REMOVED lines=22> */
[----:B------:R-:W3:Y:S04]  /*1fe70*/  SHFL.IDX PT, R3, R3, 0x7, 0x181f ;  /* 0x00f81f0003037f89 */ /* 0x000ee800000e0000 */
[----:B------:R-:W4:Y:S01]  /*1fe80*/  SHFL.IDX PT, R2, R2, 0x7, 0x181f ;  /* 0x00f81f0002027f89 */ /* 0x000f2200000e0000 */
[----:B-1----:R-:W-:-:S05]  /*1fe90*/  IADD3 R8, P2, R31, R8, RZ ;  /* 0x000000081f087210 */ /* 0x002fca0007f5e0ff */
[----:B--2---:R-:W-:Y:S01]  /*1fea0*/  IMAD.X R9, RZ, RZ, R9, P2 ;  /* 0x000000ffff097224 */ /* 0x004fe200010e0609 */
[----:B------:R-:W-:-:S13]  /*1feb0*/  ISETP.LT.OR P2, PT, R7, 0x61, P1 ;  /* 0x000000610700780c */ /* 0x000fda0000f41670 */
[----:B------:R1:W-:Y:S01]  /*1fec0*/  LDGSTS.E.BYPASS.LTC128B.128 [R5+0x13400], desc[UR36][R8.64], !P2 ;  /* 0x1340000008057fae */ /* 0x0003e2000d101d64 */
[----:B------:R-:W-:-:S13]  /*1fed0*/  ISETP.LT.OR P2, PT, R7, 0x61, P0 ;  /* 0x000000610700780c */ /* 0x000fda0000741670 */
[----:B------:R1:W-:Y:S01]  /*1fee0*/  LDGSTS.E.BYPASS.LTC128B.128 [R5+0x17400], desc[UR36][R8.64+0x80], !P2 ;  /* 0x1740008008057fae */ /* 0x0003e2000d101d64 */
[----:B------:R-:W-:-:S13]  /*1fef0*/  ISETP.GE.AND P2, PT, R7, 0x21, PT ;  /* 0x000000210700780c */ /* 0x000fda0003f46270 */
[----:B------:R-:W-:Y:S02]  /*1ff00*/  @P2 LOP3.LUT R22, R22, 0x8, RZ, 0xfc, !PT ;  /* 0x0000000816162812 */ /* 0x000fe400078efcff */
[----:B------:R-:W-:Y:S02]  /*1ff10*/  ISETP.GE.AND P2, PT, R7, 0x61, PT ;  /* 0x000000610700780c */ /* 0x000fe40003f46270 */
[----:B------:R-:W-:-:S04]  /*1ff20*/  LOP3.LUT R22, R22, 0xffffffbf, RZ, 0xc0, !PT ;  /* 0xffffffbf16167812 */ /* 0x000fc800078ec0ff */
[----:B-1-34-:R-:W-:-:S07]  /*1ff30*/  @P6 LOP3.LUT R22, R22, 0x40, RZ, 0xfc, !PT ;  /* 0x0000004016166812 */ /* 0x01afce00078efcff */
.L_x_1006:
[C---:B------:R-:W-:Y:S02]  /*1ff40*/  ISETP.LT.OR P1, PT, R7.reuse, 0x71, P1 ;  /* 0x000000710700780c */ /* 0x040fe40000f21670 */
[----:B------:R-:W-:Y:S02]  /*1ff50*/  ISETP.LT.OR P0, PT, R7, 0x71, P0 ;  /* 0x000000710700780c */ /* 0x000fe40000701670 */
[----:B------:R-:W-:-:S04]  /*1ff60*/  IADD3 R2, P6, R31, R2, RZ ;  /* 0x000000021f027210 */ /* 0x000fc80007fde0ff */
[----:B------:R-:W-:-:S05]  /*1ff70*/  IADD3.X R3, RZ, R3, RZ, P6, !PT ;  /* 0x00000003ff037210 */ /* 0x000fca00037fe4ff */
[----:B------:R-:W-:Y:S01]  /*1ff80*/  @!PT LDS RZ, [RZ] ;  /* 0x00000000fffff984 */ /* 0x000fe20000000800 */
[----:B------:R-:W-:Y:S01]  /*1ff90*/  @!PT LDS RZ, [RZ] ;  /* 0x00000000fffff984 */ /* 0x000fe20000000800 */
[----:B------:R-:W-:Y:S01]  /*1ffa0*/  @!PT LDS RZ, [RZ] ;  /* 0x00000000fffff984 */ /* 0x000fe20000000800 */
[----:B------:R1:W-:Y:S04]  /*1ffb0*/  LDGSTS.E.BYPASS.LTC128B.128 [R5+0x13c00], desc[UR36][R2.64], !P1 ;  /* 0x13c0000002057fae */ /* 0x0003e8000c901d64 */
[----:B------:R1:W-:Y:S01]  /*1ffc0*/  LDGSTS.E.BYPASS.LTC128B.128 [R5+0x17c00], desc[UR36][R2.64+0x80], !P0 ;  /* 0x17c0008002057fae */ /* 0x0003e2000c101d64 */
[----:B------:R-:W-:Y:S01]  /*1ffd0*/  PLOP3.LUT P0, PT, PT, PT, PT, 0x80, 0x0 ;  /* 0x000000000000781c */ /* 0x000fe20003f0f070 */
[----:B------:R-:W-:-:S12]  /*1ffe0*/  NOP ;  /* 0x0000000000007918 */ /* 0x000fd80000000000 */
.L_x_751:
[----:B------:R-:W-:Y:S02]  /*1fff0*/  PLOP3.LUT P1, PT, P1, P0, PT, 0xa2, 0x0 ;  /* 0x000000000000781c */ /* 0x000fe40000f21472 */
[----:B------:R-:W-:-:S08]  /*20000*/  @P0 R2UR P1, UR4, R6 ;  /* 0x00000000060402ca */ /* 0x000fd00000020000 */
[----:B------:R-:W-:-:S05]  /*20010*/  @P0 PLOP3.LUT P0, PT, P1, PT, PT, 0x80, 0x0 ;  /* 0x000000000000081c */ /* 0x000fca0000f0f070 */
[----:B------:R-:W-:Y:S01]  /*20020*/  @!P1 SYNCS.ARRIVE.TRANS64.RED.A0T1 RZ, [UR4+0x38870], RZ ;  /* 0x038870ffffff99a7 */ /* 0x000fe20008200404 */
[----:B------:R-:W-:Y:S07]  /*20030*/  @!P1 ARRIVES.LDGSTSBAR.64.TRANSCNT [UR4+0x38870] ;  /* 0x03887000ff0099b0 */ /* 0x000fee0008000a84 */
[----:B------:R-:W-:Y:S05]  /*20040*/  @P0 BRA.U.ANY `(.L_x_751) ;  /* 0xfffffffd00e80947 */ /* 0x000fea000393ffff */
[----:B------:R-:W-:Y:S01]  /*20050*/  NOP ;  /* 0x0000000000007918 */ /* 0x000fe20000000000 */
[----:B------:R-:W-:-:S13]  /*20060*/  LOP3.LUT P6, RZ, R22, 0x4, RZ, 0xc0, !PT ;  /* 0x0000000416ff7812 */ /* 0x000fda00078cc0ff */
[----:B------:R-:W-:Y:S05]  /*20070*/  @!P6 BRA `(.L_x_752) ;  /* 0x000000000004e947 */ /* 0x000fea0003800000 */
[----:B------:R-:W-:Y:S01]  /*20080*/  BPT.TRAP 0x1 ;  /* 0x000000040000795c */ /* 0x000fe20000300000 */
.L_x_752:
[----:B------:R2:W-:Y:S01]  /*20090*/  SYNCS.ARRIVE.TRANS64.A1T0 RZ, [R6+URZ+0x38870], RZ ;  /* 0x038870ff06ff79a7 */ /* 0x0005e2000810003f */
[----:B------:R-:W-:Y:S05]  /*200a0*/  @!P6 BRA `(.L_x_753) ;  /* 0x000000000004e947 */ /* 0x000fea0003800000 */
[----:B------:R-:W-:Y:S01]  /*200b0*/  BPT.TRAP 0x1 ;  /* 0x000000040000795c */ /* 0x000fe20000300000 */
.L_x_753:
[----:B------:R-:W3:Y:S01]  /*200c0*/  SYNCS.PHASECHK.TRANS64.TRYWAIT P0, [R6+URZ+0x38840], R25 ;  /* 0x03884019060075a7 */ /* 0x000ee2000800017f */
[----:B------:R-:W-:Y:S04]  /*200d0*/  BSSY B0, `(.L_x_754) ;  /* 0x0000002000007945 */ /* 0x000fe80003800000 */
[----:B---3--:R-:W-:Y:S05]  /*200e0*/  @!P0 BRA `(.L_x_755) ;  /* 0x0000008c00688947 */ /* 0x008fea0003800000 */
.L_x_1007:
[----:B------:R-:W-:Y:S05]  /*200f0*/  BSYNC B0 ;  /* 0x0000000000007941 */ /* 0x000fea0003800000 */
.L_x_754:
[----:B------:R-:W-:Y:S01]  /*20100*/  ULDC.64 UR4, c[0x0][0x300] ;  /* 0x0000c00000047ab9 */ /* 0x000fe20000000a00 */
[----:B------:R-:W4:Y:S01]  /*20110*/  LDC R8, c[0x0][0x2f4] ;  /* 0x0000bd00ff087b82 */ /* 0x000f220000000800 */
[----:B------:R-:W-:Y:S01]  /*20120*/  IMAD R7, R20, UR4, RZ ;  /* 0x0000000414077c24 */ /* 0x000fe2000f8e02ff */
[----:B------:R-:W-:Y:S01]  /*20130*/  ULDC.64 UR6, c[0x0][0x2e8] ;  /* 0x0000ba0000067ab9 */ /* 0x000fe20000000a00 */
[----:B-1----:R-:W-:Y:S01]  /*20140*/  IMAD.WIDE.U32 R2, R0, UR4, RZ ;  /* 0x0000000400027c25 */ /* 0x002fe2000f8e00ff */
        /* <DEDUP_REMOVED lines=10> */
[C---:B------:R-:W-:Y:S01]  /*201f0*/  IMAD.WIDE.U32 R2, R18.reuse, UR4, R2 ;  /* 0x0000000412027c25 */ /* 0x040fe2000f8e0002 */
[----:B------:R-:W-:Y:S01]  /*20200*/  UMOV UR4, 0xffffffff ;  /* 0xffffffff00047882 */ /* 0x000fe20000000000 */
[----:B----4-:R-:W-:Y:S02]  /*20210*/  ISETP.GE.AND P1, PT, R9, R8, PT ;  /* 0x000000080900720c */ /* 0x010fe40003f26270 */
[----:B------:R-:W-:Y:S01]  /*20220*/  IMAD R0, R18, UR5, R0 ;  /* 0x0000000512007c24 */ /* 0x000fe2000f8e0200 */
[----:B------:R-:W-:-:S04]  /*20230*/  IADD3 R4, P0, R2, UR6, RZ ;  /* 0x0000000602047c10 */ /* 0x000fc8000ff1e0ff */
[----:B------:R-:W-:Y:S01]  /*20240*/  IADD3.X R0, R3, UR7, R0, P0, !PT ;  /* 0x0000000703007c10 */ /* 0x000fe200087fe400 */
[----:B------:R-:W-:Y:S08]  /*20250*/  BRA.DIV UR4, `(.L_x_756) ;  /* 0x0000008e04207947 */ /* 0x000ff0000b800000 */
[----:B------:R-:W1:Y:S01]  /*20260*/  SHFL.IDX PT, R3, R4, RZ, 0x181f ;  /* 0x00181fff04037589 */ /* 0x000e6200000e0000 */
[----:B------:R-:W-:Y:S02]  /*20270*/  LOP3.LUT R22, R22, 0xfffffbff, RZ, 0xc0, !PT ;  /* 0xfffffbff16167812 */ /* 0x000fe400078ec0ff */
[----:B------:R-:W-:Y:S01]  /*20280*/  ISETP.GE.AND P6, PT, R31, R8, PT ;  /* 0x000000081f00720c */ /* 0x000fe20003fc6270 */
[----:B------:R-:W4:Y:S01]  /*20290*/  SHFL.IDX PT, R2, R0, RZ, 0x181f ;  /* 0x00181fff00027589 */ /* 0x000f2200000e0000 */
[----:B------:R-:W-:-:S04]  /*202a0*/  @P4 LOP3.LUT R22, R22, 0x400, RZ, 0xfc, !PT ;  /* 0x0000040016164812 */ /* 0x000fc800078efcff */
[C---:B------:R-:W-:Y:S02]  /*202b0*/  LOP3.LUT P4, RZ, R22.reuse, 0x20, RZ, 0xc0, !PT ;  /* 0x0000002016ff7812 */ /* 0x040fe4000788c0ff */
[----:B------:R-:W-:-:S04]  /*202c0*/  LOP3.LUT R22, R22, 0xfffffdff, RZ, 0xc0, !PT ;  /* 0xfffffdff16167812 */ /* 0x000fc800078ec0ff */
[----:B------:R-:W-:-:S04]  /*202d0*/  @P3 LOP3.LUT R22, R22, 0x200, RZ, 0xfc, !PT ;  /* 0x0000020016163812 */ /* 0x000fc800078efcff */
[C---:B------:R-:W-:Y:S02]  /*202e0*/  LOP3.LUT P3, RZ, R22.reuse, 0x10, RZ, 0xc0, !PT ;  /* 0x0000001016ff7812 */ /* 0x040fe4000786c0ff */
[----:B------:R-:W-:Y:S02]  /*202f0*/  LOP3.LUT R22, R22, 0xfffffeff, RZ, 0xc0, !PT ;  /* 0xfffffeff16167812 */ /* 0x000fe400078ec0ff */
[----:B-1----:R-:W-:Y:S02]  /*20300*/  @P4 IADD3 R3, P0, R31, R3, RZ ;  /* 0x000000031f034210 */ /* 0x002fe40007f1e0ff */
[----:B------:R-:W-:-:S03]  /*20310*/  @P2 LOP3.LUT R22, R22, 0x100, RZ, 0xfc, !PT ;  /* 0x0000010016162812 */ /* 0x000fc600078efcff */
[----:B----4-:R-:W-:Y:S01]  /*20320*/  @P4 IMAD.X R2, RZ, RZ, R2, P0 ;  /* 0x000000ffff024224 */ /* 0x010fe200000e0602 */
[----:B------:R-:W-:-:S04]  /*20330*/  LOP3.LUT P2, RZ, R22, 0x8, RZ, 0xc0, !PT ;  /* 0x0000000816ff7812 */ /* 0x000fc8000784c0ff */
[----:B------:R-:W-:-:S04]  /*20340*/  @P4 LOP3.LUT R3, R3, R2, RZ, 0x3c, !PT ;  /* 0x0000000203034212 */ /* 0x000fc800078e3cff */
[----:B------:R-:W-:-:S04]  /*20350*/  @P4 LOP3.LUT R2, R3, R2, RZ, 0x3c, !PT ;  /* 0x0000000203024212 */ /* 0x000fc800078e3cff */
[----:B------:R-:W-:-:S05]  /*20360*/  @P4 LOP3.LUT R3, R3, R2, RZ, 0x3c, !PT ;  /* 0x0000000203034212 */ /* 0x000fca00078e3cff */
[----:B------:R-:W-:Y:S01]  /*20370*/  @!PT LDS RZ, [RZ] ;  /* 0x00000000fffff984 */ /* 0x000fe20000000800 */
[----:B------:R-:W-:Y:S04]  /*20380*/  @P4 LDGSTS.E.BYPASS.LTC128B.128 [R5+0x28400], desc[UR36][R2.64], !P6 ;  /* 0x2840000002054fae */ /* 0x000fe8000f101d64 */
[----:B------:R1:W-:Y:S01]  /*20390*/  @P4 LDGSTS.E.BYPASS.LTC128B.128 [R5+0x2c400], desc[UR36][R2.64+0x80], !P1 ;  /* 0x2c40008002054fae */ /* 0x0003e2000c901d64 */
[----:B------:R-:W-:-:S03]  /*203a0*/  LOP3.LUT P4, RZ, R22, 0x400, RZ, 0xc0, !PT ;  /* 0x0000040016ff7812 */ /* 0x000fc6000788c0ff */
[----:B-1----:R-:W1:Y:S04]  /*203b0*/  SHFL.IDX PT, R3, R4, 0x1, 0x181f ;  /* 0x00381f0004037f89 */ /* 0x002e6800000e0000 */
[----:B------:R-:W4:Y:S01]  /*203c0*/  SHFL.IDX PT, R2, R0, 0x1, 0x181f ;  /* 0x00381f0000027f89 */ /* 0x000f2200000e0000 */
[----:B-1----:R-:W-:-:S04]  /*203d0*/  @P3 IADD3 R3, P0, R31, R3, RZ ;  /* 0x000000031f033210 */ /* 0x002fc80007f1e0ff */
[----:B----4-:R-:W-:-:S04]  /*203e0*/  @P3 IADD3.X R2, RZ, R2, RZ, P0, !PT ;  /* 0x00000002ff023210 */ /* 0x010fc800007fe4ff */
[----:B------:R-:W-:-:S04]  /*203f0*/  @P3 LOP3.LUT R3, R3, R2, RZ, 0x3c, !PT ;  /* 0x0000000203033212 */ /* 0x000fc800078e3cff */
[----:B------:R-:W-:-:S04]  /*20400*/  @P3 LOP3.LUT R2, R3, R2, RZ, 0x3c, !PT ;  /* 0x0000000203023212 */ /* 0x000fc800078e3cff */
[----:B------:R-:W-:-:S05]  /*20410*/  @P3 LOP3.LUT R3, R3, R2, RZ, 0x3c, !PT ;  /* 0x0000000203033212 */ /* 0x000fca00078e3cff */
[----:B------:R-:W-:Y:S04]  /*20420*/  @P3 LDGSTS.E.BYPASS.LTC128B.128 [R5+0x28c00], desc[UR36][R2.64], !P6 ;  /* 0x28c0000002053fae */ /* 0x000fe8000f101d64 */
[----:B------:R1:W-:Y:S01]  /*20430*/  @P3 LDGSTS.E.BYPASS.LTC128B.128 [R5+0x2cc00], desc[UR36][R2.64+0x80], !P1 ;  /* 0x2cc0008002053fae */ /* 0x0003e2000c901d64 */
[----:B------:R-:W-:-:S03]  /*20440*/  LOP3.LUT P3, RZ, R22, 0x200, RZ, 0xc0, !PT ;  /* 0x0000020016ff7812 */ /* 0x000fc6000786c0ff */
[----:B-1----:R-:W1:Y:S04]  /*20450*/  SHFL.IDX PT, R3, R4, 0x2, 0x181f ;  /* 0x00581f0004037f89 */ /* 0x002e6800000e0000 */
[----:B------:R-:W4:Y:S01]  /*20460*/  SHFL.IDX PT, R2, R0, 0x2, 0x181f ;  /* 0x00581f0000027f89 */ /* 0x000f2200000e0000 */
[----:B-1----:R-:W-:-:S05]  /*20470*/  @P2 IADD3 R3, P0, R31, R3, RZ ;  /* 0x000000031f032210 */ /* 0x002fca0007f1e0ff */
[----:B----4-:R-:W-:-:S05]  /*20480*/  @P2 IMAD.X R2, RZ, RZ, R2, P0 ;  /* 0x000000ffff022224 */ /* 0x010fca00000e0602 */
        /* <DEDUP_REMOVED lines=14> */
[----:B------:R1:W-:Y:S04]  /*20570*/  @P5 LDGSTS.E.BYPASS.LTC128B.128 [R5+0x2dc00], desc[UR36][R2.64+0x80], !P1 ;  /* 0x2dc0008002055fae */ /* 0x0003e8000c901d64 */
        /* <DEDUP_REMOVED lines=17> */
[----:B------:R1:W-:Y:S04]  /*20690*/  @P3 LDGSTS.E.BYPASS.LTC128B.128 [R5+0x2ec00], desc[UR36][R2.64+0x80], !P1 ;  /* 0x2ec0008002053fae */ /* 0x0003e8000c901d64 */
[----:B-1----:R-:W1:Y:S04]  /*206a0*/  SHFL.IDX PT, R3, R4, 0x6, 0x181f ;  /* 0x00d81f0004037f89 */ /* 0x002e6800000e0000 */
[----:B------:R-:W4:Y:S04]  /*206b0*/  SHFL.IDX PT, R2, R0, 0x6, 0x181f ;  /* 0x00d81f0000027f89 */ /* 0x000f2800000e0000 */
[----:B------:R-:W0:Y:S04]  /*206c0*/  SHFL.IDX PT, R4, R4, 0x7, 0x181f ;  /* 0x00f81f0004047f89 */ /* 0x000e2800000e0000 */
[----:B------:R-:W0:Y:S01]  /*206d0*/  SHFL.IDX PT, R0, R0, 0x7, 0x181f ;  /* 0x00f81f0000007f89 */ /* 0x000e2200000e0000 */
[----:B-1----:R-:W-:-:S05]  /*206e0*/  @P2 IADD3 R3, P0, R31, R3, RZ ;  /* 0x000000031f032210 */ /* 0x002fca0007f1e0ff */
[----:B----4-:R-:W-:-:S05]  /*206f0*/  @P2 IMAD.X R2, RZ, RZ, R2, P0 ;  /* 0x000000ffff022224 */ /* 0x010fca00000e0602 */
[----:B------:R-:W-:-:S04]  /*20700*/  @P2 LOP3.LUT R3, R3, R2, RZ, 0x3c, !PT ;  /* 0x0000000203032212 */ /* 0x000fc800078e3cff */
[----:B------:R-:W-:-:S04]  /*20710*/  @P2 LOP3.LUT R2, R3, R2, RZ, 0x3c, !PT ;  /* 0x0000000203022212 */ /* 0x000fc800078e3cff */
[----:B------:R-:W-:-:S05]  /*20720*/  @P2 LOP3.LUT R3, R3, R2, RZ, 0x3c, !PT ;  /* 0x0000000203032212 */ /* 0x000fca00078e3cff */
[----:B------:R1:W-:Y:S04]  /*20730*/  @P2 LDGSTS.E.BYPASS.LTC128B.128 [R5+0x2b400], desc[UR36][R2.64], !P6 ;  /* 0x2b40000002052fae */ /* 0x0003e8000f101d64 */
[----:B0-----:R1:W-:Y:S02]  /*20740*/  @P2 LDGSTS.E.BYPASS.LTC128B.128 [R5+0x2f400], desc[UR36][R2.64+0x80], !P1 ;  /* 0x2f40008002052fae */ /* 0x0013e4000c901d64 */
.L_x_1025:
[----:B------:R-:W-:Y:S02]  /*20750*/  LOP3.LUT P2, RZ, R22, 0x40, RZ, 0xc0, !PT ;  /* 0x0000004016ff7812 */ /* 0x000fe4000784c0ff */
[----:B------:R-:W-:-:S11]  /*20760*/  ISETP.GE.AND P3, PT, R31, R8, PT ;  /* 0x000000081f00720c */ /* 0x000fd60003f66270 */
[----:B01----:R-:W-:-:S05]  /*20770*/  @P2 IADD3 R2, P0, R31, R4, RZ ;  /* 0x000000041f022210 */ /* 0x003fca0007f1e0ff */
[----:B------:R-:W-:Y:S01]  /*20780*/  @P2 IMAD.X R0, RZ, RZ, R0, P0 ;  /* 0x000000ffff002224 */ /* 0x000fe200000e0600 */
[----:B------:R-:W-:-:S03]  /*20790*/  PLOP3.LUT P0, PT, PT, PT, PT, 0x80, 0x0 ;  /* 0x000000000000781c */ /* 0x000fc60003f0f070 */
[----:B------:R-:W-:-:S05]  /*207a0*/  @P2 IMAD.MOV.U32 R3, RZ, RZ, R0 ;  /* 0x000000ffff032224 */ /* 0x000fca00078e0000 */
[----:B------:R-:W-:Y:S01]  /*207b0*/  @!PT LDS RZ, [RZ] ;  /* 0x00000000fffff984 */ /* 0x000fe20000000800 */
[----:B------:R-:W-:Y:S01]  /*207c0*/  @!PT LDS RZ, [RZ] ;  /* 0x00000000fffff984 */ /* 0x000fe20000000800 */
[----:B------:R-:W-:Y:S01]  /*207d0*/  @!PT LDS RZ, [RZ] ;  /* 0x00000000fffff984 */ /* 0x000fe20000000800 */
[----:B------:R0:W-:Y:S04]  /*207e0*/  @P2 LDGSTS.E.BYPASS.LTC128B.128 [R5+0x2bc00], desc[UR36][R2.64], !P3 ;  /* 0x2bc0000002052fae */ /* 0x0001e8000d901d64 */
[----:B------:R0:W-:Y:S01]  /*207f0*/  @P2 LDGSTS.E.BYPASS.LTC128B.128 [R5+0x2fc00], desc[UR36][R2.64+0x80], !P1 ;  /* 0x2fc0008002052fae */ /* 0x0001e2000c901d64 */
[----:B------:R-:W-:Y:S01]  /*20800*/  NOP ;  /* 0x0000000000007918 */ /* 0x000fe20000000000 */
.L_x_757:
        /* <DEDUP_REMOVED lines=10> */
.L_x_758:
[----:B0-----:R0:W5:Y:S01]  /*208b0*/  LDL.LU R3, [R1+0x1c] ;  /* 0x00001c0001037983 */ /* 0x0011620000300800 */
[----:B------:R0:W-:Y:S02]  /*208c0*/  SYNCS.ARRIVE.TRANS64.A1T0 RZ, [R6+URZ+0x38830], RZ ;  /* 0x038830ff06ff79a7 */ /* 0x0001e4000810003f */
[----:B------:R-:W-:Y:S05]  /*208d0*/  WARPSYNC.ALL ;  /* 0x0000000000007948 */ /* 0x000fea0003800000 */
[----:B------:R-:W-:Y:S01]  /*208e0*/  ULDC.64 UR4, c[0x0][0x298] ;  /* 0x0000a60000047ab9 */ /* 0x000fe20000000a00 */
[----:B------:R-:W-:Y:S01]  /*208f0*/  IADD3 R0, R23, 0x20400, RZ ;  /* 0x0002040017007810 */ /* 0x000fe20007ffe0ff */
[----:B------:R-:W-:Y:S01]  /*20900*/  IMAD.WIDE.U32 R4, R29, UR4, RZ ;  /* 0x000000041d047c25 */ /* 0x000fe2000f8e00ff */
[----:B------:R-:W-:Y:S01]  /*20910*/  SHF.R.S32.HI R2, RZ, 0x1f, R29 ;  /* 0x0000001fff027819 */ /* 0x000fe2000001141d */
[----:B------:R-:W-:Y:S01]  /*20920*/  ULDC.64 UR6, c[0x0][0xa00] ;  /* 0x0002800000067ab9 */ /* 0x000fe20000000a00 */
[----:B------:R-:W-:Y:S01]  /*20930*/  BAR.SYNC.DEFER_BLOCKING 0x8, 0x180 ;  /* 0x0206000000007b1d */ /* 0x000fe20000010000 */
[----:B------:R-:W-:-:S02]  /*20940*/  LOP3.LUT P1, RZ, R0, 0x3ff, RZ, 0xc0, !PT ;  /* 0x000003ff00ff7812 */ /* 0x000fc4000782c0ff */
[----:B------:R-:W-:Y:S01]  /*20950*/  ISETP.NE.U32.AND P0, PT, RZ, UR6, PT ;  /* 0x00000006ff007c0c */ /* 0x000fe2000bf05070 */
[----:B------:R-:W-:Y:S02]  /*20960*/  IMAD R2, R2, UR4, RZ ;  /* 0x0000000402027c24 */ /* 0x000fe4000f8e02ff */
[----:B------:R-:W-:Y:S01]  /*20970*/  BSSY B6, `(.L_x_759) ;  /* 0x0000018000067945 */ /* 0x000fe20003800000 */
[----:B------:R-:W-:Y:S01]  /*20980*/  ISETP.NE.AND.EX P0, PT, RZ, UR7, PT, P0 ;  /* 0x00000007ff007c0c */ /* 0x000fe2000bf05300 */
[----:B------:R1:W-:Y:S01]  /*20990*/  STL.64 [R1+0x20], R4 ;  /* 0x0000200401007387 */ /* 0x0003e20000100a00 */
[----:B---3--:R-:W-:Y:S02]  /*209a0*/  IMAD R25, R29, UR5, R2 ;  /* 0x000000051d197c24 */ /* 0x008fe4000f8e0202 */
[----:B------:R-:W-:Y:S02]  /*209b0*/  SEL R24, R24, RZ, !P0 ;  /* 0x000000ff18187207 */ /* 0x000fe40004000000 */
[----:B------:R-:W-:Y:S01]  /*209c0*/  IMAD.IADD R25, R5, 0x1, R25 ;  /* 0x0000000105197824 */ /* 0x000fe200078e0219 */
[----:B-----5:R-:W-:Y:S01]  /*209d0*/  SEL R26, R3, RZ, !P0 ;  /* 0x000000ff031a7207 */ /* 0x020fe20004000000 */
[----:B------:R-:W-:Y:S06]  /*209e0*/  @!P1 BRA `(.L_x_760) ;  /* 0x0000000000409947 */ /* 0x000fec0003800000 */
[----:B------:R-:W-:Y:S01]  /*209f0*/  MOV R2, 0x0 ;  /* 0x0000000000027802 */ /* 0x000fe20000000f00 */
[----:B------:R-:W-:Y:S01]  /*20a00*/  ULDC.64 UR4, c[0x4][0xc0] ;  /* 0x0100300000047ab9 */ /* 0x000fe20000000a00 */
[----:B------:R-:W-:Y:S01]  /*20a10*/  ULDC.64 UR6, c[0x4][0xc8] ;  /* 0x0100320000067ab9 */ /* 0x000fe20000000a00 */
[----:B------:R-:W-:Y:S01]  /*20a20*/  ULDC.64 UR8, c[0x4][0x28] ;  /* 0x01000a0000087ab9 */ /* 0x000fe20000000a00 */
[----:B-1----:R-:W-:Y:S01]  /*20a30*/  IMAD.U32 R4, RZ, RZ, UR4 ;  /* 0x00000004ff047e24 */ /* 0x002fe2000f8e00ff */
[----:B0-2---:R-:W-:Y:S01]  /*20a40*/  MOV R6, UR6 ;  /* 0x0000000600067c02 */ /* 0x005fe20008000f00 */
[----:B------:R-:W0:Y:S01]  /*20a50*/  LDC.64 R2, c[0x4][R2] ;  /* 0x0100000002027b82 */ /* 0x000e220000000a00 */
[----:B------:R-:W-:Y:S01]  /*20a60*/  IMAD.U32 R5, RZ, RZ, UR5 ;  /* 0x00000005ff057e24 */ /* 0x000fe2000f8e00ff */
[----:B------:R-:W-:Y:S01]  /*20a70*/  MOV R8, 0x70 ;  /* 0x0000007000087802 */ /* 0x000fe20000000f00 */
[----:B------:R-:W-:Y:S02]  /*20a80*/  IMAD.U32 R7, RZ, RZ, UR7 ;  /* 0x00000007ff077e24 */ /* 0x000fe4000f8e00ff */
[----:B------:R-:W-:-:S02]  /*20a90*/  IMAD.U32 R10, RZ, RZ, UR8 ;  /* 0x00000008ff0a7e24 */ /* 0x000fc4000f8e00ff */
[----:B------:R-:W-:Y:S02]  /*20aa0*/  IMAD.U32 R11, RZ, RZ, UR9 ;  /* 0x00000009ff0b7e24 */ /* 0x000fe4000f8e00ff */
[----:B------:R-:W-:Y:S02]  /*20ab0*/  IMAD.MOV.U32 R12, RZ, RZ, 0x1 ;  /* 0x00000001ff0c7424 */ /* 0x000fe400078e00ff */
[----:B------:R-:W-:-:S07]  /*20ac0*/  IMAD.MOV.U32 R13, RZ, RZ, RZ ;  /* 0x000000ffff0d7224 */ /* 0x000fce00078e00ff */
[----:B------:R-:W-:-:S07]  /*20ad0*/  LEPC R20, `(.L_x_760) ;  /* 0x000000001014794e */ /* 0x000fce0000000000 */
[----:B0-----:R-:W-:Y:S05]  /*20ae0*/  CALL.ABS.NOINC R2 ;  /* 0x0000000002007343 */ /* 0x001fea0003c00000 */
.L_x_760:
[----:B------:R-:W-:Y:S05]  /*20af0*/  BSYNC B6 ;  /* 0x0000000000067941 */ /* 0x000fea0003800000 */
.L_x_759:
[----:B------:R-:W3:Y:S01]  /*20b00*/  LDL.LU.64 R20, [R1+0x20] ;  /* 0x0000200001147983 */ /* 0x000ee20000300a00 */
[----:B------:R-:W4:Y:S01]  /*20b10*/  LDC R8, c[0x0][0x448] ;  /* 0x00011200ff087b82 */ /* 0x000f220000000800 */
[----:B------:R-:W-:Y:S01]  /*20b20*/  ULDC.64 UR4, c[0x0][0x2d8] ;  /* 0x0000b60000047ab9 */ /* 0x000fe20000000a00 */
[----:B------:R-:W-:Y:S01]  /*20b30*/  MOV R3, R25 ;  /* 0x0000001900037202 */ /* 0x000fe20000000f00 */
[----:B------:R0:W5:Y:S01]  /*20b40*/  LDL R9, [R1+0x18] ;  /* 0x0000180001097983 */ /* 0x0001620000100800 */
[----:B------:R-:W-:Y:S01]  /*20b50*/  IMAD R0, R35, UR4, RZ ;  /* 0x0000000423007c24 */ /* 0x000fe2000f8e02ff */
[----:B-1----:R-:W-:Y:S01]  /*20b60*/  SHF.L.U32 R4, R17, 0x7, RZ ;  /* 0x0000000711047819 */ /* 0x002fe200000006ff */
[----:B------:R-:W-:Y:S02]  /*20b70*/  ULDC.64 UR6, c[0x0][0x280] ;  /* 0x0000a00000067ab9 */ /* 0x000fe40000000a00 */
[----:B------:R-:W-:Y:S01]  /*20b80*/  IMAD R0, R18, UR5, R0 ;  /* 0x0000000512007c24 */ /* 0x000fe2000f8e0200 */
[----:B----4-:R-:W-:-:S13]  /*20b90*/  ISETP.NE.AND P0, PT, R8, 0x1, PT ;  /* 0x000000010800780c */ /* 0x010fda0003f05270 */
[----:B------:R-:W1:Y:S01]  /*20ba0*/  @P0 LDC R5, c[0x0][0x44c] ;  /* 0x00011300ff050b82 */ /* 0x000e620000000800 */
[----:B---3--:R-:W-:Y:S02]  /*20bb0*/  IMAD.MOV.U32 R2, RZ, RZ, R20 ;  /* 0x000000ffff027224 */ /* 0x008fe400078e0014 */
[----:B------:R3:W5:Y:S02]  /*20bc0*/  LDL R20, [R1+0x28] ;  /* 0x0000280001147983 */ /* 0x0007640000100800 */
[----:B------:R-:W-:Y:S01]  /*20bd0*/  IMAD.WIDE.U32 R2, R18, UR4, R2 ;  /* 0x0000000412027c25 */ /* 0x000fe2000f8e0002 */
[----:B------:R-:W-:Y:S01]  /*20be0*/  ULDC.64 UR4, c[0x0][0x2e0] ;  /* 0x0000b80000047ab9 */ /* 0x000fe20000000a00 */
[----:B------:R-:W4:Y:S02]  /*20bf0*/  S2R R21, SR_TID.X ;  /* 0x0000000000157919 */ /* 0x000f240000002100 */
[----:B------:R-:W-:Y:S02]  /*20c00*/  IMAD.IADD R3, R3, 0x1, R0 ;  /* 0x0000000103037824 */ /* 0x000fe400078e0200 */
[----:B------:R-:W-:-:S02]  /*20c10*/  IMAD R0, R26, UR4, RZ ;  /* 0x000000041a007c24 */ /* 0x000fc4000f8e02ff */
[----:B------:R-:W-:-:S04]  /*20c20*/  IMAD.WIDE.U32 R2, R24, UR4, R2 ;  /* 0x0000000418027c25 */ /* 0x000fc8000f8e0002 */
[----:B------:R-:W-:Y:S01]  /*20c30*/  IMAD R0, R24, UR5, R0 ;  /* 0x0000000518007c24 */ /* 0x000fe2000f8e0200 */
[----:B------:R-:W-:-:S03]  /*20c40*/  ULDC.64 UR4, c[0x0][0x2d0] ;  /* 0x0000b40000047ab9 */ /* 0x000fc60000000a00 */
[----:B------:R-:W-:Y:S02]  /*20c50*/  IMAD.IADD R3, R3, 0x1, R0 ;  /* 0x0000000103037824 */ /* 0x000fe400078e0200 */
[----:B------:R-:W3:Y:S01]  /*20c60*/  @P0 LDC R0, c[0x0][0x450] ;  /* 0x00011400ff000b82 */ /* 0x000ee20000000800 */
[C---:B----4-:R-:W-:Y:S01]  /*20c70*/  LOP3.LUT R29, R21.reuse, 0x7f, RZ, 0xc0, !PT ;  /* 0x0000007f151d7812 */ /* 0x050fe200078ec0ff */
[----:B------:R-:W-:-:S03]  /*20c80*/  IMAD.SHL.U32 R21, R21, 0x10, RZ ;  /* 0x0000001015157824 */ /* 0x000fc600078e00ff */
[----:B------:R-:W-:-:S04]  /*20c90*/  SHF.R.U32.HI R29, RZ, 0x3, R29 ;  /* 0x00000003ff1d7819 */ /* 0x000fc8000001161d */
[----:B------:R-:W-:-:S04]  /*20ca0*/  LOP3.LUT R21, R29, 0x70, R21, 0xf8, !PT ;  /* 0x000000701d157812 */ /* 0x000fc800078ef815 */
[----:B0-2---:R-:W-:-:S05]  /*20cb0*/  LOP3.LUT R6, R21, R4, RZ, 0xfc, !PT ;  /* 0x0000000415067212 */ /* 0x005fca00078efcff */
[----:B-1----:R-:W-:-:S04]  /*20cc0*/  @P0 IMAD.HI.U32 R7, R6, R5, RZ ;  /* 0x0000000506070227 */ /* 0x002fc800078e00ff */
[----:B------:R-:W-:Y:S01]  /*20cd0*/  IMAD.MOV.U32 R5, RZ, RZ, R6 ;  /* 0x000000ffff057224 */ /* 0x000fe200078e0006 */
[----:B---3--:R-:W-:Y:S01]  /*20ce0*/  @P0 SHF.R.U32.HI R5, RZ, R0, R7 ;  /* 0x00000000ff050219 */ /* 0x008fe20000011607 */
[----:B------:R-:W0:Y:S04]  /*20cf0*/  S2R R21, SR_TID.X ;  /* 0x0000000000157919 */ /* 0x000e280000002100 */
[----:B------:R-:W-:-:S04]  /*20d00*/  IMAD.MOV R0, RZ, RZ, -R5 ;  /* 0x000000ffff007224 */ /* 0x000fc800078e0a05 */
[----:B------:R-:W-:Y:S01]  /*20d10*/  IMAD R0, R8, R0, R6 ;  /* 0x0000000008007224 */ /* 0x000fe200078e0206 */
[----:B------:R-:W-:Y:S01]  /*20d20*/  SHF.R.S32.HI R6, RZ, 0x1f, R5 ;  /* 0x0000001fff067819 */ /* 0x000fe20000011405 */
[----:B------:R-:W-:-:S04]  /*20d30*/  IMAD.WIDE.U32 R2, R5, UR4, R2 ;  /* 0x0000000405027c25 */ /* 0x000fc8000f8e0002 */
[----:B------:R-:W-:-:S04]  /*20d40*/  IMAD R6, R6, UR4, RZ ;  /* 0x0000000406067c24 */ /* 0x000fc8000f8e02ff */
[----:B------:R-:W-:Y:S01]  /*20d50*/  IMAD R6, R5, UR5, R6 ;  /* 0x0000000505067c24 */ /* 0x000fe2000f8e0206 */
[----:B------:R-:W-:Y:S01]  /*20d60*/  SHF.R.S32.HI R5, RZ, 0x1f, R0 ;  /* 0x0000001fff057819 */ /* 0x000fe20000011400 */
[----:B------:R-:W-:Y:S02]  /*20d70*/  ULDC.64 UR4, c[0x0][0x2c8] ;  /* 0x0000b20000047ab9 */ /* 0x000fe40000000a00 */
[----:B------:R-:W-:Y:S02]  /*20d80*/  IMAD.IADD R3, R3, 0x1, R6 ;  /* 0x0000000103037824 */ /* 0x000fe400078e0206 */
[----:B------:R-:W-:Y:S02]  /*20d90*/  IMAD R5, R5, UR4, RZ ;  /* 0x0000000405057c24 */ /* 0x000fe4000f8e02ff */
[----:B------:R-:W-:Y:S01]  /*20da0*/  IMAD.WIDE.U32 R2, R0, UR4, R2 ;  /* 0x0000000400027c25 */ /* 0x000fe2000f8e0002 */
[----:B------:R-:W-:Y:S01]  /*20db0*/  LOP3.LUT R10, R31, 0x80, RZ, 0xfc, !PT ;  /* 0x000000801f0a7812 */ /* 0x000fe200078efcff */
[----:B------:R-:W-:-:S02]  /*20dc0*/  ULDC UR4, c[0x0][0x2b8] ;  /* 0x0000ae0000047ab9 */ /* 0x000fc40000000800 */
[----:B------:R-:W-:Y:S01]  /*20dd0*/  IMAD R5, R0, UR5, R5 ;  /* 0x0000000500057c24 */ /* 0x000fe2000f8e0205 */
[----:B------:R-:W-:Y:S02]  /*20de0*/  IADD3 R0, P2, R2, UR6, RZ ;  /* 0x0000000602007c10 */ /* 0x000fe4000ff5e0ff */
[----:B------:R-:W-:Y:S02]  /*20df0*/  ISETP.GE.AND P0, PT, R31, UR4, PT ;  /* 0x000000041f007c0c */ /* 0x000fe4000bf06270 */
[----:B------:R-:W-:Y:S01]  /*20e00*/  ISETP.GE.AND P1, PT, R10, UR4, PT ;  /* 0x000000040a007c0c */ /* 0x000fe2000bf26270 */
[----:B------:R-:W-:Y:S01]  /*20e10*/  UMOV UR4, 0xffffffff ;  /* 0xffffffff00047882 */ /* 0x000fe20000000000 */
[----:B0-----:R-:W-:Y:S02]  /*20e20*/  LOP3.LUT R21, R21, 0x7f, RZ, 0xc0, !PT ;  /* 0x0000007f15157812 */ /* 0x001fe400078ec0ff */
[----:B------:R-:W-:Y:S02]  /*20e30*/  IADD3.X R5, R3, UR7, R5, P2, !PT ;  /* 0x0000000703057c10 */ /* 0x000fe400097fe405 */
[----:B------:R-:W-:Y:S01]  /*20e40*/  SHF.R.U32.HI R10, RZ, 0x3, R21 ;  /* 0x00000003ff0a7819 */ /* 0x000fe20000011615 */
[----:B------:R-:W-:Y:S06]  /*20e50*/  BRA.DIV UR4, `(.L_x_761) ;  /* 0x0000008a04f07947 */ /* 0x000fec000b800000 */
[----:B------:R-:W0:Y:S01]  /*20e60*/  SHFL.IDX PT, R3, R0, RZ, 0x181f ;  /* 0x00181fff00037589 */ /* 0x000e2200000e0000 */
[----:B-----5:R-:W-:Y:S01]  /*20e70*/  IMAD R6, R20, R8, RZ ;  /* 0x0000000814067224 */ /* 0x020fe200078e02ff */
[----:B------:R-:W-:Y:S02]  /*20e80*/  IADD3 R4, R10, R4, RZ ;  /* 0x000000040a047210 */ /* 0x000fe40007ffe0ff */
[----:B------:R-:W1:Y:S02]  /*20e90*/  SHFL.IDX PT, R2, R5, RZ, 0x181f ;  /* 0x00181fff05027589 */ /* 0x000e6400000e0000 */
[C---:B------:R-:W-:Y:S01]  /*20ea0*/  ISETP.GE.AND P3, PT, R4.reuse, R6, PT ;  /* 0x000000060400720c */ /* 0x040fe20003f66270 */
[----:B------:R-:W-:Y:S01]  /*20eb0*/  VIADD R7, R4, 0x10 ;  /* 0x0000001004077836 */ /* 0x000fe20000000000 */
[----:B------:R-:W-:Y:S11]  /*20ec0*/  SHFL.IDX PT, R14, R0, 0x7, 0x181f ;  /* 0x00f81f00000e7f89 */ /* 0x000ff600000e0000 */
[----:B0-----:R-:W-:-:S05]  /*20ed0*/  @!P3 IADD3 R3, P2, R31, R3, RZ ;  /* 0x000000031f03b210 */ /* 0x001fca0007f5e0ff */
[----:B-1----:R-:W-:-:S05]  /*20ee0*/  @!P3 IMAD.X R2, RZ, RZ, R2, P2 ;  /* 0x000000ffff02b224 */ /* 0x002fca00010e0602 */
[----:B------:R-:W-:-:S04]  /*20ef0*/  @!P3 LOP3.LUT R3, R3, R2, RZ, 0x3c, !PT ;  /* 0x000000020303b212 */ /* 0x000fc800078e3cff */
[----:B------:R-:W-:-:S04]  /*20f00*/  @!P3 LOP3.LUT R2, R3, R2, RZ, 0x3c, !PT ;  /* 0x000000020302b212 */ /* 0x000fc800078e3cff */
[----:B------:R-:W-:-:S05]  /*20f10*/  @!P3 LOP3.LUT R3, R3, R2, RZ, 0x3c, !PT ;  /* 0x000000020303b212 */ /* 0x000fca00078e3cff */
[----:B------:R-:W-:Y:S04]  /*20f20*/  @!P3 LDGSTS.E.BYPASS.LTC128B.128 [R9+0x20400], desc[UR36][R2.64], !P0 ;  /* 0x204000000209bfae */ /* 0x000fe8000c101d64 */
[----:B------:R0:W-:Y:S01]  /*20f30*/  @!P3 LDGSTS.E.BYPASS.LTC128B.128 [R9+0x24400], desc[UR36][R2.64+0x80], !P1 ;  /* 0x244000800209bfae */ /* 0x0001e2000c901d64 */
[----:B------:R-:W-:Y:S02]  /*20f40*/  ISETP.GE.AND P3, PT, R7, R6, PT ;  /* 0x000000060700720c */ /* 0x000fe40003f66270 */
[----:B------:R-:W-:Y:S01]  /*20f50*/  IADD3 R7, R4, 0x20, RZ ;  /* 0x0000002004077810 */ /* 0x000fe20007ffe0ff */
[----:B0-----:R-:W0:Y:S04]  /*20f60*/  SHFL.IDX PT, R3, R0, 0x1, 0x181f ;  /* 0x00381f0000037f89 */ /* 0x001e2800000e0000 */
[----:B------:R-:W1:Y:S06]  /*20f70*/  SHFL.IDX PT, R2, R5, 0x1, 0x181f ;  /* 0x00381f0005027f89 */ /* 0x000e6c00000e0000 */
[----:B0-----:R-:W-:-:S05]  /*20f80*/  @!P3 IADD3 R3, P2, R31, R3, RZ ;  /* 0x000000031f03b210 */ /* 0x001fca0007f5e0ff */
[----:B-1----:R-:W-:-:S05]  /*20f90*/  @!P3 IMAD.X R2, RZ, RZ, R2, P2 ;  /* 0x000000ffff02b224 */ /* 0x002fca00010e0602 */
[----:B------:R-:W-:-:S04]  /*20fa0*/  @!P3 LOP3.LUT R3, R3, R2, RZ, 0x3c, !PT ;  /* 0x000000020303b212 */ /* 0x000fc800078e3cff */
[----:B------:R-:W-:-:S04]  /*20fb0*/  @!P3 LOP3.LUT R2, R3, R2, RZ, 0x3c, !PT ;  /* 0x000000020302b212 */ /* 0x000fc800078e3cff */
[----:B------:R-:W-:-:S05]  /*20fc0*/  @!P3 LOP3.LUT R3, R3, R2, RZ, 0x3c, !PT ;  /* 0x000000020303b212 */ /* 0x000fca00078e3cff */
[----:B------:R-:W-:Y:S04]  /*20fd0*/  @!P3 LDGSTS.E.BYPASS.LTC128B.128 [R9+0x20c00], desc[UR36][R2.64], !P0 ;  /* 0x20c000000209bfae */ /* 0x000fe8000c101d64 */
[----:B------:R0:W-:Y:S01]  /*20fe0*/  @!P3 LDGSTS.E.BYPASS.LTC128B.128 [R9+0x24c00], desc[UR36][R2.64+0x80], !P1 ;  /* 0x24c000800209bfae */ /* 0x0001e2000c901d64 */
[----:B------:R-:W-:Y:S01]  /*20ff0*/  ISETP.GE.AND P3, PT, R7, R6, PT ;  /* 0x000000060700720c */ /* 0x000fe20003f66270 */
[----:B------:R-:W-:Y:S02]  /*21000*/  VIADD R7, R4, 0x30 ;  /* 0x0000003004077836 */ /* 0x000fe40000000000 */
        /* <DEDUP_REMOVED lines=42> */
[----:B------:R-:W-:-:S03]  /*212b0*/  ISETP.GE.AND P3, PT, R7, R6, PT ;  /* 0x000000060700720c */ /* 0x000fc60003f66270 */
[----:B0-----:R-:W0:Y:S04]  /*212c0*/  SHFL.IDX PT, R3, R0, 0x6, 0x181f ;  /* 0x00d81f0000037f89 */ /* 0x001e2800000e0000 */
[----:B------:R-:W1:Y:S04]  /*212d0*/  SHFL.IDX PT, R2, R5, 0x6, 0x181f ;  /* 0x00d81f0005027f89 */ /* 0x000e6800000e0000 */
[----:B------:R-:W2:Y:S02]  /*212e0*/  SHFL.IDX PT, R5, R5, 0x7, 0x181f ;  /* 0x00f81f0005057f89 */ /* 0x000ea400000e0000 */
[----:B0-----:R-:W-:-:S05]  /*212f0*/  @!P3 IADD3 R3, P2, R31, R3, RZ ;  /* 0x000000031f03b210 */ /* 0x001fca0007f5e0ff */
[----:B-1----:R-:W-:-:S05]  /*21300*/  @!P3 IMAD.X R2, RZ, RZ, R2, P2 ;  /* 0x000000ffff02b224 */ /* 0x002fca00010e0602 */
[----:B------:R-:W-:-:S04]  /*21310*/  @!P3 LOP3.LUT R3, R3, R2, RZ, 0x3c, !PT ;  /* 0x000000020303b212 */ /* 0x000fc800078e3cff */
[----:B------:R-:W-:-:S04]  /*21320*/  @!P3 LOP3.LUT R2, R3, R2, RZ, 0x3c, !PT ;  /* 0x000000020302b212 */ /* 0x000fc800078e3cff */
[----:B------:R-:W-:-:S05]  /*21330*/  @!P3 LOP3.LUT R3, R3, R2, RZ, 0x3c, !PT ;  /* 0x000000020303b212 */ /* 0x000fca00078e3cff */
[----:B------:R0:W-:Y:S04]  /*21340*/  @!P3 LDGSTS.E.BYPASS.LTC128B.128 [R9+0x23400], desc[UR36][R2.64], !P0 ;  /* 0x234000000209bfae */ /* 0x0001e8000c101d64 */
[----:B--2---:R0:W-:Y:S02]  /*21350*/  @!P3 LDGSTS.E.BYPASS.LTC128B.128 [R9+0x27400], desc[UR36][R2.64+0x80], !P1 ;  /* 0x274000800209bfae */ /* 0x0041e4000c901d64 */
.L_x_1042:
[----:B0-----:R-:W-:Y:S01]  /*21360*/  VIADD R3, R4, 0x70 ;  /* 0x0000007004037836 */ /* 0x001fe20000000000 */
[----:B------:R-:W-:Y:S04]  /*21370*/  BSSY B0, `(.L_x_762) ;  /* 0x000000a000007945 */ /* 0x000fe80003800000 */
[----:B------:R-:W-:-:S13]  /*21380*/  ISETP.GE.AND P2, PT, R3, R6, PT ;  /* 0x000000060300720c */ /* 0x000fda0003f46270 */
[----:B------:R-:W-:Y:S05]  /*21390*/  @P2 BRA `(.L_x_763) ;  /* 0x00000000001c2947 */ /* 0x000fea0003800000 */
[----:B------:R-:W-:-:S05]  /*213a0*/  IADD3 R2, P2, R31, R14, RZ ;  /* 0x0000000e1f027210 */ /* 0x000fca0007f5e0ff */
[----:B------:R-:W-:-:S05]  /*213b0*/  IMAD.X R3, RZ, RZ, R5, P2 ;  /* 0x000000ffff037224 */ /* 0x000fca00010e0605 */
[----:B------:R-:W-:Y:S01]  /*213c0*/  @!PT LDS RZ, [RZ] ;  /* 0x00000000fffff984 */ /* 0x000fe20000000800 */
[----:B------:R-:W-:Y:S01]  /*213d0*/  @!PT LDS RZ, [RZ] ;  /* 0x00000000fffff984 */ /* 0x000fe20000000800 */
[----:B------:R-:W-:Y:S01]  /*213e0*/  @!PT LDS RZ, [RZ] ;  /* 0x00000000fffff984 */ /* 0x000fe20000000800 */
[----:B------:R0:W-:Y:S04]  /*213f0*/  LDGSTS.E.BYPASS.LTC128B.128 [R9+0x23c00], desc[UR36][R2.64], !P0 ;  /* 0x23c0000002097fae */ /* 0x0001e8000c101d64 */
[----:B------:R0:W-:Y:S02]  /*21400*/  LDGSTS.E.BYPASS.LTC128B.128 [R9+0x27c00], desc[UR36][R2.64+0x80], !P1 ;  /* 0x27c0008002097fae */ /* 0x0001e4000c901d64 */
.L_x_763:
[----:B------:R-:W-:Y:S05]  /*21410*/  BSYNC B0 ;  /* 0x0000000000007941 */ /* 0x000fea0003800000 */
.L_x_762:
[----:B------:R-:W-:Y:S01]  /*21420*/  NOP ;  /* 0x0000000000007918 */ /* 0x000fe20000000000 */
[----:B------:R-:W-:-:S13]  /*21430*/  PLOP3.LUT P0, PT, PT, PT, PT, 0x80, 0x0 ;  /* 0x000000000000781c */ /* 0x000fda0003f0f070 */
.L_x_764:
[----:B------:R-:W-:Y:S02]  /*21440*/  PLOP3.LUT P1, PT, P1, P0, PT, 0xa2, 0x0 ;  /* 0x000000000000781c */ /* 0x000fe40000f21472 */
[----:B------:R-:W-:-:S08]  /*21450*/  @P0 R2UR P1, UR4, R23 ;  /* 0x00000000170402ca */ /* 0x000fd00000020000 */
[----:B------:R-:W-:-:S05]  /*21460*/  @P0 PLOP3.LUT P0, PT, P1, PT, PT, 0x80, 0x0 ;  /* 0x000000000000081c */ /* 0x000fca0000f0f070 */
[----:B------:R-:W-:Y:S01]  /*21470*/  @!P1 SYNCS.ARRIVE.TRANS64.RED.A0T1 RZ, [UR4+0x38800], RZ ;  /* 0x038800ffffff99a7 */ /* 0x000fe20008200404 */
[----:B------:R-:W-:Y:S07]  /*21480*/  @!P1 ARRIVES.LDGSTSBAR.64.TRANSCNT [UR4+0x38800] ;  /* 0x03880000ff0099b0 */ /* 0x000fee0008000a84 */
[----:B------:R-:W-:Y:S05]  /*21490*/  @P0 BRA.U.ANY `(.L_x_764) ;  /* 0xfffffffd00e80947 */ /* 0x000fea000393ffff */
[----:B0-----:R-:W2:Y:S02]  /*214a0*/  LDL.LU R2, [R1+0x30] ;  /* 0x0000300001027983 */ /* 0x001ea40000300800 */
[----:B--2---:R-:W-:-:S04]  /*214b0*/  IADD3 R2, R2, 0x1, RZ ;  /* 0x0000000102027810 */ /* 0x004fc80007ffe0ff */
[----:B------:R-:W-:Y:S01]  /*214c0*/  LEA.HI R0, R2, R2, RZ, 0x1 ;  /* 0x0000000202007211 */ /* 0x000fe200078f08ff */
[----:B------:R0:W-:Y:S03]  /*214d0*/  STL [R1+0x30], R2 ;  /* 0x0000300201007387 */ /* 0x0001e60000100800 */
[----:B------:R-:W-:-:S05]  /*214e0*/  LOP3.LUT R0, R0, 0xfffffffe, RZ, 0xc0, !PT ;  /* 0xfffffffe00007812 */ /* 0x000fca00078ec0ff */
[----:B------:R-:W-:-:S05]  /*214f0*/  IMAD.IADD R0, R2, 0x1, -R0 ;  /* 0x0000000102007824 */ /* 0x000fca00078e0a00 */
[----:B------:R-:W-:Y:S01]  /*21500*/  SHF.L.U32 R0, R0, 0x1f, RZ ;  /* 0x0000001f00007819 */ /* 0x000fe200000006ff */
[----:B------:R-:W-:Y:S01]  /*21510*/  NOP ;  /* 0x0000000000007918 */ /* 0x000fe20000000000 */
[----:B------:R0:W-:Y:S01]  /*21520*/  SYNCS.ARRIVE.TRANS64.A1T0 RZ, [R23+URZ+0x38800], RZ ;  /* 0x038800ff17ff79a7 */ /* 0x0001e2000810003f */
[----:B------:R-:W-:Y:S01]  /*21530*/  BSSY B0, `(.L_x_765) ;  /* 0x0000004000007945 */ /* 0x000fe20003800000 */
[----:B------:R-:W-:Y:S01]  /*21540*/  ISETP.GE.AND P1, PT, R27, 0x81, PT ;  /* 0x000000811b00780c */ /* 0x000fe20003f26270 */
[----:B------:R-:W1:Y:S02]  /*21550*/  SYNCS.PHASECHK.TRANS64.TRYWAIT P0, [R23+URZ+0x38820], R0 ;  /* 0x03882000170075a7 */ /* 0x000e64000800017f */
[----:B01----:R-:W-:Y:S10]  /*21560*/  @!P0 BRA `(.L_x_766) ;  /* 0x0000008c00e88947 */ /* 0x003ff40003800000 */
.L_x_1043:
[----:B------:R-:W-:Y:S05]  /*21570*/  BSYNC B0 ;  /* 0x0000000000007941 */ /* 0x000fea0003800000 */
.L_x_765:
[----:B------:R-:W-:Y:S05]  /*21580*/  @!P1 BRA `(.L_x_767) ;  /* 0x0000001400ec9947 */ /* 0x000fea0003800000 */
[----:B------:R-:W2:Y:S01]  /*21590*/  LDL.LU R2, [R1+0x2c] ;  /* 0x00002c0001027983 */ /* 0x000ea20000300800 */
[----:B------:R-:W-:Y:S02]  /*215a0*/  IMAD.MOV.U32 R9, RZ, RZ, R28 ;  /* 0x000000ffff097224 */ /* 0x000fe400078e001c */
[----:B------:R-:W-:Y:S01]  /*215b0*/  IMAD.MOV.U32 R10, RZ, RZ, R32 ;  /* 0x000000ffff0a7224 */ /* 0x000fe200078e0020 */
[----:B--2---:R-:W-:-:S07]  /*215c0*/  LEA.HI.SX32 R29, R2, 0xfffffffe, 0x19 ;  /* 0xfffffffe021d7811 */ /* 0x004fce00078fcaff */
.L_x_787:
[----:B------:R-:W2:Y:S01]  /*215d0*/  LDL R2, [R1] ;  /* 0x0000000001027983 */ /* 0x000ea20000100800 */
[----:B-1----:R-:W1:Y:S03]  /*215e0*/  LDC R5, c[0x0][0x430] ;  /* 0x00010c00ff057b82 */ /* 0x002e660000000800 */
[----:B------:R-:W3:Y:S01]  /*215f0*/  LDL R6, [R1+0x4] ;  /* 0x0000040001067983 */ /* 0x000ee20000100800 */
[----:B0-----:R-:W0:Y:S01]  /*21600*/  S2R R0, SR_TID.X ;  /* 0x0000000000007919 */ /* 0x001e220000002100 */
[----:B-1----:R-:W-:-:S13]  /*21610*/  ISETP.NE.AND P0, PT, R5, 0x1, PT ;  /* 0x000000010500780c */ /* 0x002fda0003f05270 */
[----:B------:R-:W1:Y:S01]  /*21620*/  @P0 LDC R3, c[0x0][0x434] ;  /* 0x00010d00ff030b82 */ /* 0x000e620000000800 */
[----:B0-----:R-:W-:-:S04]  /*21630*/  LOP3.LUT R0, R0, 0x7f, RZ, 0xc0, !PT ;  /* 0x0000007f00007812 */ /* 0x001fc800078ec0ff */
[----:B------:R-:W-:-:S03]  /*21640*/  SHF.R.U32.HI R4, RZ, 0x3, R0 ;  /* 0x00000003ff047819 */ /* 0x000fc60000011600 */
[----:B------:R-:W0:Y:S01]  /*21650*/  @P0 LDC R0, c[0x0][0x438] ;  /* 0x00010e00ff000b82 */ /* 0x000e220000000800 */
[----:B------:R-:W-:Y:S01]  /*21660*/  LEA R4, R29, R4, 0x7 ;  /* 0x000000041d047211 */ /* 0x000fe200078e38ff */
[----:B------:R-:W-:Y:S05]  /*21670*/  YIELD ;  /* 0x0000000000007946 */ /* 0x000fea0003800000 */
[----:B------:R-:W-:Y:S01]  /*21680*/  ULDC.64 UR4, c[0x0][0x428] ;  /* 0x00010a0000047ab9 */ /* 0x000fe20000000a00 */
[----:B--2---:R-:W-:-:S05]  /*21690*/  IADD3 R4, R31, R4, R2 ;  /* 0x000000041f047210 */ /* 0x004fca0007ffe002 */
[----:B-1----:R-:W-:-:S04]  /*216a0*/  @P0 IMAD.HI.U32 R3, R4, R3, RZ ;  /* 0x0000000304030227 */ /* 0x002fc800078e00ff */
[----:B------:R-:W-:Y:S01]  /*216b0*/  IMAD.MOV.U32 R2, RZ, RZ, R4 ;  /* 0x000000ffff027224 */ /* 0x000fe200078e0004 */
[----:B0-----:R-:W-:Y:S01]  /*216c0*/  @P0 SHF.R.U32.HI R2, RZ, R0, R3 ;  /* 0x00000000ff020219 */ /* 0x001fe20000011603 */
[----:B---3--:R-:W-:-:S03]  /*216d0*/  IMAD R7, R6, UR4, RZ ;  /* 0x0000000406077c24 */ /* 0x008fc6000f8e02ff */
[--C-:B------:R-:W-:Y:S01]  /*216e0*/  SHF.R.S32.HI R3, RZ, 0x1f, R2.reuse ;  /* 0x0000001fff037819 */ /* 0x100fe20000011402 */
[--C-:B------:R-:W-:Y:S02]  /*216f0*/  IMAD.MOV R0, RZ, RZ, -R2.reuse ;  /* 0x000000ffff007224 */ /* 0x100fe400078e0a02 */
[C---:B------:R-:W-:Y:S02]  /*21700*/  IMAD R7, R34.reuse, UR5, R7 ;  /* 0x0000000522077c24 */ /* 0x040fe4000f8e0207 */
[----:B------:R-:W-:Y:S01]  /*21710*/  IMAD.WIDE.U32 R2, R34, UR4, R2 ;  /* 0x0000000422027c25 */ /* 0x000fe2000f8e0002 */
[----:B------:R-:W-:-:S03]  /*21720*/  ULDC.64 UR4, c[0x0][0x418] ;  /* 0x0001060000047ab9 */ /* 0x000fc60000000a00 */
[----:B------:R-:W-:Y:S01]  /*21730*/  IMAD.IADD R7, R7, 0x1, R3 ;  /* 0x0000000107077824 */ /* 0x000fe200078e0203 */
[----:B------:R-:W-:-:S04]  /*21740*/  LEA R6, P0, R2, UR4, 0x2 ;  /* 0x0000000402067c11 */ /* 0x000fc8000f8010ff */
[----:B------:R-:W-:-:S05]  /*21750*/  LEA.HI.X R7, R2, UR5, R7, 0x2, P0 ;  /* 0x0000000502077c11 */ /* 0x000fca00080f1407 */
[----:B------:R-:W2:Y:S01]  /*21760*/  LDG.E R6, desc[UR36][R6.64] ;  /* 0x0000002406067981 */ /* 0x000ea2000c1e1900 */
[----:B------:R-:W-:Y:S02]  /*21770*/  LOP3.LUT P2, RZ, R22, 0x4, RZ, 0xc0, !PT ;  /* 0x0000000416ff7812 */ /* 0x000fe4000784c0ff */
[----:B------:R-:W-:-:S04]  /*21780*/  IADD3 R28, R9, 0x1, RZ ;  /* 0x00000001091c7810 */ /* 0x000fc80007ffe0ff */
[----:B------:R-:W-:-:S04]  /*21790*/  ISETP.NE.AND P0, PT, R28, 0x2, PT ;  /* 0x000000021c00780c */ /* 0x000fc80003f05270 */
[----:B------:R-:W-:Y:S01]  /*217a0*/  SEL R3, RZ, 0x1, P0 ;  /* 0x00000001ff037807 */ /* 0x000fe20000000000 */
[----:B------:R-:W-:Y:S01]  /*217b0*/  IMAD R5, R5, R0, R4 ;  /* 0x0000000005057224 */ /* 0x000fe200078e0204 */
[C---:B------:R-:W-:Y:S01]  /*217c0*/  ISETP.GT.AND P1, PT, R29.reuse, RZ, PT ;  /* 0x000000ff1d00720c */ /* 0x040fe20003f24270 */
[----:B------:R-:W-:Y:S01]  /*217d0*/  VIADD R29, R29, 0xffffffff ;  /* 0xffffffff1d1d7836 */ /* 0x000fe20000000000 */
[----:B------:R-:W-:Y:S02]  /*217e0*/  SEL R28, R28, RZ, P0 ;  /* 0x000000ff1c1c7207 */ /* 0x000fe40000000000 */
[----:B------:R-:W-:Y:S02]  /*217f0*/  LOP3.LUT R32, R10, R3, RZ, 0x3c, !PT ;  /* 0x000000030a207212 */ /* 0x000fe400078e3cff */
[----:B--2---:R-:W-:Y:S01]  /*21800*/  SHF.R.S32.HI R20, RZ, 0x1f, R6 ;  /* 0x0000001fff147819 */ /* 0x004fe20000011406 */
[----:B------:R-:W-:Y:S06]  /*21810*/  @!P2 BRA `(.L_x_768) ;  /* 0x000000000004a947 */ /* 0x000fec0003800000 */
[----:B------:R-:W-:Y:S01]  /*21820*/  BPT.TRAP 0x1 ;  /* 0x000000040000795c */ /* 0x000fe20000300000 */
.L_x_768:
[----:B------:R-:W-:Y:S01]  /*21830*/  IMAD R0, R28, 0x8, R23 ;  /* 0x000000081c007824 */ /* 0x000fe200078e0217 */
[----:B------:R-:W-:Y:S01]  /*21840*/  SHF.L.U32 R21, R32, 0x1f, RZ ;  /* 0x0000001f20157819 */ /* 0x000fe200000006ff */
[----:B------:R-:W-:Y:S01]  /*21850*/  BSSY B0, `(.L_x_769) ;  /* 0x0000004000007945 */ /* 0x000fe20003800000 */
[----:B------:R-:W-:Y:S02]  /*21860*/  SHF.R.S32.HI R17, RZ, 0x1f, R5 ;  /* 0x0000001fff117819 */ /* 0x000fe40000011405 */
[----:B------:R-:W0:Y:S02]  /*21870*/  SYNCS.PHASECHK.TRANS64.TRYWAIT P0, [R0+URZ+0x38880], R21 ;  /* 0x03888015000075a7 */ /* 0x000e24000800017f */
[----:B0-----:R-:W-:Y:S05]  /*21880*/  @!P0 BRA `(.L_x_770) ;  /* 0x0000008c00348947 */ /* 0x001fea0003800000 */
.L_x_1044:
[----:B------:R-:W-:Y:S05]  /*21890*/  BSYNC B0 ;  /* 0x0000000000007941 */ /* 0x000fea0003800000 */
.L_x_769:
[----:B------:R-:W2:Y:S01]  /*218a0*/  LDL R13, [R1+0xc] ;  /* 0x00000c00010d7983 */ /* 0x000ea20000100800 */
[----:B------:R-:W-:Y:S01]  /*218b0*/  ULDC.64 UR4, c[0x0][0x328] ;  /* 0x0000ca0000047ab9 */ /* 0x000fe20000000a00 */
[----:B------:R-:W1:Y:S01]  /*218c0*/  LDC R11, c[0x0][0x2f4] ;  /* 0x0000bd00ff0b7b82 */ /* 0x000e620000000800 */
[----:B------:R-:W-:Y:S01]  /*218d0*/  IMAD R4, R17, UR4, RZ ;  /* 0x0000000411047c24 */ /* 0x000fe2000f8e02ff */
[----:B------:R-:W-:Y:S01]  /*218e0*/  ULDC.64 UR6, c[0x0][0x318] ;  /* 0x0000c60000067ab9 */ /* 0x000fe20000000a00 */
        /* <DEDUP_REMOVED lines=8> */
[----:B------:R-:W-:Y:S02]  /*21970*/  ULDC.64 UR4, c[0x0][0x330] ;  /* 0x0000cc0000047ab9 */ /* 0x000fe40000000a00 */
[----:B------:R-:W-:Y:S02]  /*21980*/  IMAD R7, R35, UR4, RZ ;  /* 0x0000000423077c24 */ /* 0x000fe4000f8e02ff */
[----:B------:R-:W-:Y:S02]  /*21990*/  IADD3 R3, R3, R4, RZ ;  /* 0x0000000403037210 */ /* 0x000fe40007ffe0ff */
[----:B------:R-:W-:Y:S01]  /*219a0*/  IMAD R7, R18, UR5, R7 ;  /* 0x0000000512077c24 */ /* 0x000fe2000f8e0207 */
[-C--:B-1----:R-:W-:Y:S01]  /*219b0*/  ISETP.GE.AND P2, PT, R12, R11.reuse, PT ;  /* 0x0000000b0c00720c */ /* 0x082fe20003f46270 */
[----:B------:R-:W-:Y:S01]  /*219c0*/  IMAD.WIDE.U32 R2, R18, UR4, R2 ;  /* 0x0000000412027c25 */ /* 0x000fe2000f8e0002 */
[----:B------:R-:W-:Y:S01]  /*219d0*/  UMOV UR4, 0xffffffff ;  /* 0xffffffff00047882 */ /* 0x000fe20000000000 */
[----:B------:R-:W-:-:S02]  /*219e0*/  ISETP.GE.AND P3, PT, R31, R11, PT ;  /* 0x0000000b1f00720c */ /* 0x000fc40003f66270 */
[----:B------:R-:W-:-:S04]  /*219f0*/  IADD3 R8, P0, R2, UR6, RZ ;  /* 0x0000000602087c10 */ /* 0x000fc8000ff1e0ff */
[----:B------:R-:W-:Y:S01]  /*21a00*/  IADD3.X R7, R7, UR7, R3, P0, !PT ;  /* 0x0000000707077c10 */ /* 0x000fe200087fe403 */
[----:B--2---:R-:W-:Y:S01]  /*21a10*/  IMAD R4, R28, 0x8000, R13 ;  /* 0x000080001c047824 */ /* 0x004fe200078e020d */
[----:B------:R-:W-:Y:S07]  /*21a20*/  BRA.DIV UR4, `(.L_x_771) ;  /* 0x0000008a04e07947 */ /* 0x000fee000b800000 */
[----:B------:R-:W1:Y:S01]  /*21a30*/  SHFL.IDX PT, R2, R8, RZ, 0x181f ;  /* 0x00181fff08027589 */ /* 0x000e6200000e0000 */
[----:B------:R-:W-:-:S03]  /*21a40*/  IMAD.IADD R4, R23, 0x1, R4 ;  /* 0x0000000117047824 */ /* 0x000fc600078e0204 */
[----:B------:R-:W2:Y:S01]  /*21a50*/  SHFL.IDX PT, R3, R7, RZ, 0x181f ;  /* 0x00181fff07037589 */ /* 0x000ea200000e0000 */
[----:B-1----:R-:W-:-:S05]  /*21a60*/  IADD3 R2, P0, R31, R2, RZ ;  /* 0x000000021f027210 */ /* 0x002fca0007f1e0ff */
[----:B--2---:R-:W-:-:S05]  /*21a70*/  IMAD.X R3, RZ, RZ, R3, P0 ;  /* 0x000000ffff037224 */ /* 0x004fca00000e0603 */
[----:B------:R-:W-:Y:S01]  /*21a80*/  @!PT LDS RZ, [RZ] ;  /* 0x00000000fffff984 */ /* 0x000fe20000000800 */
[----:B------:R-:W-:Y:S04]  /*21a90*/  LDGSTS.E.BYPASS.LTC128B.128 [R4+0x10400], desc[UR36][R2.64], !P3 ;  /* 0x1040000002047fae */ /* 0x000fe8000d901d64 */
[----:B------:R1:W-:Y:S04]  /*21aa0*/  LDGSTS.E.BYPASS.LTC128B.128 [R4+0x14400], desc[UR36][R2.64+0x80], !P2 ;  /* 0x1440008002047fae */ /* 0x0003e8000d101d64 */
[----:B-1----:R-:W1:Y:S04]  /*21ab0*/  SHFL.IDX PT, R2, R8, 0x1, 0x181f ;  /* 0x00381f0008027f89 */ /* 0x002e6800000e0000 */
[----:B------:R-:W2:Y:S01]  /*21ac0*/  SHFL.IDX PT, R3, R7, 0x1, 0x181f ;  /* 0x00381f0007037f89 */ /* 0x000ea200000e0000 */
[----:B-1----:R-:W-:-:S04]  /*21ad0*/  IADD3 R2, P0, R31, R2, RZ ;  /* 0x000000021f027210 */ /* 0x002fc80007f1e0ff */
[----:B--2---:R-:W-:-:S05]  /*21ae0*/  IADD3.X R3, RZ, R3, RZ, P0, !PT ;  /* 0x00000003ff037210 */ /* 0x004fca00007fe4ff */
[----:B------:R-:W-:Y:S04]  /*21af0*/  LDGSTS.E.BYPASS.LTC128B.128 [R4+0x10c00], desc[UR36][R2.64], !P3 ;  /* 0x10c0000002047fae */ /* 0x000fe8000d901d64 */
[----:B------:R1:W-:Y:S04]  /*21b00*/  LDGSTS.E.BYPASS.LTC128B.128 [R4+0x14c00], desc[UR36][R2.64+0x80], !P2 ;  /* 0x14c0008002047fae */ /* 0x0003e8000d101d64 */
[----:B-1----:R-:W1:Y:S04]  /*21b10*/  SHFL.IDX PT, R2, R8, 0x2, 0x181f ;  /* 0x00581f0008027f89 */ /* 0x002e6800000e0000 */
[----:B------:R-:W2:Y:S01]  /*21b20*/  SHFL.IDX PT, R3, R7, 0x2, 0x181f ;  /* 0x00581f0007037f89 */ /* 0x000ea200000e0000 */
[----:B-1----:R-:W-:-:S05]  /*21b30*/  IADD3 R2, P0, R31, R2, RZ ;  /* 0x000000021f027210 */ /* 0x002fca0007f1e0ff */
[----:B--2---:R-:W-:-:S05]  /*21b40*/  IMAD.X R3, RZ, RZ, R3, P0 ;  /* 0x000000ffff037224 */ /* 0x004fca00000e0603 */
        /* <DEDUP_REMOVED lines=21> */
[----:B------:R-:W2:Y:S04]  /*21ca0*/  SHFL.IDX PT, R3, R7, 0x6, 0x181f ;  /* 0x00d81f0007037f89 */ /* 0x000ea800000e0000 */
[----:B------:R-:W3:Y:S01]  /*21cb0*/  SHFL.IDX PT, R7, R7, 0x7, 0x181f ;  /* 0x00f81f0007077f89 */ /* 0x000ee200000e0000 */
[----:B-1----:R-:W-:-:S05]  /*21cc0*/  IADD3 R2, P0, R31, R2, RZ ;  /* 0x000000021f027210 */ /* 0x002fca0007f1e0ff */
[----:B--2---:R-:W-:-:S05]  /*21cd0*/  IMAD.X R3, RZ, RZ, R3, P0 ;  /* 0x000000ffff037224 */ /* 0x004fca00000e0603 */
[----:B------:R-:W-:Y:S04]  /*21ce0*/  LDGSTS.E.BYPASS.LTC128B.128 [R4+0x13400], desc[UR36][R2.64], !P3 ;  /* 0x1340000002047fae */ /* 0x000fe8000d901d64 */
[----:B------:R1:W-:Y:S04]  /*21cf0*/  LDGSTS.E.BYPASS.LTC128B.128 [R4+0x17400], desc[UR36][R2.64+0x80], !P2 ;  /* 0x1740008002047fae */ /* 0x0003e8000d101d64 */
[----:B-1-3--:R1:W2:Y:S02]  /*21d00*/  SHFL.IDX PT, R2, R8, 0x7, 0x181f ;  /* 0x00f81f0008027f89 */ /* 0x00a2a400000e0000 */
.L_x_1062:
        /* <DEDUP_REMOVED lines=9> */
.L_x_772:
        /* <DEDUP_REMOVED lines=10> */
.L_x_773:
[----:B------:R3:W-:Y:S01]  /*21e40*/  SYNCS.ARRIVE.TRANS64.A1T0 RZ, [R0+URZ+0x38870], RZ ;  /* 0x038870ff00ff79a7 */ /* 0x0007e2000810003f */
[----:B------:R-:W-:Y:S05]  /*21e50*/  @!P3 BRA `(.L_x_774) ;  /* 0x000000000004b947 */ /* 0x000fea0003800000 */
[----:B------:R-:W-:Y:S01]  /*21e60*/  BPT.TRAP 0x1 ;  /* 0x000000040000795c */ /* 0x000fe20000300000 */
.L_x_774:
[----:B------:R-:W4:Y:S01]  /*21e70*/  SYNCS.PHASECHK.TRANS64.TRYWAIT P0, [R0+URZ+0x38840], R21 ;  /* 0x03884015000075a7 */ /* 0x000f22000800017f */
[----:B------:R-:W-:Y:S04]  /*21e80*/  BSSY B0, `(.L_x_775) ;  /* 0x0000002000007945 */ /* 0x000fe80003800000 */
[----:B----4-:R-:W-:Y:S05]  /*21e90*/  @!P0 BRA `(.L_x_776) ;  /* 0x00000090000c8947 */ /* 0x010fea0003800000 */
.L_x_1063:
[----:B------:R-:W-:Y:S05]  /*21ea0*/  BSYNC B0 ;  /* 0x0000000000007941 */ /* 0x000fea0003800000 */
.L_x_775:
[----:B------:R-:W-:Y:S01]  /*21eb0*/  ULDC.64 UR4, c[0x0][0x300] ;  /* 0x0000c00000047ab9 */ /* 0x000fe20000000a00 */
[----:B-1----:R-:W1:Y:S01]  /*21ec0*/  LDC R8, c[0x0][0x2f4] ;  /* 0x0000bd00ff087b82 */ /* 0x002e620000000800 */
[----:B------:R-:W-:Y:S01]  /*21ed0*/  IMAD R7, R17, UR4, RZ ;  /* 0x0000000411077c24 */ /* 0x000fe2000f8e02ff */
[----:B------:R-:W-:Y:S01]  /*21ee0*/  ULDC.64 UR6, c[0x0][0x2e8] ;  /* 0x0000ba0000067ab9 */ /* 0x000fe20000000a00 */
[----:B--2---:R-:W-:Y:S01]  /*21ef0*/  IMAD.WIDE.U32 R2, R5, UR4, RZ ;  /* 0x0000000405027c25 */ /* 0x004fe2000f8e00ff */
        /* <DEDUP_REMOVED lines=8> */
[----:B------:R-:W-:Y:S01]  /*21f80*/  IMAD R5, R35, UR4, RZ ;  /* 0x0000000423057c24 */ /* 0x000fe2000f8e02ff */
[----:B------:R-:W-:-:S03]  /*21f90*/  IADD3 R3, R3, R20, RZ ;  /* 0x0000001403037210 */ /* 0x000fc60007ffe0ff */
[C---:B------:R-:W-:Y:S01]  /*21fa0*/  IMAD R5, R18.reuse, UR5, R5 ;  /* 0x0000000512057c24 */ /* 0x040fe2000f8e0205 */
[-C--:B-1----:R-:W-:Y:S01]  /*21fb0*/  ISETP.GE.AND P2, PT, R11, R8.reuse, PT ;  /* 0x000000080b00720c */ /* 0x082fe20003f46270 */
[----:B------:R-:W-:Y:S01]  /*21fc0*/  IMAD.WIDE.U32 R2, R18, UR4, R2 ;  /* 0x0000000412027c25 */ /* 0x000fe2000f8e0002 */
[----:B------:R-:W-:Y:S01]  /*21fd0*/  UMOV UR4, 0xffffffff ;  /* 0xffffffff00047882 */ /* 0x000fe20000000000 */
[----:B------:R-:W-:Y:S02]  /*21fe0*/  ISETP.GE.AND P3, PT, R31, R8, PT ;  /* 0x000000081f00720c */ /* 0x000fe40003f66270 */
[----:B------:R-:W-:-:S04]  /*21ff0*/  IADD3 R6, P0, R2, UR6, RZ ;  /* 0x0000000602067c10 */ /* 0x000fc8000ff1e0ff */
[----:B------:R-:W-:Y:S01]  /*22000*/  IADD3.X R5, R5, UR7, R3, P0, !PT ;  /* 0x0000000705057c10 */ /* 0x000fe200087fe403 */
[----:B------:R-:W-:Y:S08]  /*22010*/  BRA.DIV UR4, `(.L_x_777) ;  /* 0x0000008e04c07947 */ /* 0x000ff0000b800000 */
[----:B------:R-:W1:Y:S04]  /*22020*/  SHFL.IDX PT, R2, R6, RZ, 0x181f ;  /* 0x00181fff06027589 */ /* 0x000e6800000e0000 */
        /* <DEDUP_REMOVED lines=37> */
[----:B------:R-:W2:Y:S04]  /*22280*/  SHFL.IDX PT, R3, R5, 0x6, 0x181f ;  /* 0x00d81f0005037f89 */ /* 0x000ea800000e0000 */
[----:B------:R-:W0:Y:S01]  /*22290*/  SHFL.IDX PT, R5, R5, 0x7, 0x181f ;  /* 0x00f81f0005057f89 */ /* 0x000e2200000e0000 */
[----:B-1----:R-:W-:-:S05]  /*222a0*/  IADD3 R2, P0, R31, R2, RZ ;  /* 0x000000021f027210 */ /* 0x002fca0007f1e0ff */
[----:B--2---:R-:W-:-:S05]  /*222b0*/  IMAD.X R3, RZ, RZ, R3, P0 ;  /* 0x000000ffff037224 */ /* 0x004fca00000e0603 */
[----:B------:R-:W-:Y:S04]  /*222c0*/  LDGSTS.E.BYPASS.LTC128B.128 [R4+0x2b400], desc[UR36][R2.64], !P3 ;  /* 0x2b40000002047fae */ /* 0x000fe8000d901d64 */
[----:B------:R1:W-:Y:S04]  /*222d0*/  LDGSTS.E.BYPASS.LTC128B.128 [R4+0x2f400], desc[UR36][R2.64+0x80], !P2 ;  /* 0x2f40008002047fae */ /* 0x0003e8000d101d64 */
[----:B01----:R1:W2:Y:S02]  /*222e0*/  SHFL.IDX PT, R2, R6, 0x7, 0x181f ;  /* 0x00f81f0006027f89 */ /* 0x0032a400000e0000 */
.L_x_1081:
[----:B--2---:R-:W-:-:S04]  /*222f0*/  IADD3 R2, P0, R31, R2, RZ ;  /* 0x000000021f027210 */ /* 0x004fc80007f1e0ff */
[----:B------:R-:W-:Y:S02]  /*22300*/  IADD3.X R3, RZ, R5, RZ, P0, !PT ;  /* 0x00000005ff037210 */ /* 0x000fe400007fe4ff */
[----:B------:R-:W-:-:S03]  /*22310*/  PLOP3.LUT P0, PT, PT, PT, PT, 0x80, 0x0 ;  /* 0x000000000000781c */ /* 0x000fc60003f0f070 */
[----:B------:R-:W-:Y:S01]  /*22320*/  @!PT LDS RZ, [RZ] ;  /* 0x00000000fffff984 */ /* 0x000fe20000000800 */
[----:B------:R-:W-:Y:S01]  /*22330*/  @!PT LDS RZ, [RZ] ;  /* 0x00000000fffff984 */ /* 0x000fe20000000800 */
[----:B------:R-:W-:Y:S01]  /*22340*/  @!PT LDS RZ, [RZ] ;  /* 0x00000000fffff984 */ /* 0x000fe20000000800 */
[----:B------:R0:W-:Y:S04]  /*22350*/  LDGSTS.E.BYPASS.LTC128B.128 [R4+0x2bc00], desc[UR36][R2.64], !P3 ;  /* 0x2bc0000002047fae */ /* 0x0001e8000d901d64 */
[----:B------:R0:W-:Y:S01]  /*22360*/  LDGSTS.E.BYPASS.LTC128B.128 [R4+0x2fc00], desc[UR36][R2.64+0x80], !P2 ;  /* 0x2fc0008002047fae */ /* 0x0001e2000d101d64 */
[----:B------:R-:W-:-:S05]  /*22370*/  NOP ;  /* 0x0000000000007918 */ /* 0x000fca0000000000 */
.L_x_778:
        /* <DEDUP_REMOVED lines=10> */
.L_x_779:
[----:B------:R3:W-:Y:S02]  /*22420*/  SYNCS.ARRIVE.TRANS64.A1T0 RZ, [R0+URZ+0x38830], RZ ;  /* 0x038830ff00ff79a7 */ /* 0x0007e4000810003f */
[----:B---34-:R-:W-:-:S05]  /*22430*/  IMAD.U32 R0, RZ, RZ, UR38 ;  /* 0x00000026ff007e24 */ /* 0x018fca000f8e00ff */
[----:B------:R-:W-:-:S13]  /*22440*/  ISETP.NE.AND P0, PT, R0, 0x3, PT ;  /* 0x000000030000780c */ /* 0x000fda0003f05270 */
[----:B------:R-:W-:Y:S05]  /*22450*/  @!P0 BRA `(.L_x_780) ;  /* 0x0000000000048947 */ /* 0x000fea0003800000 */
[----:B------:R-:W-:Y:S01]  /*22460*/  BPT.TRAP 0x1 ;  /* 0x000000040000795c */ /* 0x000fe20000300000 */
.L_x_780:
[----:B------:R-:W-:Y:S01]  /*22470*/  LOP3.LUT R0, R10, 0x1, RZ, 0x3c, !PT ;  /* 0x000000010a007812 */ /* 0x000fe200078e3cff */
[----:B------:R-:W-:Y:S01]  /*22480*/  IMAD R17, R9, 0x8, R23 ;  /* 0x0000000809117824 */ /* 0x000fe200078e0217 */
[----:B------:R-:W-:Y:S02]  /*22490*/  BSSY B0, `(.L_x_781) ;  /* 0x0000004000007945 */ /* 0x000fe40003800000 */
[----:B------:R-:W-:-:S04]  /*224a0*/  SHF.L.U32 R0, R0, 0x1f, RZ ;  /* 0x0000001f00007819 */ /* 0x000fc800000006ff */
[----:B------:R-:W2:Y:S02]  /*224b0*/  SYNCS.PHASECHK.TRANS64.TRYWAIT P2, [R17+URZ+0x38870], R0 ;  /* 0x03887000110075a7 */ /* 0x000ea4000804017f */
[----:B--2---:R-:W-:Y:S05]  /*224c0*/  @!P2 BRA `(.L_x_782) ;  /* 0x0000009000d8a947 */ /* 0x004fea0003800000 */
.L_x_1082:
[----:B------:R-:W-:Y:S05]  /*224d0*/  BSYNC B0 ;  /* 0x0000000000007941 */ /* 0x000fea0003800000 */
.L_x_781:
[----:B------:R-:W-:-:S13]  /*224e0*/  LOP3.LUT P2, RZ, R22, 0x4, RZ, 0xc0, !PT ;  /* 0x0000000416ff7812 */ /* 0x000fda000784c0ff */
[----:B------:R-:W-:Y:S05]  /*224f0*/  @!P2 BRA `(.L_x_783) ;  /* 0x000000000004a947 */ /* 0x000fea0003800000 */
[----:B------:R-:W-:Y:S01]  /*22500*/  BPT.TRAP 0x1 ;  /* 0x000000040000795c */ /* 0x000fe20000300000 */
.L_x_783:
[----:B--2---:R-:W-:Y:S01]  /*22510*/  SHF.L.U32 R0, R10, 0x1f, RZ ;  /* 0x0000001f0a007819 */ /* 0x004fe200000006ff */
[----:B0-----:R-:W-:-:S03]  /*22520*/  IMAD.SHL.U32 R3, R9, 0x8000, RZ ;  /* 0x0000800009037824 */ /* 0x001fc600078e00ff */
[----:B------:R-:W0:Y:S02]  /*22530*/  SYNCS.PHASECHK.TRANS64.TRYWAIT P2, [R17+URZ+0x38860], R0 ;  /* 0x03886000110075a7 */ /* 0x000e24000804017f */
[----:B0-----:R-:W-:Y:S05]  /*22540*/  @!P2 BRA `(.L_x_784) ;  /* 0x0000009000cca947 */ /* 0x001fea0003800000 */
.L_x_1083:
[----:B------:R-:W2:Y:S04]  /*22550*/  LDL R2, [R1+0x14] ;  /* 0x0000140001027983 */ /* 0x000ea80000100800 */
[----:B------:R-:W3:Y:S01]  /*22560*/  LDL R12, [R1+0x10] ;  /* 0x00001000010c7983 */ /* 0x000ee20000100800 */
[----:B------:R-:W-:Y:S05]  /*22570*/  WARPSYNC.ALL ;  /* 0x0000000000007948 */ /* 0x000fea0003800000 */
[----:B------:R-:W-:-:S02]  /*22580*/  LOP3.LUT P2, RZ, R22, 0x4, RZ, 0xc0, !PT ;  /* 0x0000000416ff7812 */ /* 0x000fc4000784c0ff */
[----:B--2---:R-:W-:-:S04]  /*22590*/  LOP3.LUT R2, R3, R2, RZ, 0xfc, !PT ;  /* 0x0000000203027212 */ /* 0x004fc800078efcff */
[----:B------:R-:W-:Y:S02]  /*225a0*/  IADD3 R2, R23, R2, RZ ;  /* 0x0000000217027210 */ /* 0x000fe40007ffe0ff */
[----:B---3--:R-:W-:-:S03]  /*225b0*/  LOP3.LUT R20, R3, R12, RZ, 0xfc, !PT ;  /* 0x0000000c03147212 */ /* 0x008fc600078efcff */
[----:B-1----:R-:W1:Y:S01]  /*225c0*/  LDSM.16.MT88.4 R4, [R2+0x10400] ;  /* 0x010400000204783b */ /* 0x002e620000004200 */
[----:B0-----:R-:W-:Y:S02]  /*225d0*/  IMAD.IADD R0, R37, 0x1, R2 ;  /* 0x0000000125007824 */ /* 0x001fe400078e0202 */
[----:B------:R-:W-:-:S05]  /*225e0*/  IMAD.IADD R20, R23, 0x1, R20 ;  /* 0x0000000117147824 */ /* 0x000fca00078e0214 */
[----:B------:R-:W-:Y:S02]  /*225f0*/  IADD3 R3, R36, 0x400, R20 ;  /* 0x0000040024037810 */ /* 0x000fe40007ffe014 */
[C-C-:B-1----:R-:W-:Y:S02]  /*22600*/  PRMT R8, R4.reuse, 0x6420, R5.reuse ;  /* 0x0000642004087816 */ /* 0x142fe40000000005 */
        /* <DEDUP_REMOVED lines=104> */
.L_x_785:
[----:B0-----:R0:W-:Y:S01]  /*22c90*/  SYNCS.ARRIVE.TRANS64.A1T0 RZ, [R17+URZ+0x38850], RZ ;  /* 0x038850ff11ff79a7 */ /* 0x0011e2000810003f */
[----:B------:R-:W-:Y:S06]  /*22ca0*/  BAR.SYNC.DEFER_BLOCKING 0x2, 0x80 ;  /* 0x0082000000007b1d */ /* 0x000fec0000010000 */
[----:B------:R-:W-:Y:S05]  /*22cb0*/  @!P0 BRA `(.L_x_786) ;  /* 0x0000000000048947 */ /* 0x000fea0003800000 */
[----:B------:R-:W-:Y:S01]  /*22cc0*/  BPT.TRAP 0x1 ;  /* 0x000000040000795c */ /* 0x000fe20000300000 */
.L_x_786:
[----:B------:R-:W2:Y:S01]  /*22cd0*/  LDL R0, [R1+0x8] ;  /* 0x0000080001007983 */ /* 0x000ea20000100800 */
[----:B0-----:R-:W-:Y:S01]  /*22ce0*/  IADD3 R17, R17, 0x38880, RZ ;  /* 0x0003888011117810 */ /* 0x001fe20007ffe0ff */
[----:B-1----:R-:W-:Y:S02]  /*22cf0*/  IMAD.MOV.U32 R9, RZ, RZ, R28 ;  /* 0x000000ffff097224 */ /* 0x002fe400078e001c */
[----:B------:R-:W-:Y:S01]  /*22d00*/  IMAD.MOV.U32 R10, RZ, RZ, R32 ;  /* 0x000000ffff0a7224 */ /* 0x000fe200078e0020 */
[----:B--2---:R-:W-:-:S04]  /*22d10*/  PRMT R17, R0, 0x654, R17 ;  /* 0x0000065400117816 */ /* 0x004fc80000000011 */
[----:B------:R1:W-:Y:S01]  /*22d20*/  SYNCS.ARRIVE.TRANS64.RED.A1T0 RZ, [R17+URZ], RZ ;  /* 0x000000ff11ff79a7 */ /* 0x0003e2000810043f */
[----:B------:R-:W-:Y:S05]  /*22d30*/  @P1 BRA `(.L_x_787) ;  /* 0xffffffe800241947 */ /* 0x000fea000383ffff */
.L_x_767:
[----:B0-----:R-:W0:Y:S01]  /*22d40*/  S2R R0, SR_TID.X ;  /* 0x0000000000007919 */ /* 0x001e220000002100 */
[----:B------:R-:W-:Y:S01]  /*22d50*/  BSSY B0, `(.L_x_788) ;  /* 0x0000012000007945 */ /* 0x000fe20003800000 */
[----:B0-----:R-:W-:Y:S01]  /*22d60*/  LOP3.LUT R2, R0, 0x7f, RZ, 0xc0, !PT ;  /* 0x0000007f00027812 */ /* 0x001fe200078ec0ff */
[----:B------:R-:W-:-:S03]  /*22d70*/  IMAD.U32 R0, RZ, RZ, UR38 ;  /* 0x00000026ff007e24 */ /* 0x000fc6000f8e00ff */
[----:B------:R-:W-:Y:S02]  /*22d80*/  ISETP.NE.AND P1, PT, R2, RZ, PT ;  /* 0x000000ff0200720c */ /* 0x000fe40003f25270 */
[----:B------:R-:W-:-:S11]  /*22d90*/  ISETP.NE.AND P0, PT, R0, 0x3, PT ;  /* 0x000000030000780c */ /* 0x000fd60003f05270 */
[----:B------:R-:W-:Y:S05]  /*22da0*/  @P1 BRA `(.L_x_789) ;  /* 0x0000000000301947 */ /* 0x000fea0003800000 */
[----:B------:R-:W0:Y:S01]  /*22db0*/  S2R R5, SR_LANEID ;  /* 0x0000000000057919 */ /* 0x000e220000000000 */
[----:B------:R-:W-:Y:S01]  /*22dc0*/  VOTEU.ANY UR4, UPT, PT ;  /* 0x0000000000047886 */ /* 0x000fe200038e0100 */
[----:B------:R-:W2:Y:S01]  /*22dd0*/  LDC.64 R2, c[0x0][0xc60] ;  /* 0x00031800ff027b82 */ /* 0x000ea20000000a00 */
[----:B------:R-:W0:Y:S02]  /*22de0*/  FLO.U32 R0, UR4 ;  /* 0x0000000400007d00 */ /* 0x000e2400080e0000 */
[----:B0-----:R-:W-:-:S06]  /*22df0*/  ISETP.EQ.U32.AND P1, PT, R0, R5, PT ;  /* 0x000000050000720c */ /* 0x001fcc0003f22070 */
[----:B------:R-:W2:Y:S07]  /*22e00*/  POPC R5, UR4 ;  /* 0x0000000400057d09 */ /* 0x000eae0008000000 */
[----:B--2---:R-:W2:Y:S01]  /*22e10*/  @P1 ATOMG.E.ADD.STRONG.GPU PT, R3, desc[UR36][R2.64], R5 ;  /* 0x00000005020319a8 */ /* 0x004ea200081ee1e4 */
[----:B------:R-:W0:Y:S02]  /*22e20*/  S2R R4, SR_LTMASK ;  /* 0x0000000000047919 */ /* 0x000e240000003900 */
[----:B0-----:R-:W-:-:S04]  /*22e30*/  LOP3.LUT R4, R4, UR4, RZ, 0xc0, !PT ;  /* 0x0000000404047c12 */ /* 0x001fc8000f8ec0ff */
[----:B------:R-:W0:Y:S01]  /*22e40*/  POPC R7, R4 ;  /* 0x0000000400077309 */ /* 0x000e220000000000 */
[----:B--2---:R-:W0:Y:S02]  /*22e50*/  SHFL.IDX PT, R0, R3, R0, 0x1f ;  /* 0x00001f0003007589 */ /* 0x004e2400000e0000 */
[----:B0-----:R-:W-:-:S07]  /*22e60*/  IADD3 R16, R0, UR39, R7 ;  /* 0x0000002700107c10 */ /* 0x001fce000fffe007 */
.L_x_789:
[----:B------:R-:W-:Y:S05]  /*22e70*/  BSYNC B0 ;  /* 0x0000000000007941 */ /* 0x000fea0003800000 */
.L_x_788:
[----:B------:R-:W-:Y:S05]  /*22e80*/  @!P0 BRA `(.L_x_790) ;  /* 0x0000000000048947 */ /* 0x000fea0003800000 */
[----:B------:R-:W-:Y:S01]  /*22e90*/  BPT.TRAP 0x1 ;  /* 0x000000040000795c */ /* 0x000fe20000300000 */
.L_x_790:
[----:B------:R-:W-:Y:S01]  /*22ea0*/  LOP3.LUT R3, R32, 0x1, RZ, 0x3c, !PT ;  /* 0x0000000120037812 */ /* 0x000fe200078e3cff */
[----:B------:R-:W-:Y:S01]  /*22eb0*/  BSSY B0, `(.L_x_791) ;  /* 0x0000005000007945 */ /* 0x000fe20003800000 */
[----:B------:R-:W-:Y:S02]  /*22ec0*/  LEA R18, R28, R23, 0x3 ;  /* 0x000000171c127211 */ /* 0x000fe400078e18ff */
[----:B------:R-:W-:-:S04]  /*22ed0*/  SHF.L.U32 R3, R3, 0x1f, RZ ;  /* 0x0000001f03037819 */ /* 0x000fc800000006ff */
[----:B------:R-:W0:Y:S02]  /*22ee0*/  SYNCS.PHASECHK.TRANS64.TRYWAIT P1, [R18+URZ+0x38870], R3 ;  /* 0x03887003120075a7 */ /* 0x000e24000802017f */
[----:B0-----:R-:W-:Y:S05]  /*22ef0*/  @!P1 BRA `(.L_x_792) ;  /* 0x0000008800749947 */ /* 0x001fea0003800000 */
.L_x_1084:
[----:B------:R-:W-:Y:S05]  /*22f00*/  BSYNC B0 ;  /* 0x0000000000007941 */ /* 0x000fea0003800000 */
.L_x_791:
[----:B------:R-:W-:-:S13]  /*22f10*/  LOP3.LUT P1, RZ, R22, 0x4, RZ, 0xc0, !PT ;  /* 0x0000000416ff7812 */ /* 0x000fda000782c0ff */
[----:B------:R-:W-:Y:S05]  /*22f20*/  @!P1 BRA `(.L_x_793) ;  /* 0x0000000000049947 */ /* 0x000fea0003800000 */
[----:B------:R-:W-:Y:S01]  /*22f30*/  BPT.TRAP 0x1 ;  /* 0x000000040000795c */ /* 0x000fe20000300000 */
.L_x_793:
[----:B0-----:R-:W-:-:S04]  /*22f40*/  SHF.L.U32 R3, R32, 0x1f, RZ ;  /* 0x0000001f20037819 */ /* 0x001fc800000006ff */
[----:B------:R-:W0:Y:S02]  /*22f50*/  SYNCS.PHASECHK.TRANS64.TRYWAIT P1, [R18+URZ+0x38860], R3 ;  /* 0x03886003120075a7 */ /* 0x000e24000802017f */
[----:B0-----:R-:W-:Y:S05]  /*22f60*/  @!P1 BRA `(.L_x_794) ;  /* 0x00000088006c9947 */ /* 0x001fea0003800000 */
.L_x_1085:
[----:B------:R-:W2:Y:S04]  /*22f70*/  LDL R0, [R1+0x14] ;  /* 0x0000140001007983 */ /* 0x000ea80000100800 */
[----:B------:R-:W3:Y:S01]  /*22f80*/  LDL R12, [R1+0x10] ;  /* 0x00001000010c7983 */ /* 0x000ee20000100800 */
[----:B0-----:R-:W-:Y:S01]  /*22f90*/  IMAD.SHL.U32 R3, R28, 0x8000, RZ ;  /* 0x000080001c037824 */ /* 0x001fe200078e00ff */
[----:B------:R-:W-:Y:S05]  /*22fa0*/  WARPSYNC.ALL ;  /* 0x0000000000007948 */ /* 0x000fea0003800000 */
[----:B------:R-:W-:-:S02]  /*22fb0*/  LOP3.LUT P1, RZ, R22, 0x4, RZ, 0xc0, !PT ;  /* 0x0000000416ff7812 */ /* 0x000fc4000782c0ff */
[C---:B--2---:R-:W-:Y:S02]  /*22fc0*/  LOP3.LUT R0, R3.reuse, R0, RZ, 0xfc, !PT ;  /* 0x0000000003007212 */ /* 0x044fe400078efcff */
[----:B---3--:R-:W-:-:S03]  /*22fd0*/  LOP3.LUT R12, R3, R12, RZ, 0xfc, !PT ;  /* 0x0000000c030c7212 */ /* 0x008fc600078efcff */
[C---:B------:R-:W-:Y:S01]  /*22fe0*/  IMAD.IADD R0, R23.reuse, 0x1, R0 ;  /* 0x0000000117007824 */ /* 0x040fe200078e0200 */
[----:B------:R-:W-:-:S03]  /*22ff0*/  IADD3 R3, R23, R12, RZ ;  /* 0x0000000c17037210 */ /* 0x000fc60007ffe0ff */
[----:B------:R-:W-:Y:S01]  /*23000*/  IMAD.IADD R2, R37, 0x1, R0 ;  /* 0x0000000125027824 */ /* 0x000fe200078e0200 */
[----:B------:R-:W0:Y:S01]  /*23010*/  LDSM.16.MT88.4 R4, [R0+0x10400] ;  /* 0x010400000004783b */ /* 0x000e220000004200 */
[----:B-1----:R-:W-:Y:S02]  /*23020*/  IADD3 R17, R36, 0x400, R3 ;  /* 0x0000040024117810 */ /* 0x002fe40007ffe003 */
[C-C-:B0-----:R-:W-:Y:S02]  /*23030*/  PRMT R8, R4.reuse, 0x6420, R5.reuse ;  /* 0x0000642004087816 */ /* 0x141fe40000000005 */
[----:B------:R-:W-:Y:S02]  /*23040*/  PRMT R9, R4, 0x7531, R5 ;  /* 0x0000753104097816 */ /* 0x000fe40000000005 */
[C-C-:B------:R-:W-:Y:S02]  /*23050*/  PRMT R10, R6.reuse, 0x6420, R7.reuse ;  /* 0x00006420060a7816 */ /* 0x140fe40000000007 */
[----:B------:R-:W-:-:S02]  /*23060*/  PRMT R11, R6, 0x7531, R7 ;  /* 0x00007531060b7816 */ /* 0x000fc40000000007 */
[----:B------:R-:W0:Y:S04]  /*23070*/  LDSM.16.MT88.4 R4, [R2+0x10400] ;  /* 0x010400000204783b */ /* 0x000e280000004200 */
[----:B------:R0:W-:Y:S02]  /*23080*/  STSM.16.M88.4 [R3+0x400], R8 ;  /* 0x0004000803007844 */ /* 0x0001e40000000200 */
        /* <DEDUP_REMOVED lines=67> */
[----:B0-----:R-:W-:Y:S01]  /*234c0*/  IMAD.IADD R3, R36, 0x1, R3 ;  /* 0x0000000124037824 */ /* 0x001fe200078e0203 */
        /* <DEDUP_REMOVED lines=31> */
.L_x_795:
[----:B-1----:R1:W-:Y:S01]  /*236c0*/  SYNCS.ARRIVE.TRANS64.A1T0 RZ, [R18+URZ+0x38850], RZ ;  /* 0x038850ff12ff79a7 */ /* 0x0023e2000810003f */
[----:B------:R-:W-:Y:S06]  /*236d0*/  BAR.SYNC.DEFER_BLOCKING 0x2, 0x80 ;  /* 0x0082000000007b1d */ /* 0x000fec0000010000 */
[----:B------:R-:W-:Y:S05]  /*236e0*/  @!P0 BRA `(.L_x_796) ;  /* 0x0000000000048947 */ /* 0x000fea0003800000 */
[----:B------:R-:W-:Y:S01]  /*236f0*/  BPT.TRAP 0x1 ;  /* 0x000000040000795c */ /* 0x000fe20000300000 */
.L_x_796:
[----:B------:R-:W2:Y:S01]  /*23700*/  LDL R0, [R1+0x8] ;  /* 0x0000080001007983 */ /* 0x000ea20000100800 */
[----:B-1----:R-:W-:Y:S02]  /*23710*/  VIADD R18, R18, 0x38880 ;  /* 0x0003888012127836 */ /* 0x002fe40000000000 */
[----:B------:R-:W-:-:S05]  /*23720*/  VIADD R28, R28, 0x1 ;  /* 0x000000011c1c7836 */ /* 0x000fca0000000000 */
[----:B------:R-:W-:-:S04]  /*23730*/  ISETP.NE.AND P0, PT, R28, 0x2, PT ;  /* 0x000000021c00780c */ /* 0x000fc80003f05270 */
[----:B0-----:R-:W-:Y:S02]  /*23740*/  SEL R3, RZ, 0x1, P0 ;  /* 0x00000001ff037807 */ /* 0x001fe40000000000 */
[----:B------:R-:W-:Y:S02]  /*23750*/  SEL R28, R28, RZ, P0 ;  /* 0x000000ff1c1c7207 */ /* 0x000fe40000000000 */
[----:B------:R-:W-:Y:S02]  /*23760*/  LOP3.LUT R32, R32, R3, RZ, 0x3c, !PT ;  /* 0x0000000320207212 */ /* 0x000fe400078e3cff */
[----:B--2---:R-:W-:-:S04]  /*23770*/  PRMT R18, R0, 0x654, R18 ;  /* 0x0000065400127816 */ /* 0x004fc80000000012 */
[----:B------:R0:W-:Y:S03]  /*23780*/  SYNCS.ARRIVE.TRANS64.RED.A1T0 RZ, [R18+URZ], RZ ;  /* 0x000000ff12ff79a7 */ /* 0x0001e6000810043f */
.L_x_737:
[----:B------:R-:W-:-:S13]  /*23790*/  LOP3.LUT P0, RZ, R22, 0x80, RZ, 0xc0, !PT ;  /* 0x0000008016ff7812 */ /* 0x000fda000780c0ff */
[----:B------:R-:W-:Y:S05]  /*237a0*/  @!P0 BRA `(.L_x_797) ;  /* 0x0000000000288947 */ /* 0x000fea0003800000 */
[----:B------:R-:W-:Y:S05]  /*237b0*/  WARPSYNC.ALL ;  /* 0x0000000000007948 */ /* 0x000fea0003800000 */
[----:B------:R-:W2:Y:S08]  /*237c0*/  S2UR UR4, SR_CgaCtaId ;  /* 0x00000000000479c3 */ /* 0x000eb00000008800 */
[----:B------:R-:W-:Y:S01]  /*237d0*/  BAR.SYNC.DEFER_BLOCKING 0x5, 0x180 ;  /* 0x0146000000007b1d */ /* 0x000fe20000010000 */
[----:B-1----:R-:W-:-:S02]  /*237e0*/  MOV R23, 0x400 ;  /* 0x0000040000177802 */ /* 0x002fc40000000f00 */
[----:B--2---:R-:W-:-:S04]  /*237f0*/  MOV R0, UR4 ;  /* 0x0000000400007c02 */ /* 0x004fc80008000f00 */
[----:B------:R-:W-:Y:S01]  /*23800*/  LEA R23, R0, R23, 0x18 ;  /* 0x0000001700177211 */ /* 0x000fe200078ec0ff */
[----:B------:R2:W-:Y:S04]  /*23810*/  STL [R1+0x8], R0 ;  /* 0x0000080001007387 */ /* 0x0005e80000100800 */
[----:B0-----:R2:W3:Y:S01]  /*23820*/  LDS.128 R16, [R23+0x388d0] ;  /* 0x0388d00017107984 */ /* 0x0014e20000000c00 */
[----:B------:R-:W-:Y:S06]  /*23830*/  BAR.ARV 0x4, 0x180 ;  /* 0x0106000000007b1d */ /* 0x000fec0000002000 */
[----:B------:R-:W-:Y:S05]  /*23840*/  BRA `(.L_x_798) ;  /* 0x0000000800487947 */ /* 0x000fea0003800000 */
.L_x_797:
[----:B------:R-:W0:Y:S01]  /*23850*/  S2R R0, SR_TID.X ;  /* 0x0000000000007919 */ /* 0x000e220000002100 */
[----:B------:R-:W-:Y:S01]  /*23860*/  UMOV UR4, 0xffffffff ;  /* 0xffffffff00047882 */ /* 0x000fe20000000000 */
[----:B0-----:R-:W-:-:S04]  /*23870*/  LOP3.LUT R8, R0, 0x1f, RZ, 0xc0, !PT ;  /* 0x0000001f00087812 */ /* 0x001fc800078ec0ff */
[----:B------:R-:W-:Y:S01]  /*23880*/  ISETP.NE.AND P0, PT, R8, 0x1f, PT ;  /* 0x0000001f0800780c */ /* 0x000fe20003f05270 */
[----:B------:R-:W-:-:S12]  /*23890*/  BRA.DIV UR4, `(.L_x_799) ;  /* 0x0000008204347947 */ /* 0x000fd8000b800000 */
[----:B-1----:R-:W-:Y:S01]  /*238a0*/  IMAD.IADD R5, R19, 0x1, R8 ;  /* 0x0000000113057824 */ /* 0x002fe200078e0208 */
[----:B------:R-:W-:-:S04]  /*238b0*/  ULDC UR4, c[0x0][0xc3c] ;  /* 0x00030f0000047ab9 */ /* 0x000fc80000000800 */
[----:B------:R-:W-:-:S13]  /*238c0*/  ISETP.GE.OR P1, PT, R5, UR4, !P0 ;  /* 0x0000000405007c0c */ /* 0x000fda000c726670 */
[----:B------:R-:W0:Y:S02]  /*238d0*/  @!P1 LDC.64 R2, c[0x0][0xc80] ;  /* 0x00032000ff029b82 */ /* 0x000e240000000a00 */
[----:B0-----:R-:W-:-:S06]  /*238e0*/  @!P1 IMAD.WIDE R2, R5, 0x4, R2 ;  /* 0x0000000405029825 */ /* 0x001fcc00078e0202 */
[----:B------:R-:W2:Y:S01]  /*238f0*/  @!P1 LDG.E R2, desc[UR36][R2.64] ;  /* 0x0000002402029981 */ /* 0x000ea2000c1e1900 */
[----:B------:R-:W-:Y:S01]  /*23900*/  IMAD.MOV.U32 R5, RZ, RZ, RZ ;  /* 0x000000ffff057224 */ /* 0x000fe200078e00ff */
[C---:B------:R-:W-:Y:S02]  /*23910*/  ISETP.GE.U32.AND P2, PT, R8.reuse, 0x2, PT ;  /* 0x000000020800780c */ /* 0x040fe40003f46070 */
[C---:B------:R-:W-:Y:S01]  /*23920*/  ISETP.GE.U32.AND P3, PT, R8.reuse, 0x4, PT ;  /* 0x000000040800780c */ /* 0x040fe20003f66070 */
[----:B------:R-:W-:Y:S01]  /*23930*/  SHFL.IDX PT, R0, R16, RZ, 0x1f ;  /* 0x00001fff10007589 */ /* 0x000fe200000e0000 */
[C---:B------:R-:W-:Y:S02]  /*23940*/  ISETP.GE.U32.AND P4, PT, R8.reuse, 0x8, PT ;  /* 0x000000080800780c */ /* 0x040fe40003f86070 */
[C---:B------:R-:W-:Y:S01]  /*23950*/  ISETP.GE.U32.AND P5, PT, R8.reuse, 0x10, PT ;  /* 0x000000100800780c */ /* 0x040fe20003fa6070 */
[----:B------:R-:W-:Y:S01]  /*23960*/  SHFL.IDX PT, R4, R16, 0x1, 0x1f ;  /* 0x00201f0010047f89 */ /* 0x000fe200000e0000 */
[----:B--2---:R-:W-:Y:S01]  /*23970*/  @!P1 IMAD.MOV.U32 R5, RZ, RZ, R2 ;  /* 0x000000ffff059224 */ /* 0x004fe200078e0002 */
[----:B------:R-:W-:-:S04]  /*23980*/  ISETP.NE.AND P1, PT, R8, RZ, PT ;  /* 0x000000ff0800720c */ /* 0x000fc80003f25270 */
        /* <DEDUP_REMOVED lines=15> */
[----:B------:R0:W1:Y:S02]  /*23a80*/  SHFL.IDX PT, R14, R2, 0x1f, 0x1f ;  /* 0x03e01f00020e7f89 */ /* 0x00006400000e0000 */
.L_x_1095:
[----:B------:R-:W-:Y:S02]  /*23a90*/  ULDC UR4, c[0x0][0xc38] ;  /* 0x00030e0000047ab9 */ /* 0x000fe40000000800 */
[----:B------:R-:W-:-:S04]  /*23aa0*/  IMAD.U32 R7, RZ, RZ, UR4 ;  /* 0x00000004ff077e24 */ /* 0x000fc8000f8e00ff */
[----:B-1----:R-:W-:-:S04]  /*23ab0*/  IMAD R14, R14, R7, RZ ;  /* 0x000000070e0e7224 */ /* 0x002fc800078e02ff */
[----:B------:R-:W-:-:S05]  /*23ac0*/  IMAD.IADD R9, R4, 0x1, R14 ;  /* 0x0000000104097824 */ /* 0x000fca00078e020e */
[----:B------:R-:W-:-:S13]  /*23ad0*/  ISETP.GT.AND P6, PT, R9, R0, PT ;  /* 0x000000000900720c */ /* 0x000fda0003fc4270 */
[----:B------:R-:W-:Y:S05]  /*23ae0*/  @P6 BRA `(.L_x_800) ;  /* 0x00000000009c6947 */ /* 0x000fea0003800000 */
.L_x_805:
[----:B0-----:R-:W0:Y:S01]  /*23af0*/  LDC R2, c[0x0][0xc3c] ;  /* 0x00030f00ff027b82 */ /* 0x001e220000000800 */
[----:B------:R-:W-:-:S05]  /*23b00*/  VIADD R19, R19, 0x1f ;  /* 0x0000001f13137836 */ /* 0x000fca0000000000 */
[----:B0-----:R-:W-:-:S13]  /*23b10*/  ISETP.GE.AND P6, PT, R19, R2, PT ;  /* 0x000000021300720c */ /* 0x001fda0003fc6270 */
[----:B------:R-:W-:Y:S05]  /*23b20*/  @P6 BRA `(.L_x_801) ;  /* 0x0000000400446947 */ /* 0x000fea0003800000 */
[----:B------:R-:W0:Y:S01]  /*23b30*/  S2R R3, SR_TID.X ;  /* 0x0000000000037919 */ /* 0x000e220000002100 */
[----:B------:R-:W-:Y:S01]  /*23b40*/  BSSY B0, `(.L_x_802) ;  /* 0x0000009000007945 */ /* 0x000fe20003800000 */
[----:B------:R-:W-:Y:S01]  /*23b50*/  IMAD.MOV.U32 R5, RZ, RZ, RZ ;  /* 0x000000ffff057224 */ /* 0x000fe200078e00ff */
[----:B0-----:R-:W-:-:S04]  /*23b60*/  LOP3.LUT R3, R3, 0x1f, RZ, 0xc0, !PT ;  /* 0x0000001f03037812 */ /* 0x001fc800078ec0ff */
[----:B------:R-:W-:-:S04]  /*23b70*/  IADD3 R7, R19, R3, RZ ;  /* 0x0000000313077210 */ /* 0x000fc80007ffe0ff */
[----:B------:R-:W-:-:S13]  /*23b80*/  ISETP.GE.OR P6, PT, R7, R2, !P0 ;  /* 0x000000020700720c */ /* 0x000fda00047c6670 */
[----:B------:R-:W-:Y:S05]  /*23b90*/  @P6 BRA `(.L_x_803) ;  /* 0x00000000000c6947 */ /* 0x000fea0003800000 */
[----:B------:R-:W0:Y:S02]  /*23ba0*/  LDC.64 R2, c[0x0][0xc80] ;  /* 0x00032000ff027b82 */ /* 0x000e240000000a00 */
[----:B0-----:R-:W-:-:S05]  /*23bb0*/  IMAD.WIDE R2, R7, 0x4, R2 ;  /* 0x0000000407027825 */ /* 0x001fca00078e0202 */
[----:B------:R0:W5:Y:S02]  /*23bc0*/  LDG.E R5, desc[UR36][R2.64] ;  /* 0x0000002402057981 */ /* 0x000164000c1e1900 */
.L_x_803:
[----:B------:R-:W-:Y:S05]  /*23bd0*/  BSYNC B0 ;  /* 0x0000000000007941 */ /* 0x000fea0003800000 */
.L_x_802:
[----:B------:R-:W-:-:S03]  /*23be0*/  UMOV UR4, 0xffffffff ;  /* 0xffffffff00047882 */ /* 0x000fc60000000000 */
[----:B------:R-:W-:Y:S05]  /*23bf0*/  BRA.DIV UR4, `(.L_x_804) ;  /* 0x0000008204807947 */ /* 0x000fea000b800000 */
[----:B-----5:R-:W1:Y:S02]  /*23c00*/  SHFL.UP PT, R14, R5, 0x1, RZ ;  /* 0x04200000050e7989 */ /* 0x020e6400000e00ff */
[----:B-1----:R-:W-:-:S05]  /*23c10*/  SEL R14, R14, RZ, P1 ;  /* 0x000000ff0e0e7207 */ /* 0x002fca0000800000 */
        /* <DEDUP_REMOVED lines=13> */
[----:B------:R0:W1:Y:S02]  /*23cf0*/  SHFL.IDX PT, R14, R2, 0x1f, 0x1f ;  /* 0x03e01f00020e7f89 */ /* 0x00006400000e0000 */
.L_x_1103:
[----:B------:R-:W-:Y:S02]  /*23d00*/  ULDC UR4, c[0x0][0xc38] ;  /* 0x00030e0000047ab9 */ /* 0x000fe40000000800 */
[----:B------:R-:W-:-:S04]  /*23d10*/  IMAD.U32 R7, RZ, RZ, UR4 ;  /* 0x00000004ff077e24 */ /* 0x000fc8000f8e00ff */
[----:B-1----:R-:W-:-:S05]  /*23d20*/  IMAD R14, R14, R7, RZ ;  /* 0x000000070e0e7224 */ /* 0x002fca00078e02ff */
[----:B------:R-:W-:-:S04]  /*23d30*/  IADD3 R9, R14, R9, RZ ;  /* 0x000000090e097210 */ /* 0x000fc80007ffe0ff */
[----:B------:R-:W-:-:S13]  /*23d40*/  ISETP.GT.AND P6, PT, R9, R0, PT ;  /* 0x000000000900720c */ /* 0x000fda0003fc4270 */
[----:B------:R-:W-:Y:S05]  /*23d50*/  @!P6 BRA `(.L_x_805) ;  /* 0xfffffffc0064e947 */ /* 0x000fea000383ffff */
.L_x_800:
[----:B------:R-:W-:Y:S01]  /*23d60*/  IMAD.IADD R16, R9, 0x1, -R14 ;  /* 0x0000000109107824 */ /* 0x000fe200078e0a0e */
[----:B------:R-:W-:-:S03]  /*23d70*/  UMOV UR4, 0xffffffff ;  /* 0xffffffff00047882 */ /* 0x000fc60000000000 */
[----:B------:R-:W-:-:S05]  /*23d80*/  IMAD R3, R2, R7, R16 ;  /* 0x0000000702037224 */ /* 0x000fca00078e0210 */
[----:B------:R-:W-:Y:S01]  /*23d90*/  ISETP.GT.AND P6, PT, R3, R0, PT ;  /* 0x000000000300720c */ /* 0x000fe20003fc4270 */
[----:B------:R-:W-:-:S12]  /*23da0*/  BRA.DIV UR4, `(.L_x_806) ;  /* 0x0000008204d07947 */ /* 0x000fd8000b800000 */
[----:B------:R-:W-:-:S04]  /*23db0*/  VOTE.ANY R3, PT, !P6 ;  /* 0x0000000000037806 */ /* 0x000fc800070e0100 */
[----:B------:R-:W1:Y:S02]  /*23dc0*/  POPC R4, R3 ;  /* 0x0000000300047309 */ /* 0x000e640000000000 */
[----:B-1----:R1:W2:Y:S02]  /*23dd0*/  SHFL.IDX PT, R5, R5, R4, 0x1f ;  /* 0x00001f0405057589 */ /* 0x0022a400000e0000 */
.L_x_1107:
[----:B------:R-:W-:Y:S01]  /*23de0*/  ISETP.NE.AND P0, PT, R3, RZ, PT ;  /* 0x000000ff0300720c */ /* 0x000fe20003f05270 */
[----:B------:R-:W-:-:S12]  /*23df0*/  IMAD.MOV.U32 R14, RZ, RZ, RZ ;  /* 0x000000ffff0e7224 */ /* 0x000fd800078e00ff */
[----:B------:R-:W-:Y:S05]  /*23e00*/  @!P0 BRA `(.L_x_807) ;  /* 0x0000000000108947 */ /* 0x000fea0003800000 */
[----:B------:R-:W-:Y:S01]  /*23e10*/  UMOV UR4, 0xffffffff ;  /* 0xffffffff00047882 */ /* 0x000fe20000000000 */
[----:B------:R-:W-:Y:S02]  /*23e20*/  VIADD R12, R4, 0xffffffff ;  /* 0xffffffff040c7836 */ /* 0x000fe40000000000 */
[----:B------:R-:W-:Y:S05]  /*23e30*/  BRA.DIV UR4, `(.L_x_808) ;  /* 0x0000008204f47947 */ /* 0x000fea000b800000 */
[----:B------:R3:W4:Y:S02]  /*23e40*/  SHFL.IDX PT, R14, R2, R12, 0x1f ;  /* 0x00001f0c020e7589 */ /* 0x00072400000e0000 */
.L_x_807:
[----:B--2---:R-:W-:Y:S01]  /*23e50*/  IABS R6, R5 ;  /* 0x0000000500067213 */ /* 0x004fe20000000000 */
[----:B----4-:R-:W-:Y:S02]  /*23e60*/  IMAD R16, R14, R7, R16 ;  /* 0x000000070e107224 */ /* 0x010fe400078e0210 */
[----:B------:R-:W-:Y:S01]  /*23e70*/  IMAD.IADD R19, R4, 0x1, R19 ;  /* 0x0000000104137824 */ /* 0x000fe200078e0213 */
[----:B------:R-:W2:Y:S01]  /*23e80*/  I2F.RP R8, R6 ;  /* 0x0000000600087306 */ /* 0x000ea20000209400 */
[----:B------:R-:W-:-:S07]  /*23e90*/  IMAD.IADD R0, R0, 0x1, -R16 ;  /* 0x0000000100007824 */ /* 0x000fce00078e0a10 */
[----:B--2---:R-:W0:Y:S02]  /*23ea0*/  MUFU.RCP R8, R8 ;  /* 0x0000000800087308 */ /* 0x004e240000001000 */
[----:B0--3--:R-:W-:-:S06]  /*23eb0*/  IADD3 R2, R8, 0xffffffe, RZ ;  /* 0x0ffffffe08027810 */ /* 0x009fcc0007ffe0ff */
[----:B------:R0:W2:Y:S02]  /*23ec0*/  F2I.FTZ.U32.TRUNC.NTZ R3, R2 ;  /* 0x0000000200037305 */ /* 0x0000a4000021f000 */
[----:B0-----:R-:W-:Y:S02]  /*23ed0*/  IMAD.MOV.U32 R2, RZ, RZ, RZ ;  /* 0x000000ffff027224 */ /* 0x001fe400078e00ff */
[----:B--2---:R-:W-:-:S04]  /*23ee0*/  IMAD.MOV R7, RZ, RZ, -R3 ;  /* 0x000000ffff077224 */ /* 0x004fc800078e0a03 */
[----:B------:R-:W-:-:S04]  /*23ef0*/  IMAD R7, R7, R6, RZ ;  /* 0x0000000607077224 */ /* 0x000fc800078e02ff */
[----:B------:R-:W-:Y:S01]  /*23f00*/  IMAD.HI.U32 R3, R3, R7, R2 ;  /* 0x0000000703037227 */ /* 0x000fe200078e0002 */
[----:B------:R-:W-:Y:S02]  /*23f10*/  IABS R7, R5 ;  /* 0x0000000500077213 */ /* 0x000fe40000000000 */
[----:B------:R-:W-:Y:S02]  /*23f20*/  IABS R2, R0 ;  /* 0x0000000000027213 */ /* 0x000fe40000000000 */
[----:B------:R-:W-:-:S03]  /*23f30*/  IADD3 R7, RZ, -R7, RZ ;  /* 0x80000007ff077210 */ /* 0x000fc60007ffe0ff */
        /* <DEDUP_REMOVED lines=9> */
[----:B------:R-:W-:-:S05]  /*23fd0*/  @P0 VIADD R3, R3, 0x1 ;  /* 0x0000000103030836 */ /* 0x000fca0000000000 */
[----:B------:R-:W-:Y:S02]  /*23fe0*/  @!P2 IADD3 R3, -R3, RZ, RZ ;  /* 0x000000ff0303a210 */ /* 0x000fe40007ffe1ff */
[----:B------:R-:W-:-:S05]  /*23ff0*/  @!P1 LOP3.LUT R3, RZ, R5, RZ, 0x33, !PT ;  /* 0x00000005ff039212 */ /* 0x000fca00078e33ff */
[--C-:B------:R-:W-:Y:S02]  /*24000*/  IMAD.MOV R17, RZ, RZ, -R3.reuse ;  /* 0x000000ffff117224 */ /* 0x100fe400078e0a03 */
[----:B------:R-:W-:Y:S02]  /*24010*/  IMAD.MOV.U32 R18, RZ, RZ, R3 ;  /* 0x000000ffff127224 */ /* 0x000fe400078e0003 */
[----:B------:R-:W-:Y:S01]  /*24020*/  IMAD R17, R5, R17, R0 ;  /* 0x0000001105117224 */ /* 0x000fe200078e0200 */
[----:B------:R-:W-:Y:S06]  /*24030*/  BRA `(.L_x_809) ;  /* 0x00000000001c7947 */ /* 0x000fec0003800000 */
.L_x_801:
[----:B------:R-:W-:Y:S01]  /*24040*/  UMOV UR4, URZ ;  /* 0x0000003f00047c82 */ /* 0x000fe20008000000 */
[----:B------:R-:W-:Y:S01]  /*24050*/  UMOV UR5, URZ ;  /* 0x0000003f00057c82 */ /* 0x000fe20008000000 */
[----:B------:R-:W-:Y:S01]  /*24060*/  ULDC UR6, c[0x0][0xc3c] ;  /* 0x00030f0000067ab9 */ /* 0x000fe20000000800 */
[----:B------:R-:W-:Y:S01]  /*24070*/  MOV R16, R0 ;  /* 0x0000000000107202 */ /* 0x000fe20000000f00 */
[----:B------:R-:W-:Y:S02]  /*24080*/  IMAD.U32 R17, RZ, RZ, UR4 ;  /* 0x00000004ff117e24 */ /* 0x000fe4000f8e00ff */
[----:B------:R-:W-:Y:S02]  /*24090*/  IMAD.U32 R18, RZ, RZ, UR5 ;  /* 0x00000005ff127e24 */ /* 0x000fe4000f8e00ff */
[----:B------:R-:W-:-:S07]  /*240a0*/  IMAD.U32 R19, RZ, RZ, UR6 ;  /* 0x00000006ff137e24 */ /* 0x000fce000f8e00ff */
.L_x_809:
[----:B------:R0:W2:Y:S01]  /*240b0*/  LDL R2, [R1+0x8] ;  /* 0x0000080001027983 */ /* 0x0000a20000100800 */
[----:B------:R-:W3:Y:S01]  /*240c0*/  S2R R0, SR_TID.X ;  /* 0x0000000000007919 */ /* 0x000ee20000002100 */
[----:B------:R-:W-:Y:S05]  /*240d0*/  WARPSYNC.ALL ;  /* 0x0000000000007948 */ /* 0x000fea0003800000 */
[----:B---3--:R-:W-:Y:S01]  /*240e0*/  LOP3.LUT R0, R0, 0x1f, RZ, 0xc0, !PT ;  /* 0x0000001f00007812 */ /* 0x008fe200078ec0ff */
[----:B------:R-:W-:Y:S03]  /*240f0*/  BAR.SYNC.DEFER_BLOCKING 0x4, 0x180 ;  /* 0x0106000000007b1d */ /* 0x000fe60000010000 */
[----:B------:R-:W-:-:S13]  /*24100*/  ISETP.NE.AND P0, PT, R0, RZ, PT ;  /* 0x000000ff0000720c */ /* 0x000fda0003f05270 */
[----:B------:R-:W-:Y:S01]  /*24110*/  @!P0 MOV R0, 0x400 ;  /* 0x0000040000008802 */ /* 0x000fe20000000f00 */
[----:B--2---:R-:W2:Y:S03]  /*24120*/  @!P0 S2R R2, SR_CgaCtaId ;  /* 0x0000000000028919 */ /* 0x004ea60000008800 */
[----:B--2---:R-:W-:Y:S01]  /*24130*/  @!P0 LEA R23, R2, R0, 0x18 ;  /* 0x0000000002178211 */ /* 0x004fe200078ec0ff */
[----:B------:R0:W-:Y:S04]  /*24140*/  @!P0 STL [R1+0x8], R2 ;  /* 0x0000080201008387 */ /* 0x0001e80000100800 */
[----:B------:R0:W-:Y:S01]  /*24150*/  @!P0 STS.128 [R23+0x388d0], R16 ;  /* 0x0388d01017008388 */ /* 0x0001e20000000c00 */
[----:B------:R-:W-:Y:S06]  /*24160*/  BAR.ARV 0x5, 0x180 ;  /* 0x0146000000007b1d */ /* 0x000fec0000002000 */
.L_x_798:
[----:B------:R-:W-:Y:S02]  /*24170*/  ULDC UR4, c[0x0][0xc3c] ;  /* 0x00030f0000047ab9 */ /* 0x000fe40000000800 */
[----:B---3--:R-:W-:-:S13]  /*24180*/  ISETP.GE.AND P0, PT, R19, UR4, PT ;  /* 0x0000000413007c0c */ /* 0x008fda000bf06270 */
[----:B------:R-:W-:Y:S05]  /*24190*/  @!P0 BRA `(.L_x_810) ;  /* 0xffffff9400908947 */ /* 0x000fea000383ffff */
[----:B------:R-:W-:Y:S05]  /*241a0*/  BSYNC B7 ;  /* 0x0000000000077941 */ /* 0x000fea0003800000 */
.L_x_696:
[----:B--2---:R-:W2:Y:S01]  /*241b0*/  LDL.LU R0, [R1+0x30] ;  /* 0x0000300001007983 */ /* 0x004ea20000300800 */
[----:B------:R-:W-:Y:S01]  /*241c0*/  BSSY B0, `(.L_x_811) ;  /* 0x000000b000007945 */ /* 0x000fe20003800000 */
[----:B------:R-:W3:Y:S01]  /*241d0*/  S2R R5, SR_CgaCtaId ;  /* 0x0000000000057919 */ /* 0x000ee20000008800 */
[----:B--2---:R-:W-:-:S04]  /*241e0*/  IADD3 R0, R0, 0x1, RZ ;  /* 0x0000000100007810 */ /* 0x004fc80007ffe0ff */
[----:B0-----:R-:W-:-:S04]  /*241f0*/  LEA.HI R2, R0, R0, RZ, 0x1 ;  /* 0x0000000000027211 */ /* 0x001fc800078f08ff */
[----:B------:R-:W-:Y:S02]  /*24200*/  LOP3.LUT R3, R2, 0xfffffffe, RZ, 0xc0, !PT ;  /* 0xfffffffe02037812 */ /* 0x000fe400078ec0ff */
[----:B------:R-:W-:-:S03]  /*24210*/  MOV R2, 0x400 ;  /* 0x0000040000027802 */ /* 0x000fc60000000f00 */
[----:B------:R-:W-:Y:S01]  /*24220*/  IMAD.IADD R0, R0, 0x1, -R3 ;  /* 0x0000000100007824 */ /* 0x000fe200078e0a03 */
[----:B---3--:R-:W-:-:S04]  /*24230*/  LEA R7, R5, R2, 0x18 ;  /* 0x0000000205077211 */ /* 0x008fc800078ec0ff */
[----:B------:R-:W-:-:S04]  /*24240*/  SHF.L.U32 R0, R0, 0x1f, RZ ;  /* 0x0000001f00007819 */ /* 0x000fc800000006ff */
[----:B------:R-:W0:Y:S02]  /*24250*/  SYNCS.PHASECHK.TRANS64.TRYWAIT P0, [R7+URZ+0x38820], R0 ;  /* 0x03882000070075a7 */ /* 0x000e24000800017f */
[----:B0-----:R-:W-:Y:S05]  /*24260*/  @!P0 BRA `(.L_x_812) ;  /* 0x00000080000c8947 */ /* 0x001fea0003800000 */
.L_x_1110:
[----:B------:R-:W-:Y:S05]  /*24270*/  BSYNC B0 ;  /* 0x0000000000007941 */ /* 0x000fea0003800000 */
.L_x_811:
[----:B------:R-:W-:-:S03]  /*24280*/  UMOV UR4, 0xffffffff ;  /* 0xffffffff00047882 */ /* 0x000fc60000000000 */
[----:B------:R-:W-:Y:S05]  /*24290*/  BRA.DIV UR4, `(.L_x_813) ;  /* 0x0000008204147947 */ /* 0x000fea000b800000 */
[----:B0-----:R-:W0:Y:S02]  /*242a0*/  S2R R0, SR_TID.X ;  /* 0x0000000000007919 */ /* 0x001e240000002100 */
[----:B0-----:R-:W-:-:S04]  /*242b0*/  SHF.R.U32.HI R0, RZ, 0x5, R0 ;  /* 0x00000005ff007819 */ /* 0x001fc80000011600 */
[----:B------:R-:W-:-:S05]  /*242c0*/  LOP3.LUT R0, R0, 0x3, RZ, 0xc0, !PT ;  /* 0x0000000300007812 */ /* 0x000fca00078ec0ff */
[----:B------:R0:W2:Y:S02]  /*242d0*/  SHFL.IDX PT, R14, R0, RZ, 0x1f ;  /* 0x00001fff000e7589 */ /* 0x0000a400000e0000 */
.L_x_1113:
[----:B--2---:R-:W-:-:S13]  /*242e0*/  ISETP.NE.AND P0, PT, R14, RZ, PT ;  /* 0x000000ff0e00720c */ /* 0x004fda0003f05270 */
[----:B------:R-:W-:Y:S05]  /*242f0*/  @P0 BRA `(.L_x_491) ;  /* 0x0000000000b00947 */ /* 0x000fea0003800000 */
[----:B------:R-:W-:-:S03]  /*24300*/  UMOV UR4, 0xffffffff ;  /* 0xffffffff00047882 */ /* 0x000fc60000000000 */
[----:B------:R-:W-:Y:S05]  /*24310*/  BRA.DIV UR4, `(.L_x_814) ;  /* 0x0000008204287947 */ /* 0x000fea000b800000 */
[----:B------:R-:W-:-:S13]  /*24320*/  ELECT P6, URZ, PT ;  /* 0x00000000003f782f */ /* 0x000fda00038c0000 */
.L_x_1116:
[----:B------:R-:W-:Y:S05]  /*24330*/  @!P6 BRA `(.L_x_491) ;  /* 0x0000000000a0e947 */ /* 0x000fea0003800000 */
[----:B0-----:R-:W2:Y:S02]  /*24340*/  LDL R0, [R1+0x50] ;  /* 0x0000500001007983 */ /* 0x001ea40000100800 */
[----:B--2---:R-:W-:-:S13]  /*24350*/  R2UR UR4, R0 ;  /* 0x00000000000472ca */ /* 0x004fda00000e0000 */
[----:B------:R-:W-:-:S06]  /*24360*/  ULOP3.LUT UR4, UR4, 0x2, URZ, 0xfc, !UPT ;  /* 0x0000000204047892 */ /* 0x000fcc000f8efc3f */
[----:B------:R-:W-:-:S05]  /*24370*/  IMAD.U32 R0, RZ, RZ, UR4 ;  /* 0x00000004ff007e24 */ /* 0x000fca000f8e00ff */
[----:B------:R-:W-:-:S13]  /*24380*/  ISETP.NE.AND P0, PT, R0, 0x3, PT ;  /* 0x000000030000780c */ /* 0x000fda0003f05270 */
[----:B------:R-:W-:Y:S05]  /*24390*/  @!P0 BRA `(.L_x_815) ;  /* 0x0000000000048947 */ /* 0x000fea0003800000 */
[----:B------:R-:W-:Y:S01]  /*243a0*/  BPT.TRAP 0x1 ;  /* 0x000000040000795c */ /* 0x000fe20000300000 */
.L_x_815:
[----:B------:R-:W-:Y:S01]  /*243b0*/  IMAD R5, R28, 0x8, R7 ;  /* 0x000000081c057824 */ /* 0x000fe200078e0207 */
[----:B------:R-:W-:Y:S02]  /*243c0*/  SHF.L.U32 R0, R32, 0x1f, RZ ;  /* 0x0000001f20007819 */ /* 0x000fe400000006ff */
[----:B------:R-:W-:Y:S02]  /*243d0*/  IADD3 R28, R28, 0x1, RZ ;  /* 0x000000011c1c7810 */ /* 0x000fe40007ffe0ff */
[----:B------:R-:W0:Y:S02]  /*243e0*/  SYNCS.PHASECHK.TRANS64.TRYWAIT P1, [R5+URZ+0x38840], R0 ;  /* 0x03884000050075a7 */ /* 0x000e24000802017f */
[----:B------:R-:W-:-:S04]  /*243f0*/  ISETP.NE.AND P2, PT, R28, 0x2, PT ;  /* 0x000000021c00780c */ /* 0x000fc80003f45270 */
[----:B------:R-:W-:Y:S01]  /*24400*/  SEL R3, RZ, 0x1, P2 ;  /* 0x00000001ff037807 */ /* 0x000fe20001000000 */
[----:B0-----:R-:W-:Y:S08]  /*24410*/  @!P1 BRA `(.L_x_816) ;  /* 0x0000008000089947 */ /* 0x001ff00003800000 */
.L_x_1117:
[----:B------:R-:W-:Y:S02]  /*24420*/  SEL R28, R28, RZ, P2 ;  /* 0x000000ff1c1c7207 */ /* 0x000fe40001000000 */
[----:B------:R-:W-:Y:S01]  /*24430*/  LOP3.LUT R2, R32, R3, RZ, 0x3c, !PT ;  /* 0x0000000320027212 */ /* 0x000fe200078e3cff */
[----:B------:R-:W-:Y:S06]  /*24440*/  @!P0 BRA `(.L_x_817) ;  /* 0x0000000000048947 */ /* 0x000fec0003800000 */
[----:B------:R-:W-:Y:S01]  /*24450*/  BPT.TRAP 0x1 ;  /* 0x000000040000795c */ /* 0x000fe20000300000 */
.L_x_817:
[----:B------:R-:W-:Y:S01]  /*24460*/  IMAD R3, R28, 0x8, R7 ;  /* 0x000000081c037824 */ /* 0x000fe200078e0207 */
[----:B------:R-:W-:-:S04]  /*24470*/  SHF.L.U32 R2, R2, 0x1f, RZ ;  /* 0x0000001f02027819 */ /* 0x000fc800000006ff */
[----:B------:R-:W2:Y:S02]  /*24480*/  SYNCS.PHASECHK.TRANS64.TRYWAIT P1, [R3+URZ+0x38840], R2 ;  /* 0x03884002030075a7 */ /* 0x000ea4000802017f */
[----:B--2---:R-:W-:Y:S05]  /*24490*/  @!P1 BRA `(.L_x_818) ;  /* 0x0000007c00fc9947 */ /* 0x004fea0003800000 */
.L_x_1118:
[----:B------:R-:W-:Y:S05]  /*244a0*/  @!P0 BRA `(.L_x_819) ;  /* 0x0000000000048947 */ /* 0x000fea0003800000 */
[----:B------:R-:W-:Y:S01]  /*244b0*/  BPT.TRAP 0x1 ;  /* 0x000000040000795c */ /* 0x000fe20000300000 */
.L_x_819:
[----:B------:R-:W3:Y:S02]  /*244c0*/  SYNCS.PHASECHK.TRANS64.TRYWAIT P1, [R5+URZ+0x38860], R0 ;  /* 0x03886000050075a7 */ /* 0x000ee4000802017f */
[----:B---3--:R-:W-:Y:S05]  /*244d0*/  @!P1 BRA `(.L_x_820) ;  /* 0x0000008000009947 */ /* 0x008fea0003800000 */
.L_x_1119:
[----:B------:R-:W-:Y:S05]  /*244e0*/  @!P0 BRA `(.L_x_821) ;  /* 0x0000000000048947 */ /* 0x000fea0003800000 */
[----:B------:R-:W-:Y:S01]  /*244f0*/  BPT.TRAP 0x1 ;  /* 0x000000040000795c */ /* 0x000fe20000300000 */
.L_x_821:
[----:B------:R-:W4:Y:S02]  /*24500*/  SYNCS.PHASECHK.TRANS64.TRYWAIT P1, [R3+URZ+0x38860], R2 ;  /* 0x03886002030075a7 */ /* 0x000f24000802017f */
[----:B----4-:R-:W-:Y:S05]  /*24510*/  @!P1 BRA `(.L_x_822) ;  /* 0x0000008000049947 */ /* 0x010fea0003800000 */
.L_x_1120:
[----:B------:R-:W-:Y:S05]  /*24520*/  @!P0 BRA `(.L_x_823) ;  /* 0x0000000000048947 */ /* 0x000fea0003800000 */
[----:B------:R-:W-:Y:S01]  /*24530*/  BPT.TRAP 0x1 ;  /* 0x000000040000795c */ /* 0x000fe20000300000 */
.L_x_823:
[----:B------:R-:W5:Y:S02]  /*24540*/  SYNCS.PHASECHK.TRANS64.TRYWAIT P1, [R5+URZ+0x38880], R0 ;  /* 0x03888000050075a7 */ /* 0x000f64000802017f */
[----:B-----5:R-:W-:Y:S05]  /*24550*/  @!P1 BRA `(.L_x_824) ;  /* 0x0000008000089947 */ /* 0x020fea0003800000 */
.L_x_1121:
[----:B------:R-:W-:Y:S05]  /*24560*/  @!P0 BRA `(.L_x_825) ;  /* 0x0000000000048947 */ /* 0x000fea0003800000 */
[----:B------:R-:W-:Y:S01]  /*24570*/  BPT.TRAP 0x1 ;  /* 0x000000040000795c */ /* 0x000fe20000300000 */
.L_x_825:
[----:B------:R0:W0:Y:S02]  /*24580*/  SYNCS.PHASECHK.TRANS64.TRYWAIT P0, [R3+URZ+0x38880], R2 ;  /* 0x03888002030075a7 */ /* 0x000024000800017f */
[----:B0-----:R-:W-:Y:S05]  /*24590*/  @!P0 NANOSLEEP.SYNCS 0x989680 ;  /* 0x009896800000895d */ /* 0x001fea0003900000 */
[----:B------:R-:W0:Y:S02]  /*245a0*/  @!P0 SYNCS.PHASECHK.TRANS64 P0, [R3+URZ+0x38880], R2 ;  /* 0x03888002030085a7 */ /* 0x000e24000800007f */
[----:B0-----:R-:W-:Y:S05]  /*245b0*/  @!P0 BRA `(.L_x_825) ;  /* 0xfffffffc00f08947 */ /* 0x001fea000383ffff */
.L_x_491:
[----:B------:R-:W-:Y:S05]  /*245c0*/  BSYNC B8 ;  /* 0x0000000000087941 */ /* 0x000fea0003800000 */
.L_x_488:
[----:B------:R-:W-:Y:S05]  /*245d0*/  EXIT ;  /* 0x000000000000794d */ /* 0x000fea0003800000 */
.L_x_513:
[----:B---3--:R3:W4:Y:S02]  /*245e0*/  SYNCS.PHASECHK.TRANS64.TRYWAIT P6, [R4+URZ+0x38890], R107 ;  /* 0x0388906b040075a7 */ /* 0x00872400080c017f */
[----:B----4-:R-:W-:Y:S05]  /*245f0*/  @!P6 NANOSLEEP.SYNCS 0x989680 ;  /* 0x009896800000e95d */ /* 0x010fea0003900000 */
[----:B------:R-:W4:Y:S02]  /*24600*/  @!P6 SYNCS.PHASECHK.TRANS64 P6, [R4+URZ+0x38890], R107 ;  /* 0x0388906b0400e5a7 */ /* 0x000f2400080c007f */
[----:B----4-:R-:W-:Y:S05]  /*24610*/  @!P6 BRA `(.L_x_513) ;  /* 0xfffffffc00f0e947 */ /* 0x010fea000383ffff */
[----:B------:R-:W-:Y:S05]  /*24620*/  BRA `(.L_x_826) ;  /* 0xfffffde400c87947 */ /* 0x000fea000383ffff */
.L_x_514:
[----:B------:R-:W-:Y:S01]  /*24630*/  BSSY B1, `(.L_x_827) ;  /* 0x0000008000017945 */ /* 0x000fe20003800000 */
[----:B--2---:R-:W-:Y:S01]  /*24640*/  IMAD.MOV.U32 R13, RZ, RZ, R111 ;  /* 0x000000ffff0d7224 */ /* 0x004fe200078e006f */
[----:B------:R-:W-:Y:S01]  /*24650*/  MOV R11, 0x181f ;  /* 0x0000181f000b7802 */ /* 0x000fe20000000f00 */
[----:B------:R-:W-:Y:S02]  /*24660*/  IMAD.MOV.U32 R12, RZ, RZ, RZ ;  /* 0x000000ffff0c7224 */ /* 0x000fe400078e00ff */
[----:B------:R-:W-:-:S07]  /*24670*/  IMAD.MOV.U32 R15, RZ, RZ, -0x1 ;  /* 0xffffffffff0f7424 */ /* 0x000fce00078e00ff */
[----:B01-3--:R-:W-:Y:S05]  /*24680*/  WARPSYNC.COLLECTIVE R15, `(.L_x_828) ;  /* 0x000000000f087348 */ /* 0x00bfea0003c00000 */
[----:B------:R2:W4:Y:S02]  /*24690*/  SHFL.IDX P6, R14, R13, R12, R11 ;  /* 0x0000000c0d0e7389 */ /* 0x00052400000c000b */
[----:B01234-:R-:W-:Y:S01]  /*246a0*/  ENDCOLLECTIVE ;  /* 0x000000000000791b */ /* 0x01ffe20003800000 */
.L_x_828:
[----:B------:R-:W-:Y:S05]  /*246b0*/  BSYNC B1 ;  /* 0x0000000000017941 */ /* 0x000fea0003800000 */
.L_x_827:
[----:B------:R-:W-:Y:S01]  /*246c0*/  IMAD.MOV.U32 R13, RZ, RZ, R110 ;  /* 0x000000ffff0d7224 */ /* 0x000fe200078e006e */
[----:B------:R-:W-:Y:S01]  /*246d0*/  MOV R12, RZ ;  /* 0x000000ff000c7202 */ /* 0x000fe20000000f00 */
[----:B------:R-:W-:Y:S02]  /*246e0*/  IMAD.MOV.U32 R11, RZ, RZ, 0x181f ;  /* 0x0000181fff0b7424 */ /* 0x000fe400078e00ff */
[----:B------:R-:W-:Y:S02]  /*246f0*/  IMAD.MOV.U32 R15, RZ, RZ, -0x1 ;  /* 0xffffffffff0f7424 */ /* 0x000fe400078e00ff */
[----:B------:R-:W-:-:S07]  /*24700*/  IMAD.MOV.U32 R78, RZ, RZ, R14 ;  /* 0x000000ffff4e7224 */ /* 0x000fce00078e000e */
[----:B------:R-:W-:Y:S05]  /*24710*/  WARPSYNC.COLLECTIVE R15, `(.L_x_829) ;  /* 0x000000000f087348 */ /* 0x000fea0003c00000 */
[----:B------:R0:W1:Y:S02]  /*24720*/  SHFL.IDX P6, R14, R13, R12, R11 ;  /* 0x0000000c0d0e7389 */ /* 0x00006400000c000b */
[----:B01----:R-:W-:Y:S01]  /*24730*/  ENDCOLLECTIVE ;  /* 0x000000000000791b */ /* 0x003fe20003800000 */
.L_x_829:
[----:B------:R-:W-:Y:S01]  /*24740*/  IMAD.MOV.U32 R79, RZ, RZ, R14 ;  /* 0x000000ffff4f7224 */ /* 0x000fe200078e000e */
[----:B------:R-:W-:Y:S06]  /*24750*/  BRA `(.L_x_830) ;  /* 0xfffffde400907947 */ /* 0x000fec000383ffff */
.L_x_523:
[----:B------:R-:W-:Y:S01]  /*24760*/  BSSY B1, `(.L_x_831) ;  /* 0x0000008000017945 */ /* 0x000fe20003800000 */
[----:B0-2---:R-:W-:Y:S01]  /*24770*/  MOV R13, R111 ;  /* 0x0000006f000d7202 */ /* 0x005fe20000000f00 */
[----:B------:R-:W-:Y:S02]  /*24780*/  IMAD.MOV.U32 R12, RZ, RZ, 0x1 ;  /* 0x00000001ff0c7424 */ /* 0x000fe400078e00ff */
[----:B------:R-:W-:Y:S02]  /*24790*/  IMAD.MOV.U32 R11, RZ, RZ, 0x181f ;  /* 0x0000181fff0b7424 */ /* 0x000fe400078e00ff */
[----:B------:R-:W-:-:S07]  /*247a0*/  IMAD.MOV.U32 R15, RZ, RZ, -0x1 ;  /* 0xffffffffff0f7424 */ /* 0x000fce00078e00ff */
[----:B-1-34-:R-:W-:Y:S05]  /*247b0*/  WARPSYNC.COLLECTIVE R15, `(.L_x_832) ;  /* 0x000000000f087348 */ /* 0x01afea0003c00000 */
[----:B------:R0:W2:Y:S02]  /*247c0*/  SHFL.IDX P6, R14, R13, R12, R11 ;  /* 0x0000000c0d0e7389 */ /* 0x0000a400000c000b */
[----:B01234-:R-:W-:Y:S01]  /*247d0*/  ENDCOLLECTIVE ;  /* 0x000000000000791b */ /* 0x01ffe20003800000 */
.L_x_832:
[----:B------:R-:W-:Y:S05]  /*247e0*/  BSYNC B1 ;  /* 0x0000000000017941 */ /* 0x000fea0003800000 */
.L_x_831:
[----:B------:R-:W-:Y:S01]  /*247f0*/  IMAD.MOV.U32 R13, RZ, RZ, R110 ;  /* 0x000000ffff0d7224 */ /* 0x000fe200078e006e */
[----:B------:R-:W-:Y:S01]  /*24800*/  MOV R15, 0xffffffff ;  /* 0xffffffff000f7802 */ /* 0x000fe20000000f00 */
[----:B------:R-:W-:Y:S01]  /*24810*/  IMAD.MOV.U32 R12, RZ, RZ, 0x1 ;  /* 0x00000001ff0c7424 */ /* 0x000fe200078e00ff */
[----:B------:R-:W-:Y:S01]  /*24820*/  MOV R70, R14 ;  /* 0x0000000e00467202 */ /* 0x000fe20000000f00 */
[----:B------:R-:W-:-:S07]  /*24830*/  IMAD.MOV.U32 R11, RZ, RZ, 0x181f ;  /* 0x0000181fff0b7424 */ /* 0x000fce00078e00ff */
[----:B------:R-:W-:Y:S05]  /*24840*/  WARPSYNC.COLLECTIVE R15, `(.L_x_833) ;  /* 0x000000000f087348 */ /* 0x000fea0003c00000 */
[----:B------:R0:W1:Y:S02]  /*24850*/  SHFL.IDX P6, R14, R13, R12, R11 ;  /* 0x0000000c0d0e7389 */ /* 0x00006400000c000b */
[----:B01----:R-:W-:Y:S01]  /*24860*/  ENDCOLLECTIVE ;  /* 0x000000000000791b */ /* 0x003fe20003800000 */
.L_x_833:
[----:B------:R-:W-:Y:S01]  /*24870*/  IMAD.MOV.U32 R71, RZ, RZ, R14 ;  /* 0x000000ffff477224 */ /* 0x000fe200078e000e */
[----:B------:R-:W-:Y:S06]  /*24880*/  BRA `(.L_x_834) ;  /* 0xfffffdf000ec7947 */ /* 0x000fec000383ffff */
.L_x_532:
[----:B------:R-:W-:Y:S01]  /*24890*/  BSSY B1, `(.L_x_835) ;  /* 0x0000008000017945 */ /* 0x000fe20003800000 */
[----:B0-2---:R-:W-:Y:S01]  /*248a0*/  IMAD.MOV.U32 R13, RZ, RZ, R111 ;  /* 0x000000ffff0d7224 */ /* 0x005fe200078e006f */
[----:B------:R-:W-:Y:S01]  /*248b0*/  MOV R11, 0x181f ;  /* 0x0000181f000b7802 */ /* 0x000fe20000000f00 */
[----:B------:R-:W-:Y:S02]  /*248c0*/  IMAD.MOV.U32 R12, RZ, RZ, 0x2 ;  /* 0x00000002ff0c7424 */ /* 0x000fe400078e00ff */
[----:B------:R-:W-:-:S07]  /*248d0*/  IMAD.MOV.U32 R15, RZ, RZ, -0x1 ;  /* 0xffffffffff0f7424 */ /* 0x000fce00078e00ff */
[----:B-1-34-:R-:W-:Y:S05]  /*248e0*/  WARPSYNC.COLLECTIVE R15, `(.L_x_836) ;  /* 0x000000000f087348 */ /* 0x01afea0003c00000 */
[----:B------:R0:W2:Y:S02]  /*248f0*/  SHFL.IDX P6, R14, R13, R12, R11 ;  /* 0x0000000c0d0e7389 */ /* 0x0000a400000c000b */
[----:B01234-:R-:W-:Y:S01]  /*24900*/  ENDCOLLECTIVE ;  /* 0x000000000000791b */ /* 0x01ffe20003800000 */
.L_x_836:
[----:B------:R-:W-:Y:S05]  /*24910*/  BSYNC B1 ;  /* 0x0000000000017941 */ /* 0x000fea0003800000 */
.L_x_835:
[----:B------:R-:W-:Y:S01]  /*24920*/  IMAD.MOV.U32 R13, RZ, RZ, R110 ;  /* 0x000000ffff0d7224 */ /* 0x000fe200078e006e */
[----:B------:R-:W-:Y:S01]  /*24930*/  MOV R12, 0x2 ;  /* 0x00000002000c7802 */ /* 0x000fe20000000f00 */
[----:B------:R-:W-:Y:S02]  /*24940*/  IMAD.MOV.U32 R11, RZ, RZ, 0x181f ;  /* 0x0000181fff0b7424 */ /* 0x000fe400078e00ff */
[----:B------:R-:W-:Y:S02]  /*24950*/  IMAD.MOV.U32 R15, RZ, RZ, -0x1 ;  /* 0xffffffffff0f7424 */ /* 0x000fe400078e00ff */
[----:B------:R-:W-:-:S07]  /*24960*/  IMAD.MOV.U32 R60, RZ, RZ, R14 ;  /* 0x000000ffff3c7224 */ /* 0x000fce00078e000e */
[----:B------:R-:W-:Y:S05]  /*24970*/  WARPSYNC.COLLECTIVE R15, `(.L_x_837) ;  /* 0x000000000f087348 */ /* 0x000fea0003c00000 */
[----:B------:R0:W1:Y:S02]  /*24980*/  SHFL.IDX P6, R14, R13, R12, R11 ;  /* 0x0000000c0d0e7389 */ /* 0x00006400000c000b */
[----:B01----:R-:W-:Y:S01]  /*24990*/  ENDCOLLECTIVE ;  /* 0x000000000000791b */ /* 0x003fe20003800000 */
.L_x_837:
[----:B------:R-:W-:Y:S01]  /*249a0*/  IMAD.MOV.U32 R61, RZ, RZ, R14 ;  /* 0x000000ffff3d7224 */ /* 0x000fe200078e000e */
[----:B------:R-:W-:Y:S06]  /*249b0*/  BRA `(.L_x_838) ;  /* 0xfffffe0000547947 */ /* 0x000fec000383ffff */
.L_x_541:
        /* <DEDUP_REMOVED lines=8> */
.L_x_840:
[----:B------:R-:W-:Y:S05]  /*24a40*/  BSYNC B1 ;  /* 0x0000000000017941 */ /* 0x000fea0003800000 */
.L_x_839:
        /* <DEDUP_REMOVED lines=8> */
.L_x_841:
[----:B------:R-:W-:Y:S01]  /*24ad0*/  IMAD.MOV.U32 R53, RZ, RZ, R14 ;  /* 0x000000ffff357224 */ /* 0x000fe200078e000e */
[----:B------:R-:W-:Y:S06]  /*24ae0*/  BRA `(.L_x_842) ;  /* 0xfffffe0c00c07947 */ /* 0x000fec000383ffff */
.L_x_551:
[----:B-1----:R1:W2:Y:S02]  /*24af0*/  SYNCS.PHASECHK.TRANS64.TRYWAIT P3, [R4+URZ+0x38890], R107 ;  /* 0x0388906b040075a7 */ /* 0x0022a4000806017f */
[----:B--2---:R-:W-:Y:S05]  /*24b00*/  @!P3 NANOSLEEP.SYNCS 0x989680 ;  /* 0x009896800000b95d */ /* 0x004fea0003900000 */
[----:B------:R-:W2:Y:S02]  /*24b10*/  @!P3 SYNCS.PHASECHK.TRANS64 P3, [R4+URZ+0x38890], R107 ;  /* 0x0388906b0400b5a7 */ /* 0x000ea4000806007f */
[----:B--2---:R-:W-:Y:S05]  /*24b20*/  @!P3 BRA `(.L_x_551) ;  /* 0xfffffffc00f0b947 */ /* 0x004fea000383ffff */
[----:B------:R-:W-:Y:S05]  /*24b30*/  BRA `(.L_x_843) ;  /* 0xfffffe2000f87947 */ /* 0x000fea000383ffff */
.L_x_552:
[----:B------:R-:W-:Y:S01]  /*24b40*/  BSSY B1, `(.L_x_844) ;  /* 0x0000008000017945 */ /* 0x000fe20003800000 */
[----:B------:R-:W-:Y:S01]  /*24b50*/  IMAD.MOV.U32 R13, RZ, RZ, R111 ;  /* 0x000000ffff0d7224 */ /* 0x000fe200078e006f */
[----:B------:R-:W-:Y:S01]  /*24b60*/  MOV R11, 0x181f ;  /* 0x0000181f000b7802 */ /* 0x000fe20000000f00 */
[----:B------:R-:W-:Y:S02]  /*24b70*/  IMAD.MOV.U32 R12, RZ, RZ, RZ ;  /* 0x000000ffff0c7224 */ /* 0x000fe400078e00ff */
[----:B------:R-:W-:-:S07]  /*24b80*/  IMAD.MOV.U32 R15, RZ, RZ, -0x1 ;  /* 0xffffffffff0f7424 */ /* 0x000fce00078e00ff */
[----:B-1----:R-:W-:Y:S05]  /*24b90*/  WARPSYNC.COLLECTIVE R15, `(.L_x_845) ;  /* 0x000000000f087348 */ /* 0x002fea0003c00000 */
[----:B------:R0:W2:Y:S02]  /*24ba0*/  SHFL.IDX P6, R14, R13, R12, R11 ;  /* 0x0000000c0d0e7389 */ /* 0x0000a400000c000b */
[----:B012---:R-:W-:Y:S01]  /*24bb0*/  ENDCOLLECTIVE ;  /* 0x000000000000791b */ /* 0x007fe20003800000 */
.L_x_845:
[----:B------:R-:W-:Y:S05]  /*24bc0*/  BSYNC B1 ;  /* 0x0000000000017941 */ /* 0x000fea0003800000 */
.L_x_844:
        /* <DEDUP_REMOVED lines=8> */
.L_x_846:
[----:B------:R-:W-:Y:S01]  /*24c50*/  IMAD.MOV.U32 R114, RZ, RZ, R14 ;  /* 0x000000ffff727224 */ /* 0x000fe200078e000e */
[----:B------:R-:W-:Y:S06]  /*24c60*/  BRA `(.L_x_847) ;  /* 0xfffffe2000c47947 */ /* 0x000fec000383ffff */
.L_x_557:
[----:B------:R-:W-:Y:S01]  /*24c70*/  BSSY B1, `(.L_x_848) ;  /* 0x0000008000017945 */ /* 0x000fe20003800000 */
[----:B----4-:R-:W-:Y:S01]  /*24c80*/  MOV R13, R111 ;  /* 0x0000006f000d7202 */ /* 0x010fe20000000f00 */
[----:B------:R-:W-:Y:S02]  /*24c90*/  IMAD.MOV.U32 R12, RZ, RZ, 0x1 ;  /* 0x00000001ff0c7424 */ /* 0x000fe400078e00ff */
[----:B------:R-:W-:Y:S02]  /*24ca0*/  IMAD.MOV.U32 R11, RZ, RZ, 0x181f ;  /* 0x0000181fff0b7424 */ /* 0x000fe400078e00ff */
[----:B------:R-:W-:-:S07]  /*24cb0*/  IMAD.MOV.U32 R15, RZ, RZ, -0x1 ;  /* 0xffffffffff0f7424 */ /* 0x000fce00078e00ff */
[----:B0123--:R-:W-:Y:S05]  /*24cc0*/  WARPSYNC.COLLECTIVE R15, `(.L_x_849) ;  /* 0x000000000f087348 */ /* 0x00ffea0003c00000 */
[----:B------:R4:W0:Y:S02]  /*24cd0*/  SHFL.IDX P6, R14, R13, R12, R11 ;  /* 0x0000000c0d0e7389 */ /* 0x00082400000c000b */
[----:B01234-:R-:W-:Y:S01]  /*24ce0*/  ENDCOLLECTIVE ;  /* 0x000000000000791b */ /* 0x01ffe20003800000 */
.L_x_849:
[----:B------:R-:W-:Y:S05]  /*24cf0*/  BSYNC B1 ;  /* 0x0000000000017941 */ /* 0x000fea0003800000 */
.L_x_848:
        /* <DEDUP_REMOVED lines=8> */
.L_x_850:
[----:B------:R-:W-:Y:S01]  /*24d80*/  IMAD.MOV.U32 R50, RZ, RZ, R14 ;  /* 0x000000ffff327224 */ /* 0x000fe200078e000e */
[----:B------:R-:W-:Y:S06]  /*24d90*/  BRA `(.L_x_851) ;  /* 0xfffffe30004c7947 */ /* 0x000fec000383ffff */
.L_x_562:
[----:B------:R-:W-:Y:S01]  /*24da0*/  BSSY B1, `(.L_x_852) ;  /* 0x0000008000017945 */ /* 0x000fe20003800000 */
[----:B0-----:R-:W-:Y:S01]  /*24db0*/  IMAD.MOV.U32 R13, RZ, RZ, R111 ;  /* 0x000000ffff0d7224 */ /* 0x001fe200078e006f */
[----:B------:R-:W-:Y:S01]  /*24dc0*/  MOV R11, 0x181f ;  /* 0x0000181f000b7802 */ /* 0x000fe20000000f00 */
[----:B------:R-:W-:Y:S02]  /*24dd0*/  IMAD.MOV.U32 R12, RZ, RZ, 0x2 ;  /* 0x00000002ff0c7424 */ /* 0x000fe400078e00ff */
[----:B------:R-:W-:-:S07]  /*24de0*/  IMAD.MOV.U32 R15, RZ, RZ, -0x1 ;  /* 0xffffffffff0f7424 */ /* 0x000fce00078e00ff */
[----:B-1234-:R-:W-:Y:S05]  /*24df0*/  WARPSYNC.COLLECTIVE R15, `(.L_x_853) ;  /* 0x000000000f087348 */ /* 0x01efea0003c00000 */
[----:B------:R0:W0:Y:S02]  /*24e00*/  SHFL.IDX P6, R14, R13, R12, R11 ;  /* 0x0000000c0d0e7389 */ /* 0x00002400000c000b */
[----:B01234-:R-:W-:Y:S01]  /*24e10*/  ENDCOLLECTIVE ;  /* 0x000000000000791b */ /* 0x01ffe20003800000 */
.L_x_853:
[----:B------:R-:W-:Y:S05]  /*24e20*/  BSYNC B1 ;  /* 0x0000000000017941 */ /* 0x000fea0003800000 */
.L_x_852:
        /* <DEDUP_REMOVED lines=8> */
.L_x_854:
[----:B------:R-:W-:Y:S01]  /*24eb0*/  IMAD.MOV.U32 R52, RZ, RZ, R14 ;  /* 0x000000ffff347224 */ /* 0x000fe200078e000e */
[----:B------:R-:W-:Y:S06]  /*24ec0*/  BRA `(.L_x_855) ;  /* 0xfffffe3c00e87947 */ /* 0x000fec000383ffff */
.L_x_567:
[----:B------:R-:W-:Y:S01]  /*24ed0*/  BSSY B1, `(.L_x_856) ;  /* 0x0000008000017945 */ /* 0x000fe20003800000 */
[----:B0-----:R-:W-:Y:S01]  /*24ee0*/  MOV R13, R111 ;  /* 0x0000006f000d7202 */ /* 0x001fe20000000f00 */
[----:B------:R-:W-:Y:S02]  /*24ef0*/  IMAD.MOV.U32 R12, RZ, RZ, 0x3 ;  /* 0x00000003ff0c7424 */ /* 0x000fe400078e00ff */
[----:B------:R-:W-:Y:S02]  /*24f00*/  IMAD.MOV.U32 R11, RZ, RZ, 0x181f ;  /* 0x0000181fff0b7424 */ /* 0x000fe400078e00ff */
[----:B------:R-:W-:-:S07]  /*24f10*/  IMAD.MOV.U32 R15, RZ, RZ, -0x1 ;  /* 0xffffffffff0f7424 */ /* 0x000fce00078e00ff */
[----:B-1234-:R-:W-:Y:S05]  /*24f20*/  WARPSYNC.COLLECTIVE R15, `(.L_x_857) ;  /* 0x000000000f087348 */ /* 0x01efea0003c00000 */
[----:B------:R0:W0:Y:S02]  /*24f30*/  SHFL.IDX P6, R14, R13, R12, R11 ;  /* 0x0000000c0d0e7389 */ /* 0x00002400000c000b */
[----:B01234-:R-:W-:Y:S01]  /*24f40*/  ENDCOLLECTIVE ;  /* 0x000000000000791b */ /* 0x01ffe20003800000 */
.L_x_857:
[----:B------:R-:W-:Y:S05]  /*24f50*/  BSYNC B1 ;  /* 0x0000000000017941 */ /* 0x000fea0003800000 */
.L_x_856:
        /* <DEDUP_REMOVED lines=8> */
.L_x_858:
[----:B------:R-:W-:Y:S01]  /*24fe0*/  IMAD.MOV.U32 R110, RZ, RZ, R14 ;  /* 0x000000ffff6e7224 */ /* 0x000fe200078e000e */
[----:B------:R-:W-:Y:S06]  /*24ff0*/  BRA `(.L_x_859) ;  /* 0xfffffe4c00847947 */ /* 0x000fec000383ffff */
.L_x_572:
[----:B0-----:R0:W1:Y:S02]  /*25000*/  SYNCS.PHASECHK.TRANS64.TRYWAIT P2, [R4+URZ+0x38890], R107 ;  /* 0x0388906b040075a7 */ /* 0x001064000804017f */
[----:B-1----:R-:W-:Y:S05]  /*25010*/  @!P2 NANOSLEEP.SYNCS 0x989680 ;  /* 0x009896800000a95d */ /* 0x002fea0003900000 */
[----:B------:R-:W1:Y:S02]  /*25020*/  @!P2 SYNCS.PHASECHK.TRANS64 P2, [R4+URZ+0x38890], R107 ;  /* 0x0388906b0400a5a7 */ /* 0x000e64000804007f */
[----:B-1----:R-:W-:Y:S05]  /*25030*/  @!P2 BRA `(.L_x_572) ;  /* 0xfffffffc00f0a947 */ /* 0x002fea000383ffff */
[----:B------:R-:W-:Y:S05]  /*25040*/  BRA `(.L_x_860) ;  /* 0xfffffe5c007c7947 */ /* 0x000fea000383ffff */
.L_x_573:
[----:B------:R-:W-:Y:S01]  /*25050*/  BSSY B1, `(.L_x_861) ;  /* 0x0000008000017945 */ /* 0x000fe20003800000 */
[----:B------:R-:W-:Y:S01]  /*25060*/  IMAD.MOV.U32 R13, RZ, RZ, R46 ;  /* 0x000000ffff0d7224 */ /* 0x000fe200078e002e */
[----:B------:R-:W-:Y:S01]  /*25070*/  MOV R11, 0x181f ;  /* 0x0000181f000b7802 */ /* 0x000fe20000000f00 */
[----:B------:R-:W-:Y:S02]  /*25080*/  IMAD.MOV.U32 R12, RZ, RZ, RZ ;  /* 0x000000ffff0c7224 */ /* 0x000fe400078e00ff */
[----:B------:R-:W-:-:S07]  /*25090*/  IMAD.MOV.U32 R15, RZ, RZ, -0x1 ;  /* 0xffffffffff0f7424 */ /* 0x000fce00078e00ff */
[----:B0-----:R-:W-:Y:S05]  /*250a0*/  WARPSYNC.COLLECTIVE R15, `(.L_x_862) ;  /* 0x000000000f087348 */ /* 0x001fea0003c00000 */
[----:B------:R1:W2:Y:S02]  /*250b0*/  SHFL.IDX P6, R14, R13, R12, R11 ;  /* 0x0000000c0d0e7389 */ /* 0x0002a400000c000b */
[----:B012---:R-:W-:Y:S01]  /*250c0*/  ENDCOLLECTIVE ;  /* 0x000000000000791b */ /* 0x007fe20003800000 */
.L_x_862:
[----:B------:R-:W-:Y:S05]  /*250d0*/  BSYNC B1 ;  /* 0x0000000000017941 */ /* 0x000fea0003800000 */
.L_x_861:
        /* <DEDUP_REMOVED lines=8> */
.L_x_863:
[----:B------:R-:W-:Y:S05]  /*25160*/  BRA `(.L_x_864) ;  /* 0xfffffe5c00a07947 */ /* 0x000fea000383ffff */
.L_x_576:
[----:B------:R-:W-:Y:S01]  /*25170*/  BSSY B1, `(.L_x_865) ;  /* 0x0000008000017945 */ /* 0x000fe20003800000 */
[----:B----4-:R-:W-:Y:S01]  /*25180*/  IMAD.MOV.U32 R13, RZ, RZ, R46 ;  /* 0x000000ffff0d7224 */ /* 0x010fe200078e002e */
[----:B------:R-:W-:Y:S01]  /*25190*/  MOV R12, 0x1 ;  /* 0x00000001000c7802 */ /* 0x000fe20000000f00 */
[----:B------:R-:W-:Y:S02]  /*251a0*/  IMAD.MOV.U32 R11, RZ, RZ, 0x181f ;  /* 0x0000181fff0b7424 */ /* 0x000fe400078e00ff */
[----:B------:R-:W-:-:S07]  /*251b0*/  IMAD.MOV.U32 R15, RZ, RZ, -0x1 ;  /* 0xffffffffff0f7424 */ /* 0x000fce00078e00ff */
[----:B0123--:R-:W-:Y:S05]  /*251c0*/  WARPSYNC.COLLECTIVE R15, `(.L_x_866) ;  /* 0x000000000f087348 */ /* 0x00ffea0003c00000 */
[----:B---3--:R3:W4:Y:S02]  /*251d0*/  SHFL.IDX P6, R14, R13, R12, R11 ;  /* 0x0000000c0d0e7389 */ /* 0x00872400000c000b */
[----:B01234-:R-:W-:Y:S01]  /*251e0*/  ENDCOLLECTIVE ;  /* 0x000000000000791b */ /* 0x01ffe20003800000 */
.L_x_866:
[----:B------:R-:W-:Y:S05]  /*251f0*/  BSYNC B1 ;  /* 0x0000000000017941 */ /* 0x000fea0003800000 */
.L_x_865:
[----:B------:R-:W-:Y:S01]  /*25200*/  MOV R13, R45 ;  /* 0x0000002d000d7202 */ /* 0x000fe20000000f00 */
[----:B------:R-:W-:Y:S02]  /*25210*/  IMAD.MOV.U32 R12, RZ, RZ, 0x1 ;  /* 0x00000001ff0c7424 */ /* 0x000fe400078e00ff */
[----:B------:R-:W-:Y:S02]  /*25220*/  IMAD.MOV.U32 R11, RZ, RZ, 0x181f ;  /* 0x0000181fff0b7424 */ /* 0x000fe400078e00ff */
[----:B------:R-:W-:Y:S02]  /*25230*/  IMAD.MOV.U32 R15, RZ, RZ, -0x1 ;  /* 0xffffffffff0f7424 */ /* 0x000fe400078e00ff */
[----:B------:R-:W-:-:S07]  /*25240*/  IMAD.MOV.U32 R44, RZ, RZ, R14 ;  /* 0x000000ffff2c7224 */ /* 0x000fce00078e000e */
[----:B------:R-:W-:Y:S05]  /*25250*/  WARPSYNC.COLLECTIVE R15, `(.L_x_867) ;  /* 0x000000000f087348 */ /* 0x000fea0003c00000 */
[----:B------:R0:W1:Y:S02]  /*25260*/  SHFL.IDX P6, R14, R13, R12, R11 ;  /* 0x0000000c0d0e7389 */ /* 0x00006400000c000b */
[----:B01----:R-:W-:Y:S01]  /*25270*/  ENDCOLLECTIVE ;  /* 0x000000000000791b */ /* 0x003fe20003800000 */
.L_x_867:
[----:B------:R-:W-:Y:S05]  /*25280*/  BRA `(.L_x_868) ;  /* 0xfffffe5c00a07947 */ /* 0x000fea000383ffff */
.L_x_579:
[----:B------:R-:W-:Y:S01]  /*25290*/  BSSY B1, `(.L_x_869) ;  /* 0x0000008000017945 */ /* 0x000fe20003800000 */
[----:B----4-:R-:W-:Y:S01]  /*252a0*/  MOV R13, R46 ;  /* 0x0000002e000d7202 */ /* 0x010fe20000000f00 */
[----:B------:R-:W-:Y:S02]  /*252b0*/  IMAD.MOV.U32 R12, RZ, RZ, 0x2 ;  /* 0x00000002ff0c7424 */ /* 0x000fe400078e00ff */
[----:B------:R-:W-:Y:S02]  /*252c0*/  IMAD.MOV.U32 R11, RZ, RZ, 0x181f ;  /* 0x0000181fff0b7424 */ /* 0x000fe400078e00ff */
[----:B------:R-:W-:-:S07]  /*252d0*/  IMAD.MOV.U32 R15, RZ, RZ, -0x1 ;  /* 0xffffffffff0f7424 */ /* 0x000fce00078e00ff */
[----:B0123--:R-:W-:Y:S05]  /*252e0*/  WARPSYNC.COLLECTIVE R15, `(.L_x_870) ;  /* 0x000000000f087348 */ /* 0x00ffea0003c00000 */
[----:B---3--:R3:W4:Y:S02]  /*252f0*/  SHFL.IDX P6, R14, R13, R12, R11 ;  /* 0x0000000c0d0e7389 */ /* 0x00872400000c000b */
[----:B01234-:R-:W-:Y:S01]  /*25300*/  ENDCOLLECTIVE ;  /* 0x000000000000791b */ /* 0x01ffe20003800000 */
.L_x_870:
[----:B------:R-:W-:Y:S05]  /*25310*/  BSYNC B1 ;  /* 0x0000000000017941 */ /* 0x000fea0003800000 */
.L_x_869:
        /* <DEDUP_REMOVED lines=8> */
.L_x_871:
[----:B------:R-:W-:Y:S05]  /*253a0*/  BRA `(.L_x_872) ;  /* 0xfffffe5c00a47947 */ /* 0x000fea000383ffff */
.L_x_582:
[----:B------:R-:W-:Y:S01]  /*253b0*/  BSSY B1, `(.L_x_873) ;  /* 0x0000008000017945 */ /* 0x000fe20003800000 */
[----:B0-----:R-:W-:Y:S01]  /*253c0*/  IMAD.MOV.U32 R13, RZ, RZ, R46 ;  /* 0x000000ffff0d7224 */ /* 0x001fe200078e002e */
[----:B------:R-:W-:Y:S01]  /*253d0*/  MOV R15, 0xffffffff ;  /* 0xffffffff000f7802 */ /* 0x000fe20000000f00 */
[----:B------:R-:W-:Y:S02]  /*253e0*/  IMAD.MOV.U32 R12, RZ, RZ, 0x3 ;  /* 0x00000003ff0c7424 */ /* 0x000fe400078e00ff */
[----:B------:R-:W-:-:S07]  /*253f0*/  IMAD.MOV.U32 R11, RZ, RZ, 0x181f ;  /* 0x0000181fff0b7424 */ /* 0x000fce00078e00ff */
[----:B-1234-:R-:W-:Y:S05]  /*25400*/  WARPSYNC.COLLECTIVE R15, `(.L_x_874) ;  /* 0x000000000f087348 */ /* 0x01efea0003c00000 */
[----:B----4-:R0:W4:Y:S02]  /*25410*/  SHFL.IDX P6, R14, R13, R12, R11 ;  /* 0x0000000c0d0e7389 */ /* 0x01012400000c000b */
[----:B01234-:R-:W-:Y:S01]  /*25420*/  ENDCOLLECTIVE ;  /* 0x000000000000791b */ /* 0x01ffe20003800000 */
.L_x_874:
[----:B------:R-:W-:Y:S05]  /*25430*/  BSYNC B1 ;  /* 0x0000000000017941 */ /* 0x000fea0003800000 */
.L_x_873:
        /* <DEDUP_REMOVED lines=8> */
.L_x_875:
[----:B------:R-:W-:Y:S05]  /*254c0*/  BRA `(.L_x_876) ;  /* 0xfffffe5c00a87947 */ /* 0x000fea000383ffff */
.L_x_586:
[----:B------:R0:W0:Y:S02]  /*254d0*/  SYNCS.PHASECHK.TRANS64.TRYWAIT P3, [R4+URZ+0x388b0], R107 ;  /* 0x0388b06b040075a7 */ /* 0x000024000806017f */
[----:B0-----:R-:W-:Y:S05]  /*254e0*/  @!P3 NANOSLEEP.SYNCS 0x989680 ;  /* 0x009896800000b95d */ /* 0x001fea0003900000 */
[----:B------:R-:W0:Y:S02]  /*254f0*/  @!P3 SYNCS.PHASECHK.TRANS64 P3, [R4+URZ+0x388b0], R107 ;  /* 0x0388b06b0400b5a7 */ /* 0x000e24000806007f */
[----:B0-----:R-:W-:Y:S05]  /*25500*/  @!P3 BRA `(.L_x_586) ;  /* 0xfffffffc00f0b947 */ /* 0x001fea000383ffff */
[----:B------:R-:W-:Y:S05]  /*25510*/  BRA `(.L_x_877) ;  /* 0xfffffe6000207947 */ /* 0x000fea000383ffff */
.L_x_598:
[----:B------:R-:W-:Y:S01]  /*25520*/  BSSY B0, `(.L_x_878) ;  /* 0x0000007000007945 */ /* 0x000fe20003800000 */
[----:B------:R-:W-:Y:S01]  /*25530*/  IMAD.MOV.U32 R12, RZ, RZ, RZ ;  /* 0x000000ffff0c7224 */ /* 0x000fe200078e00ff */
[----:B------:R-:W-:Y:S01]  /*25540*/  MOV R15, 0xffffffff ;  /* 0xffffffff000f7802 */ /* 0x000fe20000000f00 */
[----:B------:R-:W-:-:S07]  /*25550*/  IMAD.MOV.U32 R11, RZ, RZ, 0x1f ;  /* 0x0000001fff0b7424 */ /* 0x000fce00078e00ff */
[----:B-----5:R-:W-:Y:S05]  /*25560*/  WARPSYNC.COLLECTIVE R15, `(.L_x_879) ;  /* 0x000000000f087348 */ /* 0x020fea0003c00000 */
[----:B------:R0:W1:Y:S02]  /*25570*/  SHFL.IDX P6, R14, R13, R12, R11 ;  /* 0x0000000c0d0e7389 */ /* 0x00006400000c000b */
[----:B01---5:R-:W-:Y:S01]  /*25580*/  ENDCOLLECTIVE ;  /* 0x000000000000791b */ /* 0x023fe20003800000 */
.L_x_879:
[----:B------:R-:W-:Y:S05]  /*25590*/  BSYNC B0 ;  /* 0x0000000000007941 */ /* 0x000fea0003800000 */
.L_x_878:
[----:B------:R-:W-:Y:S05]  /*255a0*/  BRA `(.L_x_880) ;  /* 0xfffffe6c00947947 */ /* 0x000fea000383ffff */
.L_x_608:
[----:B------:R-:W-:Y:S01]  /*255b0*/  BSSY B1, `(.L_x_881) ;  /* 0x0000008000017945 */ /* 0x000fe20003800000 */
[----:B0-----:R-:W-:Y:S01]  /*255c0*/  IMAD.MOV.U32 R13, RZ, RZ, R26 ;  /* 0x000000ffff0d7224 */ /* 0x001fe200078e001a */
[----:B------:R-:W-:Y:S01]  /*255d0*/  MOV R15, 0xffffffff ;  /* 0xffffffff000f7802 */ /* 0x000fe20000000f00 */
[----:B------:R-:W-:Y:S02]  /*255e0*/  IMAD.MOV.U32 R12, RZ, RZ, RZ ;  /* 0x000000ffff0c7224 */ /* 0x000fe400078e00ff */
[----:B------:R-:W-:-:S07]  /*255f0*/  IMAD.MOV.U32 R11, RZ, RZ, 0x181f ;  /* 0x0000181fff0b7424 */ /* 0x000fce00078e00ff */
[----:B------:R-:W-:Y:S05]  /*25600*/  WARPSYNC.COLLECTIVE R15, `(.L_x_882) ;  /* 0x000000000f087348 */ /* 0x000fea0003c00000 */
[----:B------:R0:W1:Y:S02]  /*25610*/  SHFL.IDX P6, R14, R13, R12, R11 ;  /* 0x0000000c0d0e7389 */ /* 0x00006400000c000b */
[----:B01----:R-:W-:Y:S01]  /*25620*/  ENDCOLLECTIVE ;  /* 0x000000000000791b */ /* 0x003fe20003800000 */
.L_x_882:
[----:B------:R-:W-:Y:S05]  /*25630*/  BSYNC B1 ;  /* 0x0000000000017941 */ /* 0x000fea0003800000 */
.L_x_881:
[----:B------:R-:W-:Y:S01]  /*25640*/  IMAD.MOV.U32 R13, RZ, RZ, R24 ;  /* 0x000000ffff0d7224 */ /* 0x000fe200078e0018 */
[----:B------:R-:W-:Y:S01]  /*25650*/  MOV R11, 0x181f ;  /* 0x0000181f000b7802 */ /* 0x000fe20000000f00 */
[----:B------:R-:W-:Y:S02]  /*25660*/  IMAD.MOV.U32 R12, RZ, RZ, RZ ;  /* 0x000000ffff0c7224 */ /* 0x000fe400078e00ff */
[----:B------:R-:W-:Y:S02]  /*25670*/  IMAD.MOV.U32 R15, RZ, RZ, -0x1 ;  /* 0xffffffffff0f7424 */ /* 0x000fe400078e00ff */
[----:B------:R-:W-:-:S07]  /*25680*/  IMAD.MOV.U32 R0, RZ, RZ, R14 ;  /* 0x000000ffff007224 */ /* 0x000fce00078e000e */
[----:B------:R-:W-:Y:S05]  /*25690*/  WARPSYNC.COLLECTIVE R15, `(.L_x_883) ;  /* 0x000000000f087348 */ /* 0x000fea0003c00000 */
[----:B------:R0:W1:Y:S02]  /*256a0*/  SHFL.IDX P6, R14, R13, R12, R11 ;  /* 0x0000000c0d0e7389 */ /* 0x00006400000c000b */
[----:B01----:R-:W-:Y:S01]  /*256b0*/  ENDCOLLECTIVE ;  /* 0x000000000000791b */ /* 0x003fe20003800000 */
.L_x_883:
[----:B------:R-:W-:Y:S02]  /*256c0*/  IMAD.MOV.U32 R13, RZ, RZ, R27 ;  /* 0x000000ffff0d7224 */ /* 0x000fe400078e001b */
[----:B------:R-:W-:-:S07]  /*256d0*/  IMAD.MOV.U32 R3, RZ, RZ, R14 ;  /* 0x000000ffff037224 */ /* 0x000fce00078e000e */
[----:B------:R-:W-:Y:S05]  /*256e0*/  WARPSYNC.COLLECTIVE R15, `(.L_x_884) ;  /* 0x000000000f087348 */ /* 0x000fea0003c00000 */
[----:B------:R0:W1:Y:S02]  /*256f0*/  SHFL.IDX P6, R14, R13, R12, R11 ;  /* 0x0000000c0d0e7389 */ /* 0x00006400000c000b */
[----:B01----:R-:W-:Y:S01]  /*25700*/  ENDCOLLECTIVE ;  /* 0x000000000000791b */ /* 0x003fe20003800000 */
.L_x_884:
[----:B------:R-:W-:Y:S01]  /*25710*/  IMAD.MOV.U32 R13, RZ, RZ, R94 ;  /* 0x000000ffff0d7224 */ /* 0x000fe200078e005e */
[----:B------:R-:W-:-:S07]  /*25720*/  MOV R4, R14 ;  /* 0x0000000e00047202 */ /* 0x000fce0000000f00 */
[----:B------:R-:W-:Y:S05]  /*25730*/  WARPSYNC.COLLECTIVE R15, `(.L_x_885) ;  /* 0x000000000f087348 */ /* 0x000fea0003c00000 */
[----:B------:R0:W1:Y:S02]  /*25740*/  SHFL.IDX P6, R14, R13, R12, R11 ;  /* 0x0000000c0d0e7389 */ /* 0x00006400000c000b */
[----:B01----:R-:W-:Y:S01]  /*25750*/  ENDCOLLECTIVE ;  /* 0x000000000000791b */ /* 0x003fe20003800000 */
.L_x_885:
[----:B------:R-:W-:Y:S05]  /*25760*/  BRA `(.L_x_886) ;  /* 0xfffffe7000887947 */ /* 0x000fea000383ffff */
.L_x_612:
[----:B0-----:R0:W1:Y:S02]  /*25770*/  SYNCS.PHASECHK.TRANS64.TRYWAIT P0, [R23+URZ+0x38800], R32 ;  /* 0x03880020170075a7 */ /* 0x001064000800017f */
[----:B-1----:R-:W-:Y:S05]  /*25780*/  @!P0 NANOSLEEP.SYNCS 0x989680 ;  /* 0x009896800000895d */ /* 0x002fea0003900000 */
[----:B------:R-:W1:Y:S02]  /*25790*/  @!P0 SYNCS.PHASECHK.TRANS64 P0, [R23+URZ+0x38800], R32 ;  /* 0x03880020170085a7 */ /* 0x000e64000800007f */
[----:B-1----:R-:W-:Y:S05]  /*257a0*/  @!P0 BRA `(.L_x_612) ;  /* 0xfffffffc00f08947 */ /* 0x002fea000383ffff */
[----:B------:R-:W-:Y:S05]  /*257b0*/  BRA `(.L_x_887) ;  /* 0xfffffe7400c07947 */ /* 0x000fea000383ffff */
.L_x_628:
[----:B------:R-:W-:Y:S01]  /*257c0*/  BSSY B1, `(.L_x_888) ;  /* 0x0000008000017945 */ /* 0x000fe20003800000 */
[----:B0-----:R-:W-:Y:S01]  /*257d0*/  IMAD.MOV.U32 R13, RZ, RZ, R26 ;  /* 0x000000ffff0d7224 */ /* 0x001fe200078e001a */
[----:B------:R-:W-:Y:S01]  /*257e0*/  MOV R11, 0x181f ;  /* 0x0000181f000b7802 */ /* 0x000fe20000000f00 */
[----:B------:R-:W-:Y:S02]  /*257f0*/  IMAD.MOV.U32 R12, RZ, RZ, RZ ;  /* 0x000000ffff0c7224 */ /* 0x000fe400078e00ff */
[----:B------:R-:W-:-:S07]  /*25800*/  IMAD.MOV.U32 R15, RZ, RZ, -0x1 ;  /* 0xffffffffff0f7424 */ /* 0x000fce00078e00ff */
[----:B------:R-:W-:Y:S05]  /*25810*/  WARPSYNC.COLLECTIVE R15, `(.L_x_889) ;  /* 0x000000000f087348 */ /* 0x000fea0003c00000 */
[----:B------:R0:W1:Y:S02]  /*25820*/  SHFL.IDX P6, R14, R13, R12, R11 ;  /* 0x0000000c0d0e7389 */ /* 0x00006400000c000b */
[----:B01----:R-:W-:Y:S01]  /*25830*/  ENDCOLLECTIVE ;  /* 0x000000000000791b */ /* 0x003fe20003800000 */
.L_x_889:
[----:B------:R-:W-:Y:S05]  /*25840*/  BSYNC B1 ;  /* 0x0000000000017941 */ /* 0x000fea0003800000 */
.L_x_888:
        /* <DEDUP_REMOVED lines=8> */
.L_x_890:
[----:B------:R-:W-:Y:S01]  /*258d0*/  MOV R13, R27 ;  /* 0x0000001b000d7202 */ /* 0x000fe20000000f00 */
[----:B------:R-:W-:-:S07]  /*258e0*/  IMAD.MOV.U32 R5, RZ, RZ, R14 ;  /* 0x000000ffff057224 */ /* 0x000fce00078e000e */
[----:B------:R-:W-:Y:S05]  /*258f0*/  WARPSYNC.COLLECTIVE R15, `(.L_x_891) ;  /* 0x000000000f087348 */ /* 0x000fea0003c00000 */
[----:B------:R0:W1:Y:S02]  /*25900*/  SHFL.IDX P6, R14, R13, R12, R11 ;  /* 0x0000000c0d0e7389 */ /* 0x00006400000c000b */
[----:B01----:R-:W-:Y:S01]  /*25910*/  ENDCOLLECTIVE ;  /* 0x000000000000791b */ /* 0x003fe20003800000 */
.L_x_891:
[----:B------:R-:W-:Y:S02]  /*25920*/  IMAD.MOV.U32 R13, RZ, RZ, R94 ;  /* 0x000000ffff0d7224 */ /* 0x000fe400078e005e */
[----:B------:R-:W-:-:S07]  /*25930*/  IMAD.MOV.U32 R7, RZ, RZ, R14 ;  /* 0x000000ffff077224 */ /* 0x000fce00078e000e */
[----:B------:R-:W-:Y:S05]  /*25940*/  WARPSYNC.COLLECTIVE R15, `(.L_x_892) ;  /* 0x000000000f087348 */ /* 0x000fea0003c00000 */
[----:B------:R0:W1:Y:S02]  /*25950*/  SHFL.IDX P6, R14, R13, R12, R11 ;  /* 0x0000000c0d0e7389 */ /* 0x00006400000c000b */
[----:B01----:R-:W-:Y:S01]  /*25960*/  ENDCOLLECTIVE ;  /* 0x000000000000791b */ /* 0x003fe20003800000 */
.L_x_892:
[----:B------:R-:W-:Y:S05]  /*25970*/  BRA `(.L_x_893) ;  /* 0xfffffea400a47947 */ /* 0x000fea000383ffff */
.L_x_632:
[----:B0-----:R0:W1:Y:S02]  /*25980*/  SYNCS.PHASECHK.TRANS64.TRYWAIT P1, [R23+URZ+0x38800], R34 ;  /* 0x03880022170075a7 */ /* 0x001064000802017f */
[----:B-1----:R-:W-:Y:S05]  /*25990*/  @!P1 NANOSLEEP.SYNCS 0x989680 ;  /* 0x009896800000995d */ /* 0x002fea0003900000 */
[----:B------:R-:W1:Y:S02]  /*259a0*/  @!P1 SYNCS.PHASECHK.TRANS64 P1, [R23+URZ+0x38800], R34 ;  /* 0x03880022170095a7 */ /* 0x000e64000802007f */
[----:B-1----:R-:W-:Y:S05]  /*259b0*/  @!P1 BRA `(.L_x_632) ;  /* 0xfffffffc00f09947 */ /* 0x002fea000383ffff */
[----:B------:R-:W-:Y:S05]  /*259c0*/  BRA `(.L_x_894) ;  /* 0xfffffea800c47947 */ /* 0x000fea000383ffff */
.L_x_642:
[----:B-1----:R1:W2:Y:S02]  /*259d0*/  SYNCS.PHASECHK.TRANS64.TRYWAIT P1, [R3+URZ+0x38830], R6 ;  /* 0x03883006030075a7 */ /* 0x0022a4000802017f */
[----:B--2---:R-:W-:Y:S05]  /*259e0*/  @!P1 NANOSLEEP.SYNCS 0x989680 ;  /* 0x009896800000995d */ /* 0x004fea0003900000 */
[----:B------:R-:W2:Y:S02]  /*259f0*/  @!P1 SYNCS.PHASECHK.TRANS64 P1, [R3+URZ+0x38830], R6 ;  /* 0x03883006030095a7 */ /* 0x000ea4000802007f */
[----:B--2---:R-:W-:Y:S05]  /*25a00*/  @!P1 BRA `(.L_x_642) ;  /* 0xfffffffc00f09947 */ /* 0x004fea000383ffff */
[----:B------:R-:W-:Y:S05]  /*25a10*/  BRA `(.L_x_641) ;  /* 0xfffffedc00d47947 */ /* 0x000fea000383ffff */
.L_x_648:
[----:B-1----:R1:W2:Y:S02]  /*25a20*/  SYNCS.PHASECHK.TRANS64.TRYWAIT P1, [R3+URZ+0x38850], R6 ;  /* 0x03885006030075a7 */ /* 0x0022a4000802017f */
[----:B--2---:R-:W-:Y:S05]  /*25a30*/  @!P1 NANOSLEEP.SYNCS 0x989680 ;  /* 0x009896800000995d */ /* 0x004fea0003900000 */
[----:B------:R-:W2:Y:S02]  /*25a40*/  @!P1 SYNCS.PHASECHK.TRANS64 P1, [R3+URZ+0x38850], R6 ;  /* 0x03885006030095a7 */ /* 0x000ea4000802007f */
[----:B--2---:R-:W-:Y:S05]  /*25a50*/  @!P1 BRA `(.L_x_648) ;  /* 0xfffffffc00f09947 */ /* 0x004fea000383ffff */
[----:B------:R-:W-:Y:S05]  /*25a60*/  BRA `(.L_x_647) ;  /* 0xfffffefc00f07947 */ /* 0x000fea000383ffff */
.L_x_654:
[----:B-1----:R1:W2:Y:S02]  /*25a70*/  SYNCS.PHASECHK.TRANS64.TRYWAIT P2, [R6+URZ+0x38830], R7 ;  /* 0x03883007060075a7 */ /* 0x0022a4000804017f */
[----:B--2---:R-:W-:Y:S05]  /*25a80*/  @!P2 NANOSLEEP.SYNCS 0x989680 ;  /* 0x009896800000a95d */ /* 0x004fea0003900000 */
[----:B------:R-:W2:Y:S02]  /*25a90*/  @!P2 SYNCS.PHASECHK.TRANS64 P2, [R6+URZ+0x38830], R7 ;  /* 0x038830070600a5a7 */ /* 0x000ea4000804007f */
[----:B--2---:R-:W-:Y:S05]  /*25aa0*/  @!P2 BRA `(.L_x_654) ;  /* 0xfffffffc00f0a947 */ /* 0x004fea000383ffff */
[----:B------:R-:W-:Y:S05]  /*25ab0*/  BRA `(.L_x_653) ;  /* 0xffffff0400007947 */ /* 0x000fea000383ffff */
.L_x_660:
[----:B---3--:R3:W4:Y:S02]  /*25ac0*/  SYNCS.PHASECHK.TRANS64.TRYWAIT P2, [R6+URZ+0x38850], R7 ;  /* 0x03885007060075a7 */ /* 0x008724000804017f */
[----:B----4-:R-:W-:Y:S05]  /*25ad0*/  @!P2 NANOSLEEP.SYNCS 0x989680 ;  /* 0x009896800000a95d */ /* 0x010fea0003900000 */
[----:B------:R-:W4:Y:S02]  /*25ae0*/  @!P2 SYNCS.PHASECHK.TRANS64 P2, [R6+URZ+0x38850], R7 ;  /* 0x038850070600a5a7 */ /* 0x000f24000804007f */
[----:B----4-:R-:W-:Y:S05]  /*25af0*/  @!P2 BRA `(.L_x_660) ;  /* 0xfffffffc00f0a947 */ /* 0x010fea000383ffff */
[----:B------:R-:W-:Y:S05]  /*25b00*/  BRA `(.L_x_659) ;  /* 0xffffff2400147947 */ /* 0x000fea000383ffff */
.L_x_665:
[----:B------:R-:W-:Y:S02]  /*25b10*/  SEL R27, R24, R57, P0 ;  /* 0x00000039181b7207 */ /* 0x000fe40000000000 */
[----:B------:R-:W-:Y:S02]  /*25b20*/  SEL R31, R38, R35, P0 ;  /* 0x00000023261f7207 */ /* 0x000fe40000000000 */
[----:B------:R-:W-:Y:S02]  /*25b30*/  SEL R24, R57, R24, P0 ;  /* 0x0000001839187207 */ /* 0x000fe40000000000 */
[----:B------:R-:W-:Y:S02]  /*25b40*/  SEL R38, R35, R38, P0 ;  /* 0x0000002623267207 */ /* 0x000fe40000000000 */
[----:B------:R-:W-:Y:S02]  /*25b50*/  SEL R29, R15, R14, P0 ;  /* 0x0000000e0f1d7207 */ /* 0x000fe40000000000 */
[----:B------:R-:W-:Y:S01]  /*25b60*/  SEL R36, R14, R15, P0 ;  /* 0x0000000f0e247207 */ /* 0x000fe20000000000 */
[----:B------:R-:W-:Y:S01]  /*25b70*/  IMAD.MOV.U32 R15, RZ, RZ, -0x1 ;  /* 0xffffffffff0f7424 */ /* 0x000fe200078e00ff */
[----:B------:R-:W-:-:S02]  /*25b80*/  SEL R35, R12, R43, P0 ;  /* 0x0000002b0c237207 */ /* 0x000fc40000000000 */
[----:B------:R-:W-:Y:S01]  /*25b90*/  SEL R44, R43, R12, P0 ;  /* 0x0000000c2b2c7207 */ /* 0x000fe20000000000 */
[----:B-----5:R-:W-:Y:S01]  /*25ba0*/  IMAD.MOV.U32 R12, RZ, RZ, R0 ;  /* 0x000000ffff0c7224 */ /* 0x020fe200078e0000 */
[----:B------:R-:W-:Y:S02]  /*25bb0*/  SEL R57, R50, R11, P0 ;  /* 0x0000000b32397207 */ /* 0x000fe40000000000 */
[----:B------:R-:W-:Y:S02]  /*25bc0*/  SEL R84, R11, R50, P0 ;  /* 0x000000320b547207 */ /* 0x000fe40000000000 */
[----:B------:R-:W-:Y:S02]  /*25bd0*/  MOV R11, 0x1c1f ;  /* 0x00001c1f000b7802 */ /* 0x000fe40000000f00 */
[----:B------:R-:W-:Y:S02]  /*25be0*/  SEL R9, R32, R33, P0 ;  /* 0x0000002120097207 */ /* 0x000fe40000000000 */
[----:B------:R-:W-:-:S07]  /*25bf0*/  SEL R6, R33, R32, P0 ;  /* 0x0000002021067207 */ /* 0x000fce0000000000 */
[----:B------:R-:W-:Y:S05]  /*25c00*/  WARPSYNC.COLLECTIVE R15, `(.L_x_895) ;  /* 0x000000000f087348 */ /* 0x000fea0003c00000 */
[----:B------:R0:W1:Y:S02]  /*25c10*/  SHFL.IDX P6, R14, R13, R12, R11 ;  /* 0x0000000c0d0e7389 */ /* 0x00006400000c000b */
[----:B01----:R-:W-:Y:S01]  /*25c20*/  ENDCOLLECTIVE ;  /* 0x000000000000791b */ /* 0x003fe20003800000 */
.L_x_895:
[----:B------:R-:W-:Y:S02]  /*25c30*/  SEL R21, R40, R41, P0 ;  /* 0x0000002928157207 */ /* 0x000fe40000000000 */
[----:B------:R-:W-:Y:S02]  /*25c40*/  SEL R8, R41, R40, P0 ;  /* 0x0000002829087207 */ /* 0x000fe40000000000 */
[----:B------:R-:W-:Y:S02]  /*25c50*/  SEL R33, R80, R39, P0 ;  /* 0x0000002750217207 */ /* 0x000fe40000000000 */
[----:B------:R-:W-:Y:S02]  /*25c60*/  SEL R40, R39, R80, P0 ;  /* 0x0000005027287207 */ /* 0x000fe40000000000 */
[----:B------:R-:W-:Y:S02]  /*25c70*/  SEL R53, R34, R5, P0 ;  /* 0x0000000522357207 */ /* 0x000fe40000000000 */
[----:B------:R-:W-:-:S02]  /*25c80*/  SEL R80, R5, R34, P0 ;  /* 0x0000002205507207 */ /* 0x000fc40000000000 */
[----:B------:R-:W-:Y:S01]  /*25c90*/  LOP3.LUT R5, R0, 0x2, RZ, 0x3c, !PT ;  /* 0x0000000200057812 */ /* 0x000fe200078e3cff */
[----:B------:R-:W-:Y:S01]  /*25ca0*/  IMAD.MOV.U32 R13, RZ, RZ, R4 ;  /* 0x000000ffff0d7224 */ /* 0x000fe200078e0004 */
[----:B------:R-:W-:Y:S02]  /*25cb0*/  SEL R55, R42, R7, P0 ;  /* 0x000000072a377207 */ /* 0x000fe40000000000 */
[----:B------:R-:W-:Y:S02]  /*25cc0*/  MOV R12, R5 ;  /* 0x00000005000c7202 */ /* 0x000fe40000000f00 */
[----:B------:R-:W-:Y:S02]  /*25cd0*/  SEL R82, R7, R42, P0 ;  /* 0x0000002a07527207 */ /* 0x000fe40000000000 */
[----:B------:R-:W-:Y:S02]  /*25ce0*/  SEL R51, R78, R101, P0 ;  /* 0x000000654e337207 */ /* 0x000fe40000000000 */
[----:B------:R-:W-:Y:S01]  /*25cf0*/  SEL R39, R104, R105, P0 ;  /* 0x0000006968277207 */ /* 0x000fe20000000000 */
[----:B------:R-:W-:Y:S01]  /*25d00*/  IMAD.MOV.U32 R7, RZ, RZ, R14 ;  /* 0x000000ffff077224 */ /* 0x000fe200078e000e */
[----:B------:R-:W-:-:S07]  /*25d10*/  SEL R52, R105, R104, P0 ;  /* 0x0000006869347207 */ /* 0x000fce0000000000 */
[----:B------:R-:W-:Y:S05]  /*25d20*/  WARPSYNC.COLLECTIVE R15, `(.L_x_896) ;  /* 0x000000000f087348 */ /* 0x000fea0003c00000 */
[----:B------:R0:W1:Y:S02]  /*25d30*/  SHFL.IDX P6, R14, R13, R12, R11 ;  /* 0x0000000c0d0e7389 */ /* 0x00006400000c000b */
[----:B01----:R-:W-:Y:S01]  /*25d40*/  ENDCOLLECTIVE ;  /* 0x000000000000791b */ /* 0x003fe20003800000 */
.L_x_896:
[----:B------:R-:W-:Y:S02]  /*25d50*/  SEL R78, R101, R78, P0 ;  /* 0x0000004e654e7207 */ /* 0x000fe40000000000 */
[----:B------:R-:W-:Y:S02]  /*25d60*/  SEL R101, R28, R67, P0 ;  /* 0x000000431c657207 */ /* 0x000fe40000000000 */
[----:B------:R-:W-:Y:S02]  /*25d70*/  SEL R104, R67, R28, P0 ;  /* 0x0000001c43687207 */ /* 0x000fe40000000000 */
[----:B------:R-:W-:Y:S02]  /*25d80*/  SEL R25, R48, R49, P0 ;  /* 0x0000003130197207 */ /* 0x000fe40000000000 */
[----:B------:R-:W-:Y:S02]  /*25d90*/  SEL R103, R30, R109, P0 ;  /* 0x0000006d1e677207 */ /* 0x000fe40000000000 */
[----:B------:R-:W-:-:S02]  /*25da0*/  SEL R106, R109, R30, P0 ;  /* 0x0000001e6d6a7207 */ /* 0x000fc40000000000 */
[----:B------:R-:W-:Y:S01]  /*25db0*/  SEL R10, R49, R48, P0 ;  /* 0x00000030310a7207 */ /* 0x000fe20000000000 */
[----:B------:R-:W-:Y:S01]  /*25dc0*/  IMAD.MOV.U32 R13, RZ, RZ, R9 ;  /* 0x000000ffff0d7224 */ /* 0x000fe200078e0009 */
[----:B------:R-:W-:Y:S01]  /*25dd0*/  SEL R105, R46, R133, P0 ;  /* 0x000000852e697207 */ /* 0x000fe20000000000 */
[----:B------:R-:W-:Y:S01]  /*25de0*/  IMAD.MOV.U32 R12, RZ, RZ, R0 ;  /* 0x000000ffff0c7224 */ /* 0x000fe200078e0000 */
[----:B------:R-:W-:Y:S02]  /*25df0*/  SEL R108, R133, R46, P0 ;  /* 0x0000002e856c7207 */ /* 0x000fe40000000000 */
        /* <DEDUP_REMOVED lines=8> */
.L_x_897:
        /* <DEDUP_REMOVED lines=13> */
[----:B------:R-:W-:-:S02]  /*25f50*/  SEL R100, R70, R63, P0 ;  /* 0x0000003f46647207 */ /* 0x000fc40000000000 */
[----:B------:R-:W-:-:S07]  /*25f60*/  MOV R9, R14 ;  /* 0x0000000e00097202 */ /* 0x000fce0000000f00 */
[----:B------:R-:W-:Y:S05]  /*25f70*/  WARPSYNC.COLLECTIVE R15, `(.L_x_898) ;  /* 0x000000000f087348 */ /* 0x000fea0003c00000 */
[----:B------:R0:W1:Y:S02]  /*25f80*/  SHFL.IDX P6, R14, R13, R12, R11 ;  /* 0x0000000c0d0e7389 */ /* 0x00006400000c000b */
[----:B01----:R-:W-:Y:S01]  /*25f90*/  ENDCOLLECTIVE ;  /* 0x000000000000791b */ /* 0x003fe20003800000 */
.L_x_898:
        /* <DEDUP_REMOVED lines=8> */
[----:B------:R-:W-:Y:S02]  /*26020*/  MOV R13, R21 ;  /* 0x00000015000d7202 */ /* 0x000fe40000000f00 */
        /* <DEDUP_REMOVED lines=9> */
.L_x_899:
[----:B------:R-:W-:Y:S02]  /*260c0*/  SEL R75, R127, R142, P0 ;  /* 0x0000008e7f4b7207 */ /* 0x000fe40000000000 */
[----:B------:R-:W-:Y:S02]  /*260d0*/  SEL R2, R142, R127, P0 ;  /* 0x0000007f8e027207 */ /* 0x000fe40000000000 */
[----:B------:R-:W-:Y:S02]  /*260e0*/  SEL R4, R7, R26, P0 ;  /* 0x0000001a07047207 */ /* 0x000fe40000000000 */
[----:B------:R-:W-:Y:S01]  /*260f0*/  SEL R6, R26, R7, P0 ;  /* 0x000000071a067207 */ /* 0x000fe20000000000 */
[----:B------:R-:W-:Y:S01]  /*26100*/  IMAD.MOV.U32 R13, RZ, RZ, R8 ;  /* 0x000000ffff0d7224 */ /* 0x000fe200078e0008 */
[----:B------:R-:W-:Y:S02]  /*26110*/  MOV R12, R5 ;  /* 0x00000005000c7202 */ /* 0x000fe40000000f00 */
[----:B------:R-:W-:Y:S01]  /*26120*/  SEL R8, R9, R28, P0 ;  /* 0x0000001c09087207 */ /* 0x000fe20000000000 */
[----:B------:R-:W-:-:S07]  /*26130*/  IMAD.MOV.U32 R21, RZ, RZ, R14 ;  /* 0x000000ffff157224 */ /* 0x000fce00078e000e */
[----:B------:R-:W-:Y:S05]  /*26140*/  WARPSYNC.COLLECTIVE R15, `(.L_x_900) ;  /* 0x000000000f087348 */ /* 0x000fea0003c00000 */
[----:B------:R0:W1:Y:S02]  /*26150*/  SHFL.IDX P6, R14, R13, R12, R11 ;  /* 0x0000000c0d0e7389 */ /* 0x00006400000c000b */
[----:B01----:R-:W-:Y:S01]  /*26160*/  ENDCOLLECTIVE ;  /* 0x000000000000791b */ /* 0x003fe20003800000 */
.L_x_900:
[----:B------:R-:W-:Y:S02]  /*26170*/  IMAD.MOV.U32 R13, RZ, RZ, R25 ;  /* 0x000000ffff0d7224 */ /* 0x000fe400078e0019 */
[----:B------:R-:W-:Y:S02]  /*26180*/  IMAD.MOV.U32 R12, RZ, RZ, R0 ;  /* 0x000000ffff0c7224 */ /* 0x000fe400078e0000 */
[----:B------:R-:W-:-:S07]  /*26190*/  IMAD.MOV.U32 R30, RZ, RZ, R14 ;  /* 0x000000ffff1e7224 */ /* 0x000fce00078e000e */
[----:B------:R-:W-:Y:S05]  /*261a0*/  WARPSYNC.COLLECTIVE R15, `(.L_x_901) ;  /* 0x000000000f087348 */ /* 0x000fea0003c00000 */
[----:B------:R0:W1:Y:S02]  /*261b0*/  SHFL.IDX P6, R14, R13, R12, R11 ;  /* 0x0000000c0d0e7389 */ /* 0x00006400000c000b */
[----:B01----:R-:W-:Y:S01]  /*261c0*/  ENDCOLLECTIVE ;  /* 0x000000000000791b */ /* 0x003fe20003800000 */
.L_x_901:
[----:B------:R-:W-:Y:S01]  /*261d0*/  IMAD.MOV.U32 R13, RZ, RZ, R10 ;  /* 0x000000ffff0d7224 */ /* 0x000fe200078e000a */
[----:B------:R-:W-:Y:S01]  /*261e0*/  SEL R10, R28, R9, P0 ;  /* 0x000000091c0a7207 */ /* 0x000fe20000000000 */
[----:B------:R-:W-:Y:S01]  /*261f0*/  IMAD.MOV.U32 R12, RZ, RZ, R5 ;  /* 0x000000ffff0c7224 */ /* 0x000fe200078e0005 */
[----:B------:R-:W-:-:S07]  /*26200*/  MOV R25, R14 ;  /* 0x0000000e00197202 */ /* 0x000fce0000000f00 */
[----:B------:R-:W-:Y:S05]  /*26210*/  WARPSYNC.COLLECTIVE R15, `(.L_x_902) ;  /* 0x000000000f087348 */ /* 0x000fea0003c00000 */
[----:B------:R0:W1:Y:S02]  /*26220*/  SHFL.IDX P6, R14, R13, R12, R11 ;  /* 0x0000000c0d0e7389 */ /* 0x00006400000c000b */
[----:B01----:R-:W-:Y:S01]  /*26230*/  ENDCOLLECTIVE ;  /* 0x000000000000791b */ /* 0x003fe20003800000 */
.L_x_902:
[----:B------:R-:W-:Y:S01]  /*26240*/  MOV R13, R27 ;  /* 0x0000001b000d7202 */ /* 0x000fe20000000f00 */
[----:B------:R-:W-:Y:S02]  /*26250*/  IMAD.MOV.U32 R12, RZ, RZ, R0 ;  /* 0x000000ffff0c7224 */ /* 0x000fe400078e0000 */
[----:B------:R-:W-:-:S07]  /*26260*/  IMAD.MOV.U32 R32, RZ, RZ, R14 ;  /* 0x000000ffff207224 */ /* 0x000fce00078e000e */
[----:B------:R-:W-:Y:S05]  /*26270*/  WARPSYNC.COLLECTIVE R15, `(.L_x_903) ;  /* 0x000000000f087348 */ /* 0x000fea0003c00000 */
[----:B------:R0:W1:Y:S02]  /*26280*/  SHFL.IDX P6, R14, R13, R12, R11 ;  /* 0x0000000c0d0e7389 */ /* 0x00006400000c000b */
[----:B01----:R-:W-:Y:S01]  /*26290*/  ENDCOLLECTIVE ;  /* 0x000000000000791b */ /* 0x003fe20003800000 */
.L_x_903:
        /* <DEDUP_REMOVED lines=8> */
.L_x_904:
[----:B------:R-:W-:Y:S02]  /*26320*/  IMAD.MOV.U32 R13, RZ, RZ, R29 ;  /* 0x000000ffff0d7224 */ /* 0x000fe400078e001d */
[----:B------:R-:W-:Y:S02]  /*26330*/  IMAD.MOV.U32 R12, RZ, RZ, R0 ;  /* 0x000000ffff0c7224 */ /* 0x000fe400078e0000 */
[----:B------:R-:W-:-:S07]  /*26340*/  IMAD.MOV.U32 R34, RZ, RZ, R14 ;  /* 0x000000ffff227224 */ /* 0x000fce00078e000e */
[----:B------:R-:W-:Y:S05]  /*26350*/  WARPSYNC.COLLECTIVE R15, `(.L_x_905) ;  /* 0x000000000f087348 */ /* 0x000fea0003c00000 */
[----:B------:R0:W1:Y:S02]  /*26360*/  SHFL.IDX P6, R14, R13, R12, R11 ;  /* 0x0000000c0d0e7389 */ /* 0x00006400000c000b */
[----:B01----:R-:W-:Y:S01]  /*26370*/  ENDCOLLECTIVE ;  /* 0x000000000000791b */ /* 0x003fe20003800000 */
.L_x_905:
[----:B------:R-:W-:Y:S01]  /*26380*/  SEL R28, R27, R34, P0 ;  /* 0x000000221b1c7207 */ /* 0x000fe20000000000 */
[----:B------:R-:W-:Y:S02]  /*26390*/  IMAD.MOV.U32 R13, RZ, RZ, R36 ;  /* 0x000000ffff0d7224 */ /* 0x000fe400078e0024 */
[----:B------:R-:W-:Y:S01]  /*263a0*/  IMAD.MOV.U32 R12, RZ, RZ, R5 ;  /* 0x000000ffff0c7224 */ /* 0x000fe200078e0005 */
[----:B------:R-:W-:-:S07]  /*263b0*/  MOV R29, R14 ;  /* 0x0000000e001d7202 */ /* 0x000fce0000000f00 */
[----:B------:R-:W-:Y:S05]  /*263c0*/  WARPSYNC.COLLECTIVE R15, `(.L_x_906) ;  /* 0x000000000f087348 */ /* 0x000fea0003c00000 */
[----:B------:R0:W1:Y:S02]  /*263d0*/  SHFL.IDX P6, R14, R13, R12, R11 ;  /* 0x0000000c0d0e7389 */ /* 0x00006400000c000b */
[----:B01----:R-:W-:Y:S01]  /*263e0*/  ENDCOLLECTIVE ;  /* 0x000000000000791b */ /* 0x003fe20003800000 */
.L_x_906:
[----:B------:R-:W-:Y:S01]  /*263f0*/  MOV R13, R31 ;  /* 0x0000001f000d7202 */ /* 0x000fe20000000f00 */
[----:B------:R-:W-:Y:S02]  /*26400*/  IMAD.MOV.U32 R12, RZ, RZ, R0 ;  /* 0x000000ffff0c7224 */ /* 0x000fe400078e0000 */
[----:B------:R-:W-:-:S07]  /*26410*/  IMAD.MOV.U32 R36, RZ, RZ, R14 ;  /* 0x000000ffff247224 */ /* 0x000fce00078e000e */
[----:B------:R-:W-:Y:S05]  /*26420*/  WARPSYNC.COLLECTIVE R15, `(.L_x_907) ;  /* 0x000000000f087348 */ /* 0x000fea0003c00000 */
[----:B------:R0:W1:Y:S02]  /*26430*/  SHFL.IDX P6, R14, R13, R12, R11 ;  /* 0x0000000c0d0e7389 */ /* 0x00006400000c000b */
[----:B01----:R-:W-:Y:S01]  /*26440*/  ENDCOLLECTIVE ;  /* 0x000000000000791b */ /* 0x003fe20003800000 */
.L_x_907:
[----:B------:R-:W-:Y:S01]  /*26450*/  SEL R32, R29, R36, P0 ;  /* 0x000000241d207207 */ /* 0x000fe20000000000 */
[----:B------:R-:W-:Y:S01]  /*26460*/  IMAD.MOV.U32 R13, RZ, RZ, R38 ;  /* 0x000000ffff0d7224 */ /* 0x000fe200078e0026 */
[----:B------:R-:W-:Y:S01]  /*26470*/  MOV R12, R5 ;  /* 0x00000005000c7202 */ /* 0x000fe20000000f00 */
[----:B------:R-:W-:-:S07]  /*26480*/  IMAD.MOV.U32 R31, RZ, RZ, R14 ;  /* 0x000000ffff1f7224 */ /* 0x000fce00078e000e */
[----:B------:R-:W-:Y:S05]  /*26490*/  WARPSYNC.COLLECTIVE R15, `(.L_x_908) ;  /* 0x000000000f087348 */ /* 0x000fea0003c00000 */
[----:B------:R0:W1:Y:S02]  /*264a0*/  SHFL.IDX P6, R14, R13, R12, R11 ;  /* 0x0000000c0d0e7389 */ /* 0x00006400000c000b */
[----:B01----:R-:W-:Y:S01]  /*264b0*/  ENDCOLLECTIVE ;  /* 0x000000000000791b */ /* 0x003fe20003800000 */
.L_x_908:
[----:B------:R-:W-:Y:S02]  /*264c0*/  IMAD.MOV.U32 R13, RZ, RZ, R33 ;  /* 0x000000ffff0d7224 */ /* 0x000fe400078e0021 */
[----:B------:R-:W-:Y:S02]  /*264d0*/  IMAD.MOV.U32 R12, RZ, RZ, R0 ;  /* 0x000000ffff0c7224 */ /* 0x000fe400078e0000 */
[----:B------:R-:W-:-:S07]  /*264e0*/  IMAD.MOV.U32 R38, RZ, RZ, R14 ;  /* 0x000000ffff267224 */ /* 0x000fce00078e000e */
[----:B------:R-:W-:Y:S05]  /*264f0*/  WARPSYNC.COLLECTIVE R15, `(.L_x_909) ;  /* 0x000000000f087348 */ /* 0x000fea0003c00000 */
[----:B------:R0:W1:Y:S02]  /*26500*/  SHFL.IDX P6, R14, R13, R12, R11 ;  /* 0x0000000c0d0e7389 */ /* 0x00006400000c000b */
[----:B01----:R-:W-:Y:S01]  /*26510*/  ENDCOLLECTIVE ;  /* 0x000000000000791b */ /* 0x003fe20003800000 */
.L_x_909:
[----:B------:R-:W-:Y:S02]  /*26520*/  IMAD.MOV.U32 R13, RZ, RZ, R40 ;  /* 0x000000ffff0d7224 */ /* 0x000fe400078e0028 */
[----:B------:R-:W-:Y:S01]  /*26530*/  IMAD.MOV.U32 R12, RZ, RZ, R5 ;  /* 0x000000ffff0c7224 */ /* 0x000fe200078e0005 */
[----:B------:R-:W-:-:S07]  /*26540*/  MOV R42, R14 ;  /* 0x0000000e002a7202 */ /* 0x000fce0000000f00 */
[----:B------:R-:W-:Y:S05]  /*26550*/  WARPSYNC.COLLECTIVE R15, `(.L_x_910) ;  /* 0x000000000f087348 */ /* 0x000fea0003c00000 */
[----:B------:R0:W1:Y:S02]  /*26560*/  SHFL.IDX P6, R14, R13, R12, R11 ;  /* 0x0000000c0d0e7389 */ /* 0x00006400000c000b */
[----:B01----:R-:W-:Y:S01]  /*26570*/  ENDCOLLECTIVE ;  /* 0x000000000000791b */ /* 0x003fe20003800000 */
.L_x_910:
[----:B------:R-:W-:Y:S01]  /*26580*/  MOV R13, R35 ;  /* 0x00000023000d7202 */ /* 0x000fe20000000f00 */
[----:B------:R-:W-:Y:S02]  /*26590*/  IMAD.MOV.U32 R12, RZ, RZ, R0 ;  /* 0x000000ffff0c7224 */ /* 0x000fe400078e0000 */
[----:B------:R-:W-:-:S07]  /*265a0*/  IMAD.MOV.U32 R33, RZ, RZ, R14 ;  /* 0x000000ffff217224 */ /* 0x000fce00078e000e */
[----:B------:R-:W-:Y:S05]  /*265b0*/  WARPSYNC.COLLECTIVE R15, `(.L_x_911) ;  /* 0x000000000f087348 */ /* 0x000fea0003c00000 */
[----:B------:R0:W1:Y:S02]  /*265c0*/  SHFL.IDX P6, R14, R13, R12, R11 ;  /* 0x0000000c0d0e7389 */ /* 0x00006400000c000b */
[----:B01----:R-:W-:Y:S01]  /*265d0*/  ENDCOLLECTIVE ;  /* 0x000000000000791b */ /* 0x003fe20003800000 */
.L_x_911:
[----:B------:R-:W-:Y:S02]  /*265e0*/  SEL R40, R42, R33, P0 ;  /* 0x000000212a287207 */ /* 0x000fe40000000000 */
[----:B------:R-:W-:Y:S01]  /*265f0*/  SEL R42, R33, R42, P0 ;  /* 0x0000002a212a7207 */ /* 0x000fe20000000000 */
[----:B------:R-:W-:Y:S01]  /*26600*/  IMAD.MOV.U32 R13, RZ, RZ, R44 ;  /* 0x000000ffff0d7224 */ /* 0x000fe200078e002c */
[----:B------:R-:W-:Y:S01]  /*26610*/  MOV R12, R5 ;  /* 0x00000005000c7202 */ /* 0x000fe20000000f00 */
[----:B------:R-:W-:-:S07]  /*26620*/  IMAD.MOV.U32 R46, RZ, RZ, R14 ;  /* 0x000000ffff2e7224 */ /* 0x000fce00078e000e */
[----:B------:R-:W-:Y:S05]  /*26630*/  WARPSYNC.COLLECTIVE R15, `(.L_x_912) ;  /* 0x000000000f087348 */ /* 0x000fea0003c00000 */
[----:B------:R0:W1:Y:S02]  /*26640*/  SHFL.IDX P6, R14, R13, R12, R11 ;  /* 0x0000000c0d0e7389 */ /* 0x00006400000c000b */
[----:B01----:R-:W-:Y:S01]  /*26650*/  ENDCOLLECTIVE ;  /* 0x000000000000791b */ /* 0x003fe20003800000 */
.L_x_912:
[----:B------:R-:W-:Y:S02]  /*26660*/  IMAD.MOV.U32 R13, RZ, RZ, R37 ;  /* 0x000000ffff0d7224 */ /* 0x000fe400078e0025 */
[----:B------:R-:W-:Y:S02]  /*26670*/  IMAD.MOV.U32 R12, RZ, RZ, R0 ;  /* 0x000000ffff0c7224 */ /* 0x000fe400078e0000 */
[----:B------:R-:W-:-:S07]  /*26680*/  IMAD.MOV.U32 R35, RZ, RZ, R14 ;  /* 0x000000ffff237224 */ /* 0x000fce00078e000e */
[----:B------:R-:W-:Y:S05]  /*26690*/  WARPSYNC.COLLECTIVE R15, `(.L_x_913) ;  /* 0x000000000f087348 */ /* 0x000fea0003c00000 */
[----:B------:R0:W1:Y:S02]  /*266a0*/  SHFL.IDX P6, R14, R13, R12, R11 ;  /* 0x0000000c0d0e7389 */ /* 0x00006400000c000b */
[----:B01----:R-:W-:Y:S01]  /*266b0*/  ENDCOLLECTIVE ;  /* 0x000000000000791b */ /* 0x003fe20003800000 */
.L_x_913:
[----:B------:R-:W-:Y:S02]  /*266c0*/  SEL R44, R46, R35, P0 ;  /* 0x000000232e2c7207 */ /* 0x000fe40000000000 */
[----:B------:R-:W-:Y:S01]  /*266d0*/  SEL R46, R35, R46, P0 ;  /* 0x0000002e232e7207 */ /* 0x000fe20000000000 */
[----:B------:R-:W-:Y:S02]  /*266e0*/  IMAD.MOV.U32 R13, RZ, RZ, R48 ;  /* 0x000000ffff0d7224 */ /* 0x000fe400078e0030 */
[----:B------:R-:W-:Y:S01]  /*266f0*/  IMAD.MOV.U32 R12, RZ, RZ, R5 ;  /* 0x000000ffff0c7224 */ /* 0x000fe200078e0005 */
[----:B------:R-:W-:-:S07]  /*26700*/  MOV R50, R14 ;  /* 0x0000000e00327202 */ /* 0x000fce0000000f00 */
[----:B------:R-:W-:Y:S05]  /*26710*/  WARPSYNC.COLLECTIVE R15, `(.L_x_914) ;  /* 0x000000000f087348 */ /* 0x000fea0003c00000 */
[----:B------:R0:W1:Y:S02]  /*26720*/  SHFL.IDX P6, R14, R13, R12, R11 ;  /* 0x0000000c0d0e7389 */ /* 0x00006400000c000b */
[----:B01----:R-:W-:Y:S01]  /*26730*/  ENDCOLLECTIVE ;  /* 0x000000000000791b */ /* 0x003fe20003800000 */
.L_x_914:
[----:B------:R-:W-:Y:S01]  /*26740*/  MOV R13, R39 ;  /* 0x00000027000d7202 */ /* 0x000fe20000000f00 */
[----:B------:R-:W-:Y:S02]  /*26750*/  IMAD.MOV.U32 R12, RZ, RZ, R0 ;  /* 0x000000ffff0c7224 */ /* 0x000fe400078e0000 */
[----:B------:R-:W-:-:S07]  /*26760*/  IMAD.MOV.U32 R37, RZ, RZ, R14 ;  /* 0x000000ffff257224 */ /* 0x000fce00078e000e */
[----:B------:R-:W-:Y:S05]  /*26770*/  WARPSYNC.COLLECTIVE R15, `(.L_x_915) ;  /* 0x000000000f087348 */ /* 0x000fea0003c00000 */
[----:B------:R0:W1:Y:S02]  /*26780*/  SHFL.IDX P6, R14, R13, R12, R11 ;  /* 0x0000000c0d0e7389 */ /* 0x00006400000c000b */
[----:B01----:R-:W-:Y:S01]  /*26790*/  ENDCOLLECTIVE ;  /* 0x000000000000791b */ /* 0x003fe20003800000 */
.L_x_915:
        /* <DEDUP_REMOVED lines=8> */
.L_x_916:
[----:B------:R-:W-:Y:S02]  /*26820*/  IMAD.MOV.U32 R13, RZ, RZ, R41 ;  /* 0x000000ffff0d7224 */ /* 0x000fe400078e0029 */
[----:B------:R-:W-:Y:S02]  /*26830*/  IMAD.MOV.U32 R12, RZ, RZ, R0 ;  /* 0x000000ffff0c7224 */ /* 0x000fe400078e0000 */
[----:B------:R-:W-:-:S07]  /*26840*/  IMAD.MOV.U32 R39, RZ, RZ, R14 ;  /* 0x000000ffff277224 */ /* 0x000fce00078e000e */
[----:B------:R-:W-:Y:S05]  /*26850*/  WARPSYNC.COLLECTIVE R15, `(.L_x_917) ;  /* 0x000000000f087348 */ /* 0x000fea0003c00000 */
[----:B------:R0:W1:Y:S02]  /*26860*/  SHFL.IDX P6, R14, R13, R12, R11 ;  /* 0x0000000c0d0e7389 */ /* 0x00006400000c000b */
[----:B01----:R-:W-:Y:S01]  /*26870*/  ENDCOLLECTIVE ;  /* 0x000000000000791b */ /* 0x003fe20003800000 */
.L_x_917:
        /* <DEDUP_REMOVED lines=8> */
.L_x_918:
[----:B------:R-:W-:Y:S01]  /*26900*/  MOV R13, R43 ;  /* 0x0000002b000d7202 */ /* 0x000fe20000000f00 */
[----:B------:R-:W-:Y:S02]  /*26910*/  IMAD.MOV.U32 R12, RZ, RZ, R0 ;  /* 0x000000ffff0c7224 */ /* 0x000fe400078e0000 */
[----:B------:R-:W-:-:S07]  /*26920*/  IMAD.MOV.U32 R41, RZ, RZ, R14 ;  /* 0x000000ffff297224 */ /* 0x000fce00078e000e */
[----:B------:R-:W-:Y:S05]  /*26930*/  WARPSYNC.COLLECTIVE R15, `(.L_x_919) ;  /* 0x000000000f087348 */ /* 0x000fea0003c00000 */
[----:B------:R0:W1:Y:S02]  /*26940*/  SHFL.IDX P6, R14, R13, R12, R11 ;  /* 0x0000000c0d0e7389 */ /* 0x00006400000c000b */
[----:B01----:R-:W-:Y:S01]  /*26950*/  ENDCOLLECTIVE ;  /* 0x000000000000791b */ /* 0x003fe20003800000 */
.L_x_919:
        /* <DEDUP_REMOVED lines=8> */
.L_x_920:
[----:B------:R-:W-:Y:S02]  /*269e0*/  IMAD.MOV.U32 R13, RZ, RZ, R45 ;  /* 0x000000ffff0d7224 */ /* 0x000fe400078e002d */
[----:B------:R-:W-:Y:S02]  /*269f0*/  IMAD.MOV.U32 R12, RZ, RZ, R0 ;  /* 0x000000ffff0c7224 */ /* 0x000fe400078e0000 */
[----:B------:R-:W-:-:S07]  /*26a00*/  IMAD.MOV.U32 R43, RZ, RZ, R14 ;  /* 0x000000ffff2b7224 */ /* 0x000fce00078e000e */
[----:B------:R-:W-:Y:S05]  /*26a10*/  WARPSYNC.COLLECTIVE R15, `(.L_x_921) ;  /* 0x000000000f087348 */ /* 0x000fea0003c00000 */
[----:B------:R0:W1:Y:S02]  /*26a20*/  SHFL.IDX P6, R14, R13, R12, R11 ;  /* 0x0000000c0d0e7389 */ /* 0x00006400000c000b */
[----:B01----:R-:W-:Y:S01]  /*26a30*/  ENDCOLLECTIVE ;  /* 0x000000000000791b */ /* 0x003fe20003800000 */
.L_x_921:
        /* <DEDUP_REMOVED lines=8> */
.L_x_922:
[----:B------:R-:W-:Y:S01]  /*26ac0*/  MOV R13, R47 ;  /* 0x0000002f000d7202 */ /* 0x000fe20000000f00 */
[----:B------:R-:W-:Y:S02]  /*26ad0*/  IMAD.MOV.U32 R12, RZ, RZ, R0 ;  /* 0x000000ffff0c7224 */ /* 0x000fe400078e0000 */
[----:B------:R-:W-:-:S07]  /*26ae0*/  IMAD.MOV.U32 R45, RZ, RZ, R14 ;  /* 0x000000ffff2d7224 */ /* 0x000fce00078e000e */
[----:B------:R-:W-:Y:S05]  /*26af0*/  WARPSYNC.COLLECTIVE R15, `(.L_x_923) ;  /* 0x000000000f087348 */ /* 0x000fea0003c00000 */
[----:B------:R0:W1:Y:S02]  /*26b00*/  SHFL.IDX P6, R14, R13, R12, R11 ;  /* 0x0000000c0d0e7389 */ /* 0x00006400000c000b */
[----:B01----:R-:W-:Y:S01]  /*26b10*/  ENDCOLLECTIVE ;  /* 0x000000000000791b */ /* 0x003fe20003800000 */
.L_x_923:
        /* <DEDUP_REMOVED lines=8> */
.L_x_924:
[----:B------:R-:W-:Y:S02]  /*26ba0*/  IMAD.MOV.U32 R13, RZ, RZ, R49 ;  /* 0x000000ffff0d7224 */ /* 0x000fe400078e0031 */
[----:B------:R-:W-:Y:S02]  /*26bb0*/  IMAD.MOV.U32 R12, RZ, RZ, R0 ;  /* 0x000000ffff0c7224 */ /* 0x000fe400078e0000 */
[----:B------:R-:W-:-:S07]  /*26bc0*/  IMAD.MOV.U32 R47, RZ, RZ, R14 ;  /* 0x000000ffff2f7224 */ /* 0x000fce00078e000e */
[----:B------:R-:W-:Y:S05]  /*26bd0*/  WARPSYNC.COLLECTIVE R15, `(.L_x_925) ;  /* 0x000000000f087348 */ /* 0x000fea0003c00000 */
[----:B------:R0:W1:Y:S02]  /*26be0*/  SHFL.IDX P6, R14, R13, R12, R11 ;  /* 0x0000000c0d0e7389 */ /* 0x00006400000c000b */
[----:B01----:R-:W-:Y:S01]  /*26bf0*/  ENDCOLLECTIVE ;  /* 0x000000000000791b */ /* 0x003fe20003800000 */
.L_x_925:
        /* <DEDUP_REMOVED lines=8> */
.L_x_926:
[----:B------:R-:W-:Y:S01]  /*26c80*/  MOV R13, R51 ;  /* 0x00000033000d7202 */ /* 0x000fe20000000f00 */
[----:B------:R-:W-:Y:S02]  /*26c90*/  IMAD.MOV.U32 R12, RZ, RZ, R0 ;  /* 0x000000ffff0c7224 */ /* 0x000fe400078e0000 */
[----:B------:R-:W-:-:S07]  /*26ca0*/  IMAD.MOV.U32 R49, RZ, RZ, R14 ;  /* 0x000000ffff317224 */ /* 0x000fce00078e000e */
[----:B------:R-:W-:Y:S05]  /*26cb0*/  WARPSYNC.COLLECTIVE R15, `(.L_x_927) ;  /* 0x000000000f087348 */ /* 0x000fea0003c00000 */
[----:B------:R0:W1:Y:S02]  /*26cc0*/  SHFL.IDX P6, R14, R13, R12, R11 ;  /* 0x0000000c0d0e7389 */ /* 0x00006400000c000b */
[----:B01----:R-:W-:Y:S01]  /*26cd0*/  ENDCOLLECTIVE ;  /* 0x000000000000791b */ /* 0x003fe20003800000 */
.L_x_927:
        /* <DEDUP_REMOVED lines=8> */
.L_x_928:
[----:B------:R-:W-:Y:S02]  /*26d60*/  IMAD.MOV.U32 R13, RZ, RZ, R53 ;  /* 0x000000ffff0d7224 */ /* 0x000fe400078e0035 */
[----:B------:R-:W-:Y:S02]  /*26d70*/  IMAD.MOV.U32 R12, RZ, RZ, R0 ;  /* 0x000000ffff0c7224 */ /* 0x000fe400078e0000 */
[----:B------:R-:W-:-:S07]  /*26d80*/  IMAD.MOV.U32 R78, RZ, RZ, R14 ;  /* 0x000000ffff4e7224 */ /* 0x000fce00078e000e */
[----:B------:R-:W-:Y:S05]  /*26d90*/  WARPSYNC.COLLECTIVE R15, `(.L_x_929) ;  /* 0x000000000f087348 */ /* 0x000fea0003c00000 */
[----:B------:R0:W1:Y:S02]  /*26da0*/  SHFL.IDX P6, R14, R13, R12, R11 ;  /* 0x0000000c0d0e7389 */ /* 0x00006400000c000b */
[----:B01----:R-:W-:Y:S01]  /*26db0*/  ENDCOLLECTIVE ;  /* 0x000000000000791b */ /* 0x003fe20003800000 */
.L_x_929:
[----:B------:R-:W-:Y:S01]  /*26dc0*/  SEL R7, R78, R51, P0 ;  /* 0x000000334e077207 */ /* 0x000fe20000000000 */
[----:B------:R-:W-:Y:S02]  /*26dd0*/  IMAD.MOV.U32 R13, RZ, RZ, R80 ;  /* 0x000000ffff0d7224 */ /* 0x000fe400078e0050 */
[----:B------:R-:W-:Y:S01]  /*26de0*/  IMAD.MOV.U32 R12, RZ, RZ, R5 ;  /* 0x000000ffff0c7224 */ /* 0x000fe200078e0005 */
[----:B------:R-:W-:-:S07]  /*26df0*/  MOV R53, R14 ;  /* 0x0000000e00357202 */ /* 0x000fce0000000f00 */
[----:B------:R-:W-:Y:S05]  /*26e00*/  WARPSYNC.COLLECTIVE R15, `(.L_x_930) ;  /* 0x000000000f087348 */ /* 0x000fea0003c00000 */
[----:B------:R0:W1:Y:S02]  /*26e10*/  SHFL.IDX P6, R14, R13, R12, R11 ;  /* 0x0000000c0d0e7389 */ /* 0x00006400000c000b */
[----:B01----:R-:W-:Y:S01]  /*26e20*/  ENDCOLLECTIVE ;  /* 0x000000000000791b */ /* 0x003fe20003800000 */
.L_x_930:
[----:B------:R-:W-:Y:S01]  /*26e30*/  MOV R13, R55 ;  /* 0x00000037000d7202 */ /* 0x000fe20000000f00 */
[----:B------:R-:W-:Y:S02]  /*26e40*/  IMAD.MOV.U32 R12, RZ, RZ, R0 ;  /* 0x000000ffff0c7224 */ /* 0x000fe400078e0000 */
[----:B------:R-:W-:-:S07]  /*26e50*/  IMAD.MOV.U32 R80, RZ, RZ, R14 ;  /* 0x000000ffff507224 */ /* 0x000fce00078e000e */
[----:B------:R-:W-:Y:S05]  /*26e60*/  WARPSYNC.COLLECTIVE R15, `(.L_x_931) ;  /* 0x000000000f087348 */ /* 0x000fea0003c00000 */
[----:B------:R0:W1:Y:S02]  /*26e70*/  SHFL.IDX P6, R14, R13, R12, R11 ;  /* 0x0000000c0d0e7389 */ /* 0x00006400000c000b */
[----:B01----:R-:W-:Y:S01]  /*26e80*/  ENDCOLLECTIVE ;  /* 0x000000000000791b */ /* 0x003fe20003800000 */
.L_x_931:
[----:B------:R-:W-:Y:S01]  /*26e90*/  SEL R9, R53, R80, P0 ;  /* 0x0000005035097207 */ /* 0x000fe20000000000 */
[----:B------:R-:W-:Y:S01]  /*26ea0*/  IMAD.MOV.U32 R13, RZ, RZ, R82 ;  /* 0x000000ffff0d7224 */ /* 0x000fe200078e0052 */
[----:B------:R-:W-:Y:S01]  /*26eb0*/  MOV R12, R5 ;  /* 0x00000005000c7202 */ /* 0x000fe20000000f00 */
[----:B------:R-:W-:-:S07]  /*26ec0*/  IMAD.MOV.U32 R55, RZ, RZ, R14 ;  /* 0x000000ffff377224 */ /* 0x000fce00078e000e */
[----:B------:R-:W-:Y:S05]  /*26ed0*/  WARPSYNC.COLLECTIVE R15, `(.L_x_932) ;  /* 0x000000000f087348 */ /* 0x000fea0003c00000 */
[----:B------:R0:W1:Y:S02]  /*26ee0*/  SHFL.IDX P6, R14, R13, R12, R11 ;  /* 0x0000000c0d0e7389 */ /* 0x00006400000c000b */
[----:B01----:R-:W-:Y:S01]  /*26ef0*/  ENDCOLLECTIVE ;  /* 0x000000000000791b */ /* 0x003fe20003800000 */
.L_x_932:
[----:B------:R-:W-:Y:S02]  /*26f00*/  IMAD.MOV.U32 R13, RZ, RZ, R57 ;  /* 0x000000ffff0d7224 */ /* 0x000fe400078e0039 */
[----:B------:R-:W-:Y:S02]  /*26f10*/  IMAD.MOV.U32 R12, RZ, RZ, R0 ;  /* 0x000000ffff0c7224 */ /* 0x000fe400078e0000 */
[----:B------:R-:W-:-:S07]  /*26f20*/  IMAD.MOV.U32 R82, RZ, RZ, R14 ;  /* 0x000000ffff527224 */ /* 0x000fce00078e000e */
[----:B------:R-:W-:Y:S05]  /*26f30*/  WARPSYNC.COLLECTIVE R15, `(.L_x_933) ;  /* 0x000000000f087348 */ /* 0x000fea0003c00000 */
[----:B------:R0:W1:Y:S02]  /*26f40*/  SHFL.IDX P6, R14, R13, R12, R11 ;  /* 0x0000000c0d0e7389 */ /* 0x00006400000c000b */
[----:B01----:R-:W-:Y:S01]  /*26f50*/  ENDCOLLECTIVE ;  /* 0x000000000000791b */ /* 0x003fe20003800000 */
.L_x_933:
[----:B------:R-:W-:Y:S02]  /*26f60*/  IMAD.MOV.U32 R13, RZ, RZ, R84 ;  /* 0x000000ffff0d7224 */ /* 0x000fe400078e0054 */
[----:B------:R-:W-:Y:S01]  /*26f70*/  IMAD.MOV.U32 R12, RZ, RZ, R5 ;  /* 0x000000ffff0c7224 */ /* 0x000fe200078e0005 */
[----:B------:R-:W-:-:S07]  /*26f80*/  MOV R57, R14 ;  /* 0x0000000e00397202 */ /* 0x000fce0000000f00 */
[----:B------:R-:W-:Y:S05]  /*26f90*/  WARPSYNC.COLLECTIVE R15, `(.L_x_934) ;  /* 0x000000000f087348 */ /* 0x000fea0003c00000 */
[----:B------:R0:W1:Y:S02]  /*26fa0*/  SHFL.IDX P6, R14, R13, R12, R11 ;  /* 0x0000000c0d0e7389 */ /* 0x00006400000c000b */
[----:B01----:R-:W-:Y:S01]  /*26fb0*/  ENDCOLLECTIVE ;  /* 0x000000000000791b */ /* 0x003fe20003800000 */
.L_x_934:
[----:B------:R-:W-:Y:S01]  /*26fc0*/  MOV R13, R61 ;  /* 0x0000003d000d7202 */ /* 0x000fe20000000f00 */
[----:B------:R-:W-:Y:S02]  /*26fd0*/  IMAD.MOV.U32 R12, RZ, RZ, R0 ;  /* 0x000000ffff0c7224 */ /* 0x000fe400078e0000 */
[----:B------:R-:W-:-:S07]  /*26fe0*/  IMAD.MOV.U32 R84, RZ, RZ, R14 ;  /* 0x000000ffff547224 */ /* 0x000fce00078e000e */
[----:B------:R-:W-:Y:S05]  /*26ff0*/  WARPSYNC.COLLECTIVE R15, `(.L_x_935) ;  /* 0x000000000f087348 */ /* 0x000fea0003c00000 */
[----:B------:R0:W1:Y:S02]  /*27000*/  SHFL.IDX P6, R14, R13, R12, R11 ;  /* 0x0000000c0d0e7389 */ /* 0x00006400000c000b */
[----:B01----:R-:W-:Y:S01]  /*27010*/  ENDCOLLECTIVE ;  /* 0x000000000000791b */ /* 0x003fe20003800000 */
.L_x_935:
[----:B------:R-:W-:Y:S01]  /*27020*/  SEL R25, R57, R84, P0 ;  /* 0x0000005439197207 */ /* 0x000fe20000000000 */
[----:B------:R-:W-:Y:S01]  /*27030*/  IMAD.MOV.U32 R13, RZ, RZ, R86 ;  /* 0x000000ffff0d7224 */ /* 0x000fe200078e0056 */
[----:B------:R-:W-:Y:S01]  /*27040*/  MOV R12, R5 ;  /* 0x00000005000c7202 */ /* 0x000fe20000000f00 */
[----:B------:R-:W-:-:S07]  /*27050*/  IMAD.MOV.U32 R61, RZ, RZ, R14 ;  /* 0x000000ffff3d7224 */ /* 0x000fce00078e000e */
[----:B------:R-:W-:Y:S05]  /*27060*/  WARPSYNC.COLLECTIVE R15, `(.L_x_936) ;  /* 0x000000000f087348 */ /* 0x000fea0003c00000 */
[----:B------:R0:W1:Y:S02]  /*27070*/  SHFL.IDX P6, R14, R13, R12, R11 ;  /* 0x0000000c0d0e7389 */ /* 0x00006400000c000b */
[----:B01----:R-:W-:Y:S01]  /*27080*/  ENDCOLLECTIVE ;  /* 0x000000000000791b */ /* 0x003fe20003800000 */
.L_x_936:
[----:B------:R-:W-:Y:S02]  /*27090*/  IMAD.MOV.U32 R13, RZ, RZ, R65 ;  /* 0x000000ffff0d7224 */ /* 0x000fe400078e0041 */
[----:B------:R-:W-:Y:S02]  /*270a0*/  IMAD.MOV.U32 R12, RZ, RZ, R0 ;  /* 0x000000ffff0c7224 */ /* 0x000fe400078e0000 */
[----:B------:R-:W-:-:S07]  /*270b0*/  IMAD.MOV.U32 R86, RZ, RZ, R14 ;  /* 0x000000ffff567224 */ /* 0x000fce00078e000e */
[----:B------:R-:W-:Y:S05]  /*270c0*/  WARPSYNC.COLLECTIVE R15, `(.L_x_937) ;  /* 0x000000000f087348 */ /* 0x000fea0003c00000 */
[----:B------:R0:W1:Y:S02]  /*270d0*/  SHFL.IDX P6, R14, R13, R12, R11 ;  /* 0x0000000c0d0e7389 */ /* 0x00006400000c000b */
[----:B01----:R-:W-:Y:S01]  /*270e0*/  ENDCOLLECTIVE ;  /* 0x000000000000791b */ /* 0x003fe20003800000 */
.L_x_937:
[----:B------:R-:W-:Y:S02]  /*270f0*/  IMAD.MOV.U32 R13, RZ, RZ, R100 ;  /* 0x000000ffff0d7224 */ /* 0x000fe400078e0064 */
[----:B------:R-:W-:Y:S01]  /*27100*/  IMAD.MOV.U32 R12, RZ, RZ, R5 ;  /* 0x000000ffff0c7224 */ /* 0x000fe200078e0005 */
[----:B------:R-:W-:-:S07]  /*27110*/  MOV R65, R14 ;  /* 0x0000000e00417202 */ /* 0x000fce0000000f00 */
[----:B------:R-:W-:Y:S05]  /*27120*/  WARPSYNC.COLLECTIVE R15, `(.L_x_938) ;  /* 0x000000000f087348 */ /* 0x000fea0003c00000 */
[----:B------:R0:W1:Y:S02]  /*27130*/  SHFL.IDX P6, R14, R13, R12, R11 ;  /* 0x0000000c0d0e7389 */ /* 0x00006400000c000b */
[----:B01----:R-:W-:Y:S01]  /*27140*/  ENDCOLLECTIVE ;  /* 0x000000000000791b */ /* 0x003fe20003800000 */
.L_x_938:
[----:B------:R-:W-:Y:S01]  /*27150*/  MOV R13, R69 ;  /* 0x00000045000d7202 */ /* 0x000fe20000000f00 */
[----:B------:R-:W-:Y:S02]  /*27160*/  IMAD.MOV.U32 R12, RZ, RZ, R0 ;  /* 0x000000ffff0c7224 */ /* 0x000fe400078e0000 */
[----:B------:R-:W-:-:S07]  /*27170*/  IMAD.MOV.U32 R100, RZ, RZ, R14 ;  /* 0x000000ffff647224 */ /* 0x000fce00078e000e */
[----:B------:R-:W-:Y:S05]  /*27180*/  WARPSYNC.COLLECTIVE R15, `(.L_x_939) ;  /* 0x000000000f087348 */ /* 0x000fea0003c00000 */
[----:B------:R0:W1:Y:S02]  /*27190*/  SHFL.IDX P6, R14, R13, R12, R11 ;  /* 0x0000000c0d0e7389 */ /* 0x00006400000c000b */
[----:B01----:R-:W-:Y:S01]  /*271a0*/  ENDCOLLECTIVE ;  /* 0x000000000000791b */ /* 0x003fe20003800000 */
.L_x_939:
        /* <DEDUP_REMOVED lines=8> */
.L_x_940:
[----:B------:R-:W-:Y:S02]  /*27230*/  IMAD.MOV.U32 R13, RZ, RZ, R101 ;  /* 0x000000ffff0d7224 */ /* 0x000fe400078e0065 */
[----:B------:R-:W-:Y:S02]  /*27240*/  IMAD.MOV.U32 R12, RZ, RZ, R0 ;  /* 0x000000ffff0c7224 */ /* 0x000fe400078e0000 */
[----:B------:R-:W-:-:S07]  /*27250*/  IMAD.MOV.U32 R102, RZ, RZ, R14 ;  /* 0x000000ffff667224 */ /* 0x000fce00078e000e */
[----:B------:R-:W-:Y:S05]  /*27260*/  WARPSYNC.COLLECTIVE R15, `(.L_x_941) ;  /* 0x000000000f087348 */ /* 0x000fea0003c00000 */
[----:B------:R0:W1:Y:S02]  /*27270*/  SHFL.IDX P6, R14, R13, R12, R11 ;  /* 0x0000000c0d0e7389 */ /* 0x00006400000c000b */
[----:B01----:R-:W-:Y:S01]  /*27280*/  ENDCOLLECTIVE ;  /* 0x000000000000791b */ /* 0x003fe20003800000 */
.L_x_941:
        /* <DEDUP_REMOVED lines=8> */
.L_x_942:
[----:B------:R-:W-:Y:S01]  /*27310*/  MOV R13, R103 ;  /* 0x00000067000d7202 */ /* 0x000fe20000000f00 */
[----:B------:R-:W-:Y:S02]  /*27320*/  IMAD.MOV.U32 R12, RZ, RZ, R0 ;  /* 0x000000ffff0c7224 */ /* 0x000fe400078e0000 */
[----:B------:R-:W-:-:S07]  /*27330*/  IMAD.MOV.U32 R104, RZ, RZ, R14 ;  /* 0x000000ffff687224 */ /* 0x000fce00078e000e */
[----:B------:R-:W-:Y:S05]  /*27340*/  WARPSYNC.COLLECTIVE R15, `(.L_x_943) ;  /* 0x000000000f087348 */ /* 0x000fea0003c00000 */
[----:B------:R0:W1:Y:S02]  /*27350*/  SHFL.IDX P6, R14, R13, R12, R11 ;  /* 0x0000000c0d0e7389 */ /* 0x00006400000c000b */
[----:B01----:R-:W-:Y:S01]  /*27360*/  ENDCOLLECTIVE ;  /* 0x000000000000791b */ /* 0x003fe20003800000 */
.L_x_943:
        /* <DEDUP_REMOVED lines=8> */
.L_x_944:
[----:B------:R-:W-:Y:S02]  /*273f0*/  IMAD.MOV.U32 R13, RZ, RZ, R105 ;  /* 0x000000ffff0d7224 */ /* 0x000fe400078e0069 */
[----:B------:R-:W-:Y:S02]  /*27400*/  IMAD.MOV.U32 R12, RZ, RZ, R0 ;  /* 0x000000ffff0c7224 */ /* 0x000fe400078e0000 */
[----:B------:R-:W-:-:S07]  /*27410*/  IMAD.MOV.U32 R106, RZ, RZ, R14 ;  /* 0x000000ffff6a7224 */ /* 0x000fce00078e000e */
[----:B------:R-:W-:Y:S05]  /*27420*/  WARPSYNC.COLLECTIVE R15, `(.L_x_945) ;  /* 0x000000000f087348 */ /* 0x000fea0003c00000 */
[----:B------:R0:W1:Y:S02]  /*27430*/  SHFL.IDX P6, R14, R13, R12, R11 ;  /* 0x0000000c0d0e7389 */ /* 0x00006400000c000b */
[----:B01----:R-:W-:Y:S01]  /*27440*/  ENDCOLLECTIVE ;  /* 0x000000000000791b */ /* 0x003fe20003800000 */
.L_x_945:
        /* <DEDUP_REMOVED lines=8> */
.L_x_946:
[----:B------:R-:W-:Y:S01]  /*274d0*/  MOV R13, R107 ;  /* 0x0000006b000d7202 */ /* 0x000fe20000000f00 */
[----:B------:R-:W-:Y:S02]  /*274e0*/  IMAD.MOV.U32 R12, RZ, RZ, R0 ;  /* 0x000000ffff0c7224 */ /* 0x000fe400078e0000 */
[----:B------:R-:W-:-:S07]  /*274f0*/  IMAD.MOV.U32 R108, RZ, RZ, R14 ;  /* 0x000000ffff6c7224 */ /* 0x000fce00078e000e */
[----:B------:R-:W-:Y:S05]  /*27500*/  WARPSYNC.COLLECTIVE R15, `(.L_x_947) ;  /* 0x000000000f087348 */ /* 0x000fea0003c00000 */
[----:B------:R0:W1:Y:S02]  /*27510*/  SHFL.IDX P6, R14, R13, R12, R11 ;  /* 0x0000000c0d0e7389 */ /* 0x00006400000c000b */
[----:B01----:R-:W-:Y:S01]  /*27520*/  ENDCOLLECTIVE ;  /* 0x000000000000791b */ /* 0x003fe20003800000 */
.L_x_947:
[----:B------:R-:W-:Y:S01]  /*27530*/  SEL R49, R105, R108, P0 ;  /* 0x0000006c69317207 */ /* 0x000fe20000000000 */
[----:B------:R-:W-:Y:S01]  /*27540*/  IMAD.MOV.U32 R13, RZ, RZ, R110 ;  /* 0x000000ffff0d7224 */ /* 0x000fe200078e006e */
[----:B------:R-:W-:Y:S01]  /*27550*/  MOV R12, R5 ;  /* 0x00000005000c7202 */ /* 0x000fe20000000f00 */
[----:B------:R-:W-:-:S07]  /*27560*/  IMAD.MOV.U32 R107, RZ, RZ, R14 ;  /* 0x000000ffff6b7224 */ /* 0x000fce00078e000e */
[----:B------:R-:W-:Y:S05]  /*27570*/  WARPSYNC.COLLECTIVE R15, `(.L_x_948) ;  /* 0x000000000f087348 */ /* 0x000fea0003c00000 */
[----:B------:R0:W1:Y:S02]  /*27580*/  SHFL.IDX P6, R14, R13, R12, R11 ;  /* 0x0000000c0d0e7389 */ /* 0x00006400000c000b */
[----:B01----:R-:W-:Y:S01]  /*27590*/  ENDCOLLECTIVE ;  /* 0x000000000000791b */ /* 0x003fe20003800000 */
.L_x_948:
[----:B------:R-:W-:Y:S02]  /*275a0*/  IMAD.MOV.U32 R13, RZ, RZ, R59 ;  /* 0x000000ffff0d7224 */ /* 0x000fe400078e003b */
[----:B------:R-:W-:Y:S02]  /*275b0*/  IMAD.MOV.U32 R12, RZ, RZ, R0 ;  /* 0x000000ffff0c7224 */ /* 0x000fe400078e0000 */
[----:B------:R-:W-:-:S07]  /*275c0*/  IMAD.MOV.U32 R110, RZ, RZ, R14 ;  /* 0x000000ffff6e7224 */ /* 0x000fce00078e000e */
[----:B------:R-:W-:Y:S05]  /*275d0*/  WARPSYNC.COLLECTIVE R15, `(.L_x_949) ;  /* 0x000000000f087348 */ /* 0x000fea0003c00000 */
[----:B------:R0:W1:Y:S02]  /*275e0*/  SHFL.IDX P6, R14, R13, R12, R11 ;  /* 0x0000000c0d0e7389 */ /* 0x00006400000c000b */
[----:B01----:R-:W-:Y:S01]  /*275f0*/  ENDCOLLECTIVE ;  /* 0x000000000000791b */ /* 0x003fe20003800000 */
.L_x_949:
[----:B------:R-:W-:Y:S02]  /*27600*/  IMAD.MOV.U32 R13, RZ, RZ, R112 ;  /* 0x000000ffff0d7224 */ /* 0x000fe400078e0070 */
[----:B------:R-:W-:Y:S01]  /*27610*/  IMAD.MOV.U32 R12, RZ, RZ, R5 ;  /* 0x000000ffff0c7224 */ /* 0x000fe200078e0005 */
[----:B------:R-:W-:-:S07]  /*27620*/  MOV R59, R14 ;  /* 0x0000000e003b7202 */ /* 0x000fce0000000f00 */
[----:B------:R-:W-:Y:S05]  /*27630*/  WARPSYNC.COLLECTIVE R15, `(.L_x_950) ;  /* 0x000000000f087348 */ /* 0x000fea0003c00000 */
[----:B------:R0:W1:Y:S02]  /*27640*/  SHFL.IDX P6, R14, R13, R12, R11 ;  /* 0x0000000c0d0e7389 */ /* 0x00006400000c000b */
[----:B01----:R-:W-:Y:S01]  /*27650*/  ENDCOLLECTIVE ;  /* 0x000000000000791b */ /* 0x003fe20003800000 */
.L_x_950:
[----:B------:R-:W-:Y:S01]  /*27660*/  MOV R13, R63 ;  /* 0x0000003f000d7202 */ /* 0x000fe20000000f00 */
[----:B------:R-:W-:Y:S02]  /*27670*/  IMAD.MOV.U32 R12, RZ, RZ, R0 ;  /* 0x000000ffff0c7224 */ /* 0x000fe400078e0000 */
[----:B------:R-:W-:-:S07]  /*27680*/  IMAD.MOV.U32 R112, RZ, RZ, R14 ;  /* 0x000000ffff707224 */ /* 0x000fce00078e000e */
[----:B------:R-:W-:Y:S05]  /*27690*/  WARPSYNC.COLLECTIVE R15, `(.L_x_951) ;  /* 0x000000000f087348 */ /* 0x000fea0003c00000 */
[----:B------:R0:W1:Y:S02]  /*276a0*/  SHFL.IDX P6, R14, R13, R12, R11 ;  /* 0x0000000c0d0e7389 */ /* 0x00006400000c000b */
[----:B01----:R-:W-:Y:S01]  /*276b0*/  ENDCOLLECTIVE ;  /* 0x000000000000791b */ /* 0x003fe20003800000 */
.L_x_951:
[----:B------:R-:W-:Y:S01]  /*276c0*/  IMAD.MOV.U32 R13, RZ, RZ, R114 ;  /* 0x000000ffff0d7224 */ /* 0x000fe200078e0072 */
[----:B------:R-:W-:Y:S01]  /*276d0*/  MOV R12, R5 ;  /* 0x00000005000c7202 */ /* 0x000fe20000000f00 */
[----:B------:R-:W-:-:S07]  /*276e0*/  IMAD.MOV.U32 R63, RZ, RZ, R14 ;  /* 0x000000ffff3f7224 */ /* 0x000fce00078e000e */
[----:B------:R-:W-:Y:S05]  /*276f0*/  WARPSYNC.COLLECTIVE R15, `(.L_x_952) ;  /* 0x000000000f087348 */ /* 0x000fea0003c00000 */
[----:B------:R0:W1:Y:S02]  /*27700*/  SHFL.IDX P6, R14, R13, R12, R11 ;  /* 0x0000000c0d0e7389 */ /* 0x00006400000c000b */
[----:B01----:R-:W-:Y:S01]  /*27710*/  ENDCOLLECTIVE ;  /* 0x000000000000791b */ /* 0x003fe20003800000 */
.L_x_952:
[----:B------:R-:W-:Y:S02]  /*27720*/  IMAD.MOV.U32 R13, RZ, RZ, R67 ;  /* 0x000000ffff0d7224 */ /* 0x000fe400078e0043 */
[----:B------:R-:W-:Y:S02]  /*27730*/  IMAD.MOV.U32 R12, RZ, RZ, R0 ;  /* 0x000000ffff0c7224 */ /* 0x000fe400078e0000 */
[----:B------:R-:W-:-:S07]  /*27740*/  IMAD.MOV.U32 R114, RZ, RZ, R14 ;  /* 0x000000ffff727224 */ /* 0x000fce00078e000e */
[----:B------:R-:W-:Y:S05]  /*27750*/  WARPSYNC.COLLECTIVE R15, `(.L_x_953) ;  /* 0x000000000f087348 */ /* 0x000fea0003c00000 */
[----:B------:R0:W1:Y:S02]  /*27760*/  SHFL.IDX P6, R14, R13, R12, R11 ;  /* 0x0000000c0d0e7389 */ /* 0x00006400000c000b */
[----:B01----:R-:W-:Y:S01]  /*27770*/  ENDCOLLECTIVE ;  /* 0x000000000000791b */ /* 0x003fe20003800000 */
.L_x_953:
[----:B------:R-:W-:Y:S02]  /*27780*/  IMAD.MOV.U32 R13, RZ, RZ, R116 ;  /* 0x000000ffff0d7224 */ /* 0x000fe400078e0074 */
[----:B------:R-:W-:Y:S01]  /*27790*/  IMAD.MOV.U32 R12, RZ, RZ, R5 ;  /* 0x000000ffff0c7224 */ /* 0x000fe200078e0005 */
[----:B------:R-:W-:-:S07]  /*277a0*/  MOV R67, R14 ;  /* 0x0000000e00437202 */ /* 0x000fce0000000f00 */
[----:B------:R-:W-:Y:S05]  /*277b0*/  WARPSYNC.COLLECTIVE R15, `(.L_x_954) ;  /* 0x000000000f087348 */ /* 0x000fea0003c00000 */
[----:B------:R0:W1:Y:S02]  /*277c0*/  SHFL.IDX P6, R14, R13, R12, R11 ;  /* 0x0000000c0d0e7389 */ /* 0x00006400000c000b */
[----:B01----:R-:W-:Y:S01]  /*277d0*/  ENDCOLLECTIVE ;  /* 0x000000000000791b */ /* 0x003fe20003800000 */
.L_x_954:
[----:B------:R-:W-:Y:S01]  /*277e0*/  MOV R13, R71 ;  /* 0x00000047000d7202 */ /* 0x000fe20000000f00 */
[----:B------:R-:W-:Y:S02]  /*277f0*/  IMAD.MOV.U32 R12, RZ, RZ, R0 ;  /* 0x000000ffff0c7224 */ /* 0x000fe400078e0000 */
[----:B------:R-:W-:-:S07]  /*27800*/  IMAD.MOV.U32 R116, RZ, RZ, R14 ;  /* 0x000000ffff747224 */ /* 0x000fce00078e000e */
[----:B------:R-:W-:Y:S05]  /*27810*/  WARPSYNC.COLLECTIVE R15, `(.L_x_955) ;  /* 0x000000000f087348 */ /* 0x000fea0003c00000 */
[----:B------:R0:W1:Y:S02]  /*27820*/  SHFL.IDX P6, R14, R13, R12, R11 ;  /* 0x0000000c0d0e7389 */ /* 0x00006400000c000b */
[----:B01----:R-:W-:Y:S01]  /*27830*/  ENDCOLLECTIVE ;  /* 0x000000000000791b */ /* 0x003fe20003800000 */
.L_x_955:
        /* <DEDUP_REMOVED lines=8> */
.L_x_956:
[----:B------:R-:W-:Y:S02]  /*278c0*/  IMAD.MOV.U32 R13, RZ, RZ, R75 ;  /* 0x000000ffff0d7224 */ /* 0x000fe400078e004b */
[----:B------:R-:W-:Y:S02]  /*278d0*/  IMAD.MOV.U32 R12, RZ, RZ, R0 ;  /* 0x000000ffff0c7224 */ /* 0x000fe400078e0000 */
[----:B------:R-:W-:Y:S02]  /*278e0*/  IMAD.MOV.U32 R0, RZ, RZ, RZ ;  /* 0x000000ffff007224 */ /* 0x000fe400078e00ff */
[----:B------:R-:W-:-:S07]  /*278f0*/  IMAD.MOV.U32 R118, RZ, RZ, R14 ;  /* 0x000000ffff767224 */ /* 0x000fce00078e000e */
[----:B------:R-:W-:Y:S05]  /*27900*/  WARPSYNC.COLLECTIVE R15, `(.L_x_957) ;  /* 0x000000000f087348 */ /* 0x000fea0003c00000 */
[----:B------:R0:W1:Y:S02]  /*27910*/  SHFL.IDX P6, R14, R13, R12, R11 ;  /* 0x0000000c0d0e7389 */ /* 0x00006400000c000b */
[----:B01----:R-:W-:Y:S01]  /*27920*/  ENDCOLLECTIVE ;  /* 0x000000000000791b */ /* 0x003fe20003800000 */
.L_x_957:
[----:B------:R-:W-:Y:S02]  /*27930*/  SEL R69, R71, R118, P0 ;  /* 0x0000007647457207 */ /* 0x000fe40000000000 */
[----:B------:R-:W-:Y:S01]  /*27940*/  SEL R71, R118, R71, P0 ;  /* 0x0000004776477207 */ /* 0x000fe20000000000 */
[----:B------:R-:W-:Y:S02]  /*27950*/  IMAD.MOV.U32 R13, RZ, RZ, R2 ;  /* 0x000000ffff0d7224 */ /* 0x000fe400078e0002 */
[----:B------:R-:W-:Y:S01]  /*27960*/  IMAD.MOV.U32 R12, RZ, RZ, R5 ;  /* 0x000000ffff0c7224 */ /* 0x000fe200078e0005 */
[----:B------:R-:W-:Y:S02]  /*27970*/  SEL R5, R51, R78, P0 ;  /* 0x0000004e33057207 */ /* 0x000fe40000000000 */
[----:B------:R-:W-:Y:S02]  /*27980*/  SEL R51, R108, R105, P0 ;  /* 0x000000696c337207 */ /* 0x000fe40000000000 */
[----:B------:R-:W-:-:S07]  /*27990*/  MOV R75, R14 ;  /* 0x0000000e004b7202 */ /* 0x000fce0000000f00 */
[----:B------:R-:W-:Y:S05]  /*279a0*/  WARPSYNC.COLLECTIVE R15, `(.L_x_958) ;  /* 0x000000000f087348 */ /* 0x000fea0003c00000 */
[----:B------:R0:W1:Y:S02]  /*279b0*/  SHFL.IDX P6, R14, R13, R12, R11 ;  /* 0x0000000c0d0e7389 */ /* 0x00006400000c000b */
[----:B01----:R-:W-:Y:S01]  /*279c0*/  ENDCOLLECTIVE ;  /* 0x000000000000791b */ /* 0x003fe20003800000 */
.L_x_958:
[----:B------:R-:W-:Y:S02]  /*279d0*/  SEL R12, R21, R30, P0 ;  /* 0x0000001e150c7207 */ /* 0x000fe40000000000 */
[----:B------:R-:W-:Y:S02]  /*279e0*/  SEL R11, R80, R53, P0 ;  /* 0x00000035500b7207 */ /* 0x000fe40000000000 */
[----:B------:R-:W-:Y:S02]  /*279f0*/  SEL R13, R55, R82, P0 ;  /* 0x00000052370d7207 */ /* 0x000fe40000000000 */
[----:B------:R-:W-:Y:S02]  /*27a00*/  SEL R15, R82, R55, P0 ;  /* 0x00000037520f7207 */ /* 0x000fe40000000000 */
[----:B------:R-:W-:Y:S02]  /*27a10*/  SEL R53, R107, R110, P0 ;  /* 0x0000006e6b357207 */ /* 0x000fe40000000000 */
[----:B------:R-:W-:-:S02]  /*27a20*/  MOV R2, R14 ;  /* 0x0000000e00027202 */ /* 0x000fc40000000f00 */
        /* <DEDUP_REMOVED lines=12> */
[----:B------:R-:W-:Y:S01]  /*27af0*/  SEL R63, R114, R63, P0 ;  /* 0x0000003f723f7207 */ /* 0x000fe20000000000 */
[----:B------:R-:W-:Y:S06]  /*27b00*/  BRA `(.L_x_959) ;  /* 0xffffff2800b47947 */ /* 0x000fec000383ffff */
.L_x_677:
[----:B------:R-:W-:Y:S01]  /*27b10*/  IMAD.MOV.U32 R13, RZ, RZ, R2 ;  /* 0x000000ffff0d7224 */ /* 0x000fe200078e0002 */
[----:B------:R-:W-:Y:S01]  /*27b20*/  MOV R12, RZ ;  /* 0x000000ff000c7202 */ /* 0x000fe20000000f00 */
[----:B------:R-:W-:Y:S02]  /*27b30*/  IMAD.MOV.U32 R11, RZ, RZ, 0x181f ;  /* 0x0000181fff0b7424 */ /* 0x000fe400078e00ff */
[----:B------:R-:W-:-:S07]  /*27b40*/  IMAD.MOV.U32 R15, RZ, RZ, -0x1 ;  /* 0xffffffffff0f7424 */ /* 0x000fce00078e00ff */
[----:B01----:R-:W-:Y:S05]  /*27b50*/  WARPSYNC.COLLECTIVE R15, `(.L_x_960) ;  /* 0x000000000f087348 */ /* 0x003fea0003c00000 */
[----:B------:R2:W3:Y:S02]  /*27b60*/  SHFL.IDX P6, R14, R13, R12, R11 ;  /* 0x0000000c0d0e7389 */ /* 0x0004e400000c000b */
[----:B0123--:R-:W-:Y:S01]  /*27b70*/  ENDCOLLECTIVE ;  /* 0x000000000000791b */ /* 0x00ffe20003800000 */
.L_x_960:
[----:B------:R-:W-:Y:S01]  /*27b80*/  IMAD.MOV.U32 R13, RZ, RZ, R0 ;  /* 0x000000ffff0d7224 */ /* 0x000fe200078e0000 */
[----:B------:R-:W-:-:S07]  /*27b90*/  MOV R3, R14 ;  /* 0x0000000e00037202 */ /* 0x000fce0000000f00 */
[----:B------:R-:W-:Y:S05]  /*27ba0*/  WARPSYNC.COLLECTIVE R15, `(.L_x_961) ;  /* 0x000000000f087348 */ /* 0x000fea0003c00000 */
[----:B------:R0:W1:Y:S02]  /*27bb0*/  SHFL.IDX P6, R14, R13, R12, R11 ;  /* 0x0000000c0d0e7389 */ /* 0x00006400000c000b */
[----:B01----:R-:W-:Y:S01]  /*27bc0*/  ENDCOLLECTIVE ;  /* 0x000000000000791b */ /* 0x003fe20003800000 */
.L_x_961:
[----:B------:R-:W-:Y:S05]  /*27bd0*/  BRA `(.L_x_962) ;  /* 0xffffff4800487947 */ /* 0x000fea000383ffff */
.L_x_680:
[----:B------:R-:W-:Y:S01]  /*27be0*/  BSSY B1, `(.L_x_963) ;  /* 0x0000008000017945 */ /* 0x000fe20003800000 */
[----:B---3--:R-:W-:Y:S01]  /*27bf0*/  IMAD.MOV.U32 R13, RZ, RZ, R2 ;  /* 0x000000ffff0d7224 */ /* 0x008fe200078e0002 */
[----:B------:R-:W-:Y:S01]  /*27c00*/  MOV R12, 0x1 ;  /* 0x00000001000c7802 */ /* 0x000fe20000000f00 */
[----:B------:R-:W-:Y:S02]  /*27c10*/  IMAD.MOV.U32 R11, RZ, RZ, 0x181f ;  /* 0x0000181fff0b7424 */ /* 0x000fe400078e00ff */
[----:B------:R-:W-:-:S07]  /*27c20*/  IMAD.MOV.U32 R15, RZ, RZ, -0x1 ;  /* 0xffffffffff0f7424 */ /* 0x000fce00078e00ff */
[----:B012-4-:R-:W-:Y:S05]  /*27c30*/  WARPSYNC.COLLECTIVE R15, `(.L_x_964) ;  /* 0x000000000f087348 */ /* 0x017fea0003c00000 */
[----:B----4-:R3:W4:Y:S02]  /*27c40*/  SHFL.IDX P6, R14, R13, R12, R11 ;  /* 0x0000000c0d0e7389 */ /* 0x01072400000c000b */
[----:B01234-:R-:W-:Y:S01]  /*27c50*/  ENDCOLLECTIVE ;  /* 0x000000000000791b */ /* 0x01ffe20003800000 */
.L_x_964:
[----:B------:R-:W-:Y:S05]  /*27c60*/  BSYNC B1 ;  /* 0x0000000000017941 */ /* 0x000fea0003800000 */
.L_x_963:
[----:B------:R-:W-:Y:S01]  /*27c70*/  IMAD.MOV.U32 R13, RZ, RZ, R0 ;  /* 0x000000ffff0d7224 */ /* 0x000fe200078e0000 */
[----:B------:R-:W-:Y:S01]  /*27c80*/  MOV R11, 0x181f ;  /* 0x0000181f000b7802 */ /* 0x000fe20000000f00 */
[----:B------:R-:W-:Y:S01]  /*27c90*/  IMAD.MOV.U32 R12, RZ, RZ, 0x1 ;  /* 0x00000001ff0c7424 */ /* 0x000fe200078e00ff */
[----:B------:R-:W-:Y:S01]  /*27ca0*/  MOV R3, R14 ;  /* 0x0000000e00037202 */ /* 0x000fe20000000f00 */
[----:B------:R-:W-:-:S07]  /*27cb0*/  IMAD.MOV.U32 R15, RZ, RZ, -0x1 ;  /* 0xffffffffff0f7424 */ /* 0x000fce00078e00ff */
[----:B------:R-:W-:Y:S05]  /*27cc0*/  WARPSYNC.COLLECTIVE R15, `(.L_x_965) ;  /* 0x000000000f087348 */ /* 0x000fea0003c00000 */
[----:B------:R0:W1:Y:S02]  /*27cd0*/  SHFL.IDX P6, R14, R13, R12, R11 ;  /* 0x0000000c0d0e7389 */ /* 0x00006400000c000b */
[----:B01----:R-:W-:Y:S01]  /*27ce0*/  ENDCOLLECTIVE ;  /* 0x000000000000791b */ /* 0x003fe20003800000 */
.L_x_965:
[----:B------:R-:W-:Y:S05]  /*27cf0*/  BRA `(.L_x_966) ;  /* 0xffffff4800687947 */ /* 0x000fea000383ffff */
.L_x_683:
[----:B------:R-:W-:Y:S01]  /*27d00*/  BSSY B1, `(.L_x_967) ;  /* 0x0000008000017945 */ /* 0x000fe20003800000 */
[----:B0-----:R-:W-:Y:S01]  /*27d10*/  IMAD.MOV.U32 R13, RZ, RZ, R2 ;  /* 0x000000ffff0d7224 */ /* 0x001fe200078e0002 */
[----:B------:R-:W-:Y:S01]  /*27d20*/  MOV R12, 0x2 ;  /* 0x00000002000c7802 */ /* 0x000fe20000000f00 */
[----:B------:R-:W-:Y:S02]  /*27d30*/  IMAD.MOV.U32 R11, RZ, RZ, 0x181f ;  /* 0x0000181fff0b7424 */ /* 0x000fe400078e00ff */
[----:B------:R-:W-:-:S07]  /*27d40*/  IMAD.MOV.U32 R15, RZ, RZ, -0x1 ;  /* 0xffffffffff0f7424 */ /* 0x000fce00078e00ff */
[----:B-1234-:R-:W-:Y:S05]  /*27d50*/  WARPSYNC.COLLECTIVE R15, `(.L_x_968) ;  /* 0x000000000f087348 */ /* 0x01efea0003c00000 */
[----:B----4-:R0:W4:Y:S02]  /*27d60*/  SHFL.IDX P6, R14, R13, R12, R11 ;  /* 0x0000000c0d0e7389 */ /* 0x01012400000c000b */
[----:B01234-:R-:W-:Y:S01]  /*27d70*/  ENDCOLLECTIVE ;  /* 0x000000000000791b */ /* 0x01ffe20003800000 */
.L_x_968:
[----:B------:R-:W-:Y:S05]  /*27d80*/  BSYNC B1 ;  /* 0x0000000000017941 */ /* 0x000fea0003800000 */
.L_x_967:
        /* <DEDUP_REMOVED lines=8> */
.L_x_969:
[----:B------:R-:W-:Y:S05]  /*27e10*/  BRA `(.L_x_970) ;  /* 0xffffff4800887947 */ /* 0x000fea000383ffff */
.L_x_686:
        /* <DEDUP_REMOVED lines=8> */
.L_x_972:
[----:B------:R-:W-:Y:S05]  /*27ea0*/  BSYNC B1 ;  /* 0x0000000000017941 */ /* 0x000fea0003800000 */
.L_x_971:
        /* <DEDUP_REMOVED lines=8> */
.L_x_973:
[----:B------:R-:W-:Y:S05]  /*27f30*/  BRA `(.L_x_974) ;  /* 0xffffff4800a87947 */ /* 0x000fea000383ffff */
.L_x_702:
[----:B0-----:R-:W0:Y:S01]  /*27f40*/  S2R R8, SR_TID.X ;  /* 0x0000000000087919 */ /* 0x001e220000002100 */
[----:B------:R-:W-:Y:S01]  /*27f50*/  BSSY B1, `(.L_x_975) ;  /* 0x000000a000017945 */ /* 0x000fe20003800000 */
[----:B------:R-:W-:Y:S01]  /*27f60*/  MOV R12, RZ ;  /* 0x000000ff000c7202 */ /* 0x000fe20000000f00 */
[----:B------:R-:W-:Y:S02]  /*27f70*/  IMAD.MOV.U32 R11, RZ, RZ, 0x1f ;  /* 0x0000001fff0b7424 */ /* 0x000fe400078e00ff */
[----:B------:R-:W-:Y:S01]  /*27f80*/  IMAD.MOV.U32 R15, RZ, RZ, -0x1 ;  /* 0xffffffffff0f7424 */ /* 0x000fe200078e00ff */
[----:B0-----:R-:W-:-:S04]  /*27f90*/  SHF.R.U32.HI R8, RZ, 0x5, R8 ;  /* 0x00000005ff087819 */ /* 0x001fc80000011608 */
[----:B------:R-:W-:-:S05]  /*27fa0*/  LOP3.LUT R8, R8, 0x3, RZ, 0xc0, !PT ;  /* 0x0000000308087812 */ /* 0x000fca00078ec0ff */
[----:B------:R-:W-:-:S07]  /*27fb0*/  IMAD.MOV.U32 R13, RZ, RZ, R8 ;  /* 0x000000ffff0d7224 */ /* 0x000fce00078e0008 */
[----:B------:R-:W-:Y:S05]  /*27fc0*/  WARPSYNC.COLLECTIVE R15, `(.L_x_976) ;  /* 0x000000000f087348 */ /* 0x000fea0003c00000 */
[----:B------:R0:W1:Y:S02]  /*27fd0*/  SHFL.IDX P6, R14, R13, R12, R11 ;  /* 0x0000000c0d0e7389 */ /* 0x00006400000c000b */
[----:B01----:R-:W-:Y:S01]  /*27fe0*/  ENDCOLLECTIVE ;  /* 0x000000000000791b */ /* 0x003fe20003800000 */
.L_x_976:
[----:B------:R-:W-:Y:S05]  /*27ff0*/  BSYNC B1 ;  /* 0x0000000000017941 */ /* 0x000fea0003800000 */
.L_x_975:
[----:B------:R-:W-:Y:S05]  /*28000*/  BRA `(.L_x_977) ;  /* 0xffffff5c00947947 */ /* 0x000fea000383ffff */
.L_x_704:
[----:B------:R-:W-:Y:S01]  /*28010*/  BSSY B1, `(.L_x_978) ;  /* 0x0000006000017945 */ /* 0x000fe20003800000 */
[----:B------:R-:W-:-:S07]  /*28020*/  MOV R15, 0xffffffff ;  /* 0xffffffff000f7802 */ /* 0x000fce0000000f00 */
[----:B01----:R-:W-:Y:S05]  /*28030*/  WARPSYNC.COLLECTIVE R15, `(.L_x_979) ;  /* 0x000000000f0c7348 */ /* 0x003fea0003c00000 */
[----:B------:R-:W-:Y:S02]  /*28040*/  ELECT P6, UR62, PT ;  /* 0x00000000003e782f */ /* 0x000fe400038c0000 */
[----:B------:R-:W-:Y:S01]  /*28050*/  MOV R14, UR62 ;  /* 0x0000003e000e7c02 */ /* 0x000fe20008000f00 */
[----:B01----:R-:W-:Y:S10]  /*28060*/  ENDCOLLECTIVE ;  /* 0x000000000000791b */ /* 0x003ff40003800000 */
.L_x_979:
[----:B------:R-:W-:Y:S05]  /*28070*/  BSYNC B1 ;  /* 0x0000000000017941 */ /* 0x000fea0003800000 */
.L_x_978:
[----:B------:R-:W-:Y:S05]  /*28080*/  BRA `(.L_x_703) ;  /* 0xffffff5c008c7947 */ /* 0x000fea000383ffff */
.L_x_706:
[----:B-1----:R1:W2:Y:S02]  /*28090*/  SYNCS.PHASECHK.TRANS64.TRYWAIT P0, [R23+URZ+0x38820], R5 ;  /* 0x03882005170075a7 */ /* 0x0022a4000800017f */
[----:B--2---:R-:W-:Y:S05]  /*280a0*/  @!P0 NANOSLEEP.SYNCS 0x989680 ;  /* 0x009896800000895d */ /* 0x004fea0003900000 */
[----:B------:R-:W2:Y:S02]  /*280b0*/  @!P0 SYNCS.PHASECHK.TRANS64 P0, [R23+URZ+0x38820], R5 ;  /* 0x03882005170085a7 */ /* 0x000ea4000800007f */
[----:B--2---:R-:W-:Y:S05]  /*280c0*/  @!P0 BRA `(.L_x_706) ;  /* 0xfffffffc00f08947 */ /* 0x004fea000383ffff */
[----:B------:R-:W-:Y:S05]  /*280d0*/  BRA `(.L_x_980) ;  /* 0xffffff5c009c7947 */ /* 0x000fea000383ffff */
.L_x_710:
[----:B0-----:R0:W2:Y:S02]  /*280e0*/  SYNCS.PHASECHK.TRANS64.TRYWAIT P0, [R9+URZ+0x388a0], R8 ;  /* 0x0388a008090075a7 */ /* 0x0010a4000800017f */
[----:B--2---:R-:W-:Y:S05]  /*280f0*/  @!P0 NANOSLEEP.SYNCS 0x989680 ;  /* 0x009896800000895d */ /* 0x004fea0003900000 */
[----:B------:R-:W2:Y:S02]  /*28100*/  @!P0 SYNCS.PHASECHK.TRANS64 P0, [R9+URZ+0x388a0], R8 ;  /* 0x0388a008090085a7 */ /* 0x000ea4000800007f */
[----:B--2---:R-:W-:Y:S05]  /*28110*/  @!P0 BRA `(.L_x_710) ;  /* 0xfffffffc00f08947 */ /* 0x004fea000383ffff */
[----:B------:R-:W-:Y:S05]  /*28120*/  BRA `(.L_x_981) ;  /* 0xffffff5c00b47947 */ /* 0x000fea000383ffff */
.L_x_716:
[----:B-1----:R1:W2:Y:S02]  /*28130*/  SYNCS.PHASECHK.TRANS64.TRYWAIT P0, [R9+URZ+0x388c0], R8 ;  /* 0x0388c008090075a7 */ /* 0x0022a4000800017f */
[----:B--2---:R-:W-:Y:S05]  /*28140*/  @!P0 NANOSLEEP.SYNCS 0x989680 ;  /* 0x009896800000895d */ /* 0x004fea0003900000 */
[----:B------:R-:W2:Y:S02]  /*28150*/  @!P0 SYNCS.PHASECHK.TRANS64 P0, [R9+URZ+0x388c0], R8 ;  /* 0x0388c008090085a7 */ /* 0x000ea4000800007f */
[----:B--2---:R-:W-:Y:S05]  /*28160*/  @!P0 BRA `(.L_x_716) ;  /* 0xfffffffc00f08947 */ /* 0x004fea000383ffff */
[----:B------:R-:W-:Y:S05]  /*28170*/  BRA `(.L_x_982) ;  /* 0xffffff6000707947 */ /* 0x000fea000383ffff */
.L_x_724:
[----:B0-----:R0:W2:Y:S02]  /*28180*/  SYNCS.PHASECHK.TRANS64.TRYWAIT P1, [R8+URZ+0x388a0], R7 ;  /* 0x0388a007080075a7 */ /* 0x0010a4000802017f */
[----:B--2---:R-:W-:Y:S05]  /*28190*/  @!P1 NANOSLEEP.SYNCS 0x989680 ;  /* 0x009896800000995d */ /* 0x004fea0003900000 */
[----:B------:R-:W2:Y:S02]  /*281a0*/  @!P1 SYNCS.PHASECHK.TRANS64 P1, [R8+URZ+0x388a0], R7 ;  /* 0x0388a007080095a7 */ /* 0x000ea4000802007f */
[----:B--2---:R-:W-:Y:S05]  /*281b0*/  @!P1 BRA `(.L_x_724) ;  /* 0xfffffffc00f09947 */ /* 0x004fea000383ffff */
[----:B------:R-:W-:Y:S05]  /*281c0*/  BRA `(.L_x_983) ;  /* 0xffffff6400687947 */ /* 0x000fea000383ffff */
.L_x_730:
[----:B-1----:R1:W2:Y:S02]  /*281d0*/  SYNCS.PHASECHK.TRANS64.TRYWAIT P1, [R8+URZ+0x388c0], R7 ;  /* 0x0388c007080075a7 */ /* 0x0022a4000802017f */
[----:B--2---:R-:W-:Y:S05]  /*281e0*/  @!P1 NANOSLEEP.SYNCS 0x989680 ;  /* 0x009896800000995d */ /* 0x004fea0003900000 */
[----:B------:R-:W2:Y:S02]  /*281f0*/  @!P1 SYNCS.PHASECHK.TRANS64 P1, [R8+URZ+0x388c0], R7 ;  /* 0x0388c007080095a7 */ /* 0x000ea4000802007f */
[----:B--2---:R-:W-:Y:S05]  /*28200*/  @!P1 BRA `(.L_x_730) ;  /* 0xfffffffc00f09947 */ /* 0x004fea000383ffff */
[----:B------:R-:W-:Y:S05]  /*28210*/  BRA `(.L_x_984) ;  /* 0xffffff6800207947 */ /* 0x000fea000383ffff */
.L_x_746:
[----:B------:R-:W0:Y:S01]  /*28220*/  S2R R20, SR_TID.X ;  /* 0x0000000000147919 */ /* 0x000e220000002100 */
[----:B------:R-:W-:Y:S01]  /*28230*/  BSSY B0, `(.L_x_985) ;  /* 0x000000a000007945 */ /* 0x000fe20003800000 */
[----:B------:R-:W-:Y:S01]  /*28240*/  IMAD.MOV.U32 R12, RZ, RZ, RZ ;  /* 0x000000ffff0c7224 */ /* 0x000fe200078e00ff */
[----:B------:R-:W-:Y:S01]  /*28250*/  MOV R11, 0x1f ;  /* 0x0000001f000b7802 */ /* 0x000fe20000000f00 */
[----:B------:R-:W-:Y:S01]  /*28260*/  IMAD.MOV.U32 R15, RZ, RZ, -0x1 ;  /* 0xffffffffff0f7424 */ /* 0x000fe200078e00ff */
[----:B0-----:R-:W-:-:S04]  /*28270*/  SHF.R.U32.HI R9, RZ, 0x5, R20 ;  /* 0x00000005ff097819 */ /* 0x001fc80000011614 */
[----:B------:R-:W-:-:S05]  /*28280*/  LOP3.LUT R9, R9, 0x3, RZ, 0xc0, !PT ;  /* 0x0000000309097812 */ /* 0x000fca00078ec0ff */
[----:B------:R-:W-:-:S07]  /*28290*/  IMAD.MOV.U32 R13, RZ, RZ, R9 ;  /* 0x000000ffff0d7224 */ /* 0x000fce00078e0009 */
[----:B-----5:R-:W-:Y:S05]  /*282a0*/  WARPSYNC.COLLECTIVE R15, `(.L_x_986) ;  /* 0x000000000f087348 */ /* 0x020fea0003c00000 */
[----:B------:R0:W1:Y:S02]  /*282b0*/  SHFL.IDX P6, R14, R13, R12, R11 ;  /* 0x0000000c0d0e7389 */ /* 0x00006400000c000b */
[----:B01---5:R-:W-:Y:S01]  /*282c0*/  ENDCOLLECTIVE ;  /* 0x000000000000791b */ /* 0x023fe20003800000 */
.L_x_986:
[----:B------:R-:W-:Y:S05]  /*282d0*/  BSYNC B0 ;  /* 0x0000000000007941 */ /* 0x000fea0003800000 */
.L_x_985:
[----:B------:R-:W-:Y:S05]  /*282e0*/  BRA `(.L_x_987) ;  /* 0xffffff7400447947 */ /* 0x000fea000383ffff */
.L_x_749:
[----:B0-----:R0:W1:Y:S02]  /*282f0*/  SYNCS.PHASECHK.TRANS64.TRYWAIT P0, [R6+URZ+0x38880], R25 ;  /* 0x03888019060075a7 */ /* 0x001064000800017f */
[----:B-1----:R-:W-:Y:S05]  /*28300*/  @!P0 NANOSLEEP.SYNCS 0x989680 ;  /* 0x009896800000895d */ /* 0x002fea0003900000 */
[----:B------:R-:W1:Y:S02]  /*28310*/  @!P0 SYNCS.PHASECHK.TRANS64 P0, [R6+URZ+0x38880], R25 ;  /* 0x03888019060085a7 */ /* 0x000e64000800007f */
[----:B-1----:R-:W-:Y:S05]  /*28320*/  @!P0 BRA `(.L_x_749) ;  /* 0xfffffffc00f08947 */ /* 0x002fea000383ffff */
[----:B------:R-:W-:Y:S05]  /*28330*/  BRA `(.L_x_988) ;  /* 0xffffff7400547947 */ /* 0x000fea000383ffff */
.L_x_750:
[----:B------:R-:W-:Y:S01]  /*28340*/  BSSY B0, `(.L_x_989) ;  /* 0x0000008000007945 */ /* 0x000fe20003800000 */
[----:B------:R-:W-:Y:S01]  /*28350*/  IMAD.MOV.U32 R13, RZ, RZ, R3 ;  /* 0x000000ffff0d7224 */ /* 0x000fe200078e0003 */
[----:B------:R-:W-:Y:S01]  /*28360*/  MOV R12, RZ ;  /* 0x000000ff000c7202 */ /* 0x000fe20000000f00 */
[----:B------:R-:W-:Y:S02]  /*28370*/  IMAD.MOV.U32 R11, RZ, RZ, 0x181f ;  /* 0x0000181fff0b7424 */ /* 0x000fe400078e00ff */
[----:B------:R-:W-:-:S07]  /*28380*/  IMAD.MOV.U32 R15, RZ, RZ, -0x1 ;  /* 0xffffffffff0f7424 */ /* 0x000fce00078e00ff */
[----:B0-----:R-:W-:Y:S05]  /*28390*/  WARPSYNC.COLLECTIVE R15, `(.L_x_990) ;  /* 0x000000000f087348 */ /* 0x001fea0003c00000 */
[----:B------:R1:W2:Y:S02]  /*283a0*/  SHFL.IDX P6, R14, R13, R12, R11 ;  /* 0x0000000c0d0e7389 */ /* 0x0002a400000c000b */
[----:B012---:R-:W-:Y:S01]  /*283b0*/  ENDCOLLECTIVE ;  /* 0x000000000000791b */ /* 0x007fe20003800000 */
.L_x_990:
[----:B------:R-:W-:Y:S05]  /*283c0*/  BSYNC B0 ;  /* 0x0000000000007941 */ /* 0x000fea0003800000 */
.L_x_989:
[----:B------:R-:W-:Y:S01]  /*283d0*/  IMAD.MOV.U32 R13, RZ, RZ, R2 ;  /* 0x000000ffff0d7224 */ /* 0x000fe200078e0002 */
[----:B------:R-:W-:Y:S01]  /*283e0*/  MOV R11, 0x181f ;  /* 0x0000181f000b7802 */ /* 0x000fe20000000f00 */
[----:B------:R-:W-:Y:S01]  /*283f0*/  IMAD.MOV.U32 R12, RZ, RZ, RZ ;  /* 0x000000ffff0c7224 */ /* 0x000fe200078e00ff */
[----:B------:R-:W-:Y:S01]  /*28400*/  MOV R5, R14 ;  /* 0x0000000e00057202 */ /* 0x000fe20000000f00 */
[----:B------:R-:W-:Y:S01]  /*28410*/  IMAD.MOV.U32 R15, RZ, RZ, -0x1 ;  /* 0xffffffffff0f7424 */ /* 0x000fe200078e00ff */
[----:B------:R-:W-:Y:S02]  /*28420*/  LOP3.LUT R26, R31, 0x80, RZ, 0xfc, !PT ;  /* 0x000000801f1a7812 */ /* 0x000fe400078efcff */
[----:B------:R-:W-:-:S13]  /*28430*/  ISETP.GE.AND P3, PT, R7, 0x11, PT ;  /* 0x000000110700780c */ /* 0x000fda0003f66270 */
[----:B------:R-:W-:Y:S05]  /*28440*/  WARPSYNC.COLLECTIVE R15, `(.L_x_991) ;  /* 0x000000000f087348 */ /* 0x000fea0003c00000 */
[----:B------:R0:W1:Y:S02]  /*28450*/  SHFL.IDX P6, R14, R13, R12, R11 ;  /* 0x0000000c0d0e7389 */ /* 0x00006400000c000b */
[----:B01----:R-:W-:Y:S01]  /*28460*/  ENDCOLLECTIVE ;  /* 0x000000000000791b */ /* 0x003fe20003800000 */
.L_x_991:
[----:B------:R-:W-:Y:S02]  /*28470*/  LOP3.LUT R22, R22, 0xffffffef, RZ, 0xc0, !PT ;  /* 0xffffffef16167812 */ /* 0x000fe400078ec0ff */
[C---:B------:R-:W-:Y:S02]  /*28480*/  ISETP.GE.AND P5, PT, R7.reuse, 0x31, PT ;  /* 0x000000310700780c */ /* 0x040fe40003fa6270 */
[C---:B------:R-:W-:Y:S02]  /*28490*/  ISETP.GE.AND P4, PT, R7.reuse, 0x41, PT ;  /* 0x000000410700780c */ /* 0x040fe40003f86270 */
[----:B------:R-:W-:Y:S02]  /*284a0*/  @P3 LOP3.LUT R22, R22, 0x10, RZ, 0xfc, !PT ;  /* 0x0000001016163812 */ /* 0x000fe400078efcff */
[----:B------:R-:W-:Y:S01]  /*284b0*/  ISETP.GE.AND P3, PT, R7, 0x51, PT ;  /* 0x000000510700780c */ /* 0x000fe20003f66270 */
[----:B------:R-:W0:Y:S01]  /*284c0*/  LDC R15, c[0x0][0x2f4] ;  /* 0x0000bd00ff0f7b82 */ /* 0x000e220000000800 */
[----:B------:R-:W-:Y:S01]  /*284d0*/  IMAD.MOV.U32 R13, RZ, RZ, R3 ;  /* 0x000000ffff0d7224 */ /* 0x000fe200078e0003 */
[----:B------:R-:W-:-:S02]  /*284e0*/  MOV R12, 0x1 ;  /* 0x00000001000c7802 */ /* 0x000fc40000000f00 */
[----:B------:R-:W-:Y:S01]  /*284f0*/  LOP3.LUT R22, R22, 0xfffffff7, RZ, 0xc0, !PT ;  /* 0xfffffff716167812 */ /* 0x000fe200078ec0ff */
[----:B------:R-:W-:-:S05]  /*28500*/  IMAD.MOV.U32 R8, RZ, RZ, R14 ;  /* 0x000000ffff087224 */ /* 0x000fca00078e000e */
[----:B------:R-:W-:-:S04]  /*28510*/  IADD3 R8, P0, R31, R8, RZ ;  /* 0x000000081f087210 */ /* 0x000fc80007f1e0ff */
[----:B------:R-:W-:Y:S01]  /*28520*/  IADD3.X R9, RZ, R5, RZ, P0, !PT ;  /* 0x00000005ff097210 */ /* 0x000fe200007fe4ff */
[----:B------:R-:W-:Y:S01]  /*28530*/  IMAD.IADD R5, R23, 0x1, R10 ;  /* 0x0000000117057824 */ /* 0x000fe200078e020a */
[-C--:B0-----:R-:W-:Y:S02]  /*28540*/  ISETP.GE.AND P1, PT, R31, R15.reuse, PT ;  /* 0x0000000f1f00720c */ /* 0x081fe40003f26270 */
[----:B------:R-:W-:Y:S01]  /*28550*/  ISETP.GE.AND P0, PT, R26, R15, PT ;  /* 0x0000000f1a00720c */ /* 0x000fe20003f06270 */
[----:B------:R-:W-:Y:S01]  /*28560*/  IMAD.MOV.U32 R15, RZ, RZ, -0x1 ;  /* 0xffffffffff0f7424 */ /* 0x000fe200078e00ff */
[----:B------:R-:W-:-:S13]  /*28570*/  ISETP.LT.OR P2, PT, R7, 0x1, P1 ;  /* 0x000000010700780c */ /* 0x000fda0000f41670 */
[----:B------:R-:W-:Y:S05]  /*28580*/  WARPSYNC.COLLECTIVE R15, `(.L_x_992) ;  /* 0x000000000f087348 */ /* 0x000fea0003c00000 */
[----:B------:R0:W1:Y:S02]  /*28590*/  SHFL.IDX P6, R14, R13, R12, R11 ;  /* 0x0000000c0d0e7389 */ /* 0x00006400000c000b */
[----:B01----:R-:W-:Y:S01]  /*285a0*/  ENDCOLLECTIVE ;  /* 0x000000000000791b */ /* 0x003fe20003800000 */
.L_x_992:
[----:B------:R-:W-:Y:S01]  /*285b0*/  @!PT LDS RZ, [RZ] ;  /* 0x00000000fffff984 */ /* 0x000fe20000000800 */
[----:B------:R-:W-:Y:S01]  /*285c0*/  @!PT LDS RZ, [RZ] ;  /* 0x00000000fffff984 */ /* 0x000fe20000000800 */
[----:B------:R-:W-:Y:S01]  /*285d0*/  @!PT LDS RZ, [RZ] ;  /* 0x00000000fffff984 */ /* 0x000fe20000000800 */
[----:B------:R-:W-:Y:S01]  /*285e0*/  LDGSTS.E.BYPASS.LTC128B.128 [R5+0x10400], desc[UR36][R8.64], !P2 ;  /* 0x1040000008057fae */ /* 0x000fe2000d101d64 */
[----:B------:R-:W-:Y:S02]  /*285f0*/  ISETP.LT.OR P2, PT, R7, 0x1, P0 ;  /* 0x000000010700780c */ /* 0x000fe40000741670 */
[----:B------:R-:W-:-:S11]  /*28600*/  MOV R13, R2 ;  /* 0x00000002000d7202 */ /* 0x000fd60000000f00 */
[----:B------:R0:W-:Y:S02]  /*28610*/  LDGSTS.E.BYPASS.LTC128B.128 [R5+0x14400], desc[UR36][R8.64+0x80], !P2 ;  /* 0x1440008008057fae */ /* 0x0001e4000d101d64 */
[----:B0-----:R-:W-:-:S07]  /*28620*/  IMAD.MOV.U32 R9, RZ, RZ, R14 ;  /* 0x000000ffff097224 */ /* 0x001fce00078e000e */
[----:B------:R-:W-:Y:S05]  /*28630*/  WARPSYNC.COLLECTIVE R15, `(.L_x_993) ;  /* 0x000000000f087348 */ /* 0x000fea0003c00000 */
[----:B------:R0:W1:Y:S02]  /*28640*/  SHFL.IDX P6, R14, R13, R12, R11 ;  /* 0x0000000c0d0e7389 */ /* 0x00006400000c000b */
[----:B01----:R-:W-:Y:S01]  /*28650*/  ENDCOLLECTIVE ;  /* 0x000000000000791b */ /* 0x003fe20003800000 */
.L_x_993:
[----:B------:R-:W-:Y:S01]  /*28660*/  MOV R13, R3 ;  /* 0x00000003000d7202 */ /* 0x000fe20000000f00 */
[----:B------:R-:W-:Y:S02]  /*28670*/  IMAD.MOV.U32 R12, RZ, RZ, 0x2 ;  /* 0x00000002ff0c7424 */ /* 0x000fe400078e00ff */
[----:B------:R-:W-:-:S07]  /*28680*/  IMAD.MOV.U32 R8, RZ, RZ, R14 ;  /* 0x000000ffff087224 */ /* 0x000fce00078e000e */
[----:B------:R-:W-:Y:S05]  /*28690*/  WARPSYNC.COLLECTIVE R15, `(.L_x_994) ;  /* 0x000000000f087348 */ /* 0x000fea0003c00000 */
[----:B------:R0:W1:Y:S02]  /*286a0*/  SHFL.IDX P6, R14, R13, R12, R11 ;  /* 0x0000000c0d0e7389 */ /* 0x00006400000c000b */
[----:B01----:R-:W-:Y:S01]  /*286b0*/  ENDCOLLECTIVE ;  /* 0x000000000000791b */ /* 0x003fe20003800000 */
.L_x_994:
[----:B------:R-:W-:-:S05]  /*286c0*/  IADD3 R8, P2, R31, R8, RZ ;  /* 0x000000081f087210 */ /* 0x000fca0007f5e0ff */
[----:B------:R-:W-:Y:S01]  /*286d0*/  IMAD.X R9, RZ, RZ, R9, P2 ;  /* 0x000000ffff097224 */ /* 0x000fe200010e0609 */
[----:B------:R-:W-:Y:S02]  /*286e0*/  ISETP.LT.OR P2, PT, R7, 0x11, P1 ;  /* 0x000000110700780c */ /* 0x000fe40000f41670 */
[----:B------:R-:W-:-:S11]  /*286f0*/  MOV R13, R2 ;  /* 0x00000002000d7202 */ /* 0x000fd60000000f00 */
        /* <DEDUP_REMOVED lines=10> */
.L_x_995:
[----:B------:R-:W-:Y:S01]  /*287a0*/  MOV R13, R3 ;  /* 0x00000003000d7202 */ /* 0x000fe20000000f00 */
[----:B------:R-:W-:Y:S02]  /*287b0*/  IMAD.MOV.U32 R12, RZ, RZ, 0x3 ;  /* 0x00000003ff0c7424 */ /* 0x000fe400078e00ff */
[----:B------:R-:W-:-:S07]  /*287c0*/  IMAD.MOV.U32 R8, RZ, RZ, R14 ;  /* 0x000000ffff087224 */ /* 0x000fce00078e000e */
[----:B------:R-:W-:Y:S05]  /*287d0*/  WARPSYNC.COLLECTIVE R15, `(.L_x_996) ;  /* 0x000000000f087348 */ /* 0x000fea0003c00000 */
[----:B------:R0:W1:Y:S02]  /*287e0*/  SHFL.IDX P6, R14, R13, R12, R11 ;  /* 0x0000000c0d0e7389 */ /* 0x00006400000c000b */
[----:B01----:R-:W-:Y:S01]  /*287f0*/  ENDCOLLECTIVE ;  /* 0x000000000000791b */ /* 0x003fe20003800000 */
.L_x_996:
        /* <DEDUP_REMOVED lines=14> */
.L_x_997:
[----:B------:R-:W-:Y:S01]  /*288e0*/  MOV R13, R3 ;  /* 0x00000003000d7202 */ /* 0x000fe20000000f00 */
[----:B------:R-:W-:Y:S02]  /*288f0*/  IMAD.MOV.U32 R12, RZ, RZ, 0x4 ;  /* 0x00000004ff0c7424 */ /* 0x000fe400078e00ff */
[----:B------:R-:W-:-:S07]  /*28900*/  IMAD.MOV.U32 R8, RZ, RZ, R14 ;  /* 0x000000ffff087224 */ /* 0x000fce00078e000e */
[----:B------:R-:W-:Y:S05]  /*28910*/  WARPSYNC.COLLECTIVE R15, `(.L_x_998) ;  /* 0x000000000f087348 */ /* 0x000fea0003c00000 */
[----:B------:R0:W1:Y:S02]  /*28920*/  SHFL.IDX P6, R14, R13, R12, R11 ;  /* 0x0000000c0d0e7389 */ /* 0x00006400000c000b */
[----:B01----:R-:W-:Y:S01]  /*28930*/  ENDCOLLECTIVE ;  /* 0x000000000000791b */ /* 0x003fe20003800000 */
.L_x_998:
        /* <DEDUP_REMOVED lines=14> */
.L_x_999:
[----:B------:R-:W-:Y:S01]  /*28a20*/  MOV R13, R3 ;  /* 0x00000003000d7202 */ /* 0x000fe20000000f00 */
[----:B------:R-:W-:Y:S02]  /*28a30*/  IMAD.MOV.U32 R12, RZ, RZ, 0x5 ;  /* 0x00000005ff0c7424 */ /* 0x000fe400078e00ff */
[----:B------:R-:W-:-:S07]  /*28a40*/  IMAD.MOV.U32 R8, RZ, RZ, R14 ;  /* 0x000000ffff087224 */ /* 0x000fce00078e000e */
[----:B------:R-:W-:Y:S05]  /*28a50*/  WARPSYNC.COLLECTIVE R15, `(.L_x_1000) ;  /* 0x000000000f087348 */ /* 0x000fea0003c00000 */
[----:B------:R0:W1:Y:S02]  /*28a60*/  SHFL.IDX P6, R14, R13, R12, R11 ;  /* 0x0000000c0d0e7389 */ /* 0x00006400000c000b */
[----:B01----:R-:W-:Y:S01]  /*28a70*/  ENDCOLLECTIVE ;  /* 0x000000000000791b */ /* 0x003fe20003800000 */
.L_x_1000:
        /* <DEDUP_REMOVED lines=14> */
.L_x_1001:
[----:B------:R-:W-:Y:S01]  /*28b60*/  MOV R13, R3 ;  /* 0x00000003000d7202 */ /* 0x000fe20000000f00 */
[----:B------:R-:W-:Y:S02]  /*28b70*/  IMAD.MOV.U32 R12, RZ, RZ, 0x6 ;  /* 0x00000006ff0c7424 */ /* 0x000fe400078e00ff */
[----:B------:R-:W-:-:S07]  /*28b80*/  IMAD.MOV.U32 R8, RZ, RZ, R14 ;  /* 0x000000ffff087224 */ /* 0x000fce00078e000e */
[----:B------:R-:W-:Y:S05]  /*28b90*/  WARPSYNC.COLLECTIVE R15, `(.L_x_1002) ;  /* 0x000000000f087348 */ /* 0x000fea0003c00000 */
[----:B------:R0:W1:Y:S02]  /*28ba0*/  SHFL.IDX P6, R14, R13, R12, R11 ;  /* 0x0000000c0d0e7389 */ /* 0x00006400000c000b */
[----:B01----:R-:W-:Y:S01]  /*28bb0*/  ENDCOLLECTIVE ;  /* 0x000000000000791b */ /* 0x003fe20003800000 */
.L_x_1002:
        /* <DEDUP_REMOVED lines=14> */
.L_x_1003:
[----:B------:R-:W-:Y:S01]  /*28ca0*/  MOV R13, R3 ;  /* 0x00000003000d7202 */ /* 0x000fe20000000f00 */
[----:B------:R-:W-:Y:S02]  /*28cb0*/  IMAD.MOV.U32 R12, RZ, RZ, 0x7 ;  /* 0x00000007ff0c7424 */ /* 0x000fe400078e00ff */
[----:B------:R-:W-:-:S07]  /*28cc0*/  IMAD.MOV.U32 R8, RZ, RZ, R14 ;  /* 0x000000ffff087224 */ /* 0x000fce00078e000e */
[----:B------:R-:W-:Y:S05]  /*28cd0*/  WARPSYNC.COLLECTIVE R15, `(.L_x_1004) ;  /* 0x000000000f087348 */ /* 0x000fea0003c00000 */
[----:B------:R0:W1:Y:S02]  /*28ce0*/  SHFL.IDX P6, R14, R13, R12, R11 ;  /* 0x0000000c0d0e7389 */ /* 0x00006400000c000b */
[----:B01----:R-:W-:Y:S01]  /*28cf0*/  ENDCOLLECTIVE ;  /* 0x000000000000791b */ /* 0x003fe20003800000 */
.L_x_1004:
[----:B------:R-:W-:-:S05]  /*28d00*/  IADD3 R8, P2, R31, R8, RZ ;  /* 0x000000081f087210 */ /* 0x000fca0007f5e0ff */
[----:B------:R-:W-:Y:S01]  /*28d10*/  IMAD.X R9, RZ, RZ, R9, P2 ;  /* 0x000000ffff097224 */ /* 0x000fe200010e0609 */
[----:B------:R-:W-:Y:S02]  /*28d20*/  ISETP.LT.OR P2, PT, R7, 0x61, P1 ;  /* 0x000000610700780c */ /* 0x000fe40000f41670 */
[----:B------:R-:W-:-:S11]  /*28d30*/  MOV R13, R2 ;  /* 0x00000002000d7202 */ /* 0x000fd60000000f00 */
        /* <DEDUP_REMOVED lines=9> */
.L_x_1005:
[----:B------:R-:W-:Y:S01]  /*28dd0*/  @!PT LDS RZ, [RZ] ;  /* 0x00000000fffff984 */ /* 0x000fe20000000800 */
[----:B------:R-:W-:Y:S01]  /*28de0*/  @!PT LDS RZ, [RZ] ;  /* 0x00000000fffff984 */ /* 0x000fe20000000800 */
[----:B------:R-:W-:Y:S01]  /*28df0*/  @!PT LDS RZ, [RZ] ;  /* 0x00000000fffff984 */ /* 0x000fe20000000800 */
[----:B------:R1:W-:Y:S01]  /*28e00*/  LDGSTS.E.BYPASS.LTC128B.128 [R5+0x17400], desc[UR36][R8.64+0x80], !P2 ;  /* 0x1740008008057fae */ /* 0x0003e2000d101d64 */
[C---:B------:R-:W-:Y:S02]  /*28e10*/  ISETP.GE.AND P2, PT, R7.reuse, 0x21, PT ;  /* 0x000000210700780c */ /* 0x040fe40003f46270 */
[----:B------:R-:W-:Y:S01]  /*28e20*/  ISETP.GE.AND P6, PT, R7, 0x71, PT ;  /* 0x000000710700780c */ /* 0x000fe20003fc6270 */
[----:B------:R-:W-:-:S10]  /*28e30*/  IMAD.MOV.U32 R2, RZ, RZ, R14 ;  /* 0x000000ffff027224 */ /* 0x000fd400078e000e */
[----:B------:R-:W-:Y:S02]  /*28e40*/  @P2 LOP3.LUT R22, R22, 0x8, RZ, 0xfc, !PT ;  /* 0x0000000816162812 */ /* 0x000fe400078efcff */
[----:B------:R-:W-:Y:S02]  /*28e50*/  ISETP.GE.AND P2, PT, R7, 0x61, PT ;  /* 0x000000610700780c */ /* 0x000fe40003f46270 */
[----:B------:R-:W-:-:S04]  /*28e60*/  LOP3.LUT R22, R22, 0xffffffbf, RZ, 0xc0, !PT ;  /* 0xffffffbf16167812 */ /* 0x000fc800078ec0ff */
[----:B------:R-:W-:Y:S01]  /*28e70*/  @P6 LOP3.LUT R22, R22, 0x40, RZ, 0xfc, !PT ;  /* 0x0000004016166812 */ /* 0x000fe200078efcff */
[----:B-1----:R-:W-:Y:S06]  /*28e80*/  BRA `(.L_x_1006) ;  /* 0xffffff70002c7947 */ /* 0x002fec000383ffff */
.L_x_755:
[----:B---3--:R3:W4:Y:S02]  /*28e90*/  SYNCS.PHASECHK.TRANS64.TRYWAIT P0, [R6+URZ+0x38840], R25 ;  /* 0x03884019060075a7 */ /* 0x008724000800017f */
[----:B----4-:R-:W-:Y:S05]  /*28ea0*/  @!P0 NANOSLEEP.SYNCS 0x989680 ;  /* 0x009896800000895d */ /* 0x010fea0003900000 */
[----:B------:R-:W4:Y:S02]  /*28eb0*/  @!P0 SYNCS.PHASECHK.TRANS64 P0, [R6+URZ+0x38840], R25 ;  /* 0x03884019060085a7 */ /* 0x000f24000800007f */
[----:B----4-:R-:W-:Y:S05]  /*28ec0*/  @!P0 BRA `(.L_x_755) ;  /* 0xfffffffc00f08947 */ /* 0x010fea000383ffff */
[----:B------:R-:W-:Y:S05]  /*28ed0*/  BRA `(.L_x_1007) ;  /* 0xffffff7000847947 */ /* 0x000fea000383ffff */
.L_x_756:
[----:B------:R-:W-:Y:S01]  /*28ee0*/  BSSY B0, `(.L_x_1008) ;  /* 0x0000008000007945 */ /* 0x000fe20003800000 */
[----:B------:R-:W-:Y:S01]  /*28ef0*/  IMAD.MOV.U32 R13, RZ, RZ, R0 ;  /* 0x000000ffff0d7224 */ /* 0x000fe200078e0000 */
[----:B------:R-:W-:Y:S01]  /*28f00*/  MOV R12, RZ ;  /* 0x000000ff000c7202 */ /* 0x000fe20000000f00 */
[----:B------:R-:W-:Y:S02]  /*28f10*/  IMAD.MOV.U32 R11, RZ, RZ, 0x181f ;  /* 0x0000181fff0b7424 */ /* 0x000fe400078e00ff */
[----:B------:R-:W-:-:S07]  /*28f20*/  IMAD.MOV.U32 R15, RZ, RZ, -0x1 ;  /* 0xffffffffff0f7424 */ /* 0x000fce00078e00ff */
[----:B0-23--:R-:W-:Y:S05]  /*28f30*/  WARPSYNC.COLLECTIVE R15, `(.L_x_1009) ;  /* 0x000000000f087348 */ /* 0x00dfea0003c00000 */
[----:B------:R1:W4:Y:S02]  /*28f40*/  SHFL.IDX P6, R14, R13, R12, R11 ;  /* 0x0000000c0d0e7389 */ /* 0x00032400000c000b */
[----:B01234-:R-:W-:Y:S01]  /*28f50*/  ENDCOLLECTIVE ;  /* 0x000000000000791b */ /* 0x01ffe20003800000 */
.L_x_1009:
[----:B------:R-:W-:Y:S05]  /*28f60*/  BSYNC B0 ;  /* 0x0000000000007941 */ /* 0x000fea0003800000 */
.L_x_1008:
[----:B------:R-:W-:Y:S01]  /*28f70*/  IMAD.MOV.U32 R13, RZ, RZ, R4 ;  /* 0x000000ffff0d7224 */ /* 0x000fe200078e0004 */
[----:B------:R-:W-:Y:S01]  /*28f80*/  MOV R11, 0x181f ;  /* 0x0000181f000b7802 */ /* 0x000fe20000000f00 */
[----:B------:R-:W-:Y:S01]  /*28f90*/  IMAD.MOV.U32 R12, RZ, RZ, RZ ;  /* 0x000000ffff0c7224 */ /* 0x000fe200078e00ff */
[----:B------:R-:W-:Y:S01]  /*28fa0*/  MOV R2, R14 ;  /* 0x0000000e00027202 */ /* 0x000fe20000000f00 */
[----:B------:R-:W-:-:S07]  /*28fb0*/  IMAD.MOV.U32 R15, RZ, RZ, -0x1 ;  /* 0xffffffffff0f7424 */ /* 0x000fce00078e00ff */
[----:B------:R-:W-:Y:S05]  /*28fc0*/  WARPSYNC.COLLECTIVE R15, `(.L_x_1010) ;  /* 0x000000000f087348 */ /* 0x000fea0003c00000 */
[----:B------:R0:W1:Y:S02]  /*28fd0*/  SHFL.IDX P6, R14, R13, R12, R11 ;  /* 0x0000000c0d0e7389 */ /* 0x00006400000c000b */
[----:B01----:R-:W-:Y:S01]  /*28fe0*/  ENDCOLLECTIVE ;  /* 0x000000000000791b */ /* 0x003fe20003800000 */
.L_x_1010:
[----:B------:R-:W-:Y:S02]  /*28ff0*/  IMAD.MOV.U32 R13, RZ, RZ, R0 ;  /* 0x000000ffff0d7224 */ /* 0x000fe400078e0000 */
[----:B------:R-:W-:Y:S01]  /*29000*/  IMAD.MOV.U32 R12, RZ, RZ, 0x1 ;  /* 0x00000001ff0c7424 */ /* 0x000fe200078e00ff */
[----:B------:R-:W-:Y:S01]  /*29010*/  LOP3.LUT P6, RZ, R22, 0x20, RZ, 0xc0, !PT ;  /* 0x0000002016ff7812 */ /* 0x000fe200078cc0ff */
[----:B------:R-:W-:-:S12]  /*29020*/  IMAD.MOV.U32 R3, RZ, RZ, R14 ;  /* 0x000000ffff037224 */ /* 0x000fd800078e000e */
[----:B------:R-:W-:-:S04]  /*29030*/  @P6 IADD3 R3, P0, R31, R3, RZ ;  /* 0x000000031f036210 */ /* 0x000fc80007f1e0ff */
[----:B------:R-:W-:Y:S02]  /*29040*/  @P6 IADD3.X R2, RZ, R2, RZ, P0, !PT ;  /* 0x00000002ff026210 */ /* 0x000fe400007fe4ff */
[----:B------:R-:W-:Y:S02]  /*29050*/  ISETP.GE.AND P0, PT, R31, R8, PT ;  /* 0x000000081f00720c */ /* 0x000fe40003f06270 */
        /* <DEDUP_REMOVED lines=11> */
.L_x_1011:
[----:B------:R-:W-:Y:S01]  /*29110*/  IMAD.MOV.U32 R13, RZ, RZ, R4 ;  /* 0x000000ffff0d7224 */ /* 0x000fe200078e0004 */
[----:B------:R-:W-:-:S07]  /*29120*/  MOV R2, R14 ;  /* 0x0000000e00027202 */ /* 0x000fce0000000f00 */
[----:B------:R-:W-:Y:S05]  /*29130*/  WARPSYNC.COLLECTIVE R15, `(.L_x_1012) ;  /* 0x000000000f087348 */ /* 0x000fea0003c00000 */
[----:B------:R0:W1:Y:S02]  /*29140*/  SHFL.IDX P6, R14, R13, R12, R11 ;  /* 0x0000000c0d0e7389 */ /* 0x00006400000c000b */
[----:B01----:R-:W-:Y:S01]  /*29150*/  ENDCOLLECTIVE ;  /* 0x000000000000791b */ /* 0x003fe20003800000 */
.L_x_1012:
        /* <DEDUP_REMOVED lines=18> */
.L_x_1013:
[----:B------:R-:W-:Y:S01]  /*29280*/  IMAD.MOV.U32 R13, RZ, RZ, R4 ;  /* 0x000000ffff0d7224 */ /* 0x000fe200078e0004 */
[----:B------:R-:W-:-:S07]  /*29290*/  MOV R2, R14 ;  /* 0x0000000e00027202 */ /* 0x000fce0000000f00 */
[----:B------:R-:W-:Y:S05]  /*292a0*/  WARPSYNC.COLLECTIVE R15, `(.L_x_1014) ;  /* 0x000000000f087348 */ /* 0x000fea0003c00000 */
[----:B------:R0:W1:Y:S02]  /*292b0*/  SHFL.IDX P6, R14, R13, R12, R11 ;  /* 0x0000000c0d0e7389 */ /* 0x00006400000c000b */
[----:B01----:R-:W-:Y:S01]  /*292c0*/  ENDCOLLECTIVE ;  /* 0x000000000000791b */ /* 0x003fe20003800000 */
.L_x_1014:
        /* <DEDUP_REMOVED lines=18> */
.L_x_1015:
[----:B------:R-:W-:Y:S01]  /*293f0*/  IMAD.MOV.U32 R13, RZ, RZ, R4 ;  /* 0x000000ffff0d7224 */ /* 0x000fe200078e0004 */
[----:B------:R-:W-:-:S07]  /*29400*/  MOV R2, R14 ;  /* 0x0000000e00027202 */ /* 0x000fce0000000f00 */
[----:B------:R-:W-:Y:S05]  /*29410*/  WARPSYNC.COLLECTIVE R15, `(.L_x_1016) ;  /* 0x000000000f087348 */ /* 0x000fea0003c00000 */
[----:B------:R0:W1:Y:S02]  /*29420*/  SHFL.IDX P6, R14, R13, R12, R11 ;  /* 0x0000000c0d0e7389 */ /* 0x00006400000c000b */
[----:B01----:R-:W-:Y:S01]  /*29430*/  ENDCOLLECTIVE ;  /* 0x000000000000791b */ /* 0x003fe20003800000 */
.L_x_1016:
[----:B------:R-:W-:Y:S02]  /*29440*/  IMAD.MOV.U32 R13, RZ, RZ, R0 ;  /* 0x000000ffff0d7224 */ /* 0x000fe400078e0000 */
[----:B------:R-:W-:Y:S02]  /*29450*/  IMAD.MOV.U32 R12, RZ, RZ, 0x4 ;  /* 0x00000004ff0c7424 */ /* 0x000fe400078e00ff */
[----:B------:R-:W-:Y:S01]  /*29460*/  IMAD.MOV.U32 R3, RZ, RZ, R14 ;  /* 0x000000ffff037224 */ /* 0x000fe200078e000e */
[----:B------:R-:W-:-:S04]  /*29470*/  ISETP.GE.AND P6, PT, R31, R8, PT ;  /* 0x000000081f00720c */ /* 0x000fc80003fc6270 */
[----:B------:R-:W-:-:S04]  /*29480*/  @P5 IADD3 R3, P0, R31, R3, RZ ;  /* 0x000000031f035210 */ /* 0x000fc80007f1e0ff */
[----:B------:R-:W-:-:S04]  /*29490*/  @P5 IADD3.X R2, RZ, R2, RZ, P0, !PT ;  /* 0x00000002ff025210 */ /* 0x000fc800007fe4ff */
[----:B------:R-:W-:-:S04]  /*294a0*/  @P5 LOP3.LUT R3, R3, R2, RZ, 0x3c, !PT ;  /* 0x0000000203035212 */ /* 0x000fc800078e3cff */
[----:B------:R-:W-:-:S04]  /*294b0*/  @P5 LOP3.LUT R2, R3, R2, RZ, 0x3c, !PT ;  /* 0x0000000203025212 */ /* 0x000fc800078e3cff */
[----:B------:R-:W-:-:S05]  /*294c0*/  @P5 LOP3.LUT R3, R3, R2, RZ, 0x3c, !PT ;  /* 0x0000000203035212 */ /* 0x000fca00078e3cff */
[----:B------:R-:W-:Y:S01]  /*294d0*/  @!PT LDS RZ, [RZ] ;  /* 0x00000000fffff984 */ /* 0x000fe20000000800 */
[----:B------:R-:W-:Y:S01]  /*294e0*/  @!PT LDS RZ, [RZ] ;  /* 0x00000000fffff984 */ /* 0x000fe20000000800 */
[----:B------:R-:W-:Y:S01]  /*294f0*/  @!PT LDS RZ, [RZ] ;  /* 0x00000000fffff984 */ /* 0x000fe20000000800 */
[----:B------:R0:W-:Y:S02]  /*29500*/  @P5 LDGSTS.E.BYPASS.LTC128B.128 [R5+0x29c00], desc[UR36][R2.64], !P6 ;  /* 0x29c0000002055fae */ /* 0x0001e4000f101d64 */
[----:B0-----:R-:W-:Y:S05]  /*29510*/  WARPSYNC.COLLECTIVE R15, `(.L_x_1017) ;  /* 0x000000000f087348 */ /* 0x001fea0003c00000 */
[----:B------:R1:W2:Y:S02]  /*29520*/  SHFL.IDX P6, R14, R13, R12, R11 ;  /* 0x0000000c0d0e7389 */ /* 0x0002a400000c000b */
[----:B012---:R-:W-:Y:S01]  /*29530*/  ENDCOLLECTIVE ;  /* 0x000000000000791b */ /* 0x007fe20003800000 */
.L_x_1017:
[----:B------:R-:W-:Y:S01]  /*29540*/  @!PT LDS RZ, [RZ] ;  /* 0x00000000fffff984 */ /* 0x000fe20000000800 */
[----:B------:R-:W-:Y:S01]  /*29550*/  @!PT LDS RZ, [RZ] ;  /* 0x00000000fffff984 */ /* 0x000fe20000000800 */
[----:B------:R-:W-:Y:S01]  /*29560*/  @!PT LDS RZ, [RZ] ;  /* 0x00000000fffff984 */ /* 0x000fe20000000800 */
[----:B------:R0:W-:Y:S01]  /*29570*/  @P5 LDGSTS.E.BYPASS.LTC128B.128 [R5+0x2dc00], desc[UR36][R2.64+0x80], !P1 ;  /* 0x2dc0008002055fae */ /* 0x0001e2000c901d64 */
[----:B------:R-:W-:Y:S01]  /*29580*/  ISETP.GE.AND P5, PT, R31, R8, PT ;  /* 0x000000081f00720c */ /* 0x000fe20003fa6270 */
[----:B------:R-:W-:Y:S01]  /*29590*/  IMAD.MOV.U32 R13, RZ, RZ, R4 ;  /* 0x000000ffff0d7224 */ /* 0x000fe200078e0004 */
[----:B0-----:R-:W-:-:S11]  /*295a0*/  MOV R2, R14 ;  /* 0x0000000e00027202 */ /* 0x001fd60000000f00 */
[----:B------:R-:W-:Y:S05]  /*295b0*/  WARPSYNC.COLLECTIVE R15, `(.L_x_1018) ;  /* 0x000000000f087348 */ /* 0x000fea0003c00000 */
[----:B------:R0:W1:Y:S02]  /*295c0*/  SHFL.IDX P6, R14, R13, R12, R11 ;  /* 0x0000000c0d0e7389 */ /* 0x00006400000c000b */
[----:B01----:R-:W-:Y:S01]  /*295d0*/  ENDCOLLECTIVE ;  /* 0x000000000000791b */ /* 0x003fe20003800000 */
.L_x_1018:
[----:B------:R-:W-:Y:S02]  /*295e0*/  IMAD.MOV.U32 R13, RZ, RZ, R0 ;  /* 0x000000ffff0d7224 */ /* 0x000fe400078e0000 */
[----:B------:R-:W-:Y:S02]  /*295f0*/  IMAD.MOV.U32 R12, RZ, RZ, 0x5 ;  /* 0x00000005ff0c7424 */ /* 0x000fe400078e00ff */
[----:B------:R-:W-:-:S07]  /*29600*/  IMAD.MOV.U32 R3, RZ, RZ, R14 ;  /* 0x000000ffff037224 */ /* 0x000fce00078e000e */
[----:B------:R-:W-:Y:S05]  /*29610*/  WARPSYNC.COLLECTIVE R15, `(.L_x_1019) ;  /* 0x000000000f087348 */ /* 0x000fea0003c00000 */
[----:B------:R0:W1:Y:S02]  /*29620*/  SHFL.IDX P6, R14, R13, R12, R11 ;  /* 0x0000000c0d0e7389 */ /* 0x00006400000c000b */
[----:B01----:R-:W-:Y:S01]  /*29630*/  ENDCOLLECTIVE ;  /* 0x000000000000791b */ /* 0x003fe20003800000 */
.L_x_1019:
[----:B------:R-:W-:-:S04]  /*29640*/  @P4 IADD3 R3, P0, R31, R3, RZ ;  /* 0x000000031f034210 */ /* 0x000fc80007f1e0ff */
[----:B------:R-:W-:-:S04]  /*29650*/  @P4 IADD3.X R2, RZ, R2, RZ, P0, !PT ;  /* 0x00000002ff024210 */ /* 0x000fc800007fe4ff */
[----:B------:R-:W-:Y:S01]  /*29660*/  @P4 LOP3.LUT R3, R3, R2, RZ, 0x3c, !PT ;  /* 0x0000000203034212 */ /* 0x000fe200078e3cff */
[----:B------:R-:W-:-:S03]  /*29670*/  IMAD.MOV.U32 R13, RZ, RZ, R4 ;  /* 0x000000ffff0d7224 */ /* 0x000fc600078e0004 */
[----:B------:R-:W-:-:S04]  /*29680*/  @P4 LOP3.LUT R2, R3, R2, RZ, 0x3c, !PT ;  /* 0x0000000203024212 */ /* 0x000fc800078e3cff */
[----:B------:R-:W-:-:S05]  /*29690*/  @P4 LOP3.LUT R3, R3, R2, RZ, 0x3c, !PT ;  /* 0x0000000203034212 */ /* 0x000fca00078e3cff */
[----:B------:R-:W-:Y:S01]  /*296a0*/  @!PT LDS RZ, [RZ] ;  /* 0x00000000fffff984 */ /* 0x000fe20000000800 */
[----:B------:R-:W-:Y:S01]  /*296b0*/  @!PT LDS RZ, [RZ] ;  /* 0x00000000fffff984 */ /* 0x000fe20000000800 */
[----:B------:R-:W-:Y:S01]  /*296c0*/  @!PT LDS RZ, [RZ] ;  /* 0x00000000fffff984 */ /* 0x000fe20000000800 */
[----:B------:R-:W-:Y:S04]  /*296d0*/  @P4 LDGSTS.E.BYPASS.LTC128B.128 [R5+0x2a400], desc[UR36][R2.64], !P5 ;  /* 0x2a40000002054fae */ /* 0x000fe8000e901d64 */
[----:B------:R0:W-:Y:S02]  /*296e0*/  @P4 LDGSTS.E.BYPASS.LTC128B.128 [R5+0x2e400], desc[UR36][R2.64+0x80], !P1 ;  /* 0x2e40008002054fae */ /* 0x0001e4000c901d64 */
[----:B0-----:R-:W-:-:S07]  /*296f0*/  MOV R2, R14 ;  /* 0x0000000e00027202 */ /* 0x001fce0000000f00 */
[----:B------:R-:W-:Y:S05]  /*29700*/  WARPSYNC.COLLECTIVE R15, `(.L_x_1020) ;  /* 0x000000000f087348 */ /* 0x000fea0003c00000 */
[----:B------:R0:W1:Y:S02]  /*29710*/  SHFL.IDX P6, R14, R13, R12, R11 ;  /* 0x0000000c0d0e7389 */ /* 0x00006400000c000b */
[----:B01----:R-:W-:Y:S01]  /*29720*/  ENDCOLLECTIVE ;  /* 0x000000000000791b */ /* 0x003fe20003800000 */
.L_x_1020:
[----:B------:R-:W-:Y:S02]  /*29730*/  IMAD.MOV.U32 R13, RZ, RZ, R0 ;  /* 0x000000ffff0d7224 */ /* 0x000fe400078e0000 */
[----:B------:R-:W-:Y:S02]  /*29740*/  IMAD.MOV.U32 R12, RZ, RZ, 0x6 ;  /* 0x00000006ff0c7424 */ /* 0x000fe400078e00ff */
[----:B------:R-:W-:-:S07]  /*29750*/  IMAD.MOV.U32 R3, RZ, RZ, R14 ;  /* 0x000000ffff037224 */ /* 0x000fce00078e000e */
[----:B------:R-:W-:Y:S05]  /*29760*/  WARPSYNC.COLLECTIVE R15, `(.L_x_1021) ;  /* 0x000000000f087348 */ /* 0x000fea0003c00000 */
[----:B------:R0:W1:Y:S02]  /*29770*/  SHFL.IDX P6, R14, R13, R12, R11 ;  /* 0x0000000c0d0e7389 */ /* 0x00006400000c000b */
[----:B01----:R-:W-:Y:S01]  /*29780*/  ENDCOLLECTIVE ;  /* 0x000000000000791b */ /* 0x003fe20003800000 */
.L_x_1021:
        /* <DEDUP_REMOVED lines=15> */
.L_x_1022:
[----:B------:R-:W-:Y:S02]  /*29880*/  IMAD.MOV.U32 R13, RZ, RZ, R0 ;  /* 0x000000ffff0d7224 */ /* 0x000fe400078e0000 */
[----:B------:R-:W-:Y:S02]  /*29890*/  IMAD.MOV.U32 R12, RZ, RZ, 0x7 ;  /* 0x00000007ff0c7424 */ /* 0x000fe400078e00ff */
[----:B------:R-:W-:-:S07]  /*298a0*/  IMAD.MOV.U32 R3, RZ, RZ, R14 ;  /* 0x000000ffff037224 */ /* 0x000fce00078e000e */
[----:B------:R-:W-:Y:S05]  /*298b0*/  WARPSYNC.COLLECTIVE R15, `(.L_x_1023) ;  /* 0x000000000f087348 */ /* 0x000fea0003c00000 */
[----:B------:R0:W1:Y:S02]  /*298c0*/  SHFL.IDX P6, R14, R13, R12, R11 ;  /* 0x0000000c0d0e7389 */ /* 0x00006400000c000b */
[----:B01----:R-:W-:Y:S01]  /*298d0*/  ENDCOLLECTIVE ;  /* 0x000000000000791b */ /* 0x003fe20003800000 */
.L_x_1023:
[----:B------:R-:W-:-:S04]  /*298e0*/  @P2 IADD3 R3, P0, R31, R3, RZ ;  /* 0x000000031f032210 */ /* 0x000fc80007f1e0ff */
[----:B------:R-:W-:-:S04]  /*298f0*/  @P2 IADD3.X R2, RZ, R2, RZ, P0, !PT ;  /* 0x00000002ff022210 */ /* 0x000fc800007fe4ff */
[----:B------:R-:W-:Y:S01]  /*29900*/  @P2 LOP3.LUT R3, R3, R2, RZ, 0x3c, !PT ;  /* 0x0000000203032212 */ /* 0x000fe200078e3cff */
[----:B------:R-:W-:-:S03]  /*29910*/  IMAD.MOV.U32 R13, RZ, RZ, R4 ;  /* 0x000000ffff0d7224 */ /* 0x000fc600078e0004 */
[----:B------:R-:W-:-:S04]  /*29920*/  @P2 LOP3.LUT R2, R3, R2, RZ, 0x3c, !PT ;  /* 0x0000000203022212 */ /* 0x000fc800078e3cff */
[----:B------:R-:W-:Y:S02]  /*29930*/  @P2 LOP3.LUT R3, R3, R2, RZ, 0x3c, !PT ;  /* 0x0000000203032212 */ /* 0x000fe400078e3cff */
[----:B------:R-:W-:-:S03]  /*29940*/  MOV R0, R14 ;  /* 0x0000000e00007202 */ /* 0x000fc60000000f00 */
[----:B------:R-:W-:Y:S01]  /*29950*/  @!PT LDS RZ, [RZ] ;  /* 0x00000000fffff984 */ /* 0x000fe20000000800 */
[----:B------:R-:W-:Y:S01]  /*29960*/  @!PT LDS RZ, [RZ] ;  /* 0x00000000fffff984 */ /* 0x000fe20000000800 */
[----:B------:R-:W-:Y:S01]  /*29970*/  @!PT LDS RZ, [RZ] ;  /* 0x00000000fffff984 */ /* 0x000fe20000000800 */
[----:B------:R0:W-:Y:S04]  /*29980*/  @P2 LDGSTS.E.BYPASS.LTC128B.128 [R5+0x2b400], desc[UR36][R2.64], !P5 ;  /* 0x2b40000002052fae */ /* 0x0001e8000e901d64 */
[----:B0-----:R-:W-:Y:S05]  /*29990*/  WARPSYNC.COLLECTIVE R15, `(.L_x_1024) ;  /* 0x000000000f087348 */ /* 0x001fea0003c00000 */
[----:B------:R1:W2:Y:S02]  /*299a0*/  SHFL.IDX P6, R14, R13, R12, R11 ;  /* 0x0000000c0d0e7389 */ /* 0x0002a400000c000b */
[----:B012---:R-:W-:Y:S01]  /*299b0*/  ENDCOLLECTIVE ;  /* 0x000000000000791b */ /* 0x007fe20003800000 */
.L_x_1024:
[----:B------:R-:W-:Y:S01]  /*299c0*/  @!PT LDS RZ, [RZ] ;  /* 0x00000000fffff984 */ /* 0x000fe20000000800 */
[----:B------:R-:W-:Y:S01]  /*299d0*/  @!PT LDS RZ, [RZ] ;  /* 0x00000000fffff984 */ /* 0x000fe20000000800 */
[----:B------:R-:W-:Y:S01]  /*299e0*/  @!PT LDS RZ, [RZ] ;  /* 0x00000000fffff984 */ /* 0x000fe20000000800 */
[----:B------:R0:W-:Y:S01]  /*299f0*/  @P2 LDGSTS.E.BYPASS.LTC128B.128 [R5+0x2f400], desc[UR36][R2.64+0x80], !P1 ;  /* 0x2f40008002052fae */ /* 0x0001e2000c901d64 */
[----:B------:R-:W-:Y:S01]  /*29a00*/  IMAD.MOV.U32 R4, RZ, RZ, R14 ;  /* 0x000000ffff047224 */ /* 0x000fe200078e000e */
[----:B------:R-:W-:Y:S06]  /*29a10*/  BRA `(.L_x_1025) ;  /* 0xffffff6c004c7947 */ /* 0x000fec000383ffff */
.L_x_761:
[----:B------:R-:W-:Y:S01]  /*29a20*/  MOV R13, R5 ;  /* 0x00000005000d7202 */ /* 0x000fe20000000f00 */
[----:B------:R-:W-:Y:S01]  /*29a30*/  IMAD.MOV.U32 R12, RZ, RZ, RZ ;  /* 0x000000ffff0c7224 */ /* 0x000fe200078e00ff */
[----:B------:R-:W-:Y:S01]  /*29a40*/  MOV R15, 0xffffffff ;  /* 0xffffffff000f7802 */ /* 0x000fe20000000f00 */
[----:B------:R-:W-:Y:S02]  /*29a50*/  IMAD.MOV.U32 R11, RZ, RZ, 0x181f ;  /* 0x0000181fff0b7424 */ /* 0x000fe400078e00ff */
[----:B-----5:R-:W-:Y:S02]  /*29a60*/  IMAD R6, R20, R8, RZ ;  /* 0x0000000814067224 */ /* 0x020fe400078e02ff */
[----:B------:R-:W-:-:S07]  /*29a70*/  IMAD.IADD R4, R10, 0x1, R4 ;  /* 0x000000010a047824 */ /* 0x000fce00078e0204 */
[----:B------:R-:W-:Y:S05]  /*29a80*/  WARPSYNC.COLLECTIVE R15, `(.L_x_1026) ;  /* 0x000000000f087348 */ /* 0x000fea0003c00000 */
[----:B------:R0:W1:Y:S02]  /*29a90*/  SHFL.IDX P6, R14, R13, R12, R11 ;  /* 0x0000000c0d0e7389 */ /* 0x00006400000c000b */
[----:B01----:R-:W-:Y:S01]  /*29aa0*/  ENDCOLLECTIVE ;  /* 0x000000000000791b */ /* 0x003fe20003800000 */
.L_x_1026:
[C---:B------:R-:W-:Y:S02]  /*29ab0*/  ISETP.GE.AND P3, PT, R4.reuse, R6, PT ;  /* 0x000000060400720c */ /* 0x040fe40003f66270 */
[----:B------:R-:W-:Y:S01]  /*29ac0*/  IADD3 R7, R4, 0x10, RZ ;  /* 0x0000001004077810 */ /* 0x000fe20007ffe0ff */
[----:B------:R-:W-:Y:S02]  /*29ad0*/  IMAD.MOV.U32 R13, RZ, RZ, R0 ;  /* 0x000000ffff0d7224 */ /* 0x000fe400078e0000 */
[----:B------:R-:W-:-:S08]  /*29ae0*/  IMAD.MOV.U32 R2, RZ, RZ, R14 ;  /* 0x000000ffff027224 */ /* 0x000fd000078e000e */
[----:B------:R-:W-:Y:S05]  /*29af0*/  WARPSYNC.COLLECTIVE R15, `(.L_x_1027) ;  /* 0x000000000f087348 */ /* 0x000fea0003c00000 */
[----:B------:R0:W1:Y:S02]  /*29b00*/  SHFL.IDX P6, R14, R13, R12, R11 ;  /* 0x0000000c0d0e7389 */ /* 0x00006400000c000b */
[----:B01----:R-:W-:Y:S01]  /*29b10*/  ENDCOLLECTIVE ;  /* 0x000000000000791b */ /* 0x003fe20003800000 */
.L_x_1027:
[----:B------:R-:W-:Y:S02]  /*29b20*/  IMAD.MOV.U32 R13, RZ, RZ, R5 ;  /* 0x000000ffff0d7224 */ /* 0x000fe400078e0005 */
[----:B------:R-:W-:Y:S01]  /*29b30*/  IMAD.MOV.U32 R12, RZ, RZ, 0x1 ;  /* 0x00000001ff0c7424 */ /* 0x000fe200078e00ff */
[----:B------:R-:W-:-:S07]  /*29b40*/  MOV R3, R14 ;  /* 0x0000000e00037202 */ /* 0x000fce0000000f00 */
[----:B------:R-:W-:Y:S05]  /*29b50*/  WARPSYNC.COLLECTIVE R15, `(.L_x_1028) ;  /* 0x000000000f087348 */ /* 0x000fea0003c00000 */
[----:B------:R0:W1:Y:S02]  /*29b60*/  SHFL.IDX P6, R14, R13, R12, R11 ;  /* 0x0000000c0d0e7389 */ /* 0x00006400000c000b */
[----:B01----:R-:W-:Y:S01]  /*29b70*/  ENDCOLLECTIVE ;  /* 0x000000000000791b */ /* 0x003fe20003800000 */
.L_x_1028:
[----:B------:R-:W-:-:S05]  /*29b80*/  @!P3 IADD3 R3, P2, R31, R3, RZ ;  /* 0x000000031f03b210 */ /* 0x000fca0007f5e0ff */
[----:B------:R-:W-:-:S05]  /*29b90*/  @!P3 IMAD.X R2, RZ, RZ, R2, P2 ;  /* 0x000000ffff02b224 */ /* 0x000fca00010e0602 */
[----:B------:R-:W-:Y:S01]  /*29ba0*/  @!P3 LOP3.LUT R3, R3, R2, RZ, 0x3c, !PT ;  /* 0x000000020303b212 */ /* 0x000fe200078e3cff */
[----:B------:R-:W-:-:S03]  /*29bb0*/  IMAD.MOV.U32 R13, RZ, RZ, R0 ;  /* 0x000000ffff0d7224 */ /* 0x000fc600078e0000 */
[----:B------:R-:W-:-:S04]  /*29bc0*/  @!P3 LOP3.LUT R2, R3, R2, RZ, 0x3c, !PT ;  /* 0x000000020302b212 */ /* 0x000fc800078e3cff */
[----:B------:R-:W-:-:S05]  /*29bd0*/  @!P3 LOP3.LUT R3, R3, R2, RZ, 0x3c, !PT ;  /* 0x000000020303b212 */ /* 0x000fca00078e3cff */
[----:B------:R-:W-:Y:S01]  /*29be0*/  @!PT LDS RZ, [RZ] ;  /* 0x00000000fffff984 */ /* 0x000fe20000000800 */
[----:B------:R-:W-:Y:S01]  /*29bf0*/  @!PT LDS RZ, [RZ] ;  /* 0x00000000fffff984 */ /* 0x000fe20000000800 */
[----:B------:R-:W-:Y:S01]  /*29c00*/  @!PT LDS RZ, [RZ] ;  /* 0x00000000fffff984 */ /* 0x000fe20000000800 */
[----:B------:R-:W-:Y:S04]  /*29c10*/  @!P3 LDGSTS.E.BYPASS.LTC128B.128 [R9+0x20400], desc[UR36][R2.64], !P0 ;  /* 0x204000000209bfae */ /* 0x000fe8000c101d64 */
[----:B------:R0:W-:Y:S01]  /*29c20*/  @!P3 LDGSTS.E.BYPASS.LTC128B.128 [R9+0x24400], desc[UR36][R2.64+0x80], !P1 ;  /* 0x244000800209bfae */ /* 0x0001e2000c901d64 */
[----:B------:R-:W-:Y:S01]  /*29c30*/  ISETP.GE.AND P3, PT, R7, R6, PT ;  /* 0x000000060700720c */ /* 0x000fe20003f66270 */
[----:B------:R-:W-:Y:S01]  /*29c40*/  VIADD R7, R4, 0x20 ;  /* 0x0000002004077836 */ /* 0x000fe20000000000 */
[----:B0-----:R-:W-:-:S11]  /*29c50*/  MOV R2, R14 ;  /* 0x0000000e00027202 */ /* 0x001fd60000000f00 */
[----:B------:R-:W-:Y:S05]  /*29c60*/  WARPSYNC.COLLECTIVE R15, `(.L_x_1029) ;  /* 0x000000000f087348 */ /* 0x000fea0003c00000 */
[----:B------:R0:W1:Y:S02]  /*29c70*/  SHFL.IDX P6, R14, R13, R12, R11 ;  /* 0x0000000c0d0e7389 */ /* 0x00006400000c000b */
[----:B01----:R-:W-:Y:S01]  /*29c80*/  ENDCOLLECTIVE ;  /* 0x000000000000791b */ /* 0x003fe20003800000 */
.L_x_1029:
[----:B------:R-:W-:Y:S01]  /*29c90*/  IMAD.MOV.U32 R13, RZ, RZ, R5 ;  /* 0x000000ffff0d7224 */ /* 0x000fe200078e0005 */
[----:B------:R-:W-:Y:S01]  /*29ca0*/  MOV R12, 0x2 ;  /* 0x00000002000c7802 */ /* 0x000fe20000000f00 */
[----:B------:R-:W-:-:S07]  /*29cb0*/  IMAD.MOV.U32 R3, RZ, RZ, R14 ;  /* 0x000000ffff037224 */ /* 0x000fce00078e000e */
[----:B------:R-:W-:Y:S05]  /*29cc0*/  WARPSYNC.COLLECTIVE R15, `(.L_x_1030) ;  /* 0x000000000f087348 */ /* 0x000fea0003c00000 */
[----:B------:R0:W1:Y:S02]  /*29cd0*/  SHFL.IDX P6, R14, R13, R12, R11 ;  /* 0x0000000c0d0e7389 */ /* 0x00006400000c000b */
[----:B01----:R-:W-:Y:S01]  /*29ce0*/  ENDCOLLECTIVE ;  /* 0x000000000000791b */ /* 0x003fe20003800000 */
.L_x_1030:
[----:B------:R-:W-:-:S04]  /*29cf0*/  @!P3 IADD3 R3, P2, R31, R3, RZ ;  /* 0x000000031f03b210 */ /* 0x000fc80007f5e0ff */
[----:B------:R-:W-:-:S04]  /*29d00*/  @!P3 IADD3.X R2, RZ, R2, RZ, P2, !PT ;  /* 0x00000002ff02b210 */ /* 0x000fc800017fe4ff */
        /* <DEDUP_REMOVED lines=10> */
[----:B------:R-:W-:Y:S02]  /*29db0*/  VIADD R7, R4, 0x30 ;  /* 0x0000003004077836 */ /* 0x000fe40000000000 */
[----:B0-----:R-:W-:-:S10]  /*29dc0*/  IMAD.MOV.U32 R2, RZ, RZ, R14 ;  /* 0x000000ffff027224 */ /* 0x001fd400078e000e */
[----:B------:R-:W-:Y:S05]  /*29dd0*/  WARPSYNC.COLLECTIVE R15, `(.L_x_1031) ;  /* 0x000000000f087348 */ /* 0x000fea0003c00000 */
[----:B------:R0:W1:Y:S02]  /*29de0*/  SHFL.IDX P6, R14, R13, R12, R11 ;  /* 0x0000000c0d0e7389 */ /* 0x00006400000c000b */
[----:B01----:R-:W-:Y:S01]  /*29df0*/  ENDCOLLECTIVE ;  /* 0x000000000000791b */ /* 0x003fe20003800000 */
.L_x_1031:
[----:B------:R-:W-:Y:S01]  /*29e00*/  MOV R13, R5 ;  /* 0x00000005000d7202 */ /* 0x000fe20000000f00 */
[----:B------:R-:W-:Y:S01]  /*29e10*/  IMAD.MOV.U32 R12, RZ, RZ, 0x3 ;  /* 0x00000003ff0c7424 */ /* 0x000fe200078e00ff */
[----:B------:R-:W-:-:S07]  /*29e20*/  MOV R3, R14 ;  /* 0x0000000e00037202 */ /* 0x000fce0000000f00 */
[----:B------:R-:W-:Y:S05]  /*29e30*/  WARPSYNC.COLLECTIVE R15, `(.L_x_1032) ;  /* 0x000000000f087348 */ /* 0x000fea0003c00000 */
[----:B------:R0:W1:Y:S02]  /*29e40*/  SHFL.IDX P6, R14, R13, R12, R11 ;  /* 0x0000000c0d0e7389 */ /* 0x00006400000c000b */
[----:B01----:R-:W-:Y:S01]  /*29e50*/  ENDCOLLECTIVE ;  /* 0x000000000000791b */ /* 0x003fe20003800000 */
.L_x_1032:
[----:B------:R-:W-:-:S05]  /*29e60*/  @!P3 IADD3 R3, P2, R31, R3, RZ ;  /* 0x000000031f03b210 */ /* 0x000fca0007f5e0ff */
[----:B------:R-:W-:-:S05]  /*29e70*/  @!P3 IMAD.X R2, RZ, RZ, R2, P2 ;  /* 0x000000ffff02b224 */ /* 0x000fca00010e0602 */
[----:B------:R-:W-:Y:S02]  /*29e80*/  @!P3 LOP3.LUT R3, R3, R2, RZ, 0x3c, !PT ;  /* 0x000000020303b212 */ /* 0x000fe400078e3cff */
[----:B------:R-:W-:Y:S02]  /*29e90*/  MOV R13, R0 ;  /* 0x00000000000d7202 */ /* 0x000fe40000000f00 */
[----:B------:R-:W-:-:S04]  /*29ea0*/  @!P3 LOP3.LUT R2, R3, R2, RZ, 0x3c, !PT ;  /* 0x000000020302b212 */ /* 0x000fc800078e3cff */
[----:B------:R-:W-:-:S05]  /*29eb0*/  @!P3 LOP3.LUT R3, R3, R2, RZ, 0x3c, !PT ;  /* 0x000000020303b212 */ /* 0x000fca00078e3cff */
[----:B------:R-:W-:Y:S01]  /*29ec0*/  @!PT LDS RZ, [RZ] ;  /* 0x00000000fffff984 */ /* 0x000fe20000000800 */
[----:B------:R-:W-:Y:S01]  /*29ed0*/  @!PT LDS RZ, [RZ] ;  /* 0x00000000fffff984 */ /* 0x000fe20000000800 */
[----:B------:R-:W-:Y:S01]  /*29ee0*/  @!PT LDS RZ, [RZ] ;  /* 0x00000000fffff984 */ /* 0x000fe20000000800 */
[----:B------:R-:W-:Y:S04]  /*29ef0*/  @!P3 LDGSTS.E.BYPASS.LTC128B.128 [R9+0x21400], desc[UR36][R2.64], !P0 ;  /* 0x214000000209bfae */ /* 0x000fe8000c101d64 */
[----:B------:R0:W-:Y:S01]  /*29f00*/  @!P3 LDGSTS.E.BYPASS.LTC128B.128 [R9+0x25400], desc[UR36][R2.64+0x80], !P1 ;  /* 0x254000800209bfae */ /* 0x0001e2000c901d64 */
[----:B------:R-:W-:Y:S02]  /*29f10*/  ISETP.GE.AND P3, PT, R7, R6, PT ;  /* 0x000000060700720c */ /* 0x000fe40003f66270 */
[----:B------:R-:W-:Y:S01]  /*29f20*/  IADD3 R7, R4, 0x40, RZ ;  /* 0x0000004004077810 */ /* 0x000fe20007ffe0ff */
[----:B0-----:R-:W-:-:S10]  /*29f30*/  IMAD.MOV.U32 R2, RZ, RZ, R14 ;  /* 0x000000ffff027224 */ /* 0x001fd400078e000e */
[----:B------:R-:W-:Y:S05]  /*29f40*/  WARPSYNC.COLLECTIVE R15, `(.L_x_1033) ;  /* 0x000000000f087348 */ /* 0x000fea0003c00000 */
[----:B------:R0:W1:Y:S02]  /*29f50*/  SHFL.IDX P6, R14, R13, R12, R11 ;  /* 0x0000000c0d0e7389 */ /* 0x00006400000c000b */
[----:B01----:R-:W-:Y:S01]  /*29f60*/  ENDCOLLECTIVE ;  /* 0x000000000000791b */ /* 0x003fe20003800000 */
.L_x_1033:
[----:B------:R-:W-:Y:S02]  /*29f70*/  IMAD.MOV.U32 R13, RZ, RZ, R5 ;  /* 0x000000ffff0d7224 */ /* 0x000fe400078e0005 */
[----:B------:R-:W-:Y:S02]  /*29f80*/  IMAD.MOV.U32 R12, RZ, RZ, 0x4 ;  /* 0x00000004ff0c7424 */ /* 0x000fe400078e00ff */
[----:B------:R-:W-:-:S07]  /*29f90*/  IMAD.MOV.U32 R3, RZ, RZ, R14 ;  /* 0x000000ffff037224 */ /* 0x000fce00078e000e */
[----:B------:R-:W-:Y:S05]  /*29fa0*/  WARPSYNC.COLLECTIVE R15, `(.L_x_1034) ;  /* 0x000000000f087348 */ /* 0x000fea0003c00000 */
[----:B------:R0:W1:Y:S02]  /*29fb0*/  SHFL.IDX P6, R14, R13, R12, R11 ;  /* 0x0000000c0d0e7389 */ /* 0x00006400000c000b */
[----:B01----:R-:W-:Y:S01]  /*29fc0*/  ENDCOLLECTIVE ;  /* 0x000000000000791b */ /* 0x003fe20003800000 */
.L_x_1034:
        /* <DEDUP_REMOVED lines=17> */
.L_x_1035:
[----:B------:R-:W-:Y:S01]  /*2a0e0*/  IMAD.MOV.U32 R13, RZ, RZ, R5 ;  /* 0x000000ffff0d7224 */ /* 0x000fe200078e0005 */
[----:B------:R-:W-:Y:S01]  /*2a0f0*/  MOV R12, 0x5 ;  /* 0x00000005000c7802 */ /* 0x000fe20000000f00 */
[----:B------:R-:W-:-:S07]  /*2a100*/  IMAD.MOV.U32 R3, RZ, RZ, R14 ;  /* 0x000000ffff037224 */ /* 0x000fce00078e000e */
[----:B------:R-:W-:Y:S05]  /*2a110*/  WARPSYNC.COLLECTIVE R15, `(.L_x_1036) ;  /* 0x000000000f087348 */ /* 0x000fea0003c00000 */
[----:B------:R0:W1:Y:S02]  /*2a120*/  SHFL.IDX P6, R14, R13, R12, R11 ;  /* 0x0000000c0d0e7389 */ /* 0x00006400000c000b */
[----:B01----:R-:W-:Y:S01]  /*2a130*/  ENDCOLLECTIVE ;  /* 0x000000000000791b */ /* 0x003fe20003800000 */
.L_x_1036:
        /* <DEDUP_REMOVED lines=17> */
.L_x_1037:
[----:B------:R-:W-:Y:S01]  /*2a250*/  IMAD.MOV.U32 R13, RZ, RZ, R5 ;  /* 0x000000ffff0d7224 */ /* 0x000fe200078e0005 */
[----:B------:R-:W-:Y:S02]  /*2a260*/  MOV R12, 0x6 ;  /* 0x00000006000c7802 */ /* 0x000fe40000000f00 */
[----:B------:R-:W-:-:S07]  /*2a270*/  MOV R3, R14 ;  /* 0x0000000e00037202 */ /* 0x000fce0000000f00 */
[----:B------:R-:W-:Y:S05]  /*2a280*/  WARPSYNC.COLLECTIVE R15, `(.L_x_1038) ;  /* 0x000000000f087348 */ /* 0x000fea0003c00000 */
[----:B------:R0:W1:Y:S02]  /*2a290*/  SHFL.IDX P6, R14, R13, R12, R11 ;  /* 0x0000000c0d0e7389 */ /* 0x00006400000c000b */
[----:B01----:R-:W-:Y:S01]  /*2a2a0*/  ENDCOLLECTIVE ;  /* 0x000000000000791b */ /* 0x003fe20003800000 */
.L_x_1038:
        /* <DEDUP_REMOVED lines=12> */
[----:B0-----:R-:W-:-:S12]  /*2a370*/  IMAD.MOV.U32 R2, RZ, RZ, R14 ;  /* 0x000000ffff027224 */ /* 0x001fd800078e000e */
[----:B------:R-:W-:Y:S05]  /*2a380*/  WARPSYNC.COLLECTIVE R15, `(.L_x_1039) ;  /* 0x000000000f087348 */ /* 0x000fea0003c00000 */
[----:B------:R0:W1:Y:S02]  /*2a390*/  SHFL.IDX P6, R14, R13, R12, R11 ;  /* 0x0000000c0d0e7389 */ /* 0x00006400000c000b */
[----:B01----:R-:W-:Y:S01]  /*2a3a0*/  ENDCOLLECTIVE ;  /* 0x000000000000791b */ /* 0x003fe20003800000 */
.L_x_1039:
[----:B------:R-:W-:Y:S01]  /*2a3b0*/  MOV R13, R5 ;  /* 0x00000005000d7202 */ /* 0x000fe20000000f00 */
[----:B------:R-:W-:Y:S01]  /*2a3c0*/  IMAD.MOV.U32 R12, RZ, RZ, 0x7 ;  /* 0x00000007ff0c7424 */ /* 0x000fe200078e00ff */
[----:B------:R-:W-:-:S07]  /*2a3d0*/  MOV R3, R14 ;  /* 0x0000000e00037202 */ /* 0x000fce0000000f00 */
[----:B------:R-:W-:Y:S05]  /*2a3e0*/  WARPSYNC.COLLECTIVE R15, `(.L_x_1040) ;  /* 0x000000000f087348 */ /* 0x000fea0003c00000 */
[----:B------:R0:W1:Y:S02]  /*2a3f0*/  SHFL.IDX P6, R14, R13, R12, R11 ;  /* 0x0000000c0d0e7389 */ /* 0x00006400000c000b */
[----:B01----:R-:W-:Y:S01]  /*2a400*/  ENDCOLLECTIVE ;  /* 0x000000000000791b */ /* 0x003fe20003800000 */
.L_x_1040:
[----:B------:R-:W-:-:S05]  /*2a410*/  @!P3 IADD3 R3, P2, R31, R3, RZ ;  /* 0x000000031f03b210 */ /* 0x000fca0007f5e0ff */
[----:B------:R-:W-:-:S05]  /*2a420*/  @!P3 IMAD.X R2, RZ, RZ, R2, P2 ;  /* 0x000000ffff02b224 */ /* 0x000fca00010e0602 */
[----:B------:R-:W-:Y:S02]  /*2a430*/  @!P3 LOP3.LUT R3, R3, R2, RZ, 0x3c, !PT ;  /* 0x000000020303b212 */ /* 0x000fe400078e3cff */
[----:B------:R-:W-:Y:S02]  /*2a440*/  MOV R13, R0 ;  /* 0x00000000000d7202 */ /* 0x000fe40000000f00 */
[----:B------:R-:W-:-:S04]  /*2a450*/  @!P3 LOP3.LUT R2, R3, R2, RZ, 0x3c, !PT ;  /* 0x000000020302b212 */ /* 0x000fc800078e3cff */
[----:B------:R-:W-:Y:S01]  /*2a460*/  @!P3 LOP3.LUT R3, R3, R2, RZ, 0x3c, !PT ;  /* 0x000000020303b212 */ /* 0x000fe200078e3cff */
[----:B------:R-:W-:-:S04]  /*2a470*/  IMAD.MOV.U32 R5, RZ, RZ, R14 ;  /* 0x000000ffff057224 */ /* 0x000fc800078e000e */
[----:B------:R-:W-:Y:S01]  /*2a480*/  @!PT LDS RZ, [RZ] ;  /* 0x00000000fffff984 */ /* 0x000fe20000000800 */
[----:B------:R-:W-:Y:S01]  /*2a490*/  @!PT LDS RZ, [RZ] ;  /* 0x00000000fffff984 */ /* 0x000fe20000000800 */
[----:B------:R-:W-:Y:S01]  /*2a4a0*/  @!PT LDS RZ, [RZ] ;  /* 0x00000000fffff984 */ /* 0x000fe20000000800 */
[----:B------:R0:W-:Y:S04]  /*2a4b0*/  @!P3 LDGSTS.E.BYPASS.LTC128B.128 [R9+0x23400], desc[UR36][R2.64], !P0 ;  /* 0x234000000209bfae */ /* 0x0001e8000c101d64 */
[----:B------:R0:W-:Y:S02]  /*2a4c0*/  @!P3 LDGSTS.E.BYPASS.LTC128B.128 [R9+0x27400], desc[UR36][R2.64+0x80], !P1 ;  /* 0x274000800209bfae */ /* 0x0001e4000c901d64 */
[----:B0-----:R-:W-:Y:S05]  /*2a4d0*/  WARPSYNC.COLLECTIVE R15, `(.L_x_1041) ;  /* 0x000000000f087348 */ /* 0x001fea0003c00000 */
[----:B------:R1:W2:Y:S02]  /*2a4e0*/  SHFL.IDX P6, R14, R13, R12, R11 ;  /* 0x0000000c0d0e7389 */ /* 0x0002a400000c000b */
[----:B012---:R-:W-:Y:S01]  /*2a4f0*/  ENDCOLLECTIVE ;  /* 0x000000000000791b */ /* 0x007fe20003800000 */
.L_x_1041:
[----:B------:R-:W-:Y:S05]  /*2a500*/  BRA `(.L_x_1042) ;  /* 0xffffff6c00947947 */ /* 0x000fea000383ffff */
.L_x_766:
[----:B0-----:R0:W1:Y:S02]  /*2a510*/  SYNCS.PHASECHK.TRANS64.TRYWAIT P0, [R23+URZ+0x38820], R0 ;  /* 0x03882000170075a7 */ /* 0x001064000800017f */
[----:B-1----:R-:W-:Y:S05]  /*2a520*/  @!P0 NANOSLEEP.SYNCS 0x989680 ;  /* 0x009896800000895d */ /* 0x002fea0003900000 */
[----:B------:R-:W1:Y:S02]  /*2a530*/  @!P0 SYNCS.PHASECHK.TRANS64 P0, [R23+URZ+0x38820], R0 ;  /* 0x03882000170085a7 */ /* 0x000e64000800007f */
[----:B-1----:R-:W-:Y:S05]  /*2a540*/  @!P0 BRA `(.L_x_766) ;  /* 0xfffffffc00f08947 */ /* 0x002fea000383ffff */
[----:B------:R-:W-:Y:S05]  /*2a550*/  BRA `(.L_x_1043) ;  /* 0xffffff7000047947 */ /* 0x000fea000383ffff */
.L_x_770:
[----:B0-----:R0:W1:Y:S02]  /*2a560*/  SYNCS.PHASECHK.TRANS64.TRYWAIT P0, [R0+URZ+0x38880], R21 ;  /* 0x03888015000075a7 */ /* 0x001064000800017f */
[----:B-1----:R-:W-:Y:S05]  /*2a570*/  @!P0 NANOSLEEP.SYNCS 0x989680 ;  /* 0x009896800000895d */ /* 0x002fea0003900000 */
[----:B------:R-:W1:Y:S02]  /*2a580*/  @!P0 SYNCS.PHASECHK.TRANS64 P0, [R0+URZ+0x38880], R21 ;  /* 0x03888015000085a7 */ /* 0x000e64000800007f */
[----:B-1----:R-:W-:Y:S05]  /*2a590*/  @!P0 BRA `(.L_x_770) ;  /* 0xfffffffc00f08947 */ /* 0x002fea000383ffff */
[----:B------:R-:W-:Y:S05]  /*2a5a0*/  BRA `(.L_x_1044) ;  /* 0xffffff7000b87947 */ /* 0x000fea000383ffff */
.L_x_771:
        /* <DEDUP_REMOVED lines=8> */
.L_x_1046:
[----:B------:R-:W-:Y:S05]  /*2a630*/  BSYNC B0 ;  /* 0x0000000000007941 */ /* 0x000fea0003800000 */
.L_x_1045:
[----:B------:R-:W-:Y:S01]  /*2a640*/  MOV R13, R8 ;  /* 0x00000008000d7202 */ /* 0x000fe20000000f00 */
[----:B------:R-:W-:Y:S01]  /*2a650*/  IMAD.MOV.U32 R12, RZ, RZ, RZ ;  /* 0x000000ffff0c7224 */ /* 0x000fe200078e00ff */
[----:B------:R-:W-:Y:S01]  /*2a660*/  MOV R15, 0xffffffff ;  /* 0xffffffff000f7802 */ /* 0x000fe20000000f00 */
[----:B------:R-:W-:Y:S01]  /*2a670*/  IMAD.MOV.U32 R11, RZ, RZ, 0x181f ;  /* 0x0000181fff0b7424 */ /* 0x000fe200078e00ff */
[----:B------:R-:W-:Y:S01]  /*2a680*/  IADD3 R4, R23, R4, RZ ;  /* 0x0000000417047210 */ /* 0x000fe20007ffe0ff */
[----:B------:R-:W-:-:S07]  /*2a690*/  IMAD.MOV.U32 R3, RZ, RZ, R14 ;  /* 0x000000ffff037224 */ /* 0x000fce00078e000e */
[----:B------:R-:W-:Y:S05]  /*2a6a0*/  WARPSYNC.COLLECTIVE R15, `(.L_x_1047) ;  /* 0x000000000f087348 */ /* 0x000fea0003c00000 */
[----:B------:R0:W1:Y:S02]  /*2a6b0*/  SHFL.IDX P6, R14, R13, R12, R11 ;  /* 0x0000000c0d0e7389 */ /* 0x00006400000c000b */
[----:B01----:R-:W-:Y:S01]  /*2a6c0*/  ENDCOLLECTIVE ;  /* 0x000000000000791b */ /* 0x003fe20003800000 */
.L_x_1047:
[----:B------:R-:W-:Y:S02]  /*2a6d0*/  IMAD.MOV.U32 R13, RZ, RZ, R7 ;  /* 0x000000ffff0d7224 */ /* 0x000fe400078e0007 */
[----:B------:R-:W-:Y:S02]  /*2a6e0*/  IMAD.MOV.U32 R12, RZ, RZ, 0x1 ;  /* 0x00000001ff0c7424 */ /* 0x000fe400078e00ff */
[----:B------:R-:W-:-:S07]  /*2a6f0*/  IMAD.MOV.U32 R2, RZ, RZ, R14 ;  /* 0x000000ffff027224 */ /* 0x000fce00078e000e */
[----:B------:R-:W-:Y:S05]  /*2a700*/  WARPSYNC.COLLECTIVE R15, `(.L_x_1048) ;  /* 0x000000000f087348 */ /* 0x000fea0003c00000 */
[----:B------:R0:W1:Y:S02]  /*2a710*/  SHFL.IDX P6, R14, R13, R12, R11 ;  /* 0x0000000c0d0e7389 */ /* 0x00006400000c000b */
[----:B01----:R-:W-:Y:S01]  /*2a720*/  ENDCOLLECTIVE ;  /* 0x000000000000791b */ /* 0x003fe20003800000 */
.L_x_1048:
        /* <DEDUP_REMOVED lines=8> */
[----:B0-----:R-:W-:-:S07]  /*2a7b0*/  MOV R3, R14 ;  /* 0x0000000e00037202 */ /* 0x001fce0000000f00 */
[----:B------:R-:W-:Y:S05]  /*2a7c0*/  WARPSYNC.COLLECTIVE R15, `(.L_x_1049) ;  /* 0x000000000f087348 */ /* 0x000fea0003c00000 */
[----:B------:R0:W1:Y:S02]  /*2a7d0*/  SHFL.IDX P6, R14, R13, R12, R11 ;  /* 0x0000000c0d0e7389 */ /* 0x00006400000c000b */
[----:B01----:R-:W-:Y:S01]  /*2a7e0*/  ENDCOLLECTIVE ;  /* 0x000000000000791b */ /* 0x003fe20003800000 */
.L_x_1049:
[----:B------:R-:W-:Y:S02]  /*2a7f0*/  IMAD.MOV.U32 R13, RZ, RZ, R7 ;  /* 0x000000ffff0d7224 */ /* 0x000fe400078e0007 */
[----:B------:R-:W-:Y:S02]  /*2a800*/  IMAD.MOV.U32 R12, RZ, RZ, 0x2 ;  /* 0x00000002ff0c7424 */ /* 0x000fe400078e00ff */
[----:B------:R-:W-:-:S07]  /*2a810*/  IMAD.MOV.U32 R2, RZ, RZ, R14 ;  /* 0x000000ffff027224 */ /* 0x000fce00078e000e */
[----:B------:R-:W-:Y:S05]  /*2a820*/  WARPSYNC.COLLECTIVE R15, `(.L_x_1050) ;  /* 0x000000000f087348 */ /* 0x000fea0003c00000 */
[----:B------:R0:W1:Y:S02]  /*2a830*/  SHFL.IDX P6, R14, R13, R12, R11 ;  /* 0x0000000c0d0e7389 */ /* 0x00006400000c000b */
[----:B01----:R-:W-:Y:S01]  /*2a840*/  ENDCOLLECTIVE ;  /* 0x000000000000791b */ /* 0x003fe20003800000 */
.L_x_1050:
[----:B------:R-:W-:-:S04]  /*2a850*/  IADD3 R2, P0, R31, R2, RZ ;  /* 0x000000021f027210 */ /* 0x000fc80007f1e0ff */
[----:B------:R-:W-:-:S05]  /*2a860*/  IADD3.X R3, RZ, R3, RZ, P0, !PT ;  /* 0x00000003ff037210 */ /* 0x000fca00007fe4ff */
        /* <DEDUP_REMOVED lines=10> */
.L_x_1051:
[----:B------:R-:W-:Y:S02]  /*2a910*/  IMAD.MOV.U32 R13, RZ, RZ, R7 ;  /* 0x000000ffff0d7224 */ /* 0x000fe400078e0007 */
[----:B------:R-:W-:Y:S02]  /*2a920*/  IMAD.MOV.U32 R12, RZ, RZ, 0x3 ;  /* 0x00000003ff0c7424 */ /* 0x000fe400078e00ff */
[----:B------:R-:W-:-:S07]  /*2a930*/  IMAD.MOV.U32 R2, RZ, RZ, R14 ;  /* 0x000000ffff027224 */ /* 0x000fce00078e000e */
[----:B------:R-:W-:Y:S05]  /*2a940*/  WARPSYNC.COLLECTIVE R15, `(.L_x_1052) ;  /* 0x000000000f087348 */ /* 0x000fea0003c00000 */
[----:B------:R0:W1:Y:S02]  /*2a950*/  SHFL.IDX P6, R14, R13, R12, R11 ;  /* 0x0000000c0d0e7389 */ /* 0x00006400000c000b */
[----:B01----:R-:W-:Y:S01]  /*2a960*/  ENDCOLLECTIVE ;  /* 0x000000000000791b */ /* 0x003fe20003800000 */
.L_x_1052:
        /* <DEDUP_REMOVED lines=12> */
.L_x_1053:
[----:B------:R-:W-:Y:S02]  /*2aa30*/  IMAD.MOV.U32 R13, RZ, RZ, R7 ;  /* 0x000000ffff0d7224 */ /* 0x000fe400078e0007 */
[----:B------:R-:W-:Y:S02]  /*2aa40*/  IMAD.MOV.U32 R12, RZ, RZ, 0x4 ;  /* 0x00000004ff0c7424 */ /* 0x000fe400078e00ff */
[----:B------:R-:W-:-:S07]  /*2aa50*/  IMAD.MOV.U32 R2, RZ, RZ, R14 ;  /* 0x000000ffff027224 */ /* 0x000fce00078e000e */
[----:B------:R-:W-:Y:S05]  /*2aa60*/  WARPSYNC.COLLECTIVE R15, `(.L_x_1054) ;  /* 0x000000000f087348 */ /* 0x000fea0003c00000 */
[----:B------:R0:W1:Y:S02]  /*2aa70*/  SHFL.IDX P6, R14, R13, R12, R11 ;  /* 0x0000000c0d0e7389 */ /* 0x00006400000c000b */
[----:B01----:R-:W-:Y:S01]  /*2aa80*/  ENDCOLLECTIVE ;  /* 0x000000000000791b */ /* 0x003fe20003800000 */
.L_x_1054:
        /* <DEDUP_REMOVED lines=12> */
.L_x_1055:
[----:B------:R-:W-:Y:S02]  /*2ab50*/  IMAD.MOV.U32 R13, RZ, RZ, R7 ;  /* 0x000000ffff0d7224 */ /* 0x000fe400078e0007 */
[----:B------:R-:W-:Y:S02]  /*2ab60*/  IMAD.MOV.U32 R12, RZ, RZ, 0x5 ;  /* 0x00000005ff0c7424 */ /* 0x000fe400078e00ff */
[----:B------:R-:W-:-:S07]  /*2ab70*/  IMAD.MOV.U32 R2, RZ, RZ, R14 ;  /* 0x000000ffff027224 */ /* 0x000fce00078e000e */
[----:B------:R-:W-:Y:S05]  /*2ab80*/  WARPSYNC.COLLECTIVE R15, `(.L_x_1056) ;  /* 0x000000000f087348 */ /* 0x000fea0003c00000 */
[----:B------:R0:W1:Y:S02]  /*2ab90*/  SHFL.IDX P6, R14, R13, R12, R11 ;  /* 0x0000000c0d0e7389 */ /* 0x00006400000c000b */
[----:B01----:R-:W-:Y:S01]  /*2aba0*/  ENDCOLLECTIVE ;  /* 0x000000000000791b */ /* 0x003fe20003800000 */
.L_x_1056:
        /* <DEDUP_REMOVED lines=12> */
.L_x_1057:
[----:B------:R-:W-:Y:S02]  /*2ac70*/  IMAD.MOV.U32 R13, RZ, RZ, R7 ;  /* 0x000000ffff0d7224 */ /* 0x000fe400078e0007 */
[----:B------:R-:W-:Y:S02]  /*2ac80*/  IMAD.MOV.U32 R12, RZ, RZ, 0x6 ;  /* 0x00000006ff0c7424 */ /* 0x000fe400078e00ff */
[----:B------:R-:W-:-:S07]  /*2ac90*/  IMAD.MOV.U32 R2, RZ, RZ, R14 ;  /* 0x000000ffff027224 */ /* 0x000fce00078e000e */
[----:B------:R-:W-:Y:S05]  /*2aca0*/  WARPSYNC.COLLECTIVE R15, `(.L_x_1058) ;  /* 0x000000000f087348 */ /* 0x000fea0003c00000 */
[----:B------:R0:W1:Y:S02]  /*2acb0*/  SHFL.IDX P6, R14, R13, R12, R11 ;  /* 0x0000000c0d0e7389 */ /* 0x00006400000c000b */
[----:B01----:R-:W-:Y:S01]  /*2acc0*/  ENDCOLLECTIVE ;  /* 0x000000000000791b */ /* 0x003fe20003800000 */
.L_x_1058:
        /* <DEDUP_REMOVED lines=12> */
.L_x_1059:
[----:B------:R-:W-:Y:S02]  /*2ad90*/  IMAD.MOV.U32 R13, RZ, RZ, R7 ;  /* 0x000000ffff0d7224 */ /* 0x000fe400078e0007 */
[----:B------:R-:W-:Y:S02]  /*2ada0*/  IMAD.MOV.U32 R12, RZ, RZ, 0x7 ;  /* 0x00000007ff0c7424 */ /* 0x000fe400078e00ff */
[----:B------:R-:W-:-:S07]  /*2adb0*/  IMAD.MOV.U32 R2, RZ, RZ, R14 ;  /* 0x000000ffff027224 */ /* 0x000fce00078e000e */
[----:B------:R-:W-:Y:S05]  /*2adc0*/  WARPSYNC.COLLECTIVE R15, `(.L_x_1060) ;  /* 0x000000000f087348 */ /* 0x000fea0003c00000 */
[----:B------:R0:W1:Y:S02]  /*2add0*/  SHFL.IDX P6, R14, R13, R12, R11 ;  /* 0x0000000c0d0e7389 */ /* 0x00006400000c000b */
[----:B01----:R-:W-:Y:S01]  /*2ade0*/  ENDCOLLECTIVE ;  /* 0x000000000000791b */ /* 0x003fe20003800000 */
.L_x_1060:
[----:B------:R-:W-:-:S04]  /*2adf0*/  IADD3 R2, P0, R31, R2, RZ ;  /* 0x000000021f027210 */ /* 0x000fc80007f1e0ff */
[----:B------:R-:W-:-:S05]  /*2ae00*/  IADD3.X R3, RZ, R3, RZ, P0, !PT ;  /* 0x00000003ff037210 */ /* 0x000fca00007fe4ff */
[----:B------:R-:W-:Y:S01]  /*2ae10*/  @!PT LDS RZ, [RZ] ;  /* 0x00000000fffff984 */ /* 0x000fe20000000800 */
[----:B------:R-:W-:Y:S01]  /*2ae20*/  @!PT LDS RZ, [RZ] ;  /* 0x00000000fffff984 */ /* 0x000fe20000000800 */
[----:B------:R-:W-:Y:S01]  /*2ae30*/  @!PT LDS RZ, [RZ] ;  /* 0x00000000fffff984 */ /* 0x000fe20000000800 */
[----:B------:R0:W-:Y:S01]  /*2ae40*/  LDGSTS.E.BYPASS.LTC128B.128 [R4+0x13400], desc[UR36][R2.64], !P3 ;  /* 0x1340000002047fae */ /* 0x0001e2000d901d64 */
[----:B------:R-:W-:-:S03]  /*2ae50*/  IMAD.MOV.U32 R13, RZ, RZ, R8 ;  /* 0x000000ffff0d7224 */ /* 0x000fc600078e0008 */
[----:B------:R0:W-:Y:S01]  /*2ae60*/  LDGSTS.E.BYPASS.LTC128B.128 [R4+0x17400], desc[UR36][R2.64+0x80], !P2 ;  /* 0x1740008002047fae */ /* 0x0001e2000d101d64 */
[----:B------:R-:W-:-:S07]  /*2ae70*/  MOV R7, R14 ;  /* 0x0000000e00077202 */ /* 0x000fce0000000f00 */
[----:B0-----:R-:W-:Y:S05]  /*2ae80*/  WARPSYNC.COLLECTIVE R15, `(.L_x_1061) ;  /* 0x000000000f087348 */ /* 0x001fea0003c00000 */
[----:B------:R1:W2:Y:S02]  /*2ae90*/  SHFL.IDX P6, R14, R13, R12, R11 ;  /* 0x0000000c0d0e7389 */ /* 0x0002a400000c000b */
[----:B012---:R-:W-:Y:S01]  /*2aea0*/  ENDCOLLECTIVE ;  /* 0x000000000000791b */ /* 0x007fe20003800000 */
.L_x_1061:
[----:B------:R-:W-:Y:S01]  /*2aeb0*/  IMAD.MOV.U32 R2, RZ, RZ, R14 ;  /* 0x000000ffff027224 */ /* 0x000fe200078e000e */
[----:B------:R-:W-:Y:S06]  /*2aec0*/  BRA `(.L_x_1062) ;  /* 0xffffff6c00907947 */ /* 0x000fec000383ffff */
.L_x_776:
[----:B----4-:R4:W0:Y:S02]  /*2aed0*/  SYNCS.PHASECHK.TRANS64.TRYWAIT P0, [R0+URZ+0x38840], R21 ;  /* 0x03884015000075a7 */ /* 0x010824000800017f */
[----:B0-----:R-:W-:Y:S05]  /*2aee0*/  @!P0 NANOSLEEP.SYNCS 0x989680 ;  /* 0x009896800000895d */ /* 0x001fea0003900000 */
[----:B------:R-:W0:Y:S02]  /*2aef0*/  @!P0 SYNCS.PHASECHK.TRANS64 P0, [R0+URZ+0x38840], R21 ;  /* 0x03884015000085a7 */ /* 0x000e24000800007f */
[----:B0-----:R-:W-:Y:S05]  /*2af00*/  @!P0 BRA `(.L_x_776) ;  /* 0xfffffffc00f08947 */ /* 0x001fea000383ffff */
[----:B------:R-:W-:Y:S05]  /*2af10*/  BRA `(.L_x_1063) ;  /* 0xffffff6c00e07947 */ /* 0x000fea000383ffff */
.L_x_777:
[----:B------:R-:W-:Y:S01]  /*2af20*/  BSSY B0, `(.L_x_1064) ;  /* 0x0000008000007945 */ /* 0x000fe20003800000 */
[----:B------:R-:W-:Y:S01]  /*2af30*/  MOV R13, R5 ;  /* 0x00000005000d7202 */ /* 0x000fe20000000f00 */
[----:B------:R-:W-:Y:S01]  /*2af40*/  IMAD.MOV.U32 R12, RZ, RZ, RZ ;  /* 0x000000ffff0c7224 */ /* 0x000fe200078e00ff */
[----:B------:R-:W-:Y:S01]  /*2af50*/  MOV R15, 0xffffffff ;  /* 0xffffffff000f7802 */ /* 0x000fe20000000f00 */
[----:B------:R-:W-:-:S07]  /*2af60*/  IMAD.MOV.U32 R11, RZ, RZ, 0x181f ;  /* 0x0000181fff0b7424 */ /* 0x000fce00078e00ff */
[----:B0--34-:R-:W-:Y:S05]  /*2af70*/  WARPSYNC.COLLECTIVE R15, `(.L_x_1065) ;  /* 0x000000000f087348 */ /* 0x019fea0003c00000 */
[----:B------:R1:W2:Y:S02]  /*2af80*/  SHFL.IDX P6, R14, R13, R12, R11 ;  /* 0x0000000c0d0e7389 */ /* 0x0002a400000c000b */
[----:B01234-:R-:W-:Y:S01]  /*2af90*/  ENDCOLLECTIVE ;  /* 0x000000000000791b */ /* 0x01ffe20003800000 */
.L_x_1065:
[----:B------:R-:W-:Y:S05]  /*2afa0*/  BSYNC B0 ;  /* 0x0000000000007941 */ /* 0x000fea0003800000 */
.L_x_1064:
        /* <DEDUP_REMOVED lines=8> */
.L_x_1066:
[----:B------:R-:W-:Y:S01]  /*2b030*/  IMAD.MOV.U32 R13, RZ, RZ, R5 ;  /* 0x000000ffff0d7224 */ /* 0x000fe200078e0005 */
[----:B------:R-:W-:Y:S02]  /*2b040*/  MOV R12, 0x1 ;  /* 0x00000001000c7802 */ /* 0x000fe40000000f00 */
[----:B------:R-:W-:-:S07]  /*2b050*/  MOV R2, R14 ;  /* 0x0000000e00027202 */ /* 0x000fce0000000f00 */
[----:B------:R-:W-:Y:S05]  /*2b060*/  WARPSYNC.COLLECTIVE R15, `(.L_x_1067) ;  /* 0x000000000f087348 */ /* 0x000fea0003c00000 */
[----:B------:R0:W1:Y:S02]  /*2b070*/  SHFL.IDX P6, R14, R13, R12, R11 ;  /* 0x0000000c0d0e7389 */ /* 0x00006400000c000b */
[----:B01----:R-:W-:Y:S01]  /*2b080*/  ENDCOLLECTIVE ;  /* 0x000000000000791b */ /* 0x003fe20003800000 */
.L_x_1067:
        /* <DEDUP_REMOVED lines=12> */
.L_x_1068:
[----:B------:R-:W-:Y:S01]  /*2b150*/  IMAD.MOV.U32 R13, RZ, RZ, R5 ;  /* 0x000000ffff0d7224 */ /* 0x000fe200078e0005 */
[----:B------:R-:W-:Y:S02]  /*2b160*/  MOV R12, 0x2 ;  /* 0x00000002000c7802 */ /* 0x000fe40000000f00 */
[----:B------:R-:W-:-:S07]  /*2b170*/  MOV R2, R14 ;  /* 0x0000000e00027202 */ /* 0x000fce0000000f00 */
[----:B------:R-:W-:Y:S05]  /*2b180*/  WARPSYNC.COLLECTIVE R15, `(.L_x_1069) ;  /* 0x000000000f087348 */ /* 0x000fea0003c00000 */
[----:B------:R0:W1:Y:S02]  /*2b190*/  SHFL.IDX P6, R14, R13, R12, R11 ;  /* 0x0000000c0d0e7389 */ /* 0x00006400000c000b */
[----:B01----:R-:W-:Y:S01]  /*2b1a0*/  ENDCOLLECTIVE ;  /* 0x000000000000791b */ /* 0x003fe20003800000 */
.L_x_1069:
        /* <DEDUP_REMOVED lines=12> */
.L_x_1070:
[----:B------:R-:W-:Y:S01]  /*2b270*/  IMAD.MOV.U32 R13, RZ, RZ, R5 ;  /* 0x000000ffff0d7224 */ /* 0x000fe200078e0005 */
[----:B------:R-:W-:Y:S02]  /*2b280*/  MOV R12, 0x3 ;  /* 0x00000003000c7802 */ /* 0x000fe40000000f00 */
[----:B------:R-:W-:-:S07]  /*2b290*/  MOV R2, R14 ;  /* 0x0000000e00027202 */ /* 0x000fce0000000f00 */
[----:B------:R-:W-:Y:S05]  /*2b2a0*/  WARPSYNC.COLLECTIVE R15, `(.L_x_1071) ;  /* 0x000000000f087348 */ /* 0x000fea0003c00000 */
[----:B------:R0:W1:Y:S02]  /*2b2b0*/  SHFL.IDX P6, R14, R13, R12, R11 ;  /* 0x0000000c0d0e7389 */ /* 0x00006400000c000b */
[----:B01----:R-:W-:Y:S01]  /*2b2c0*/  ENDCOLLECTIVE ;  /* 0x000000000000791b */ /* 0x003fe20003800000 */
.L_x_1071:
        /* <DEDUP_REMOVED lines=12> */
.L_x_1072:
[----:B------:R-:W-:Y:S01]  /*2b390*/  IMAD.MOV.U32 R13, RZ, RZ, R5 ;  /* 0x000000ffff0d7224 */ /* 0x000fe200078e0005 */
[----:B------:R-:W-:Y:S02]  /*2b3a0*/  MOV R12, 0x4 ;  /* 0x00000004000c7802 */ /* 0x000fe40000000f00 */
[----:B------:R-:W-:-:S07]  /*2b3b0*/  MOV R2, R14 ;  /* 0x0000000e00027202 */ /* 0x000fce0000000f00 */
[----:B------:R-:W-:Y:S05]  /*2b3c0*/  WARPSYNC.COLLECTIVE R15, `(.L_x_1073) ;  /* 0x000000000f087348 */ /* 0x000fea0003c00000 */
[----:B------:R0:W1:Y:S02]  /*2b3d0*/  SHFL.IDX P6, R14, R13, R12, R11 ;  /* 0x0000000c0d0e7389 */ /* 0x00006400000c000b */
[----:B01----:R-:W-:Y:S01]  /*2b3e0*/  ENDCOLLECTIVE ;  /* 0x000000000000791b */ /* 0x003fe20003800000 */
.L_x_1073:
        /* <DEDUP_REMOVED lines=12> */
.L_x_1074:
[----:B------:R-:W-:Y:S01]  /*2b4b0*/  IMAD.MOV.U32 R13, RZ, RZ, R5 ;  /* 0x000000ffff0d7224 */ /* 0x000fe200078e0005 */
[----:B------:R-:W-:Y:S02]  /*2b4c0*/  MOV R12, 0x5 ;  /* 0x00000005000c7802 */ /* 0x000fe40000000f00 */
[----:B------:R-:W-:-:S07]  /*2b4d0*/  MOV R2, R14 ;  /* 0x0000000e00027202 */ /* 0x000fce0000000f00 */
[----:B------:R-:W-:Y:S05]  /*2b4e0*/  WARPSYNC.COLLECTIVE R15, `(.L_x_1075) ;  /* 0x000000000f087348 */ /* 0x000fea0003c00000 */
[----:B------:R0:W1:Y:S02]  /*2b4f0*/  SHFL.IDX P6, R14, R13, R12, R11 ;  /* 0x0000000c0d0e7389 */ /* 0x00006400000c000b */
[----:B01----:R-:W-:Y:S01]  /*2b500*/  ENDCOLLECTIVE ;  /* 0x000000000000791b */ /* 0x003fe20003800000 */
.L_x_1075:
        /* <DEDUP_REMOVED lines=12> */
.L_x_1076:
[----:B------:R-:W-:Y:S01]  /*2b5d0*/  IMAD.MOV.U32 R13, RZ, RZ, R5 ;  /* 0x000000ffff0d7224 */ /* 0x000fe200078e0005 */
[----:B------:R-:W-:Y:S02]  /*2b5e0*/  MOV R12, 0x6 ;  /* 0x00000006000c7802 */ /* 0x000fe40000000f00 */
[----:B------:R-:W-:-:S07]  /*2b5f0*/  MOV R2, R14 ;  /* 0x0000000e00027202 */ /* 0x000fce0000000f00 */
[----:B------:R-:W-:Y:S05]  /*2b600*/  WARPSYNC.COLLECTIVE R15, `(.L_x_1077) ;  /* 0x000000000f087348 */ /* 0x000fea0003c00000 */
[----:B------:R0:W1:Y:S02]  /*2b610*/  SHFL.IDX P6, R14, R13, R12, R11 ;  /* 0x0000000c0d0e7389 */ /* 0x00006400000c000b */
[----:B01----:R-:W-:Y:S01]  /*2b620*/  ENDCOLLECTIVE ;  /* 0x000000000000791b */ /* 0x003fe20003800000 */
.L_x_1077:
        /* <DEDUP_REMOVED lines=12> */
.L_x_1078:
[----:B------:R-:W-:Y:S01]  /*2b6f0*/  IMAD.MOV.U32 R13, RZ, RZ, R5 ;  /* 0x000000ffff0d7224 */ /* 0x000fe200078e0005 */
[----:B------:R-:W-:Y:S02]  /*2b700*/  MOV R12, 0x7 ;  /* 0x00000007000c7802 */ /* 0x000fe40000000f00 */
[----:B------:R-:W-:-:S07]  /*2b710*/  MOV R2, R14 ;  /* 0x0000000e00027202 */ /* 0x000fce0000000f00 */
[----:B------:R-:W-:Y:S05]  /*2b720*/  WARPSYNC.COLLECTIVE R15, `(.L_x_1079) ;  /* 0x000000000f087348 */ /* 0x000fea0003c00000 */
[----:B------:R0:W1:Y:S02]  /*2b730*/  SHFL.IDX P6, R14, R13, R12, R11 ;  /* 0x0000000c0d0e7389 */ /* 0x00006400000c000b */
[----:B01----:R-:W-:Y:S01]  /*2b740*/  ENDCOLLECTIVE ;  /* 0x000000000000791b */ /* 0x003fe20003800000 */
.L_x_1079:
        /* <DEDUP_REMOVED lines=12> */
.L_x_1080:
[----:B------:R-:W-:Y:S01]  /*2b810*/  MOV R2, R14 ;  /* 0x0000000e00027202 */ /* 0x000fe20000000f00 */
[----:B------:R-:W-:Y:S06]  /*2b820*/  BRA `(.L_x_1081) ;  /* 0xffffff6800b07947 */ /* 0x000fec000383ffff */
.L_x_782:
[----:B--2---:R2:W3:Y:S02]  /*2b830*/  SYNCS.PHASECHK.TRANS64.TRYWAIT P2, [R17+URZ+0x38870], R0 ;  /* 0x03887000110075a7 */ /* 0x0044e4000804017f */
[----:B---3--:R-:W-:Y:S05]  /*2b840*/  @!P2 NANOSLEEP.SYNCS 0x989680 ;  /* 0x009896800000a95d */ /* 0x008fea0003900000 */
[----:B------:R-:W3:Y:S02]  /*2b850*/  @!P2 SYNCS.PHASECHK.TRANS64 P2, [R17+URZ+0x38870], R0 ;  /* 0x038870001100a5a7 */ /* 0x000ee4000804007f */
[----:B---3--:R-:W-:Y:S05]  /*2b860*/  @!P2 BRA `(.L_x_782) ;  /* 0xfffffffc00f0a947 */ /* 0x008fea000383ffff */
[----:B------:R-:W-:Y:S05]  /*2b870*/  BRA `(.L_x_1082) ;  /* 0xffffff6c00147947 */ /* 0x000fea000383ffff */
.L_x_784:
[----:B0-----:R0:W2:Y:S02]  /*2b880*/  SYNCS.PHASECHK.TRANS64.TRYWAIT P2, [R17+URZ+0x38860], R0 ;  /* 0x03886000110075a7 */ /* 0x0010a4000804017f */
[----:B--2---:R-:W-:Y:S05]  /*2b890*/  @!P2 NANOSLEEP.SYNCS 0x989680 ;  /* 0x009896800000a95d */ /* 0x004fea0003900000 */
[----:B------:R-:W2:Y:S02]  /*2b8a0*/  @!P2 SYNCS.PHASECHK.TRANS64 P2, [R17+URZ+0x38860], R0 ;  /* 0x038860001100a5a7 */ /* 0x000ea4000804007f */
[----:B--2---:R-:W-:Y:S05]  /*2b8b0*/  @!P2 BRA `(.L_x_784) ;  /* 0xfffffffc00f0a947 */ /* 0x004fea000383ffff */
[----:B------:R-:W-:Y:S05]  /*2b8c0*/  BRA `(.L_x_1083) ;  /* 0xffffff6c00207947 */ /* 0x000fea000383ffff */
.L_x_792:
[----:B0-----:R0:W2:Y:S02]  /*2b8d0*/  SYNCS.PHASECHK.TRANS64.TRYWAIT P1, [R18+URZ+0x38870], R3 ;  /* 0x03887003120075a7 */ /* 0x0010a4000802017f */
[----:B--2---:R-:W-:Y:S05]  /*2b8e0*/  @!P1 NANOSLEEP.SYNCS 0x989680 ;  /* 0x009896800000995d */ /* 0x004fea0003900000 */
[----:B------:R-:W2:Y:S02]  /*2b8f0*/  @!P1 SYNCS.PHASECHK.TRANS64 P1, [R18+URZ+0x38870], R3 ;  /* 0x03887003120095a7 */ /* 0x000ea4000802007f */
[----:B--2---:R-:W-:Y:S05]  /*2b900*/  @!P1 BRA `(.L_x_792) ;  /* 0xfffffffc00f09947 */ /* 0x004fea000383ffff */
[----:B------:R-:W-:Y:S05]  /*2b910*/  BRA `(.L_x_1084) ;  /* 0xffffff7400787947 */ /* 0x000fea000383ffff */
.L_x_794:
[----:B0-----:R0:W2:Y:S02]  /*2b920*/  SYNCS.PHASECHK.TRANS64.TRYWAIT P1, [R18+URZ+0x38860], R3 ;  /* 0x03886003120075a7 */ /* 0x0010a4000802017f */
[----:B--2---:R-:W-:Y:S05]  /*2b930*/  @!P1 NANOSLEEP.SYNCS 0x989680 ;  /* 0x009896800000995d */ /* 0x004fea0003900000 */
[----:B------:R-:W2:Y:S02]  /*2b940*/  @!P1 SYNCS.PHASECHK.TRANS64 P1, [R18+URZ+0x38860], R3 ;  /* 0x03886003120095a7 */ /* 0x000ea4000802007f */
[----:B--2---:R-:W-:Y:S05]  /*2b950*/  @!P1 BRA `(.L_x_794) ;  /* 0xfffffffc00f09947 */ /* 0x004fea000383ffff */
[----:B------:R-:W-:Y:S05]  /*2b960*/  BRA `(.L_x_1085) ;  /* 0xffffff7400807947 */ /* 0x000fea000383ffff */
.L_x_799:
        /* <DEDUP_REMOVED lines=8> */
.L_x_1087:
[----:B------:R-:W-:Y:S05]  /*2b9f0*/  BSYNC B0 ;  /* 0x0000000000007941 */ /* 0x000fea0003800000 */
.L_x_1086:
[----:B------:R-:W-:Y:S01]  /*2ba00*/  MOV R13, R16 ;  /* 0x00000010000d7202 */ /* 0x000fe20000000f00 */
[----:B------:R-:W-:Y:S01]  /*2ba10*/  IMAD.MOV.U32 R12, RZ, RZ, 0x1 ;  /* 0x00000001ff0c7424 */ /* 0x000fe200078e00ff */
[----:B------:R-:W-:Y:S01]  /*2ba20*/  MOV R15, 0xffffffff ;  /* 0xffffffff000f7802 */ /* 0x000fe20000000f00 */
[----:B------:R-:W-:Y:S02]  /*2ba30*/  IMAD.MOV.U32 R11, RZ, RZ, 0x1f ;  /* 0x0000001fff0b7424 */ /* 0x000fe400078e00ff */
[----:B------:R-:W-:Y:S02]  /*2ba40*/  IMAD.IADD R5, R19, 0x1, R8 ;  /* 0x0000000113057824 */ /* 0x000fe400078e0208 */
[----:B------:R-:W-:-:S07]  /*2ba50*/  IMAD.MOV.U32 R0, RZ, RZ, R14 ;  /* 0x000000ffff007224 */ /* 0x000fce00078e000e */
[----:B------:R-:W-:Y:S05]  /*2ba60*/  WARPSYNC.COLLECTIVE R15, `(.L_x_1088) ;  /* 0x000000000f087348 */ /* 0x000fea0003c00000 */
[----:B------:R0:W1:Y:S02]  /*2ba70*/  SHFL.IDX P6, R14, R13, R12, R11 ;  /* 0x0000000c0d0e7389 */ /* 0x00006400000c000b */
[----:B01----:R-:W-:Y:S01]  /*2ba80*/  ENDCOLLECTIVE ;  /* 0x000000000000791b */ /* 0x003fe20003800000 */
.L_x_1088:
[----:B------:R-:W-:Y:S02]  /*2ba90*/  ULDC UR4, c[0x0][0xc3c] ;  /* 0x00030f0000047ab9 */ /* 0x000fe40000000800 */
[----:B------:R-:W-:-:S13]  /*2baa0*/  ISETP.GE.OR P1, PT, R5, UR4, !P0 ;  /* 0x0000000405007c0c */ /* 0x000fda000c726670 */
[----:B------:R-:W0:Y:S01]  /*2bab0*/  @!P1 LDC.64 R2, c[0x0][0xc80] ;  /* 0x00032000ff029b82 */ /* 0x000e220000000a00 */
[----:B------:R-:W-:Y:S01]  /*2bac0*/  MOV R11, RZ ;  /* 0x000000ff000b7202 */ /* 0x000fe20000000f00 */
[----:B------:R-:W-:Y:S02]  /*2bad0*/  IMAD.MOV.U32 R4, RZ, RZ, R14 ;  /* 0x000000ffff047224 */ /* 0x000fe400078e000e */
[----:B0-----:R-:W-:-:S06]  /*2bae0*/  @!P1 IMAD.WIDE R2, R5, 0x4, R2 ;  /* 0x0000000405029825 */ /* 0x001fcc00078e0202 */
[----:B------:R-:W2:Y:S01]  /*2baf0*/  @!P1 LDG.E R2, desc[UR36][R2.64] ;  /* 0x0000002402029981 */ /* 0x000ea2000c1e1900 */
[----:B------:R-:W-:Y:S02]  /*2bb00*/  MOV R5, RZ ;  /* 0x000000ff00057202 */ /* 0x000fe40000000f00 */
[C---:B------:R-:W-:Y:S02]  /*2bb10*/  ISETP.GE.U32.AND P2, PT, R8.reuse, 0x2, PT ;  /* 0x000000020800780c */ /* 0x040fe40003f46070 */
[C---:B------:R-:W-:Y:S02]  /*2bb20*/  ISETP.GE.U32.AND P3, PT, R8.reuse, 0x4, PT ;  /* 0x000000040800780c */ /* 0x040fe40003f66070 */
[C---:B------:R-:W-:Y:S02]  /*2bb30*/  ISETP.GE.U32.AND P4, PT, R8.reuse, 0x8, PT ;  /* 0x000000080800780c */ /* 0x040fe40003f86070 */
[C---:B------:R-:W-:Y:S01]  /*2bb40*/  ISETP.GE.U32.AND P5, PT, R8.reuse, 0x10, PT ;  /* 0x000000100800780c */ /* 0x040fe20003fa6070 */
[----:B--2---:R-:W-:Y:S01]  /*2bb50*/  @!P1 IMAD.MOV.U32 R5, RZ, RZ, R2 ;  /* 0x000000ffff059224 */ /* 0x004fe200078e0002 */
[----:B------:R-:W-:-:S03]  /*2bb60*/  ISETP.NE.AND P1, PT, R8, RZ, PT ;  /* 0x000000ff0800720c */ /* 0x000fc60003f25270 */
[----:B------:R-:W-:-:S10]  /*2bb70*/  IMAD.MOV.U32 R13, RZ, RZ, R5 ;  /* 0x000000ffff0d7224 */ /* 0x000fd400078e0005 */
[----:B------:R-:W-:Y:S05]  /*2bb80*/  WARPSYNC.COLLECTIVE R15, `(.L_x_1089) ;  /* 0x000000000f087348 */ /* 0x000fea0003c00000 */
[----:B------:R0:W1:Y:S02]  /*2bb90*/  SHFL.UP P6, R14, R13, R12, R11 ;  /* 0x0400000c0d0e7389 */ /* 0x00006400000c000b */
[----:B01----:R-:W-:Y:S01]  /*2bba0*/  ENDCOLLECTIVE ;  /* 0x000000000000791b */ /* 0x003fe20003800000 */
.L_x_1089:
[----:B------:R-:W-:Y:S02]  /*2bbb0*/  MOV R12, 0x2 ;  /* 0x00000002000c7802 */ /* 0x000fe40000000f00 */
[----:B------:R-:W-:-:S05]  /*2bbc0*/  SEL R6, R14, RZ, P1 ;  /* 0x000000ff0e067207 */ /* 0x000fca0000800000 */
[----:B------:R-:W-:-:S04]  /*2bbd0*/  IMAD.IADD R6, R5, 0x1, R6 ;  /* 0x0000000105067824 */ /* 0x000fc800078e0206 */
[----:B------:R-:W-:-:S07]  /*2bbe0*/  IMAD.MOV.U32 R13, RZ, RZ, R6 ;  /* 0x000000ffff0d7224 */ /* 0x000fce00078e0006 */
[----:B------:R-:W-:Y:S05]  /*2bbf0*/  WARPSYNC.COLLECTIVE R15, `(.L_x_1090) ;  /* 0x000000000f087348 */ /* 0x000fea0003c00000 */
[----:B------:R0:W1:Y:S02]  /*2bc00*/  SHFL.UP P6, R14, R13, R12, R11 ;  /* 0x0400000c0d0e7389 */ /* 0x00006400000c000b */
[----:B01----:R-:W-:Y:S01]  /*2bc10*/  ENDCOLLECTIVE ;  /* 0x000000000000791b */ /* 0x003fe20003800000 */
.L_x_1090:
[----:B------:R-:W-:Y:S02]  /*2bc20*/  MOV R12, 0x4 ;  /* 0x00000004000c7802 */ /* 0x000fe40000000f00 */
[----:B------:R-:W-:-:S05]  /*2bc30*/  SEL R7, R14, RZ, P2 ;  /* 0x000000ff0e077207 */ /* 0x000fca0001000000 */
[----:B------:R-:W-:-:S04]  /*2bc40*/  IMAD.IADD R7, R6, 0x1, R7 ;  /* 0x0000000106077824 */ /* 0x000fc800078e0207 */
[----:B------:R-:W-:-:S07]  /*2bc50*/  IMAD.MOV.U32 R13, RZ, RZ, R7 ;  /* 0x000000ffff0d7224 */ /* 0x000fce00078e0007 */
[----:B------:R-:W-:Y:S05]  /*2bc60*/  WARPSYNC.COLLECTIVE R15, `(.L_x_1091) ;  /* 0x000000000f087348 */ /* 0x000fea0003c00000 */
[----:B------:R0:W1:Y:S02]  /*2bc70*/  SHFL.UP P6, R14, R13, R12, R11 ;  /* 0x0400000c0d0e7389 */ /* 0x00006400000c000b */
[----:B01----:R-:W-:Y:S01]  /*2bc80*/  ENDCOLLECTIVE ;  /* 0x000000000000791b */ /* 0x003fe20003800000 */
.L_x_1091:
[----:B------:R-:W-:Y:S02]  /*2bc90*/  MOV R12, 0x8 ;  /* 0x00000008000c7802 */ /* 0x000fe40000000f00 */
[----:B------:R-:W-:-:S05]  /*2bca0*/  SEL R2, R14, RZ, P3 ;  /* 0x000000ff0e027207 */ /* 0x000fca0001800000 */
[----:B------:R-:W-:-:S04]  /*2bcb0*/  IMAD.IADD R2, R7, 0x1, R2 ;  /* 0x0000000107027824 */ /* 0x000fc800078e0202 */
[----:B------:R-:W-:-:S07]  /*2bcc0*/  IMAD.MOV.U32 R13, RZ, RZ, R2 ;  /* 0x000000ffff0d7224 */ /* 0x000fce00078e0002 */
[----:B------:R-:W-:Y:S05]  /*2bcd0*/  WARPSYNC.COLLECTIVE R15, `(.L_x_1092) ;  /* 0x000000000f087348 */ /* 0x000fea0003c00000 */
[----:B------:R0:W1:Y:S02]  /*2bce0*/  SHFL.UP P6, R14, R13, R12, R11 ;  /* 0x0400000c0d0e7389 */ /* 0x00006400000c000b */
[----:B01----:R-:W-:Y:S01]  /*2bcf0*/  ENDCOLLECTIVE ;  /* 0x000000000000791b */ /* 0x003fe20003800000 */
.L_x_1092:
[----:B------:R-:W-:Y:S02]  /*2bd00*/  MOV R12, 0x10 ;  /* 0x00000010000c7802 */ /* 0x000fe40000000f00 */
[----:B------:R-:W-:-:S05]  /*2bd10*/  SEL R3, R14, RZ, P4 ;  /* 0x000000ff0e037207 */ /* 0x000fca0002000000 */
[----:B------:R-:W-:-:S04]  /*2bd20*/  IMAD.IADD R3, R2, 0x1, R3 ;  /* 0x0000000102037824 */ /* 0x000fc800078e0203 */
[----:B------:R-:W-:-:S07]  /*2bd30*/  IMAD.MOV.U32 R13, RZ, RZ, R3 ;  /* 0x000000ffff0d7224 */ /* 0x000fce00078e0003 */
[----:B------:R-:W-:Y:S05]  /*2bd40*/  WARPSYNC.COLLECTIVE R15, `(.L_x_1093) ;  /* 0x000000000f087348 */ /* 0x000fea0003c00000 */
[----:B------:R0:W1:Y:S02]  /*2bd50*/  SHFL.UP P6, R14, R13, R12, R11 ;  /* 0x0400000c0d0e7389 */ /* 0x00006400000c000b */
[----:B01----:R-:W-:Y:S01]  /*2bd60*/  ENDCOLLECTIVE ;  /* 0x000000000000791b */ /* 0x003fe20003800000 */
.L_x_1093:
[----:B------:R-:W-:Y:S01]  /*2bd70*/  MOV R12, 0x1f ;  /* 0x0000001f000c7802 */ /* 0x000fe20000000f00 */
[----:B------:R-:W-:Y:S01]  /*2bd80*/  IMAD.MOV.U32 R11, RZ, RZ, 0x1f ;  /* 0x0000001fff0b7424 */ /* 0x000fe200078e00ff */
[----:B------:R-:W-:-:S05]  /*2bd90*/  SEL R2, R14, RZ, P5 ;  /* 0x000000ff0e027207 */ /* 0x000fca0002800000 */
[----:B------:R-:W-:-:S04]  /*2bda0*/  IMAD.IADD R2, R3, 0x1, R2 ;  /* 0x0000000103027824 */ /* 0x000fc800078e0202 */
[----:B------:R-:W-:-:S07]  /*2bdb0*/  IMAD.MOV.U32 R13, RZ, RZ, R2 ;  /* 0x000000ffff0d7224 */ /* 0x000fce00078e0002 */
[----:B------:R-:W-:Y:S05]  /*2bdc0*/  WARPSYNC.COLLECTIVE R15, `(.L_x_1094) ;  /* 0x000000000f087348 */ /* 0x000fea0003c00000 */
[----:B------:R0:W1:Y:S02]  /*2bdd0*/  SHFL.IDX P6, R14, R13, R12, R11 ;  /* 0x0000000c0d0e7389 */ /* 0x00006400000c000b */
[----:B01----:R-:W-:Y:S01]  /*2bde0*/  ENDCOLLECTIVE ;  /* 0x000000000000791b */ /* 0x003fe20003800000 */
.L_x_1094:
[----:B------:R-:W-:Y:S05]  /*2bdf0*/  BRA `(.L_x_1095) ;  /* 0xffffff7c00247947 */ /* 0x000fea000383ffff */
.L_x_804:
[----:B------:R-:W-:Y:S01]  /*2be00*/  BSSY B0, `(.L_x_1096) ;  /* 0x0000008000007945 */ /* 0x000fe20003800000 */
[----:B-----5:R-:W-:Y:S01]  /*2be10*/  IMAD.MOV.U32 R13, RZ, RZ, R5 ;  /* 0x000000ffff0d7224 */ /* 0x020fe200078e0005 */
[----:B------:R-:W-:Y:S01]  /*2be20*/  MOV R12, 0x1 ;  /* 0x00000001000c7802 */ /* 0x000fe20000000f00 */
[----:B------:R-:W-:Y:S02]  /*2be30*/  IMAD.MOV.U32 R11, RZ, RZ, RZ ;  /* 0x000000ffff0b7224 */ /* 0x000fe400078e00ff */
[----:B------:R-:W-:-:S07]  /*2be40*/  IMAD.MOV.U32 R15, RZ, RZ, -0x1 ;  /* 0xffffffffff0f7424 */ /* 0x000fce00078e00ff */
[----:B0-----:R-:W-:Y:S05]  /*2be50*/  WARPSYNC.COLLECTIVE R15, `(.L_x_1097) ;  /* 0x000000000f087348 */ /* 0x001fea0003c00000 */
[----:B------:R1:W2:Y:S02]  /*2be60*/  SHFL.UP P6, R14, R13, R12, R11 ;  /* 0x0400000c0d0e7389 */ /* 0x0002a400000c000b */
[----:B012---:R-:W-:Y:S01]  /*2be70*/  ENDCOLLECTIVE ;  /* 0x000000000000791b */ /* 0x007fe20003800000 */
.L_x_1097:
[----:B------:R-:W-:Y:S05]  /*2be80*/  BSYNC B0 ;  /* 0x0000000000007941 */ /* 0x000fea0003800000 */
.L_x_1096:
[----:B------:R-:W-:Y:S01]  /*2be90*/  SEL R14, R14, RZ, P1 ;  /* 0x000000ff0e0e7207 */ /* 0x000fe20000800000 */
[----:B------:R-:W-:Y:S01]  /*2bea0*/  IMAD.MOV.U32 R12, RZ, RZ, 0x2 ;  /* 0x00000002ff0c7424 */ /* 0x000fe200078e00ff */
[----:B------:R-:W-:Y:S01]  /*2beb0*/  MOV R15, 0xffffffff ;  /* 0xffffffff000f7802 */ /* 0x000fe20000000f00 */
[----:B------:R-:W-:Y:S01]  /*2bec0*/  IMAD.MOV.U32 R11, RZ, RZ, RZ ;  /* 0x000000ffff0b7224 */ /* 0x000fe200078e00ff */
[----:B------:R-:W-:-:S07]  /*2bed0*/  IADD3 R13, R5, R14, RZ ;  /* 0x0000000e050d7210 */ /* 0x000fce0007ffe0ff */
[----:B------:R-:W-:Y:S05]  /*2bee0*/  WARPSYNC.COLLECTIVE R15, `(.L_x_1098) ;  /* 0x000000000f087348 */ /* 0x000fea0003c00000 */
[----:B------:R0:W1:Y:S02]  /*2bef0*/  SHFL.UP P6, R14, R13, R12, R11 ;  /* 0x0400000c0d0e7389 */ /* 0x00006400000c000b */
[----:B01----:R-:W-:Y:S01]  /*2bf00*/  ENDCOLLECTIVE ;  /* 0x000000000000791b */ /* 0x003fe20003800000 */
.L_x_1098:
[----:B------:R-:W-:Y:S02]  /*2bf10*/  MOV R12, 0x4 ;  /* 0x00000004000c7802 */ /* 0x000fe40000000f00 */
[----:B------:R-:W-:-:S05]  /*2bf20*/  SEL R2, R14, RZ, P2 ;  /* 0x000000ff0e027207 */ /* 0x000fca0001000000 */
[----:B------:R-:W-:-:S04]  /*2bf30*/  IMAD.IADD R2, R13, 0x1, R2 ;  /* 0x000000010d027824 */ /* 0x000fc800078e0202 */
[----:B------:R-:W-:-:S07]  /*2bf40*/  IMAD.MOV.U32 R13, RZ, RZ, R2 ;  /* 0x000000ffff0d7224 */ /* 0x000fce00078e0002 */
[----:B------:R-:W-:Y:S05]  /*2bf50*/  WARPSYNC.COLLECTIVE R15, `(.L_x_1099) ;  /* 0x000000000f087348 */ /* 0x000fea0003c00000 */
[----:B------:R0:W1:Y:S02]  /*2bf60*/  SHFL.UP P6, R14, R13, R12, R11 ;  /* 0x0400000c0d0e7389 */ /* 0x00006400000c000b */
[----:B01----:R-:W-:Y:S01]  /*2bf70*/  ENDCOLLECTIVE ;  /* 0x000000000000791b */ /* 0x003fe20003800000 */
.L_x_1099:
[----:B------:R-:W-:Y:S02]  /*2bf80*/  MOV R12, 0x8 ;  /* 0x00000008000c7802 */ /* 0x000fe40000000f00 */
[----:B------:R-:W-:-:S05]  /*2bf90*/  SEL R3, R14, RZ, P3 ;  /* 0x000000ff0e037207 */ /* 0x000fca0001800000 */
[----:B------:R-:W-:-:S04]  /*2bfa0*/  IMAD.IADD R3, R2, 0x1, R3 ;  /* 0x0000000102037824 */ /* 0x000fc800078e0203 */
[----:B------:R-:W-:-:S07]  /*2bfb0*/  IMAD.MOV.U32 R13, RZ, RZ, R3 ;  /* 0x000000ffff0d7224 */ /* 0x000fce00078e0003 */
[----:B------:R-:W-:Y:S05]  /*2bfc0*/  WARPSYNC.COLLECTIVE R15, `(.L_x_1100) ;  /* 0x000000000f087348 */ /* 0x000fea0003c00000 */
[----:B------:R0:W1:Y:S02]  /*2bfd0*/  SHFL.UP P6, R14, R13, R12, R11 ;  /* 0x0400000c0d0e7389 */ /* 0x00006400000c000b */
[----:B01----:R-:W-:Y:S01]  /*2bfe0*/  ENDCOLLECTIVE ;  /* 0x000000000000791b */ /* 0x003fe20003800000 */
.L_x_1100:
[----:B------:R-:W-:Y:S02]  /*2bff0*/  MOV R12, 0x10 ;  /* 0x00000010000c7802 */ /* 0x000fe40000000f00 */
[----:B------:R-:W-:-:S05]  /*2c000*/  SEL R4, R14, RZ, P4 ;  /* 0x000000ff0e047207 */ /* 0x000fca0002000000 */
[----:B------:R-:W-:-:S04]  /*2c010*/  IMAD.IADD R4, R3, 0x1, R4 ;  /* 0x0000000103047824 */ /* 0x000fc800078e0204 */
[----:B------:R-:W-:-:S07]  /*2c020*/  IMAD.MOV.U32 R13, RZ, RZ, R4 ;  /* 0x000000ffff0d7224 */ /* 0x000fce00078e0004 */
[----:B------:R-:W-:Y:S05]  /*2c030*/  WARPSYNC.COLLECTIVE R15, `(.L_x_1101) ;  /* 0x000000000f087348 */ /* 0x000fea0003c00000 */
[----:B------:R0:W1:Y:S02]  /*2c040*/  SHFL.UP P6, R14, R13, R12, R11 ;  /* 0x0400000c0d0e7389 */ /* 0x00006400000c000b */
[----:B01----:R-:W-:Y:S01]  /*2c050*/  ENDCOLLECTIVE ;  /* 0x000000000000791b */ /* 0x003fe20003800000 */
.L_x_1101:
        /* <DEDUP_REMOVED lines=8> */
.L_x_1102:
[----:B------:R-:W-:Y:S05]  /*2c0e0*/  BRA `(.L_x_1103) ;  /* 0xffffff7c00047947 */ /* 0x000fea000383ffff */
.L_x_806:
[----:B------:R-:W-:Y:S01]  /*2c0f0*/  BSSY B0, `(.L_x_1104) ;  /* 0x0000006000007945 */ /* 0x000fe20003800000 */
[----:B------:R-:W-:Y:S01]  /*2c100*/  PLOP3.LUT P6, PT, P6, PT, PT, 0x8, 0x0 ;  /* 0x000000000000781c */ /* 0x000fe200037ce170 */
[----:B------:R-:W-:-:S12]  /*2c110*/  IMAD.MOV.U32 R15, RZ, RZ, -0x1 ;  /* 0xffffffffff0f7424 */ /* 0x000fd800078e00ff */
[----:B0-----:R-:W-:Y:S05]  /*2c120*/  WARPSYNC.COLLECTIVE R15, `(.L_x_1105) ;  /* 0x000000000f087348 */ /* 0x001fea0003c00000 */
[----:B------:R-:W-:Y:S01]  /*2c130*/  VOTE.ANY R14, PT, P6 ;  /* 0x00000000000e7806 */ /* 0x000fe200030e0100 */
[----:B0-----:R-:W-:Y:S06]  /*2c140*/  ENDCOLLECTIVE ;  /* 0x000000000000791b */ /* 0x001fec0003800000 */
.L_x_1105:
[----:B------:R-:W-:Y:S05]  /*2c150*/  BSYNC B0 ;  /* 0x0000000000007941 */ /* 0x000fea0003800000 */
.L_x_1104:
[----:B------:R-:W-:Y:S01]  /*2c160*/  MOV R3, R14 ;  /* 0x0000000e00037202 */ /* 0x000fe20000000f00 */
[----:B------:R-:W-:Y:S01]  /*2c170*/  IMAD.MOV.U32 R13, RZ, RZ, R5 ;  /* 0x000000ffff0d7224 */ /* 0x000fe200078e0005 */
[----:B------:R-:W-:Y:S01]  /*2c180*/  MOV R11, 0x1f ;  /* 0x0000001f000b7802 */ /* 0x000fe20000000f00 */
[----:B------:R-:W-:Y:S01]  /*2c190*/  IMAD.MOV.U32 R15, RZ, RZ, -0x1 ;  /* 0xffffffffff0f7424 */ /* 0x000fe200078e00ff */
[----:B------:R-:W0:Y:S02]  /*2c1a0*/  POPC R4, R3 ;  /* 0x0000000300047309 */ /* 0x000e240000000000 */
[----:B0-----:R-:W-:-:S07]  /*2c1b0*/  IMAD.MOV.U32 R12, RZ, RZ, R4 ;  /* 0x000000ffff0c7224 */ /* 0x001fce00078e0004 */
[----:B------:R-:W-:Y:S05]  /*2c1c0*/  WARPSYNC.COLLECTIVE R15, `(.L_x_1106) ;  /* 0x000000000f087348 */ /* 0x000fea0003c00000 */
[----:B------:R0:W1:Y:S02]  /*2c1d0*/  SHFL.IDX P6, R14, R13, R12, R11 ;  /* 0x0000000c0d0e7389 */ /* 0x00006400000c000b */
[----:B01----:R-:W-:Y:S01]  /*2c1e0*/  ENDCOLLECTIVE ;  /* 0x000000000000791b */ /* 0x003fe20003800000 */
.L_x_1106:
[----:B------:R-:W-:Y:S01]  /*2c1f0*/  IMAD.MOV.U32 R5, RZ, RZ, R14 ;  /* 0x000000ffff057224 */ /* 0x000fe200078e000e */
[----:B------:R-:W-:Y:S06]  /*2c200*/  BRA `(.L_x_1107) ;  /* 0xffffff7800f47947 */ /* 0x000fec000383ffff */
.L_x_808:
[----:B------:R-:W-:Y:S01]  /*2c210*/  BSSY B0, `(.L_x_1108) ;  /* 0x0000007000007945 */ /* 0x000fe20003800000 */
[----:B------:R-:W-:Y:S01]  /*2c220*/  MOV R13, R2 ;  /* 0x00000002000d7202 */ /* 0x000fe20000000f00 */
[----:B------:R-:W-:Y:S02]  /*2c230*/  IMAD.MOV.U32 R11, RZ, RZ, 0x1f ;  /* 0x0000001fff0b7424 */ /* 0x000fe400078e00ff */
[----:B------:R-:W-:-:S07]  /*2c240*/  IMAD.MOV.U32 R15, RZ, RZ, -0x1 ;  /* 0xffffffffff0f7424 */ /* 0x000fce00078e00ff */
[----:B012---:R-:W-:Y:S05]  /*2c250*/  WARPSYNC.COLLECTIVE R15, `(.L_x_1109) ;  /* 0x000000000f087348 */ /* 0x007fea0003c00000 */
[----:B------:R3:W4:Y:S02]  /*2c260*/  SHFL.IDX P6, R14, R13, R12, R11 ;  /* 0x0000000c0d0e7389 */ /* 0x00072400000c000b */
[----:B01234-:R-:W-:Y:S01]  /*2c270*/  ENDCOLLECTIVE ;  /* 0x000000000000791b */ /* 0x01ffe20003800000 */
.L_x_1109:
[----:B------:R-:W-:Y:S05]  /*2c280*/  BSYNC B0 ;  /* 0x0000000000007941 */ /* 0x000fea0003800000 */
.L_x_1108:
[----:B------:R-:W-:Y:S05]  /*2c290*/  BRA `(.L_x_807) ;  /* 0xffffff7800ec7947 */ /* 0x000fea000383ffff */
.L_x_812:
[----:B0-----:R0:W2:Y:S02]  /*2c2a0*/  SYNCS.PHASECHK.TRANS64.TRYWAIT P0, [R7+URZ+0x38820], R0 ;  /* 0x03882000070075a7 */ /* 0x0010a4000800017f */
[----:B--2---:R-:W-:Y:S05]  /*2c2b0*/  @!P0 NANOSLEEP.SYNCS 0x989680 ;  /* 0x009896800000895d */ /* 0x004fea0003900000 */
[----:B------:R-:W2:Y:S02]  /*2c2c0*/  @!P0 SYNCS.PHASECHK.TRANS64 P0, [R7+URZ+0x38820], R0 ;  /* 0x03882000070085a7 */ /* 0x000ea4000800007f */
[----:B--2---:R-:W-:Y:S05]  /*2c2d0*/  @!P0 BRA `(.L_x_812) ;  /* 0xfffffffc00f08947 */ /* 0x004fea000383ffff */
[----:B------:R-:W-:Y:S05]  /*2c2e0*/  BRA `(.L_x_1110) ;  /* 0xffffff7c00e07947 */ /* 0x000fea000383ffff */
.L_x_813:
[----:B------:R-:W2:Y:S01]  /*2c2f0*/  S2R R2, SR_TID.X ;  /* 0x0000000000027919 */ /* 0x000ea20000002100 */
[----:B------:R-:W-:Y:S01]  /*2c300*/  BSSY B0, `(.L_x_1111) ;  /* 0x000000a000007945 */ /* 0x000fe20003800000 */
[----:B------:R-:W-:Y:S01]  /*2c310*/  IMAD.MOV.U32 R12, RZ, RZ, RZ ;  /* 0x000000ffff0c7224 */ /* 0x000fe200078e00ff */
[----:B------:R-:W-:Y:S01]  /*2c320*/  MOV R15, 0xffffffff ;  /* 0xffffffff000f7802 */ /* 0x000fe20000000f00 */
[----:B------:R-:W-:Y:S01]  /*2c330*/  IMAD.MOV.U32 R11, RZ, RZ, 0x1f ;  /* 0x0000001fff0b7424 */ /* 0x000fe200078e00ff */
[----:B--2---:R-:W-:-:S04]  /*2c340*/  SHF.R.U32.HI R2, RZ, 0x5, R2 ;  /* 0x00000005ff027819 */ /* 0x004fc80000011602 */
[----:B------:R-:W-:-:S04]  /*2c350*/  LOP3.LUT R2, R2, 0x3, RZ, 0xc0, !PT ;  /* 0x0000000302027812 */ /* 0x000fc800078ec0ff */
[----:B------:R-:W-:-:S07]  /*2c360*/  MOV R13, R2 ;  /* 0x00000002000d7202 */ /* 0x000fce0000000f00 */
[----:B01----:R-:W-:Y:S05]  /*2c370*/  WARPSYNC.COLLECTIVE R15, `(.L_x_1112) ;  /* 0x000000000f087348 */ /* 0x003fea0003c00000 */
[----:B------:R2:W3:Y:S02]  /*2c380*/  SHFL.IDX P6, R14, R13, R12, R11 ;  /* 0x0000000c0d0e7389 */ /* 0x0004e400000c000b */
[----:B0123--:R-:W-:Y:S01]  /*2c390*/  ENDCOLLECTIVE ;  /* 0x000000000000791b */ /* 0x00ffe20003800000 */
.L_x_1112:
[----:B------:R-:W-:Y:S05]  /*2c3a0*/  BSYNC B0 ;  /* 0x0000000000007941 */ /* 0x000fea0003800000 */
.L_x_1111:
[----:B------:R-:W-:Y:S05]  /*2c3b0*/  BRA `(.L_x_1113) ;  /* 0xffffff7c00c87947 */ /* 0x000fea000383ffff */
.L_x_814:
[----:B------:R-:W-:Y:S01]  /*2c3c0*/  BSSY B0, `(.L_x_1114) ;  /* 0x0000006000007945 */ /* 0x000fe20003800000 */
[----:B------:R-:W-:-:S07]  /*2c3d0*/  IMAD.MOV.U32 R15, RZ, RZ, -0x1 ;  /* 0xffffffffff0f7424 */ /* 0x000fce00078e00ff */
[----:B01----:R-:W-:Y:S05]  /*2c3e0*/  WARPSYNC.COLLECTIVE R15, `(.L_x_1115) ;  /* 0x000000000f0c7348 */ /* 0x003fea0003c00000 */
[----:B------:R-:W-:Y:S02]  /*2c3f0*/  ELECT P6, UR62, PT ;  /* 0x00000000003e782f */ /* 0x000fe400038c0000 */
[----:B------:R-:W-:Y:S01]  /*2c400*/  MOV R14, UR62 ;  /* 0x0000003e000e7c02 */ /* 0x000fe20008000f00 */
[----:B01----:R-:W-:Y:S10]  /*2c410*/  ENDCOLLECTIVE ;  /* 0x000000000000791b */ /* 0x003ff40003800000 */
.L_x_1115:
[----:B------:R-:W-:Y:S05]  /*2c420*/  BSYNC B0 ;  /* 0x0000000000007941 */ /* 0x000fea0003800000 */
.L_x_1114:
[----:B------:R-:W-:Y:S05]  /*2c430*/  BRA `(.L_x_1116) ;  /* 0xffffff7c00bc7947 */ /* 0x000fea000383ffff */
.L_x_816:
[----:B0-----:R0:W2:Y:S02]  /*2c440*/  SYNCS.PHASECHK.TRANS64.TRYWAIT P1, [R5+URZ+0x38840], R0 ;  /* 0x03884000050075a7 */ /* 0x0010a4000802017f */
[----:B--2---:R-:W-:Y:S05]  /*2c450*/  @!P1 NANOSLEEP.SYNCS 0x989680 ;  /* 0x009896800000995d */ /* 0x004fea0003900000 */
[----:B------:R-:W2:Y:S02]  /*2c460*/  @!P1 SYNCS.PHASECHK.TRANS64 P1, [R5+URZ+0x38840], R0 ;  /* 0x03884000050095a7 */ /* 0x000ea4000802007f */
[----:B--2---:R-:W-:Y:S05]  /*2c470*/  @!P1 BRA `(.L_x_816) ;  /* 0xfffffffc00f09947 */ /* 0x004fea000383ffff */
[----:B------:R-:W-:Y:S05]  /*2c480*/  BRA `(.L_x_1117) ;  /* 0xffffff7c00e47947 */ /* 0x000fea000383ffff */
.L_x_818:
[----:B--2---:R2:W3:Y:S02]  /*2c490*/  SYNCS.PHASECHK.TRANS64.TRYWAIT P1, [R3+URZ+0x38840], R2 ;  /* 0x03884002030075a7 */ /* 0x0044e4000802017f */
[----:B---3--:R-:W-:Y:S05]  /*2c4a0*/  @!P1 NANOSLEEP.SYNCS 0x989680 ;  /* 0x009896800000995d */ /* 0x008fea0003900000 */
[----:B------:R-:W3:Y:S02]  /*2c4b0*/  @!P1 SYNCS.PHASECHK.TRANS64 P1, [R3+URZ+0x38840], R2 ;  /* 0x03884002030095a7 */ /* 0x000ee4000802007f */
[----:B---3--:R-:W-:Y:S05]  /*2c4c0*/  @!P1 BRA `(.L_x_818) ;  /* 0xfffffffc00f09947 */ /* 0x008fea000383ffff */
[----:B------:R-:W-:Y:S05]  /*2c4d0*/  BRA `(.L_x_1118) ;  /* 0xffffff7c00f07947 */ /* 0x000fea000383ffff */
.L_x_820:
[----:B---3--:R3:W4:Y:S02]  /*2c4e0*/  SYNCS.PHASECHK.TRANS64.TRYWAIT P1, [R5+URZ+0x38860], R0 ;  /* 0x03886000050075a7 */ /* 0x008724000802017f */
[----:B----4-:R-:W-:Y:S05]  /*2c4f0*/  @!P1 NANOSLEEP.SYNCS 0x989680 ;  /* 0x009896800000995d */ /* 0x010fea0003900000 */
[----:B------:R-:W4:Y:S02]  /*2c500*/  @!P1 SYNCS.PHASECHK.TRANS64 P1, [R5+URZ+0x38860], R0 ;  /* 0x03886000050095a7 */ /* 0x000f24000802007f */
[----:B----4-:R-:W-:Y:S05]  /*2c510*/  @!P1 BRA `(.L_x_820) ;  /* 0xfffffffc00f09947 */ /* 0x010fea000383ffff */
[----:B------:R-:W-:Y:S05]  /*2c520*/  BRA `(.L_x_1119) ;  /* 0xffffff7c00ec7947 */ /* 0x000fea000383ffff */
.L_x_822:
[----:B----4-:R4:W0:Y:S02]  /*2c530*/  SYNCS.PHASECHK.TRANS64.TRYWAIT P1, [R3+URZ+0x38860], R2 ;  /* 0x03886002030075a7 */ /* 0x010824000802017f */
[----:B0-----:R-:W-:Y:S05]  /*2c540*/  @!P1 NANOSLEEP.SYNCS 0x989680 ;  /* 0x009896800000995d */ /* 0x001fea0003900000 */
[----:B------:R-:W0:Y:S02]  /*2c550*/  @!P1 SYNCS.PHASECHK.TRANS64 P1, [R3+URZ+0x38860], R2 ;  /* 0x03886002030095a7 */ /* 0x000e24000802007f */
[----:B0-----:R-:W-:Y:S05]  /*2c560*/  @!P1 BRA `(.L_x_822) ;  /* 0xfffffffc00f09947 */ /* 0x001fea000383ffff */
[----:B------:R-:W-:Y:S05]  /*2c570*/  BRA `(.L_x_1120) ;  /* 0xffffff7c00e87947 */ /* 0x000fea000383ffff */
.L_x_824:
[----:B------:R0:W0:Y:S02]  /*2c580*/  SYNCS.PHASECHK.TRANS64.TRYWAIT P1, [R5+URZ+0x38880], R0 ;  /* 0x03888000050075a7 */ /* 0x000024000802017f */
[----:B0-----:R-:W-:Y:S05]  /*2c590*/  @!P1 NANOSLEEP.SYNCS 0x989680 ;  /* 0x009896800000995d */ /* 0x001fea0003900000 */
[----:B------:R-:W0:Y:S02]  /*2c5a0*/  @!P1 SYNCS.PHASECHK.TRANS64 P1, [R5+URZ+0x38880], R0 ;  /* 0x03888000050095a7 */ /* 0x000e24000802007f */
[----:B0-----:R-:W-:Y:S05]  /*2c5b0*/  @!P1 BRA `(.L_x_824) ;  /* 0xfffffffc00f09947 */ /* 0x001fea000383ffff */
[----:B------:R-:W-:Y:S05]  /*2c5c0*/  BRA `(.L_x_1121) ;  /* 0xffffff7c00e47947 */ /* 0x000fea000383ffff */
.L_x_1122:
        /* <DEDUP_REMOVED lines=11> */
.L_x_3632:


//--------------------- .text._ZN7cutlass13device_kernelIN5flash11enable_sm90INS1_16FlashAttnFwdSm90INS1_25CollectiveMainloopFwdSm90ILi2EN4cute5tupleIJNS5_1CILi1EEES8_S8_EEENS6_IJNS7_ILi128EEENS7_ILi64EEENS7_ILi256EEEEEELi256ENS_12float_e4m3_tEfNS_4arch4Sm90ELb0ELb1ELb0ELb0ELb1ELb0ELb0ELb1ELb0ELb1ELb0ELb0EEENS1_21CollectiveEpilogueFwdINS6_IJSA_SC_SB_EEES9_NS_10bfloat16_tESG_Li256ELb0ELb1ELb0ELb1EEENS1_30DynamicPersistentTileSchedulerILi256ELi128ELb0ELb1ELb1EEEEEEEEEvNT_6ParamsE --------------------------
	.section	.text._ZN7cutlass13device_kernelIN5flash11enable_sm90INS1_16FlashAttnFwdSm90INS1_25CollectiveMainloopFwdSm90ILi2EN4cute5tupleIJNS5_1CILi1EEES8_S8_EEENS6_IJNS7_ILi128EEENS7_ILi64EEENS7_ILi256EEEEEELi256ENS_12float_e4m3_tEfNS_4arch4Sm90ELb0ELb1ELb0ELb0ELb1ELb0ELb0ELb1ELb0ELb1ELb0ELb0EEENS1_21CollectiveEpilogueFwdINS6_IJSA_SC_SB_EEES9_NS_10bfloat16_tESG_Li256ELb0ELb1ELb0ELb1EEENS1_30DynamicPersistentTileSchedulerILi256ELi128ELb0ELb1ELb1EEEEEEEEEvNT_6ParamsE,"ax",@progbits
	.align	128
.text._ZN7cutlass13device_kernelIN5flash11enable_sm90INS1_16FlashAttnFwdSm90INS1_25CollectiveMainloopFwdSm90ILi2EN4cute5tupleIJNS5_1CILi1EEES8_S8_EEENS6_IJNS7_ILi128EEENS7_ILi64EEENS7_ILi256EEEEEELi256ENS_12float_e4m3_tEfNS_4arch4Sm90ELb0ELb1ELb0ELb0ELb1ELb0ELb0ELb1ELb0ELb1ELb0ELb0EEENS1_21CollectiveEpilogueFwdINS6_IJSA_SC_SB_EEES9_NS_10bfloat16_tESG_Li256ELb0ELb1ELb0ELb1EEENS1_30DynamicPersistentTileSchedulerILi256ELi128ELb0ELb1ELb1EEEEEEEEEvNT_6ParamsE:
        .type           _ZN7cutlass13device_kernelIN5flash11enable_sm90INS1_16FlashAttnFwdSm90INS1_25CollectiveMainloopFwdSm90ILi2EN4cute5tupleIJNS5_1CILi1EEES8_S8_EEENS6_IJNS7_ILi128EEENS7_ILi64EEENS7_ILi256EEEEEELi256ENS_12float_e4m3_tEfNS_4arch4Sm90ELb0ELb1ELb0ELb0ELb1ELb0ELb0ELb1ELb0ELb1ELb0ELb0EEENS1_21CollectiveEpilogueFwdINS6_IJSA_SC_SB_EEES9_NS_10bfloat16_tESG_Li256ELb0ELb1ELb0ELb1EEENS1_30DynamicPersistentTileSchedulerILi256ELi128ELb0ELb1ELb1EEEEEEEEEvNT_6ParamsE,@function
        .size           _ZN7cutlass13device_kernelIN5flash11enable_sm90INS1_16FlashAttnFwdSm90INS1_25CollectiveMainloopFwdSm90ILi2EN4cute5tupleIJNS5_1CILi1EEES8_S8_EEENS6_IJNS7_ILi128EEENS7_ILi64EEENS7_ILi256EEEEEELi256ENS_12float_e4m3_tEfNS_4arch4Sm90ELb0ELb1ELb0ELb0ELb1ELb0ELb0ELb1ELb0ELb1ELb0ELb0EEENS1_21CollectiveEpilogueFwdINS6_IJSA_SC_SB_EEES9_NS_10bfloat16_tESG_Li256ELb0ELb1ELb0ELb1EEENS1_30DynamicPersistentTileSchedulerILi256ELi128ELb0ELb1ELb1EEEEEEEEEvNT_6ParamsE,(.L_x_3633 - _ZN7cutlass13device_kernelIN5flash11enable_sm90INS1_16FlashAttnFwdSm90INS1_25CollectiveMainloopFwdSm90ILi2EN4cute5tupleIJNS5_1CILi1EEES8_S8_EEENS6_IJNS7_ILi128EEENS7_ILi64EEENS7_ILi256EEEEEELi256ENS_12float_e4m3_tEfNS_4arch4Sm90ELb0ELb1ELb0ELb0ELb1ELb0ELb0ELb1ELb0ELb1ELb0ELb0EEENS1_21CollectiveEpilogueFwdINS6_IJSA_SC_SB_EEES9_NS_10bfloat16_tESG_Li256ELb0ELb1ELb0ELb1EEENS1_30DynamicPersistentTileSchedulerILi256ELi128ELb0ELb1ELb1EEEEEEEEEvNT_6ParamsE)
        .other          _ZN7cutlass13device_kernelIN5flash11enable_sm90INS1_16FlashAttnFwdSm90INS1_25CollectiveMainloopFwdSm90ILi2EN4cute5tupleIJNS5_1CILi1EEES8_S8_EEENS6_IJNS7_ILi128EEENS7_ILi64EEENS7_ILi256EEEEEELi256ENS_12float_e4m3_tEfNS_4arch4Sm90ELb0ELb1ELb0ELb0ELb1ELb0ELb0ELb1ELb0ELb1ELb0ELb0EEENS1_21CollectiveEpilogueFwdINS6_IJSA_SC_SB_EEES9_NS_10bfloat16_tESG_Li256ELb0ELb1ELb0ELb1EEENS1_30DynamicPersistentTileSchedulerILi256ELi128ELb0ELb1ELb1EEEEEEEEEvNT_6ParamsE,@"STO_CUDA_ENTRY STV_DEFAULT"
_ZN7cutlass13device_kernelIN5flash11enable_sm90INS1_16FlashAttnFwdSm90INS1_25CollectiveMainloopFwdSm90ILi2EN4cute5tupleIJNS5_1CILi1EEES8_S8_EEENS6_IJNS7_ILi128EEENS7_ILi64EEENS7_ILi256EEEEEELi256ENS_12float_e4m3_tEfNS_4arch4Sm90ELb0ELb1ELb0ELb0ELb1ELb0ELb0ELb1ELb0ELb1ELb0ELb0EEENS1_21CollectiveEpilogueFwdINS6_IJSA_SC_SB_EEES9_NS_10bfloat16_tESG_Li256ELb0ELb1ELb0ELb1EEENS1_30DynamicPersistentTileSchedulerILi256ELi128ELb0ELb1ELb1EEEEEEEEEvNT_6ParamsE:
        /* <DEDUP_REMOVED lines=45> */
.L_x_1123:
        /* <DEDUP_REMOVED lines=22> */
.L_x_1124:
        /* <DEDUP_REMOVED lines=18> */
.L_x_1125:
        /* <DEDUP_REMOVED lines=22> */
.L_x_1126:
        /* <DEDUP_REMOVED lines=24> */
.L_x_1127:
[----:B------:R-:W-:Y:S01]  /*0830*/  UISETP.NE.AND UP0, UPT, UR9, URZ, UPT ;  /* 0x0000003f0900728c */ /* 0x000fe2000bf05270 */
[----:B------:R-:W-:Y:S01]  /*0840*/  NOP ;  /* 0x0000000000007918 */ /* 0x000fe20000000000 */
[----:B------:R-:W-:Y:S01]  /*0850*/  UMOV UR36, 0x1 ;  /* 0x0000000100247882 */ /* 0x000fe20000000000 */
[----:B------:R-:W-:Y:S01]  /*0860*/  IMAD.U32 R31, RZ, RZ, UR10 ;  /* 0x0000000aff1f7e24 */ /* 0x000fe2000f8e00ff */
[----:B------:R-:W-:Y:S01]  /*0870*/  USEL UR36, UR36, 0x2, !UP0 ;  /* 0x0000000224247887 */ /* 0x000fe2000c000000 */
[----:B01234-:R-:W-:Y:S01]  /*0880*/  BAR.SYNC.DEFER_BLOCKING 0x0 ;  /* 0x0000000000007b1d */ /* 0x01ffe20000010000 */
[----:B------:R-:W-:-:S05]  /*0890*/  PLOP3.LUT P0, PT, PT, PT, UP0, 0x80, 0x0 ;  /* 0x000000000000781c */ /* 0x000fca0003f0f008 */
[----:B------:R-:W-:-:S08]  /*08a0*/  ULDC.64 UR52, c[0x0][0x208] ;  /* 0x0000820000347ab9 */ /* 0x000fd00000000a00 */
[----:B------:R-:W-:Y:S05]  /*08b0*/  @!P0 BRA `(.L_x_1128) ;  /* 0x000000dc00008947 */ /* 0x000fea0003800000 */
.L_x_1129:
[----:B------:R-:W-:-:S08]  /*08c0*/  NOP ;  /* 0x0000000000007918 */ /* 0x000fd00000000000 */
[----:B------:R-:W0:Y:S02]  /*08d0*/  USETMAXREG.TRY_ALLOC.CTAPOOL UP0, 0xe8 ;  /* 0x000000e8000079c8 */ /* 0x000e240008000600 */
[----:B0-----:R-:W-:-:S13]  /*08e0*/  PLOP3.LUT P0, PT, PT, PT, UP0, 0x80, 0x0 ;  /* 0x000000000000781c */ /* 0x001fda0003f0f008 */
[----:B------:R-:W-:Y:S05]  /*08f0*/  @!P0 BRA `(.L_x_1129) ;  /* 0xfffffffc00f08947 */ /* 0x000fea000383ffff */
[----:B------:R-:W0:Y:S01]  /*0900*/  S2R R0, SR_TID.X ;  /* 0x0000000000007919 */ /* 0x000e220000002100 */
[----:B------:R-:W1:Y:S08]  /*0910*/  S2UR UR4, SR_CTAID.X ;  /* 0x00000000000479c3 */ /* 0x000e700000002500 */
[----:B------:R-:W-:Y:S08]  /*0920*/  BAR.ARV 0x4, 0x180 ;  /* 0x0106000000007b1d */ /* 0x000ff00000002000 */
        /* <DEDUP_REMOVED lines=65> */
.L_x_1234:
[----:B------:R-:W-:Y:S01]  /*0d40*/  ULDC UR5, c[0x0][0xc60] ;  /* 0x0003180000057ab9 */ /* 0x000fe20000000800 */
[----:B------:R-:W-:Y:S01]  /*0d50*/  UMOV UR9, UR4 ;  /* 0x0000000400097c82 */ /* 0x000fe20008000000 */
[----:B------:R-:W-:-:S11]  /*0d60*/  UISETP.NE.AND UP0, UPT, UR5, 0x1, UPT ;  /* 0x000000010500788c */ /* 0x000fd6000bf05270 */
[----:B------:R-:W-:Y:S01]  /*0d70*/  @UP0 ULDC UR6, c[0x0][0xc64] ;  /* 0x0003190000060ab9 */ /* 0x000fe20000000800 */
[----:B------:R-:W-:Y:S01]  /*0d80*/  @UP0 ULDC UR8, c[0x0][0xc68] ;  /* 0x00031a0000080ab9 */ /* 0x000fe20000000800 */
[----:B------:R-:W-:-:S04]  /*0d90*/  UIMAD.WIDE.U32 UR6, UR4, UR6, URZ ;  /* 0x00000006040672a5 */ /* 0x000fc8000f8e003f */
[----:B------:R-:W-:-:S03]  /*0da0*/  @UP0 USHF.R.U32.HI UR9, URZ, UR8, UR7 ;  /* 0x000000083f090299 */ /* 0x000fc60008011607 */
[----:B------:R-:W-:Y:S02]  /*0db0*/  ULDC UR6, c[0x0][0xc78] ;  /* 0x00031e0000067ab9 */ /* 0x000fe40000000800 */
[----:B------:R-:W-:Y:S02]  /*0dc0*/  UISETP.GE.AND UP0, UPT, UR9, UR6, UPT ;  /* 0x000000060900728c */ /* 0x000fe4000bf06270 */
[----:B------:R-:W-:-:S04]  /*0dd0*/  UIADD3 UR6, -UR9, URZ, URZ ;  /* 0x0000003f09067290 */ /* 0x000fc8000fffe13f */
[----:B------:R-:W-:Y:S01]  /*0de0*/  PLOP3.LUT P0, PT, PT, PT, UP0, 0x80, 0x0 ;  /* 0x000000000000781c */ /* 0x000fe20003f0f008 */
[----:B------:R-:W-:-:S12]  /*0df0*/  UIMAD UR7, UR5, UR6, UR4 ;  /* 0x00000006050772a4 */ /* 0x000fd8000f8e0204 */
[----:B012345:R-:W-:Y:S05]  /*0e00*/  @!P0 BRA `(.L_x_1130) ;  /* 0x0000000000208947 */ /* 0x03ffea0003800000 */
[----:B------:R-:W-:Y:S01]  /*0e10*/  ULDC UR6, c[0x0][0xc6c] ;  /* 0x00031b0000067ab9 */ /* 0x000fe20000000800 */
[----:B------:R-:W-:Y:S01]  /*0e20*/  UMOV UR8, UR7 ;  /* 0x0000000700087c82 */ /* 0x000fe20008000000 */
[----:B------:R-:W-:-:S11]  /*0e30*/  UISETP.NE.AND UP0, UPT, UR6, 0x1, UPT ;  /* 0x000000010600788c */ /* 0x000fd6000bf05270 */
[----:B------:R-:W-:Y:S02]  /*0e40*/  @UP0 ULDC.64 UR10, c[0x0][0xc70] ;  /* 0x00031c00000a0ab9 */ /* 0x000fe40000000a00 */
[----:B------:R-:W-:-:S04]  /*0e50*/  UIMAD.WIDE.U32 UR4, UR7, UR10, URZ ;  /* 0x0000000a070472a5 */ /* 0x000fc8000f8e003f */
[----:B------:R-:W-:-:S04]  /*0e60*/  @UP0 USHF.R.U32.HI UR8, URZ, UR11, UR5 ;  /* 0x0000000b3f080299 */ /* 0x000fc80008011605 */
[----:B------:R-:W-:Y:S01]  /*0e70*/  UIMAD UR4, UR8, UR6, URZ ;  /* 0x00000006080472a4 */ /* 0x000fe2000f8e023f */
[----:B------:R-:W-:Y:S11]  /*0e80*/  BRA `(.L_x_1131) ;  /* 0x00000000001c7947 */ /* 0x000ff60003800000 */
.L_x_1130:
[----:B------:R-:W-:Y:S01]  /*0e90*/  ULDC UR6, c[0x0][0xc54] ;  /* 0x0003150000067ab9 */ /* 0x000fe20000000800 */
[----:B------:R-:W-:Y:S01]  /*0ea0*/  UMOV UR8, UR7 ;  /* 0x0000000700087c82 */ /* 0x000fe20008000000 */
[----:B------:R-:W-:-:S11]  /*0eb0*/  UISETP.NE.AND UP0, UPT, UR6, 0x1, UPT ;  /* 0x000000010600788c */ /* 0x000fd6000bf05270 */
[----:B------:R-:W-:Y:S02]  /*0ec0*/  @UP0 ULDC.64 UR10, c[0x0][0xc58] ;  /* 0x00031600000a0ab9 */ /* 0x000fe40000000a00 */
[----:B------:R-:W-:-:S04]  /*0ed0*/  UIMAD.WIDE.U32 UR4, UR7, UR10, URZ ;  /* 0x0000000a070472a5 */ /* 0x000fc8000f8e003f */
[----:B------:R-:W-:-:S04]  /*0ee0*/  @UP0 USHF.R.U32.HI UR8, URZ, UR11, UR5 ;  /* 0x0000000b3f080299 */ /* 0x000fc80008011605 */
[----:B------:R-:W-:-:S12]  /*0ef0*/  UIMAD UR4, UR8, UR6, URZ ;  /* 0x00000006080472a4 */ /* 0x000fd8000f8e023f */
.L_x_1131:
[----:B------:R-:W-:Y:S01]  /*0f00*/  ULDC UR37, c[0x0][0xc48] ;  /* 0x0003120000257ab9 */ /* 0x000fe20000000800 */
[----:B------:R-:W-:Y:S01]  /*0f10*/  UIADD3 UR6, UR7, -UR4, URZ ;  /* 0x8000000407067290 */ /* 0x000fe2000fffe03f */
[----:B------:R-:W-:Y:S01]  /*0f20*/  IMAD.MOV.U32 R3, RZ, RZ, 0x3f800000 ;  /* 0x3f800000ff037424 */ /* 0x000fe200078e00ff */
[----:B------:R-:W-:Y:S01]  /*0f30*/  UISETP.NE.AND UP2, UPT, UR37, 0x1, UPT ;  /* 0x000000012500788c */ /* 0x000fe2000bf45270 */
[----:B------:R-:W-:Y:S01]  /*0f40*/  IMAD.MOV.U32 R0, RZ, RZ, 0x3f800000 ;  /* 0x3f800000ff007424 */ /* 0x000fe200078e00ff */
[----:B------:R-:W-:Y:S01]  /*0f50*/  ULDC.64 UR4, c[0x0][0x990] ;  /* 0x0002640000047ab9 */ /* 0x000fe20000000a00 */
[----:B------:R-:W-:Y:S01]  /*0f60*/  ULDC UR18, c[0x0][0xc54] ;  /* 0x0003150000127ab9 */ /* 0x000fe20000000800 */
[----:B------:R-:W-:Y:S02]  /*0f70*/  UISETP.NE.U32.AND UP0, UPT, UR4, URZ, UPT ;  /* 0x0000003f0400728c */ /* 0x000fe4000bf05070 */
[----:B------:R-:W-:Y:S02]  /*0f80*/  UIMAD UR18, UR9, UR18, UR6 ;  /* 0x00000012091272a4 */ /* 0x000fe4000f8e0206 */
[----:B------:R-:W-:Y:S01]  /*0f90*/  UISETP.NE.AND.EX UP0, UPT, UR5, URZ, UPT, UP0 ;  /* 0x0000003f0500728c */ /* 0x000fe2000bf05300 */
[----:B------:R-:W-:-:S02]  /*0fa0*/  ULDC.64 UR6, c[0x0][0x998] ;  /* 0x0002660000067ab9 */ /* 0x000fc40000000a00 */
[----:B------:R-:W-:Y:S01]  /*0fb0*/  @UP2 ULDC UR10, c[0x0][0xc4c] ;  /* 0x00031300000a2ab9 */ /* 0x000fe20000000800 */
[----:B------:R-:W-:Y:S02]  /*0fc0*/  UISETP.NE.U32.AND UP1, UPT, UR6, URZ, UPT ;  /* 0x0000003f0600728c */ /* 0x000fe4000bf25070 */
[----:B------:R-:W-:Y:S01]  /*0fd0*/  UIMAD.WIDE.U32 UR10, UR18, UR10, URZ ;  /* 0x0000000a120a72a5 */ /* 0x000fe2000f8e003f */
[----:B------:R-:W-:Y:S01]  /*0fe0*/  PLOP3.LUT P0, PT, PT, PT, UP0, 0x80, 0x0 ;  /* 0x000000000000781c */ /* 0x000fe20003f0f008 */
[----:B------:R-:W-:Y:S01]  /*0ff0*/  @UP2 ULDC UR9, c[0x0][0xc50] ;  /* 0x0003140000092ab9 */ /* 0x000fe20000000800 */
[----:B------:R-:W-:Y:S01]  /*1000*/  UISETP.NE.AND.EX UP1, UPT, UR7, URZ, UPT, UP1 ;  /* 0x0000003f0700728c */ /* 0x000fe2000bf25310 */
[----:B------:R-:W-:Y:S01]  /*1010*/  UMOV UR42, UR18 ;  /* 0x00000012002a7c82 */ /* 0x000fe20008000000 */
[----:B------:R-:W-:Y:S02]  /*1020*/  @UP2 USHF.R.U32.HI UR42, URZ, UR9, UR11 ;  /* 0x000000093f2a2299 */ /* 0x000fe4000801160b */
[----:B------:R-:W-:-:S02]  /*1030*/  ULOP3.LUT UR8, UR8, 0x1ffffff, URZ, 0x3c, !UPT ;  /* 0x01ffffff08087892 */ /* 0x000fc4000f8e3c3f */
[----:B------:R-:W-:Y:S01]  /*1040*/  PLOP3.LUT P1, PT, PT, PT, UP1, 0x80, 0x0 ;  /* 0x000000000000781c */ /* 0x000fe20003f2f018 */
[----:B------:R-:W-:Y:S01]  /*1050*/  @UP0 USHF.R.S32.HI UR9, URZ, 0x1f, UR42 ;  /* 0x0000001f3f090899 */ /* 0x000fe2000801142a */
[----:B------:R-:W-:Y:S01]  /*1060*/  @UP0 ULDC.64 UR10, c[0x0][0x9a8] ;  /* 0x00026a00000a0ab9 */ /* 0x000fe20000000a00 */
[----:B------:R-:W-:Y:S02]  /*1070*/  UIADD3 UR15, -UR42, URZ, URZ ;  /* 0x0000003f2a0f7290 */ /* 0x000fe4000fffe13f */
[----:B------:R-:W-:Y:S02]  /*1080*/  @UP0 UIMAD UR9, UR9, UR10, URZ ;  /* 0x0000000a090902a4 */ /* 0x000fe4000f8e023f */
[----:B------:R-:W-:Y:S02]  /*1090*/  @UP0 UIMAD.WIDE.U32 UR12, UR42, UR10, URZ ;  /* 0x0000000a2a0c02a5 */ /* 0x000fe4000f8e003f */
[----:B------:R-:W-:Y:S01]  /*10a0*/  @UP1 USHF.R.S32.HI UR10, URZ, 0x1f, UR42 ;  /* 0x0000001f3f0a1899 */ /* 0x000fe2000801142a */
[----:B------:R-:W-:Y:S01]  /*10b0*/  @UP1 ULDC.64 UR16, c[0x0][0x9b8] ;  /* 0x00026e0000101ab9 */ /* 0x000fe20000000a00 */
[----:B------:R-:W-:-:S02]  /*10c0*/  @UP0 UIMAD UR14, UR42, UR11, UR9 ;  /* 0x0000000b2a0e02a4 */ /* 0x000fc4000f8e0209 */
[----:B------:R-:W-:Y:S02]  /*10d0*/  @UP1 UIMAD UR9, UR10, UR16, URZ ;  /* 0x000000100a0912a4 */ /* 0x000fe4000f8e023f */
[----:B------:R-:W-:Y:S02]  /*10e0*/  UIMAD UR37, UR37, UR15, UR18 ;  /* 0x0000000f252572a4 */ /* 0x000fe4000f8e0212 */
[----:B------:R-:W-:Y:S02]  /*10f0*/  @UP1 UIMAD UR15, UR42, UR17, UR9 ;  /* 0x000000112a0f12a4 */ /* 0x000fe4000f8e0209 */
[----:B------:R-:W-:Y:S02]  /*1100*/  @UP0 USHF.R.S32.HI UR9, URZ, 0x1f, UR37 ;  /* 0x0000001f3f090899 */ /* 0x000fe40008011425 */
[----:B------:R-:W-:Y:S02]  /*1110*/  @UP1 UIMAD.WIDE.U32 UR10, UR42, UR16, URZ ;  /* 0x000000102a0a12a5 */ /* 0x000fe4000f8e003f */
[----:B------:R-:W-:Y:S01]  /*1120*/  @UP1 USHF.R.S32.HI UR20, URZ, 0x1f, UR37 ;  /* 0x0000001f3f141899 */ /* 0x000fe20008011425 */
[----:B------:R-:W-:Y:S01]  /*1130*/  @UP0 ULDC.64 UR16, c[0x0][0x9b0] ;  /* 0x00026c0000100ab9 */ /* 0x000fe20000000a00 */
[----:B------:R-:W-:Y:S01]  /*1140*/  @UP1 ULDC.64 UR18, c[0x0][0x9c0] ;  /* 0x0002700000121ab9 */ /* 0x000fe20000000a00 */
[----:B------:R-:W-:-:S02]  /*1150*/  @UP0 UIADD3 UR13, UR13, UR14, URZ ;  /* 0x0000000e0d0d0290 */ /* 0x000fc4000fffe03f */
[----:B------:R-:W-:Y:S02]  /*1160*/  @UP0 UIMAD UR9, UR9, UR16, URZ ;  /* 0x00000010090902a4 */ /* 0x000fe4000f8e023f */
[----:B------:R-:W-:Y:S02]  /*1170*/  @UP1 UIADD3 UR11, UR11, UR15, URZ ;  /* 0x0000000f0b0b1290 */ /* 0x000fe4000fffe03f */
[----:B------:R-:W-:Y:S02]  /*1180*/  @UP1 UIMAD UR14, UR20, UR18, URZ ;  /* 0x00000012140e12a4 */ /* 0x000fe4000f8e023f */
[----:B------:R-:W-:Y:S02]  /*1190*/  @UP0 UIMAD UR9, UR37, UR17, UR9 ;  /* 0x00000011250902a4 */ /* 0x000fe4000f8e0209 */
[----:B------:R-:W-:Y:S02]  /*11a0*/  @UP0 UIMAD.WIDE.U32 UR12, UR37, UR16, UR12 ;  /* 0x00000010250c02a5 */ /* 0x000fe4000f8e000c */
[----:B------:R-:W-:-:S02]  /*11b0*/  @UP1 UIMAD UR14, UR37, UR19, UR14 ;  /* 0x00000013250e12a4 */ /* 0x000fc4000f8e020e */
[----:B------:R-:W-:Y:S02]  /*11c0*/  @UP1 UIMAD.WIDE.U32 UR10, UR37, UR18, UR10 ;  /* 0x00000012250a12a5 */ /* 0x000fe4000f8e000a */
        /* <DEDUP_REMOVED lines=8> */
[----:B------:R-:W-:Y:S01]  /*1250*/  ULDC UR39, c[0x0][0x424] ;  /* 0x0001090000277ab9 */ /* 0x000fe20000000800 */
[----:B------:R-:W-:Y:S01]  /*1260*/  IMAD.U32 R5, RZ, RZ, UR5 ;  /* 0x00000005ff057e24 */ /* 0x000fe2000f8e00ff */
[----:B------:R-:W-:Y:S01]  /*1270*/  ULDC.64 UR4, c[0x0][0x418] ;  /* 0x0001060000047ab9 */ /* 0x000fe20000000a00 */
[----:B------:R-:W-:Y:S01]  /*1280*/  IMAD.U32 R7, RZ, RZ, UR7 ;  /* 0x00000007ff077e24 */ /* 0x000fe2000f8e00ff */
[----:B------:R-:W-:Y:S01]  /*1290*/  ULDC UR54, c[0x0][0x288] ;  /* 0x0000a20000367ab9 */ /* 0x000fe20000000800 */
[----:B------:R-:W-:Y:S01]  /*12a0*/  ULDC UR10, c[0x0][0x2f0] ;  /* 0x0000bc00000a7ab9 */ /* 0x000fe20000000800 */
[----:B------:R-:W2:Y:S01]  /*12b0*/  @P0 LDG.E R3, desc[UR52][R4.64] ;  /* 0x0000003404030981 */ /* 0x000ea2000c1e1900 */
[----:B------:R-:W-:-:S03]  /*12c0*/  ULDC UR11, c[0x0][0x988] ;  /* 0x00026200000b7ab9 */ /* 0x000fc60000000800 */
[----:B------:R-:W2:Y:S01]  /*12d0*/  @P1 LDG.E R0, desc[UR52][R6.64] ;  /* 0x0000003406001981 */ /* 0x000ea2000c1e1900 */
[----:B------:R-:W-:Y:S02]  /*12e0*/  UISETP.NE.U32.AND UP0, UPT, UR4, URZ, UPT ;  /* 0x0000003f0400728c */ /* 0x000fe4000bf05070 */
[----:B------:R-:W-:Y:S02]  /*12f0*/  UIADD3 UR9, -UR54, 0x1, URZ ;  /* 0x0000000136097890 */ /* 0x000fe4000fffe13f */
[----:B------:R-:W-:Y:S01]  /*1300*/  UISETP.NE.AND.EX UP0, UPT, UR5, URZ, UPT, UP0 ;  /* 0x0000003f0500728c */ /* 0x000fe2000bf05300 */
[----:B------:R-:W-:Y:S02]  /*1310*/  ULDC UR4, c[0x0][0xc3c] ;  /* 0x00030f0000047ab9 */ /* 0x000fe40000000800 */
[----:B------:R-:W-:Y:S01]  /*1320*/  ULDC UR5, c[0x0][0x448] ;  /* 0x0001120000057ab9 */ /* 0x000fe20000000800 */
[----:B------:R-:W-:Y:S02]  /*1330*/  UIADD3 UR4, UR8, UR4, URZ ;  /* 0x0000000408047290 */ /* 0x000fe4000fffe03f */
[----:B------:R-:W-:-:S02]  /*1340*/  UISETP.NE.AND UP5, UPT, UR5, 0x1, UPT ;  /* 0x000000010500788c */ /* 0x000fc4000bfa5270 */
[----:B------:R-:W-:Y:S02]  /*1350*/  USHF.L.U32 UR38, UR4, 0x7, URZ ;  /* 0x0000000704267899 */ /* 0x000fe4000800063f */
[----:B------:R-:W-:Y:S02]  /*1360*/  USEL UR39, UR39, 0x1, UP0 ;  /* 0x0000000127277887 */ /* 0x000fe40008000000 */
[----:B------:R-:W-:Y:S01]  /*1370*/  UIADD3 UR8, UR38, 0x7f, URZ ;  /* 0x0000007f26087890 */ /* 0x000fe2000fffe03f */
[----:B------:R-:W-:Y:S01]  /*1380*/  ULDC.64 UR4, c[0x0][0x9e0] ;  /* 0x0002780000047ab9 */ /* 0x000fe20000000a00 */
[----:B------:R-:W-:-:S03]  /*1390*/  UIMAD UR9, UR39, UR10, UR9 ;  /* 0x0000000a270972a4 */ /* 0x000fc6000f8e0209 */
[----:B------:R-:W-:Y:S01]  /*13a0*/  @UP5 ULDC UR6, c[0x0][0x44c] ;  /* 0x0001130000065ab9 */ /* 0x000fe20000000800 */
[----:B------:R-:W-:Y:S02]  /*13b0*/  UISETP.GE.AND UP4, UPT, UR5, 0x1, UPT ;  /* 0x000000010500788c */ /* 0x000fe4000bf86270 */
[----:B------:R-:W-:Y:S01]  /*13c0*/  UIMAD.WIDE.U32 UR6, UR8, UR6, URZ ;  /* 0x00000006080672a5 */ /* 0x000fe2000f8e003f */
[----:B------:R-:W-:Y:S01]  /*13d0*/  @UP5 ULDC UR12, c[0x0][0x450] ;  /* 0x00011400000c5ab9 */ /* 0x000fe20000000800 */
[----:B------:R-:W-:Y:S02]  /*13e0*/  UP2UR UR48, UPR, URZ, 0x20 ;  /* 0x000000203f307883 */ /* 0x000fe40008000000 */
[----:B------:R-:W-:Y:S01]  /*13f0*/  PLOP3.LUT P0, PT, PT, PT, UP4, 0x40, 0x0 ;  /* 0x000000000000781c */ /* 0x000fe20003f0e848 */
[----:B------:R-:W-:Y:S02]  /*1400*/  @UP5 USHF.R.U32.HI UR8, URZ, UR12, UR7 ;  /* 0x0000000c3f085299 */ /* 0x000fe40008011607 */
[----:B------:R-:W-:-:S02]  /*1410*/  UP2UR UR47, UPR, URZ, 0x10 ;  /* 0x000000103f2f7883 */ /* 0x000fc40008000000 */
[----:B------:R-:W-:-:S04]  /*1420*/  UIADD3 UR8, UR9, UR8, URZ ;  /* 0x0000000809087290 */ /* 0x000fc8000fffe03f */
[----:B------:R-:W-:Y:S01]  /*1430*/  UIADD3 UR4, UR8, UR4, URZ ;  /* 0x0000000408047290 */ /* 0x000fe2000fffe03f */
[----:B--2---:R-:W-:-:S04]  /*1440*/  FMUL.FTZ R0, R3, R0 ;  /* 0x0000000003007220 */ /* 0x004fc80000410000 */
[----:B------:R-:W-:-:S05]  /*1450*/  FMUL.FTZ R0, R0, UR11 ;  /* 0x0000000b00007c20 */ /* 0x000fca0008410000 */
[----:B------:R-:W-:Y:S01]  /*1460*/  R2UR UR40, R0 ;  /* 0x00000000002872ca */ /* 0x000fe200000e0000 */
[----:B------:R-:W-:Y:S01]  /*1470*/  IMAD.U32 R0, RZ, RZ, UR4 ;  /* 0x00000004ff007e24 */ /* 0x000fe2000f8e00ff */
[----:B------:R-:W-:-:S13]  /*1480*/  @P0 BRA `(.L_x_1132) ;  /* 0x0000000000400947 */ /* 0x000fda0003800000 */
[----:B------:R-:W-:Y:S01]  /*1490*/  ISETP.LT.AND P0, PT, RZ, UR8, PT ;  /* 0x00000008ff007c0c */ /* 0x000fe2000bf01270 */
[----:B------:R-:W-:-:S12]  /*14a0*/  UIADD3 UR4, UR8, -0x1, URZ ;  /* 0xffffffff08047890 */ /* 0x000fd8000fffe03f */
[----:B------:R-:W-:Y:S05]  /*14b0*/  @P0 BRA `(.L_x_1133) ;  /* 0x00000000001c0947 */ /* 0x000fea0003800000 */
[----:B------:R-:W-:Y:S02]  /*14c0*/  UISETP.NE.AND UP0, UPT, UR5, 0x1, UPT ;  /* 0x000000010500788c */ /* 0x000fe4000bf05270 */
[----:B------:R-:W-:-:S09]  /*14d0*/  UIADD3 UR4, -UR8, URZ, URZ ;  /* 0x0000003f08047290 */ /* 0x000fd2000fffe13f */
[----:B------:R-:W-:Y:S02]  /*14e0*/  @UP0 ULDC.64 UR8, c[0x0][0x9e8] ;  /* 0x00027a0000080ab9 */ /* 0x000fe40000000a00 */
[----:B------:R-:W-:-:S04]  /*14f0*/  UIMAD.WIDE.U32 UR6, UR4, UR8, URZ ;  /* 0x00000008040672a5 */ /* 0x000fc8000f8e003f */
[----:B------:R-:W-:-:S04]  /*1500*/  @UP0 USHF.R.U32.HI UR4, URZ, UR9, UR7 ;  /* 0x000000093f040299 */ /* 0x000fc80008011607 */
[----:B------:R-:W-:Y:S01]  /*1510*/  ULOP3.LUT UR4, URZ, UR4, URZ, 0x33, !UPT ;  /* 0x000000043f047292 */ /* 0x000fe2000f8e333f */
[----:B------:R-:W-:Y:S11]  /*1520*/  BRA `(.L_x_1134) ;  /* 0x0000000000107947 */ /* 0x000ff60003800000 */
.L_x_1133:
[----:B------:R-:W-:-:S11]  /*1530*/  UISETP.NE.AND UP0, UPT, UR5, 0x1, UPT ;  /* 0x000000010500788c */ /* 0x000fd6000bf05270 */
[----:B------:R-:W-:Y:S02]  /*1540*/  @UP0 ULDC.64 UR8, c[0x0][0x9e8] ;  /* 0x00027a0000080ab9 */ /* 0x000fe40000000a00 */
[----:B------:R-:W-:-:S04]  /*1550*/  UIMAD.WIDE.U32 UR6, UR4, UR8, URZ ;  /* 0x00000008040672a5 */ /* 0x000fc8000f8e003f */
[----:B------:R-:W-:-:S12]  /*1560*/  @UP0 USHF.R.U32.HI UR4, URZ, UR9, UR7 ;  /* 0x000000093f040299 */ /* 0x000fd80008011607 */
.L_x_1134:
[----:B------:R-:W-:-:S06]  /*1570*/  UIMAD UR4, UR4, UR5, UR5 ;  /* 0x00000005040472a4 */ /* 0x000fcc000f8e0205 */
[----:B------:R-:W-:-:S07]  /*1580*/  VIMNMX R0, R0, UR4, PT ;  /* 0x0000000400007c48 */ /* 0x000fce000bfe0100 */
.L_x_1132:
[----:B------:R-:W-:Y:S01]  /*1590*/  UISETP.NE.AND UP0, UPT, UR48, URZ, UPT ;  /* 0x0000003f3000728c */ /* 0x000fe2000bf05270 */
[----:B------:R-:W-:Y:S01]  /*15a0*/  VIADD R0, R0, 0x3f ;  /* 0x0000003f00007836 */ /* 0x000fe20000000000 */
[----:B------:R-:W-:Y:S01]  /*15b0*/  UMOV UR9, UR38 ;  /* 0x0000002600097c82 */ /* 0x000fe20008000000 */
[----:B------:R-:W-:Y:S02]  /*15c0*/  UIMAD UR4, UR39, UR10, 0x3f ;  /* 0x0000003f270474a4 */ /* 0x000fe4000f8e020a */
[----:B------:R-:W-:Y:S01]  /*15d0*/  UIMAD UR54, UR39, UR10, -UR54 ;  /* 0x0000000a273672a4 */ /* 0x000fe2000f8e0a36 */
[----:B------:R-:W-:Y:S01]  /*15e0*/  SHF.R.S32.HI R3, RZ, 0x1f, R0 ;  /* 0x0000001fff037819 */ /* 0x000fe20000011400 */
[----:B------:R-:W-:Y:S01]  /*15f0*/  USHF.R.S32.HI UR8, URZ, 0x1f, UR4 ;  /* 0x0000001f3f087899 */ /* 0x000fe20008011404 */
[----:B------:R-:W-:Y:S02]  /*1600*/  ULDC UR10, c[0x0][0x9dc] ;  /* 0x00027700000a7ab9 */ /* 0x000fe40000000800 */
[----:B------:R-:W-:Y:S01]  /*1610*/  LEA.HI R3, R3, R0, RZ, 0x6 ;  /* 0x0000000003037211 */ /* 0x000fe200078f30ff */
[----:B------:R-:W-:Y:S01]  /*1620*/  @UP0 ULDC UR6, c[0x0][0x44c] ;  /* 0x0001130000060ab9 */ /* 0x000fe20000000800 */
[----:B------:R-:W-:Y:S01]  /*1630*/  @UP0 ULDC UR11, c[0x0][0x450] ;  /* 0x00011400000b0ab9 */ /* 0x000fe20000000800 */
[----:B------:R-:W-:Y:S01]  /*1640*/  UIMAD.WIDE.U32 UR6, UR38, UR6, URZ ;  /* 0x00000006260672a5 */ /* 0x000fe2000f8e003f */
[----:B------:R-:W-:Y:S01]  /*1650*/  SHF.R.S32.HI R3, RZ, 0x6, R3 ;  /* 0x00000006ff037819 */ /* 0x000fe20000011403 */
[----:B------:R-:W-:-:S02]  /*1660*/  ULEA.HI UR8, UR8, UR4, URZ, 0x6 ;  /* 0x0000000408087291 */ /* 0x000fc4000f8f303f */
[----:B------:R-:W-:Y:S02]  /*1670*/  @UP0 USHF.R.U32.HI UR9, URZ, UR11, UR7 ;  /* 0x0000000b3f090299 */ /* 0x000fe40008011607 */
[----:B------:R-:W-:Y:S02]  /*1680*/  UISETP.GE.AND UP0, UPT, UR5, 0x1, UPT ;  /* 0x000000010500788c */ /* 0x000fe4000bf06270 */
[----:B------:R-:W-:Y:S02]  /*1690*/  USHF.R.S32.HI UR8, URZ, 0x6, UR8 ;  /* 0x000000063f087899 */ /* 0x000fe40008011408 */
[----:B------:R-:W-:Y:S02]  /*16a0*/  UIADD3 UR4, UR54, UR9, URZ ;  /* 0x0000000936047290 */ /* 0x000fe4000fffe03f */
[----:B------:R-:W-:Y:S02]  /*16b0*/  PLOP3.LUT P0, PT, PT, PT, UP0, 0x40, 0x0 ;  /* 0x000000000000781c */ /* 0x000fe40003f0e808 */
[----:B------:R-:W-:Y:S01]  /*16c0*/  UIADD3 UR9, UR4, -UR10, URZ ;  /* 0x8000000a04097290 */ /* 0x000fe2000fffe03f */
[----:B------:R-:W-:-:S10]  /*16d0*/  VIMNMX R160, R3, UR8, PT ;  /* 0x0000000803a07c48 */ /* 0x000fd4000bfe0100 */
[----:B------:R-:W-:Y:S05]  /*16e0*/  @P0 BRA `(.L_x_1135) ;  /* 0x0000000000440947 */ /* 0x000fea0003800000 */
[----:B------:R-:W-:-:S06]  /*16f0*/  UISETP.GT.AND UP0, UPT, UR4, -0x1, UPT ;  /* 0xffffffff0400788c */ /* 0x000fcc000bf04270 */
[----:B------:R-:W-:-:S13]  /*1700*/  PLOP3.LUT P0, PT, PT, PT, UP0, 0x80, 0x0 ;  /* 0x000000000000781c */ /* 0x000fda0003f0f008 */
[----:B------:R-:W-:Y:S05]  /*1710*/  @P0 BRA `(.L_x_1136) ;  /* 0x00000000001c0947 */ /* 0x000fea0003800000 */
[----:B------:R-:W-:Y:S02]  /*1720*/  UISETP.NE.AND UP0, UPT, UR5, 0x1, UPT ;  /* 0x000000010500788c */ /* 0x000fe4000bf05270 */
[----:B------:R-:W-:-:S09]  /*1730*/  ULOP3.LUT UR4, URZ, UR4, URZ, 0x33, !UPT ;  /* 0x000000043f047292 */ /* 0x000fd2000f8e333f */
[----:B------:R-:W-:Y:S02]  /*1740*/  @UP0 ULDC.64 UR10, c[0x0][0x9e8] ;  /* 0x00027a00000a0ab9 */ /* 0x000fe40000000a00 */
[----:B------:R-:W-:-:S04]  /*1750*/  UIMAD.WIDE.U32 UR6, UR4, UR10, URZ ;  /* 0x0000000a040672a5 */ /* 0x000fc8000f8e003f */
[----:B------:R-:W-:-:S04]  /*1760*/  @UP0 USHF.R.U32.HI UR4, URZ, UR11, UR7 ;  /* 0x0000000b3f040299 */ /* 0x000fc80008011607 */
[----:B------:R-:W-:Y:S01]  /*1770*/  ULOP3.LUT UR4, URZ, UR4, URZ, 0x33, !UPT ;  /* 0x000000043f047292 */ /* 0x000fe2000f8e333f */
[----:B------:R-:W-:Y:S11]  /*1780*/  BRA `(.L_x_1137) ;  /* 0x0000000000107947 */ /* 0x000ff60003800000 */
.L_x_1136:
[----:B------:R-:W-:-:S11]  /*1790*/  UISETP.NE.AND UP0, UPT, UR5, 0x1, UPT ;  /* 0x000000010500788c */ /* 0x000fd6000bf05270 */
[----:B------:R-:W-:Y:S02]  /*17a0*/  @UP0 ULDC.64 UR10, c[0x0][0x9e8] ;  /* 0x00027a00000a0ab9 */ /* 0x000fe40000000a00 */
[----:B------:R-:W-:-:S04]  /*17b0*/  UIMAD.WIDE.U32 UR6, UR4, UR10, URZ ;  /* 0x0000000a040672a5 */ /* 0x000fc8000f8e003f */
[----:B------:R-:W-:-:S12]  /*17c0*/  @UP0 USHF.R.U32.HI UR4, URZ, UR11, UR7 ;  /* 0x0000000b3f040299 */ /* 0x000fd80008011607 */
.L_x_1137:
[----:B------:R-:W-:-:S04]  /*17d0*/  UIMAD UR4, UR4, UR5, URZ ;  /* 0x00000005040472a4 */ /* 0x000fc8000f8e023f */
[----:B------:R-:W-:-:S04]  /*17e0*/  UISETP.LT.AND UP0, UPT, UR9, UR4, UPT ;  /* 0x000000040900728c */ /* 0x000fc8000bf01270 */
[----:B------:R-:W-:-:S12]  /*17f0*/  USEL UR9, UR9, UR4, !UP0 ;  /* 0x0000000409097287 */ /* 0x000fd8000c000000 */
.L_x_1135:
[----:B------:R-:W-:Y:S01]  /*1800*/  USHF.R.S32.HI UR4, URZ, 0x1f, UR9 ;  /* 0x0000001f3f047899 */ /* 0x000fe20008011409 */
[----:B------:R-:W-:Y:S01]  /*1810*/  PLOP3.LUT P0, PT, PT, PT, PT, 0x80, 0x0 ;  /* 0x000000000000781c */ /* 0x000fe20003f0f070 */
[----:B------:R-:W-:Y:S01]  /*1820*/  IMAD.MOV.U32 R0, RZ, RZ, RZ ;  /* 0x000000ffff007224 */ /* 0x000fe200078e00ff */
[----:B------:R-:W-:Y:S01]  /*1830*/  CS2R R150, SRZ ;  /* 0x0000000000967805 */ /* 0x000fe2000001ff00 */
[----:B------:R-:W-:Y:S01]  /*1840*/  ULEA.HI UR4, UR4, UR9, URZ, 0x6 ;  /* 0x0000000904047291 */ /* 0x000fe2000f8f303f */
[----:B------:R-:W-:Y:S01]  /*1850*/  IMAD.MOV.U32 R3, RZ, RZ, RZ ;  /* 0x000000ffff037224 */ /* 0x000fe200078e00ff */
[----:B------:R-:W-:Y:S02]  /*1860*/  CS2R R26, SRZ ;  /* 0x00000000001a7805 */ /* 0x000fe4000001ff00 */
[----:B------:R-:W-:Y:S01]  /*1870*/  CS2R R100, SRZ ;  /* 0x0000000000647805 */ /* 0x000fe2000001ff00 */
[----:B------:R-:W-:Y:S01]  /*1880*/  USHF.R.S32.HI UR4, URZ, 0x6, UR4 ;  /* 0x000000063f047899 */ /* 0x000fe20008011404 */
[----:B------:R-:W-:-:S02]  /*1890*/  CS2R R144, SRZ ;  /* 0x0000000000907805 */ /* 0x000fc4000001ff00 */
[----:B------:R-:W-:Y:S02]  /*18a0*/  CS2R R92, SRZ ;  /* 0x00000000005c7805 */ /* 0x000fe4000001ff00 */
[----:B------:R-:W-:Y:S01]  /*18b0*/  CS2R R142, SRZ ;  /* 0x00000000008e7805 */ /* 0x000fe2000001ff00 */
[----:B------:R-:W-:Y:S01]  /*18c0*/  UISETP.LT.AND UP0, UPT, URZ, UR4, UPT ;  /* 0x000000043f00728c */ /* 0x000fe2000bf01270 */
[----:B------:R-:W-:Y:S02]  /*18d0*/  CS2R R30, SRZ ;  /* 0x00000000001e7805 */ /* 0x000fe4000001ff00 */
[----:B------:R-:W-:Y:S02]  /*18e0*/  CS2R R136, SRZ ;  /* 0x0000000000887805 */ /* 0x000fe4000001ff00 */
[----:B------:R-:W-:Y:S01]  /*18f0*/  CS2R R84, SRZ ;  /* 0x0000000000547805 */ /* 0x000fe2000001ff00 */
[----:B------:R-:W-:Y:S01]  /*1900*/  USEL UR41, URZ, UR4, !UP0 ;  /* 0x000000043f297287 */ /* 0x000fe2000c000000 */
[----:B------:R-:W-:-:S02]  /*1910*/  CS2R R134, SRZ ;  /* 0x0000000000867805 */ /* 0x000fc4000001ff00 */
[----:B------:R-:W-:Y:S02]  /*1920*/  CS2R R34, SRZ ;  /* 0x0000000000227805 */ /* 0x000fe4000001ff00 */
[----:B------:R-:W-:Y:S02]  /*1930*/  CS2R R128, SRZ ;  /* 0x0000000000807805 */ /* 0x000fe4000001ff00 */
[----:B------:R-:W-:Y:S02]  /*1940*/  CS2R R76, SRZ ;  /* 0x00000000004c7805 */ /* 0x000fe4000001ff00 */
[----:B------:R-:W-:Y:S02]  /*1950*/  CS2R R126, SRZ ;  /* 0x00000000007e7805 */ /* 0x000fe4000001ff00 */
[----:B------:R-:W-:Y:S02]  /*1960*/  ISETP.GT.AND P1, PT, R160, UR41, PT ;  /* 0x00000029a0007c0c */ /* 0x000fe4000bf24270 */
        /* <DEDUP_REMOVED lines=27> */
[----:B------:R-:W-:Y:S01]  /*1b20*/  CS2R R70, SRZ ;  /* 0x0000000000467805 */ /* 0x000fe2000001ff00 */
[----:B------:R-:W-:Y:S01]  /*1b30*/  IMAD.MOV.U32 R66, RZ, RZ, RZ ;  /* 0x000000ffff427224 */ /* 0x000fe200078e00ff */
        /* <DEDUP_REMOVED lines=20> */
[----:B------:R-:W-:Y:S01]  /*1c80*/  CS2R R158, SRZ ;  /* 0x00000000009e7805 */ /* 0x000fe2000001ff00 */
[----:B------:R-:W-:Y:S01]  /*1c90*/  IMAD.MOV.U32 R5, RZ, RZ, RZ ;  /* 0x000000ffff057224 */ /* 0x000fe200078e00ff */
[----:B------:R-:W-:Y:S06]  /*1ca0*/  @!P1 BRA `(.L_x_1138) ;  /* 0x0000009000809947 */ /* 0x000fec0003800000 */
[----:B------:R-:W0:Y:S01]  /*1cb0*/  SHFL.IDX PT, R0, R186, RZ, 0x1f ;  /* 0x00001fffba007589 */ /* 0x000e2200000e0000 */
[----:B------:R-:W1:Y:S01]  /*1cc0*/  S2UR UR51, SR_CgaCtaId ;  /* 0x00000000003379c3 */ /* 0x000e620000008800 */
[----:B------:R-:W-:Y:S01]  /*1cd0*/  UMOV UR50, 0x400 ;  /* 0x0000040000327882 */ /* 0x000fe20000000000 */
        /* <DEDUP_REMOVED lines=28> */
.L_x_1139:
        /* <DEDUP_REMOVED lines=10> */
.L_x_1324:
[----:B0-----:R-:W-:Y:S01]  /*1f40*/  IMAD.U32 R0, RZ, RZ, UR46 ;  /* 0x0000002eff007e24 */ /* 0x001fe2000f8e00ff */
[----:B------:R-:W-:Y:S05]  /*1f50*/  WARPSYNC.ALL ;  /* 0x0000000000007948 */ /* 0x000fea0003800000 */
[----:B------:R0:W-:Y:S01]  /*1f60*/  BAR.SYNC.DEFER_BLOCKING R9, 0x100 ;  /* 0x000400090000751d */ /* 0x0001e20000010000 */
[----:B------:R-:W-:-:S13]  /*1f70*/  ISETP.NE.AND P0, PT, R0, 0x3, PT ;  /* 0x000000030000780c */ /* 0x000fda0003f05270 */
[----:B0-----:R-:W-:Y:S05]  /*1f80*/  @!P0 BRA `(.L_x_1141) ;  /* 0x0000000000048947 */ /* 0x001fea0003800000 */
[----:B------:R-:W-:Y:S01]  /*1f90*/  BPT.TRAP 0x1 ;  /* 0x000000040000795c */ /* 0x000fe20000300000 */
.L_x_1141:
[----:B------:R-:W-:Y:S01]  /*1fa0*/  ULEA UR55, UR43, UR50, 0x3 ;  /* 0x000000322b377291 */ /* 0x000fe2000f8e183f */
[----:B------:R-:W-:-:S05]  /*1fb0*/  IMAD.U32 R10, RZ, RZ, UR44 ;  /* 0x0000002cff0a7e24 */ /* 0x000fca000f8e00ff */
[----:B------:R-:W-:-:S04]  /*1fc0*/  SHF.L.U32 R10, R10, 0x1f, RZ ;  /* 0x0000001f0a0a7819 */ /* 0x000fc800000006ff */
[----:B------:R0:W1:Y:S01]  /*1fd0*/  SYNCS.PHASECHK.TRANS64.TRYWAIT P1, [UR55+0x28430], R10 ;  /* 0x0284300aff0075a7 */ /* 0x0000620008020177 */
[----:B------:R-:W-:Y:S05]  /*1fe0*/  @!P0 BRA `(.L_x_1142) ;  /* 0x0000000000048947 */ /* 0x000fea0003800000 */
[----:B------:R-:W-:Y:S01]  /*1ff0*/  BPT.TRAP 0x1 ;  /* 0x000000040000795c */ /* 0x000fe20000300000 */
.L_x_1142:
[----:B-1----:R-:W-:Y:S05]  /*2000*/  @P1 BRA `(.L_x_1143) ;  /* 0x0000000000081947 */ /* 0x002fea0003800000 */
[----:B------:R-:W1:Y:S02]  /*2010*/  SYNCS.PHASECHK.TRANS64.TRYWAIT P1, [UR55+0x28430], R10 ;  /* 0x0284300aff0075a7 */ /* 0x000e640008020177 */
[----:B-1----:R-:W-:Y:S05]  /*2020*/  @!P1 BRA `(.L_x_1144) ;  /* 0x0000011000889947 */ /* 0x002fea0003800000 */
.L_x_1143:
[----:B------:R-:W-:Y:S01]  /*2030*/  UIADD3 UR4, UR50, 0x20000, URZ ;  /* 0x0002000032047890 */ /* 0x000fe2000fffe03f */
[----:B------:R-:W-:Y:S01]  /*2040*/  WARPGROUP.ARRIVE ;  /* 0x00000000000079c5 */ /* 0x000fe20000000000 */
[----:B------:R-:W-:-:S05]  /*2050*/  ULOP3.LUT UR32, UR56, 0x10000, URZ, 0xfc, !UPT ;  /* 0x0001000038207892 */ /* 0x000fca000f8efc3f */
[----:B------:R-:W2:Y:S01]  /*2060*/  S2R R0, SR_TID.X ;  /* 0x0000000000007919 */ /* 0x000ea20000002100 */
        /* <DEDUP_REMOVED lines=13> */
[----:B------:R-:W-:Y:S01]  /*2140*/  QGMMA.64x64x32.F32.E4M3.E4M3 R24, gdesc[UR32], RZ, !UPT, gsb0 ;  /* 0x00e00000201879f3 */ /* 0x000fe2000c0008ff */
[----:B------:R-:W-:Y:S01]  /*2150*/  UMOV UR11, 0x40000040 ;  /* 0x40000040000b7882 */ /* 0x000fe20000000000 */
[----:B------:R-:W-:-:S02]  /*2160*/  UIADD3 UR12, UR32, 0x6, URZ ;  /* 0x00000006200c7890 */ /* 0x000fc4000fffe03f */
[----:B------:R-:W-:Y:S01]  /*2170*/  UIADD3 UR14, UR34, 0x6, URZ ;  /* 0x00000006220e7890 */ /* 0x000fe2000fffe03f */
[----:B------:R-:W-:Y:S01]  /*2180*/  UMOV UR13, 0x40000040 ;  /* 0x40000040000d7882 */ /* 0x000fe20000000000 */
[----:B------:R-:W-:Y:S01]  /*2190*/  UMOV UR15, 0x40000040 ;  /* 0x40000040000f7882 */ /* 0x000fe20000000000 */
[----:B------:R-:W-:Y:S02]  /*21a0*/  UIADD3 UR16, UR32, 0x400, URZ ;  /* 0x0000040020107890 */ /* 0x000fe4000fffe03f */
[----:B------:R-:W-:Y:S01]  /*21b0*/  UIADD3 UR18, UR34, 0x200, URZ ;  /* 0x0000020022127890 */ /* 0x000fe2000fffe03f */
[----:B--2---:R-:W-:Y:S01]  /*21c0*/  SHF.R.U32.HI R0, RZ, 0x7, R0 ;  /* 0x00000007ff007819 */ /* 0x004fe20000011600 */
        /* <DEDUP_REMOVED lines=17> */
[----:B------:R-:W-:Y:S03]  /*22e0*/  QGMMA.64x64x32.F32.E4M3.E4M3 R24, gdesc[UR4], R24, gsb0 ;  /* 0x00e00000041879f3 */ /* 0x000fe60008000818 */
        /* <DEDUP_REMOVED lines=19> */
[----:B------:R2:W-:Y:S06]  /*2420*/  BAR.ARV R0, 0x100 ;  /* 0x000400000000751d */ /* 0x0005ec0000002000 */
[----:B------:R-:W-:Y:S05]  /*2430*/  @!P0 BRA `(.L_x_1145) ;  /* 0x0000000000048947 */ /* 0x000fea0003800000 */
[----:B------:R-:W-:Y:S01]  /*2440*/  BPT.TRAP 0x1 ;  /* 0x000000040000795c */ /* 0x000fe20000300000 */
.L_x_1145:
[----:B------:R-:W-:Y:S01]  /*2450*/  UISETP.NE.AND UP1, UPT, UR48, URZ, UPT ;  /* 0x0000003f3000728c */ /* 0x000fe2000bf25270 */
[----:B------:R-:W3:Y:S01]  /*2460*/  LDC R6, c[0x0][0x2f0] ;  /* 0x0000bc00ff067b82 */ /* 0x000ee20000000800 */
[----:B------:R-:W-:Y:S01]  /*2470*/  VIADD R4, R17, UR38 ;  /* 0x0000002611047c36 */ /* 0x000fe20008000000 */
[----:B------:R-:W-:Y:S01]  /*2480*/  UISETP.NE.AND UP0, UPT, UR47, URZ, UPT ;  /* 0x0000003f2f00728c */ /* 0x000fe2000bf05270 */
[----:B------:R-:W-:Y:S01]  /*2490*/  IMAD.MOV.U32 R5, RZ, RZ, -0x40 ;  /* 0xffffffc0ff057424 */ /* 0x000fe200078e00ff */
[C---:B------:R-:W-:Y:S01]  /*24a0*/  LEA R12, R160.reuse, 0xffffffc0, 0x6 ;  /* 0xffffffc0a00c7811 */ /* 0x040fe200078e30ff */
[----:B------:R-:W-:Y:S01]  /*24b0*/  ULDC UR10, c[0x0][0x9dc] ;  /* 0x00027700000a7ab9 */ /* 0x000fe20000000800 */
[----:B------:R-:W-:Y:S01]  /*24c0*/  PLOP3.LUT P1, PT, PT, PT, UP1, 0x80, 0x0 ;  /* 0x000000000000781c */ /* 0x000fe20003f2f018 */
[----:B------:R-:W-:Y:S01]  /*24d0*/  IMAD R5, R160, R5, 0x41 ;  /* 0x00000041a0057424 */ /* 0x000fe200078e0205 */
[----:B------:R-:W-:Y:S01]  /*24e0*/  PLOP3.LUT P2, PT, PT, PT, UP1, 0x80, 0x0 ;  /* 0x000000000000781c */ /* 0x000fe20003f4f018 */
[----:B------:R-:W4:Y:S01]  /*24f0*/  LDC R7, c[0x0][0x288] ;  /* 0x0000a200ff077b82 */ /* 0x000f220000000800 */
[----:B------:R-:W-:Y:S01]  /*2500*/  @UP1 ULDC UR6, c[0x0][0x44c] ;  /* 0x0001130000061ab9 */ /* 0x000fe20000000800 */
[----:B------:R-:W-:Y:S01]  /*2510*/  ULDC UR11, c[0x0][0x9e0] ;  /* 0x00027800000b7ab9 */ /* 0x000fe20000000800 */
[----:B------:R-:W-:-:S07]  /*2520*/  VIADD R20, R5, 0xffffffff ;  /* 0xffffffff05147836 */ /* 0x000fce0000000000 */
[----:B-1----:R-:W-:Y:S01]  /*2530*/  @P1 IMAD.HI.U32 R3, R4, UR6, RZ ;  /* 0x0000000604031c27 */ /* 0x002fe2000f8e00ff */
[----:B------:R-:W-:Y:S01]  /*2540*/  @UP1 ULDC UR6, c[0x0][0x450] ;  /* 0x0001140000061ab9 */ /* 0x000fe20000000800 */
[----:B------:R-:W-:-:S03]  /*2550*/  PLOP3.LUT P1, PT, PT, PT, UP0, 0x40, 0x0 ;  /* 0x000000000000781c */ /* 0x000fc60003f2e808 */
[----:B------:R-:W-:Y:S01]  /*2560*/  @P2 SHF.R.U32.HI R4, RZ, UR6, R3 ;  /* 0x00000006ff042c19 */ /* 0x000fe20008011603 */
[----:B------:R-:W-:Y:S01]  /*2570*/  UIADD3 UR6, UR55, 0x28440, URZ ;  /* 0x0002844037067890 */ /* 0x000fe2000fffe03f */
[----:B---3--:R-:W-:-:S03]  /*2580*/  IMAD R3, R6, UR39, R5 ;  /* 0x0000002706037c24 */ /* 0x008fc6000f8e0205 */
[----:B------:R-:W1:Y:S01]  /*2590*/  SHFL.IDX PT, R11, R4, RZ, 0x1c1f ;  /* 0x001c1fff040b7589 */ /* 0x000e6200000e0000 */
[----:B------:R-:W-:Y:S01]  /*25a0*/  UPRMT UR6, UR51, 0x654, UR6 ;  /* 0x0000065433067896 */ /* 0x000fe20008000006 */
[----:B------:R-:W-:Y:S02]  /*25b0*/  IMAD R8, R2, -0x2, R3 ;  /* 0xfffffffe02087824 */ /* 0x000fe400078e0203 */
[----:B------:R-:W-:Y:S02]  /*25c0*/  IMAD R3, R6, UR39, -R12 ;  /* 0x0000002706037c24 */ /* 0x000fe4000f8e0a0c */
[----:B----4-:R-:W-:Y:S02]  /*25d0*/  IMAD.IADD R8, R8, 0x1, -R7 ;  /* 0x0000000108087824 */ /* 0x010fe400078e0a07 */
[----:B------:R-:W-:Y:S02]  /*25e0*/  IMAD R13, R2, -0x2, R3 ;  /* 0xfffffffe020d7824 */ /* 0x000fe400078e0203 */
[----:B------:R-:W-:Y:S01]  /*25f0*/  SYNCS.ARRIVE.TRANS64.RED.A1T0 RZ, [UR6], RZ ;  /* 0x000000ffffff79a7 */ /* 0x000fe20008100406 */
[----:B------:R-:W-:Y:S01]  /*2600*/  ULOP3.LUT UR6, URZ, UR10, URZ, 0x33, !UPT ;  /* 0x0000000a3f067292 */ /* 0x000fe2000f8e333f */
[----:B------:R-:W-:-:S05]  /*2610*/  VIADD R14, R8, UR11 ;  /* 0x0000000b080e7c36 */ /* 0x000fca0008000000 */
[----:B------:R-:W-:Y:S01]  /*2620*/  VIADD R15, R8, UR6 ;  /* 0x00000006080f7c36 */ /* 0x000fe20008000000 */
[----:B-1----:R-:W-:-:S03]  /*2630*/  VIADDMNMX R3, R11, R14, R13, PT ;  /* 0x0000000e0b037246 */ /* 0x002fc6000380010d */
[----:B------:R-:W-:Y:S01]  /*2640*/  IMAD.IADD R5, R15, 0x1, R11 ;  /* 0x000000010f057824 */ /* 0x000fe200078e020b */
[----:B------:R-:W-:Y:S06]  /*2650*/  @P1 BRA `(.L_x_1146) ;  /* 0x0000000000641947 */ /* 0x000fec0003800000 */
[----:B------:R-:W-:Y:S01]  /*2660*/  IMAD R8, R6, UR39, R11 ;  /* 0x0000002706087c24 */ /* 0x000fe2000f8e020b */
[----:B------:R-:W-:Y:S03]  /*2670*/  BSSY B0, `(.L_x_1147) ;  /* 0x0000013000007945 */ /* 0x000fe60003800000 */
[----:B------:R-:W-:-:S05]  /*2680*/  IMAD.IADD R11, R8, 0x1, -R7 ;  /* 0x00000001080b7824 */ /* 0x000fca00078e0a07 */
[----:B------:R-:W-:-:S13]  /*2690*/  ISETP.GT.AND P1, PT, R11, -0x1, PT ;  /* 0xffffffff0b00780c */ /* 0x000fda0003f24270 */
[----:B------:R-:W-:Y:S05]  /*26a0*/  @P1 BRA `(.L_x_1148) ;  /* 0x0000000000241947 */ /* 0x000fea0003800000 */
[----:B------:R-:W-:Y:S01]  /*26b0*/  ULDC UR6, c[0x0][0x9e4] ;  /* 0x0002790000067ab9 */ /* 0x000fe20000000800 */
[----:B------:R-:W-:Y:S01]  /*26c0*/  LOP3.LUT R11, RZ, R11, RZ, 0x33, !PT ;  /* 0x0000000bff0b7212 */ /* 0x000fe200078e33ff */
[----:B------:R-:W-:-:S05]  /*26d0*/  IMAD.U32 R21, RZ, RZ, UR6 ;  /* 0x00000006ff157e24 */ /* 0x000fca000f8e00ff */
[----:B------:R-:W-:-:S13]  /*26e0*/  ISETP.NE.AND P1, PT, R21, 0x1, PT ;  /* 0x000000011500780c */ /* 0x000fda0003f25270 */
[----:B------:R-:W1:Y:S02]  /*26f0*/  @P1 LDC.64 R56, c[0x0][0x9e8] ;  /* 0x00027a00ff381b82 */ /* 0x000e640000000a00 */
[----:B-1----:R-:W-:-:S05]  /*2700*/  @P1 IMAD.HI.U32 R8, R11, R56, RZ ;  /* 0x000000380b081227 */ /* 0x002fca00078e00ff */
[----:B------:R-:W-:-:S04]  /*2710*/  @P1 SHF.R.U32.HI R11, RZ, R57, R8 ;  /* 0x00000039ff0b1219 */ /* 0x000fc80000011608 */
[----:B------:R-:W-:Y:S01]  /*2720*/  LOP3.LUT R11, RZ, R11, RZ, 0x33, !PT ;  /* 0x0000000bff0b7212 */ /* 0x000fe200078e33ff */
[----:B------:R-:W-:Y:S06]  /*2730*/  BRA `(.L_x_1149) ;  /* 0x0000000000187947 */ /* 0x000fec0003800000 */
.L_x_1148:
[----:B------:R-:W-:Y:S02]  /*2740*/  ULDC UR6, c[0x0][0x9e4] ;  /* 0x0002790000067ab9 */ /* 0x000fe40000000800 */
[----:B------:R-:W-:-:S05]  /*2750*/  IMAD.U32 R21, RZ, RZ, UR6 ;  /* 0x00000006ff157e24 */ /* 0x000fca000f8e00ff */
[----:B------:R-:W-:-:S13]  /*2760*/  ISETP.NE.AND P1, PT, R21, 0x1, PT ;  /* 0x000000011500780c */ /* 0x000fda0003f25270 */
[----:B------:R-:W1:Y:S02]  /*2770*/  @P1 LDC.64 R56, c[0x0][0x9e8] ;  /* 0x00027a00ff381b82 */ /* 0x000e640000000a00 */
[----:B-1----:R-:W-:-:S05]  /*2780*/  @P1 IMAD.HI.U32 R8, R11, R56, RZ ;  /* 0x000000380b081227 */ /* 0x002fca00078e00ff */
[----:B------:R-:W-:-:S07]  /*2790*/  @P1 SHF.R.U32.HI R11, RZ, R57, R8 ;  /* 0x00000039ff0b1219 */ /* 0x000fce0000011608 */
.L_x_1149:
[----:B------:R-:W-:Y:S05]  /*27a0*/  BSYNC B0 ;  /* 0x0000000000007941 */ /* 0x000fea0003800000 */
.L_x_1147:
[----:B------:R-:W-:-:S04]  /*27b0*/  IMAD R11, R11, R21, -R12 ;  /* 0x000000150b0b7224 */ /* 0x000fc800078e0a0c */
[----:B------:R-:W-:-:S05]  /*27c0*/  IMAD R8, R2, -0x2, R11 ;  /* 0xfffffffe02087824 */ /* 0x000fca00078e020b */
[----:B------:R-:W-:Y:S02]  /*27d0*/  VIADDMNMX R3, R8, R21, R3, PT ;  /* 0x0000001508037246 */ /* 0x000fe40003800103 */
[----:B------:R-:W-:-:S07]  /*27e0*/  VIMNMX R5, R5, R8, !PT ;  /* 0x0000000805057248 */ /* 0x000fce0007fe0100 */
.L_x_1146:
[C---:B------:R-:W-:Y:S01]  /*27f0*/  ISETP.GE.AND P2, PT, R20.reuse, 0x9, PT ;  /* 0x000000091400780c */ /* 0x040fe20003f46270 */
[----:B------:R-:W1:Y:S01]  /*2800*/  SHFL.IDX PT, R4, R4, 0x1, 0x1c1f ;  /* 0x003c1f0004047f89 */ /* 0x000e6200000e0000 */
[C---:B------:R-:W-:Y:S01]  /*2810*/  ISETP.GE.AND P1, PT, R20.reuse, 0x2, PT ;  /* 0x000000021400780c */ /* 0x040fe20003f26270 */
[----:B------:R-:W-:Y:S01]  /*2820*/  UISETP.NE.AND UP0, UPT, UR47, URZ, UPT ;  /* 0x0000003f2f00728c */ /* 0x000fe2000bf05270 */
[C---:B------:R-:W-:Y:S02]  /*2830*/  ISETP.GT.AND P3, PT, R5.reuse, 0x8, !P2 ;  /* 0x000000080500780c */ /* 0x040fe40005764270 */
[----:B------:R-:W-:Y:S02]  /*2840*/  ISETP.GT.AND P4, PT, R5, 0x1, !P1 ;  /* 0x000000010500780c */ /* 0x000fe40004f84270 */
[----:B------:R-:W-:Y:S02]  /*2850*/  ISETP.LT.OR P3, PT, R3, 0x9, P3 ;  /* 0x000000090300780c */ /* 0x000fe40001f61670 */
[----:B------:R-:W-:-:S02]  /*2860*/  ISETP.GE.AND P5, PT, R20, 0x11, PT ;  /* 0x000000111400780c */ /* 0x000fc40003fa6270 */
[----:B------:R-:W-:Y:S02]  /*2870*/  FSEL R57, R28, -INF , !P3 ;  /* 0xff8000001c397808 */ /* 0x000fe40005800000 */
[----:B------:R-:W-:Y:S02]  /*2880*/  ISETP.LT.OR P4, PT, R3, 0x2, P4 ;  /* 0x000000020300780c */ /* 0x000fe40002781670 */
[----:B------:R-:W-:Y:S02]  /*2890*/  ISETP.GT.AND P3, PT, R5, 0x10, !P5 ;  /* 0x000000100500780c */ /* 0x000fe40006f64270 */
[----:B------:R-:W-:Y:S02]  /*28a0*/  ISETP.GE.AND P6, PT, R20, 0xa, PT ;  /* 0x0000000a1400780c */ /* 0x000fe40003fc6270 */
[----:B------:R-:W-:Y:S02]  /*28b0*/  FSEL R25, R25, -INF , !P4 ;  /* 0xff80000019197808 */ /* 0x000fe40006000000 */
[----:B------:R-:W-:-:S02]  /*28c0*/  P2R R58, PR, RZ, 0x20 ;  /* 0x00000020ff3a7803 */ /* 0x000fc40000000000 */
[----:B------:R-:W-:Y:S01]  /*28d0*/  ISETP.LT.OR P3, PT, R3, 0x11, P3 ;  /* 0x000000110300780c */ /* 0x000fe20001f61670 */
[----:B-1----:R-:W-:Y:S01]  /*28e0*/  IMAD.IADD R8, R15, 0x1, R4 ;  /* 0x000000010f087824 */ /* 0x002fe200078e0204 */
[----:B------:R-:W-:Y:S02]  /*28f0*/  ISETP.GT.AND P4, PT, R5, 0x9, !P6 ;  /* 0x000000090500780c */ /* 0x000fe40007784270 */
[----:B------:R-:W-:Y:S02]  /*2900*/  ISETP.GE.AND P5, PT, R20, 0x12, PT ;  /* 0x000000121400780c */ /* 0x000fe40003fa6270 */
[----:B------:R-:W-:Y:S02]  /*2910*/  FSEL R59, R32, -INF , !P3 ;  /* 0xff800000203b7808 */ /* 0x000fe40005800000 */
[----:B------:R-:W-:Y:S02]  /*2920*/  ISETP.LT.OR P4, PT, R3, 0xa, P4 ;  /* 0x0000000a0300780c */ /* 0x000fe40002781670 */
[----:B------:R-:W-:-:S02]  /*2930*/  ISETP.GT.AND P3, PT, R5, 0x11, !P5 ;  /* 0x000000110500780c */ /* 0x000fc40006f64270 */
[----:B------:R-:W-:Y:S02]  /*2940*/  FSEL R29, R29, -INF , !P4 ;  /* 0xff8000001d1d7808 */ /* 0x000fe40006000000 */
[----:B------:R-:W-:Y:S02]  /*2950*/  ISETP.LT.OR P3, PT, R3, 0x12, P3 ;  /* 0x000000120300780c */ /* 0x000fe40001f61670 */
[----:B------:R-:W-:Y:S02]  /*2960*/  ISETP.GE.AND P4, PT, R20, 0x19, PT ;  /* 0x000000191400780c */ /* 0x000fe40003f86270 */
[----:B------:R-:W-:Y:S02]  /*2970*/  FSEL R33, R33, -INF , !P3 ;  /* 0xff80000021217808 */ /* 0x000fe40005800000 */
[----:B------:R-:W-:Y:S02]  /*2980*/  ISETP.GT.AND P3, PT, R5, 0x18, !P4 ;  /* 0x000000180500780c */ /* 0x000fe40006764270 */
[----:B------:R-:W-:-:S02]  /*2990*/  P2R R32, PR, RZ, 0x10 ;  /* 0x00000010ff207803 */ /* 0x000fc40000000000 */
[----:B------:R-:W-:Y:S02]  /*29a0*/  ISETP.LT.OR P3, PT, R3, 0x19, P3 ;  /* 0x000000190300780c */ /* 0x000fe40001f61670 */
[----:B------:R-:W-:Y:S02]  /*29b0*/  ISETP.GE.AND P4, PT, R20, 0x1a, PT ;  /* 0x0000001a1400780c */ /* 0x000fe40003f86270 */
[----:B------:R-:W-:Y:S02]  /*29c0*/  FSEL R61, R36, -INF , !P3 ;  /* 0xff800000243d7808 */ /* 0x000fe40005800000 */
[----:B------:R-:W-:Y:S02]  /*29d0*/  ISETP.GT.AND P3, PT, R5, 0x19, !P4 ;  /* 0x000000190500780c */ /* 0x000fe40006764270 */
[----:B------:R-:W-:Y:S02]  /*29e0*/  P2R R36, PR, RZ, 0x10 ;  /* 0x00000010ff247803 */ /* 0x000fe40000000000 */
[----:B------:R-:W-:-:S02]  /*29f0*/  ISETP.LT.OR P3, PT, R3, 0x1a, P3 ;  /* 0x0000001a0300780c */ /* 0x000fc40001f61670 */
[C---:B------:R-:W-:Y:S02]  /*2a00*/  ISETP.GE.AND P4, PT, R20.reuse, 0x21, PT ;  /* 0x000000211400780c */ /* 0x040fe40003f86270 */
[----:B------:R-:W-:Y:S02]  /*2a10*/  FSEL R37, R37, -INF , !P3 ;  /* 0xff80000025257808 */ /* 0x000fe40005800000 */
[----:B------:R-:W-:Y:S02]  /*2a20*/  ISETP.GT.AND P3, PT, R5, 0x20, !P4 ;  /* 0x000000200500780c */ /* 0x000fe40006764270 */
[----:B------:R-:W-:Y:S02]  /*2a30*/  P2R R60, PR, RZ, 0x10 ;  /* 0x00000010ff3c7803 */ /* 0x000fe40000000000 */
[----:B------:R-:W-:Y:S02]  /*2a40*/  ISETP.LT.OR P3, PT, R3, 0x21, P3 ;  /* 0x000000210300780c */ /* 0x000fe40001f61670 */
[----:B------:R-:W-:-:S02]  /*2a50*/  ISETP.GE.AND P4, PT, R20, 0x22, PT ;  /* 0x000000221400780c */ /* 0x000fc40003f86270 */
[----:B------:R-:W-:Y:S02]  /*2a60*/  FSEL R63, R40, -INF , !P3 ;  /* 0xff800000283f7808 */ /* 0x000fe40005800000 */
[----:B------:R-:W-:Y:S02]  /*2a70*/  ISETP.GT.AND P3, PT, R5, 0x21, !P4 ;  /* 0x000000210500780c */ /* 0x000fe40006764270 */
[----:B------:R-:W-:Y:S02]  /*2a80*/  P2R R40, PR, RZ, 0x10 ;  /* 0x00000010ff287803 */ /* 0x000fe40000000000 */
[----:B------:R-:W-:Y:S02]  /*2a90*/  ISETP.LT.OR P3, PT, R3, 0x22, P3 ;  /* 0x000000220300780c */ /* 0x000fe40001f61670 */
[----:B------:R-:W-:Y:S02]  /*2aa0*/  ISETP.GE.AND P4, PT, R20, 0x29, PT ;  /* 0x000000291400780c */ /* 0x000fe40003f86270 */
[----:B------:R-:W-:-:S02]  /*2ab0*/  FSEL R41, R41, -INF , !P3 ;  /* 0xff80000029297808 */ /* 0x000fc40005800000 */
[----:B------:R-:W-:Y:S02]  /*2ac0*/  ISETP.GT.AND P3, PT, R5, 0x28, !P4 ;  /* 0x000000280500780c */ /* 0x000fe40006764270 */
[----:B------:R-:W-:Y:S02]  /*2ad0*/  P2R R62, PR, RZ, 0x10 ;  /* 0x00000010ff3e7803 */ /* 0x000fe40000000000 */
[----:B------:R-:W-:Y:S02]  /*2ae0*/  ISETP.LT.OR P3, PT, R3, 0x29, P3 ;  /* 0x000000290300780c */ /* 0x000fe40001f61670 */
[----:B------:R-:W-:Y:S02]  /*2af0*/  ISETP.GE.AND P4, PT, R20, 0x2a, PT ;  /* 0x0000002a1400780c */ /* 0x000fe40003f86270 */
[----:B------:R-:W-:Y:S02]  /*2b00*/  FSEL R65, R44, -INF , !P3 ;  /* 0xff8000002c417808 */ /* 0x000fe40005800000 */
[----:B------:R-:W-:-:S02]  /*2b10*/  ISETP.GT.AND P3, PT, R5, 0x29, !P4 ;  /* 0x000000290500780c */ /* 0x000fc40006764270 */
[----:B------:R-:W-:Y:S02]  /*2b20*/  P2R R44, PR, RZ, 0x10 ;  /* 0x00000010ff2c7803 */ /* 0x000fe40000000000 */
[----:B------:R-:W-:Y:S02]  /*2b30*/  ISETP.LT.OR P3, PT, R3, 0x2a, P3 ;  /* 0x0000002a0300780c */ /* 0x000fe40001f61670 */
[----:B------:R-:W-:Y:S02]  /*2b40*/  P2R R28, PR, RZ, 0x20 ;  /* 0x00000020ff1c7803 */ /* 0x000fe40000000000 */
[----:B------:R-:W-:Y:S02]  /*2b50*/  FSEL R45, R45, -INF , !P3 ;  /* 0xff8000002d2d7808 */ /* 0x000fe40005800000 */
[----:B------:R-:W-:Y:S02]  /*2b60*/  ISETP.GE.AND P3, PT, R20, 0x31, PT ;  /* 0x000000311400780c */ /* 0x000fe40003f66270 */
[----:B------:R-:W-:-:S02]  /*2b70*/  P2R R56, PR, RZ, 0x40 ;  /* 0x00000040ff387803 */ /* 0x000fc40000000000 */
[----:B------:R-:W-:-:S04]  /*2b80*/  ISETP.GT.AND P4, PT, R5, 0x30, !P3 ;  /* 0x000000300500780c */ /* 0x000fc80005f84270 */
[----:B------:R-:W-:-:S04]  /*2b90*/  ISETP.LT.OR P4, PT, R3, 0x31, P4 ;  /* 0x000000310300780c */ /* 0x000fc80002781670 */
[----:B------:R-:W-:Y:S02]  /*2ba0*/  FSEL R67, R48, -INF , !P4 ;  /* 0xff80000030437808 */ /* 0x000fe40006000000 */
[----:B------:R-:W-:-:S04]  /*2bb0*/  ISETP.GE.AND P4, PT, R20, 0x32, PT ;  /* 0x000000321400780c */ /* 0x000fc80003f86270 */
        /* <DEDUP_REMOVED lines=8> */
[----:B------:R-:W-:Y:S02]  /*2c40*/  P2R R11, PR, RZ, 0x40 ;  /* 0x00000040ff0b7803 */ /* 0x000fe40000000000 */
[----:B------:R-:W-:-:S04]  /*2c50*/  ISETP.GT.AND P6, PT, R5, RZ, !P6 ;  /* 0x000000ff0500720c */ /* 0x000fc800077c4270 */
[----:B------:R-:W-:-:S04]  /*2c60*/  ISETP.LT.OR P6, PT, R3, 0x1, P6 ;  /* 0x000000010300780c */ /* 0x000fc800037c1670 */
[----:B------:R-:W-:Y:S02]  /*2c70*/  FSEL R21, R24, -INF , !P6 ;  /* 0xff80000018157808 */ /* 0x000fe40007000000 */
[----:B------:R-:W-:-:S04]  /*2c80*/  ISETP.GE.AND P6, PT, R20, 0x3a, PT ;  /* 0x0000003a1400780c */ /* 0x000fc80003fc6270 */
[----:B------:R-:W-:Y:S02]  /*2c90*/  P2R R20, PR, RZ, 0x40 ;  /* 0x00000040ff147803 */ /* 0x000fe40000000000 */
[----:B------:R-:W-:-:S04]  /*2ca0*/  ISETP.GT.AND P6, PT, R5, 0x39, !P6 ;  /* 0x000000390500780c */ /* 0x000fc800077c4270 */
[----:B------:R-:W-:Y:S02]  /*2cb0*/  ISETP.LT.OR P6, PT, R3, 0x3a, P6 ;  /* 0x0000003a0300780c */ /* 0x000fe400037c1670 */
[----:B------:R-:W-:Y:S02]  /*2cc0*/  VIADDMNMX R3, R4, R14, R13, PT ;  /* 0x0000000e04037246 */ /* 0x000fe4000380010d */
[----:B------:R-:W-:Y:S02]  /*2cd0*/  FSEL R53, R53, -INF , !P6 ;  /* 0xff80000035357808 */ /* 0x000fe40007000000 */
[----:B------:R-:W-:-:S13]  /*2ce0*/  PLOP3.LUT P6, PT, PT, PT, UP0, 0x40, 0x0 ;  /* 0x000000000000781c */ /* 0x000fda0003fce808 */
[----:B------:R-:W-:Y:S05]  /*2cf0*/  @P6 BRA `(.L_x_1150) ;  /* 0x0000000000646947 */ /* 0x000fea0003800000 */
        /* <DEDUP_REMOVED lines=14> */
.L_x_1152:
[----:B------:R-:W-:Y:S02]  /*2de0*/  ULDC UR6, c[0x0][0x9e4] ;  /* 0x0002790000067ab9 */ /* 0x000fe40000000800 */
[----:B------:R-:W-:-:S05]  /*2df0*/  IMAD.U32 R14, RZ, RZ, UR6 ;  /* 0x00000006ff0e7e24 */ /* 0x000fca000f8e00ff */
[----:B------:R-:W-:-:S13]  /*2e00*/  ISETP.NE.AND P6, PT, R14, 0x1, PT ;  /* 0x000000010e00780c */ /* 0x000fda0003fc5270 */
[----:B------:R-:W1:Y:S02]  /*2e10*/  @P6 LDC.64 R70, c[0x0][0x9e8] ;  /* 0x00027a00ff466b82 */ /* 0x000e640000000a00 */
[----:B-1----:R-:W-:-:S05]  /*2e20*/  @P6 IMAD.HI.U32 R4, R5, R70, RZ ;  /* 0x0000004605046227 */ /* 0x002fca00078e00ff */
[----:B------:R-:W-:-:S07]  /*2e30*/  @P6 SHF.R.U32.HI R5, RZ, R71, R4 ;  /* 0x00000047ff056219 */ /* 0x000fce0000011604 */
.L_x_1153:
[----:B------:R-:W-:Y:S05]  /*2e40*/  BSYNC B0 ;  /* 0x0000000000007941 */ /* 0x000fea0003800000 */
.L_x_1151:
[----:B------:R-:W-:-:S04]  /*2e50*/  IMAD R5, R5, R14, -R12 ;  /* 0x0000000e05057224 */ /* 0x000fc800078e0a0c */
[----:B------:R-:W-:-:S05]  /*2e60*/  IMAD R5, R2, -0x2, R5 ;  /* 0xfffffffe02057824 */ /* 0x000fca00078e0205 */
[----:B------:R-:W-:Y:S02]  /*2e70*/  VIADDMNMX R3, R5, R14, R3, PT ;  /* 0x0000000e05037246 */ /* 0x000fe40003800103 */
[----:B------:R-:W-:-:S07]  /*2e80*/  VIMNMX R8, R8, R5, !PT ;  /* 0x0000000508087248 */ /* 0x000fce0007fe0100 */
.L_x_1150:
[----:B------:R-:W-:Y:S02]  /*2e90*/  ISETP.GT.AND P1, PT, R8, 0x1, !P1 ;  /* 0x000000010800780c */ /* 0x000fe40004f24270 */
[----:B------:R-:W-:Y:S02]  /*2ea0*/  FMNMX.FTZ R4, R21, R25, !PT ;  /* 0x0000001915047209 */ /* 0x000fe40007810000 */
[----:B------:R-:W-:Y:S02]  /*2eb0*/  ISETP.LT.OR P1, PT, R3, 0x2, P1 ;  /* 0x000000020300780c */ /* 0x000fe40000f21670 */
[----:B------:R-:W-:Y:S02]  /*2ec0*/  FMNMX.FTZ R4, R57, R4, !PT ;  /* 0x0000000439047209 */ /* 0x000fe40007810000 */
[----:B------:R-:W-:Y:S02]  /*2ed0*/  FSEL R27, R27, -INF , !P1 ;  /* 0xff8000001b1b7808 */ /* 0x000fe40004800000 */
[----:B------:R-:W-:-:S02]  /*2ee0*/  ISETP.NE.AND P1, PT, R56, RZ, PT ;  /* 0x000000ff3800720c */ /* 0x000fc40003f25270 */
[----:B------:R-:W-:Y:S02]  /*2ef0*/  FMNMX.FTZ R4, R29, R4, !PT ;  /* 0x000000041d047209 */ /* 0x000fe40007810000 */
[----:B------:R-:W-:Y:S02]  /*2f00*/  ISETP.GT.AND P1, PT, R8, 0x9, !P1 ;  /* 0x000000090800780c */ /* 0x000fe40004f24270 */
[----:B------:R-:W-:Y:S02]  /*2f10*/  FMNMX.FTZ R4, R59, R4, !PT ;  /* 0x000000043b047209 */ /* 0x000fe40007810000 */
[----:B------:R-:W-:Y:S02]  /*2f20*/  ISETP.LT.OR P1, PT, R3, 0xa, P1 ;  /* 0x0000000a0300780c */ /* 0x000fe40000f21670 */
[----:B------:R-:W-:Y:S02]  /*2f30*/  FMNMX.FTZ R4, R33, R4, !PT ;  /* 0x0000000421047209 */ /* 0x000fe40007810000 */
[----:B------:R-:W-:-:S02]  /*2f40*/  FSEL R31, R31, -INF , !P1 ;  /* 0xff8000001f1f7808 */ /* 0x000fc40004800000 */
[----:B------:R-:W-:Y:S02]  /*2f50*/  ISETP.NE.AND P1, PT, R58, RZ, PT ;  /* 0x000000ff3a00720c */ /* 0x000fe40003f25270 */
[----:B------:R-:W-:Y:S02]  /*2f60*/  FMNMX.FTZ R4, R61, R4, !PT ;  /* 0x000000043d047209 */ /* 0x000fe40007810000 */
[----:B------:R-:W-:Y:S02]  /*2f70*/  ISETP.GT.AND P1, PT, R8, 0x10, !P1 ;  /* 0x000000100800780c */ /* 0x000fe40004f24270 */
[----:B------:R-:W-:Y:S02]  /*2f80*/  FMNMX.FTZ R4, R37, R4, !PT ;  /* 0x0000000425047209 */ /* 0x000fe40007810000 */
[----:B------:R-:W-:Y:S02]  /*2f90*/  ISETP.LT.OR P1, PT, R3, 0x11, P1 ;  /* 0x000000110300780c */ /* 0x000fe40000f21670 */
[----:B------:R-:W-:-:S02]  /*2fa0*/  FMNMX.FTZ R4, R63, R4, !PT ;  /* 0x000000043f047209 */ /* 0x000fc40007810000 */
[----:B------:R-:W-:Y:S02]  /*2fb0*/  FSEL R34, R34, -INF , !P1 ;  /* 0xff80000022227808 */ /* 0x000fe40004800000 */
[----:B------:R-:W-:Y:S02]  /*2fc0*/  ISETP.NE.AND P1, PT, R28, RZ, PT ;  /* 0x000000ff1c00720c */ /* 0x000fe40003f25270 */
[----:B------:R-:W-:Y:S02]  /*2fd0*/  FMNMX.FTZ R4, R41, R4, !PT ;  /* 0x0000000429047209 */ /* 0x000fe40007810000 */
[----:B------:R-:W-:Y:S02]  /*2fe0*/  ISETP.GT.AND P1, PT, R8, 0x11, !P1 ;  /* 0x000000110800780c */ /* 0x000fe40004f24270 */
[----:B------:R-:W-:Y:S02]  /*2ff0*/  FMNMX.FTZ R4, R65, R4, !PT ;  /* 0x0000000441047209 */ /* 0x000fe40007810000 */
[----:B------:R-:W-:-:S02]  /*3000*/  ISETP.LT.OR P1, PT, R3, 0x12, P1 ;  /* 0x000000120300780c */ /* 0x000fc40000f21670 */
[----:B------:R-:W-:Y:S02]  /*3010*/  FMNMX.FTZ R4, R45, R4, !PT ;  /* 0x000000042d047209 */ /* 0x000fe40007810000 */
[----:B------:R-:W-:Y:S02]  /*3020*/  FSEL R35, R35, -INF , !P1 ;  /* 0xff80000023237808 */ /* 0x000fe40004800000 */
[----:B------:R-:W-:Y:S02]  /*3030*/  ISETP.NE.AND P1, PT, R32, RZ, PT ;  /* 0x000000ff2000720c */ /* 0x000fe40003f25270 */
[----:B------:R-:W-:Y:S02]  /*3040*/  FMNMX.FTZ R4, R67, R4, !PT ;  /* 0x0000000443047209 */ /* 0x000fe40007810000 */
[----:B------:R-:W-:Y:S02]  /*3050*/  ISETP.GT.AND P1, PT, R8, 0x18, !P1 ;  /* 0x000000180800780c */ /* 0x000fe40004f24270 */
[----:B------:R-:W-:-:S02]  /*3060*/  FMNMX.FTZ R4, R49, R4, !PT ;  /* 0x0000000431047209 */ /* 0x000fc40007810000 */
[----:B------:R-:W-:Y:S02]  /*3070*/  ISETP.LT.OR P1, PT, R3, 0x19, P1 ;  /* 0x000000190300780c */ /* 0x000fe40000f21670 */
[----:B------:R-:W-:Y:S02]  /*3080*/  ISETP.GT.AND P2, PT, R8, 0x8, !P2 ;  /* 0x000000080800780c */ /* 0x000fe40005744270 */
[----:B------:R-:W-:Y:S02]  /*3090*/  FSEL R38, R38, -INF , !P1 ;  /* 0xff80000026267808 */ /* 0x000fe40004800000 */
[----:B------:R-:W-:Y:S02]  /*30a0*/  ISETP.NE.AND P1, PT, R36, RZ, PT ;  /* 0x000000ff2400720c */ /* 0x000fe40003f25270 */
[----:B------:R-:W-:Y:S02]  /*30b0*/  FMNMX.FTZ R4, R69, R4, !PT ;  /* 0x0000000445047209 */ /* 0x000fe40007810000 */
[----:B------:R-:W-:-:S02]  /*30c0*/  ISETP.GT.AND P1, PT, R8, 0x19, !P1 ;  /* 0x000000190800780c */ /* 0x000fc40004f24270 */
[C---:B------:R-:W-:Y:S02]  /*30d0*/  ISETP.LT.OR P2, PT, R3.reuse, 0x9, P2 ;  /* 0x000000090300780c */ /* 0x040fe40001741670 */
[----:B------:R-:W-:Y:S02]  /*30e0*/  ISETP.LT.OR P1, PT, R3, 0x1a, P1 ;  /* 0x0000001a0300780c */ /* 0x000fe40000f21670 */
[----:B------:R-:W-:Y:S02]  /*30f0*/  FMNMX.FTZ R12, R53, R4, !PT ;  /* 0x00000004350c7209 */ /* 0x000fe40007810000 */
[----:B------:R-:W-:Y:S02]  /*3100*/  FSEL R39, R39, -INF , !P1 ;  /* 0xff80000027277808 */ /* 0x000fe40004800000 */
[----:B------:R-:W-:Y:S01]  /*3110*/  ISETP.NE.AND P1, PT, R60, RZ, PT ;  /* 0x000000ff3c00720c */ /* 0x000fe20003f25270 */
[----:B------:R-:W1:Y:S01]  /*3120*/  SHFL.BFLY PT, R5, R12, 0x2, 0x1f ;  /* 0x0c401f000c057f89 */ /* 0x000e6200000e0000 */
[----:B------:R-:W-:-:S02]  /*3130*/  FSEL R30, R30, -INF , !P2 ;  /* 0xff8000001e1e7808 */ /* 0x000fc40005000000 */
[----:B------:R-:W-:Y:S02]  /*3140*/  ISETP.GT.AND P1, PT, R8, 0x20, !P1 ;  /* 0x000000200800780c */ /* 0x000fe40004f24270 */
[----:B------:R-:W-:Y:S02]  /*3150*/  ISETP.NE.AND P2, PT, R40, RZ, PT ;  /* 0x000000ff2800720c */ /* 0x000fe40003f45270 */
[----:B------:R-:W-:Y:S02]  /*3160*/  ISETP.LT.OR P1, PT, R3, 0x21, P1 ;  /* 0x000000210300780c */ /* 0x000fe40000f21670 */
[----:B------:R-:W-:Y:S02]  /*3170*/  ISETP.NE.AND P6, PT, R11, RZ, PT ;  /* 0x000000ff0b00720c */ /* 0x000fe40003fc5270 */
[----:B------:R-:W-:Y:S02]  /*3180*/  FSEL R42, R42, -INF , !P1 ;  /* 0xff8000002a2a7808 */ /* 0x000fe40004800000 */
[----:B------:R-:W-:-:S02]  /*3190*/  ISETP.GT.AND P1, PT, R8, 0x21, !P2 ;  /* 0x000000210800780c */ /* 0x000fc40005724270 */
[----:B------:R-:W-:Y:S02]  /*31a0*/  ISETP.NE.AND P2, PT, R44, RZ, PT ;  /* 0x000000ff2c00720c */ /* 0x000fe40003f45270 */
[----:B------:R-:W-:Y:S02]  /*31b0*/  ISETP.LT.OR P1, PT, R3, 0x22, P1 ;  /* 0x000000220300780c */ /* 0x000fe40000f21670 */
[C---:B------:R-:W-:Y:S02]  /*31c0*/  ISETP.GT.AND P2, PT, R8.reuse, 0x29, !P2 ;  /* 0x000000290800780c */ /* 0x040fe40005744270 */
[----:B------:R-:W-:Y:S02]  /*31d0*/  FSEL R43, R43, -INF , !P1 ;  /* 0xff8000002b2b7808 */ /* 0x000fe40004800000 */
[----:B------:R-:W-:Y:S02]  /*31e0*/  ISETP.GT.AND P1, PT, R8, RZ, !P6 ;  /* 0x000000ff0800720c */ /* 0x000fe40007724270 */
[----:B-1----:R-:W-:Y:S01]  /*31f0*/  FMNMX.FTZ R13, R12, R5, !PT ;  /* 0x000000050c0d7209 */ /* 0x002fe20007810000 */
[----:B------:R-:W-:Y:S01]  /*3200*/  IMAD.U32 R12, RZ, RZ, UR40 ;  /* 0x00000028ff0c7e24 */ /* 0x000fe2000f8e00ff */
[----:B------:R-:W-:-:S02]  /*3210*/  ISETP.LT.OR P1, PT, R3, 0x1, P1 ;  /* 0x000000010300780c */ /* 0x000fc40000f21670 */
[----:B------:R-:W-:Y:S01]  /*3220*/  ISETP.GT.AND P3, PT, R8, 0x30, !P3 ;  /* 0x000000300800780c */ /* 0x000fe20005f64270 */
[----:B------:R-:W1:Y:S01]  /*3230*/  SHFL.BFLY PT, R14, R13, 0x1, 0x1f ;  /* 0x0c201f000d0e7f89 */ /* 0x000e6200000e0000 */
[----:B------:R-:W-:Y:S02]  /*3240*/  FSEL R26, R26, -INF , !P1 ;  /* 0xff8000001a1a7808 */ /* 0x000fe40004800000 */
[----:B------:R-:W-:Y:S02]  /*3250*/  ISETP.NE.AND P1, PT, R62, RZ, PT ;  /* 0x000000ff3e00720c */ /* 0x000fe40003f25270 */
[----:B------:R-:W-:Y:S02]  /*3260*/  FMNMX.FTZ R5, R26, R27, !PT ;  /* 0x0000001b1a057209 */ /* 0x000fe40007810000 */
[----:B------:R-:W-:Y:S02]  /*3270*/  ISETP.GT.AND P1, PT, R8, 0x28, !P1 ;  /* 0x000000280800780c */ /* 0x000fe40004f24270 */
[----:B------:R-:W-:-:S02]  /*3280*/  FMNMX.FTZ R4, R30, R5, !PT ;  /* 0x000000051e047209 */ /* 0x000fc40007810000 */
[----:B------:R-:W-:Y:S02]  /*3290*/  ISETP.LT.OR P1, PT, R3, 0x29, P1 ;  /* 0x000000290300780c */ /* 0x000fe40000f21670 */
[----:B------:R-:W-:Y:S02]  /*32a0*/  FMNMX.FTZ R5, R31, R4, !PT ;  /* 0x000000041f057209 */ /* 0x000fe40007810000 */
[----:B------:R-:W-:Y:S02]  /*32b0*/  FSEL R46, R46, -INF , !P1 ;  /* 0xff8000002e2e7808 */ /* 0x000fe40004800000 */
[----:B------:R-:W-:Y:S02]  /*32c0*/  FMNMX.FTZ R4, R34, R5, !PT ;  /* 0x0000000522047209 */ /* 0x000fe40007810000 */
[----:B------:R-:W-:Y:S02]  /*32d0*/  ISETP.LT.OR P2, PT, R3, 0x2a, P2 ;  /* 0x0000002a0300780c */ /* 0x000fe40001741670 */
[----:B------:R-:W-:-:S02]  /*32e0*/  FMNMX.FTZ R11, R35, R4, !PT ;  /* 0x00000004230b7209 */ /* 0x000fc40007810000 */
[----:B------:R-:W-:Y:S02]  /*32f0*/  ISETP.GT.AND P4, PT, R8, 0x31, !P4 ;  /* 0x000000310800780c */ /* 0x000fe40006784270 */
[----:B------:R-:W-:Y:S02]  /*3300*/  FMNMX.FTZ R4, R38, R11, !PT ;  /* 0x0000000b26047209 */ /* 0x000fe40007810000 */
[----:B-1----:R-:W-:Y:S02]  /*3310*/  FMNMX.FTZ R5, R13, R14, !PT ;  /* 0x0000000e0d057209 */ /* 0x002fe40007810000 */
[----:B------:R-:W-:Y:S02]  /*3320*/  FMNMX.FTZ R11, R39, R4, !PT ;  /* 0x00000004270b7209 */ /* 0x000fe40007810000 */
[----:B------:R-:W-:Y:S01]  /*3330*/  ISETP.LT.OR P3, PT, R3, 0x31, P3 ;  /* 0x000000310300780c */ /* 0x000fe20001f61670 */
[----:B------:R-:W-:-:S01]  /*3340*/  FFMA.FTZ R12, R5, R12, -8 ;  /* 0xc1000000050c7423 */ /* 0x000fc2000001000c */
[----:B------:R-:W-:-:S02]  /*3350*/  FMNMX.FTZ R4, R42, R11, !PT ;  /* 0x0000000b2a047209 */ /* 0x000fc40007810000 */
[----:B------:R-:W-:Y:S02]  /*3360*/  FSEL R47, R47, -INF , !P2 ;  /* 0xff8000002f2f7808 */ /* 0x000fe40005000000 */
[----:B------:R-:W-:Y:S02]  /*3370*/  FMNMX.FTZ R11, R43, R4, !PT ;  /* 0x000000042b0b7209 */ /* 0x000fe40007810000 */
[----:B------:R-:W-:Y:S02]  /*3380*/  FSETP.NEU.FTZ.AND P1, PT, R5, -INF , PT ;  /* 0xff8000000500780b */ /* 0x000fe40003f3d000 */
[----:B------:R-:W-:Y:S02]  /*3390*/  FMNMX.FTZ R4, R46, R11, !PT ;  /* 0x0000000b2e047209 */ /* 0x000fe40007810000 */
[----:B------:R-:W-:Y:S02]  /*33a0*/  ISETP.NE.AND P6, PT, R20, RZ, PT ;  /* 0x000000ff1400720c */ /* 0x000fe40003fc5270 */
[----:B------:R-:W-:-:S02]  /*33b0*/  ISETP.GT.AND P5, PT, R8, 0x38, !P5 ;  /* 0x000000380800780c */ /* 0x000fc40006fa4270 */
[----:B------:R-:W-:Y:S02]  /*33c0*/  ISETP.LT.OR P4, PT, R3, 0x32, P4 ;  /* 0x000000320300780c */ /* 0x000fe40002781670 */
[----:B------:R-:W-:Y:S02]  /*33d0*/  FSEL R50, R50, -INF , !P3 ;  /* 0xff80000032327808 */ /* 0x000fe40005800000 */
[----:B------:R-:W-:Y:S02]  /*33e0*/  FMNMX.FTZ R11, R47, R4, !PT ;  /* 0x000000042f0b7209 */ /* 0x000fe40007810000 */
[----:B------:R-:W-:Y:S02]  /*33f0*/  FSEL R12, R12, RZ, P1 ;  /* 0x000000ff0c0c7208 */ /* 0x000fe40000800000 */
[----:B------:R-:W-:Y:S02]  /*3400*/  ISETP.GT.AND P1, PT, R8, 0x39, !P6 ;  /* 0x000000390800780c */ /* 0x000fe40007724270 */
[----:B------:R-:W-:Y:S01]  /*3410*/  ISETP.LT.OR P5, PT, R3, 0x39, P5 ;  /* 0x000000390300780c */ /* 0x000fe20002fa1670 */
[----:B------:R-:W-:-:S01]  /*3420*/  FFMA.FTZ R8, R21, UR40, -R12 ;  /* 0x0000002815087c23 */ /* 0x000fc2000801080c */
[----:B------:R-:W-:Y:S01]  /*3430*/  FSEL R51, R51, -INF , !P4 ;  /* 0xff80000033337808 */ /* 0x000fe20006000000 */
[----:B------:R-:W-:-:S01]  /*3440*/  FFMA.FTZ R24, R37, UR40, -R12 ;  /* 0x0000002825187c23 */ /* 0x000fc2000801080c */
[----:B------:R-:W-:Y:S01]  /*3450*/  FMNMX.FTZ R4, R50, R11, !PT ;  /* 0x0000000b32047209 */ /* 0x000fe20007810000 */
[----:B------:R1:W-:Y:S01]  /*3460*/  MUFU.EX2 R152, R8 ;  /* 0x0000000800987308 */ /* 0x0003e20000000800 */
[----:B------:R-:W-:Y:S01]  /*3470*/  ISETP.LT.OR P1, PT, R3, 0x3a, P1 ;  /* 0x0000003a0300780c */ /* 0x000fe20000f21670 */
[----:B------:R-:W-:Y:S01]  /*3480*/  IMAD.U32 R37, RZ, RZ, UR40 ;  /* 0x00000028ff257e24 */ /* 0x000fe2000f8e00ff */
[----:B------:R-:W-:Y:S01]  /*3490*/  FSEL R54, R54, -INF , !P5 ;  /* 0xff80000036367808 */ /* 0x000fe20006800000 */
[--C-:B------:R-:W-:Y:S01]  /*34a0*/  FFMA.FTZ R13, R25, UR40, -R12.reuse ;  /* 0x00000028190d7c23 */ /* 0x100fe2000801080c */
[----:B------:R-:W-:Y:S01]  /*34b0*/  FMNMX.FTZ R3, R51, R4, !PT ;  /* 0x0000000433037209 */ /* 0x000fe20007810000 */
[--C-:B------:R-:W-:Y:S01]  /*34c0*/  FFMA.FTZ R14, R29, UR40, -R12.reuse ;  /* 0x000000281d0e7c23 */ /* 0x100fe2000801080c */
[----:B------:R-:W-:Y:S01]  /*34d0*/  FSEL R55, R55, -INF , !P1 ;  /* 0xff80000037377808 */ /* 0x000fe20004800000 */
[--C-:B------:R-:W-:Y:S01]  /*34e0*/  FFMA.FTZ R15, R59, UR40, -R12.reuse ;  /* 0x000000283b0f7c23 */ /* 0x100fe2000801080c */
[----:B------:R-:W-:Y:S01]  /*34f0*/  FMNMX.FTZ R4, R54, R3, !PT ;  /* 0x0000000336047209 */ /* 0x000fe20007810000 */
[--C-:B-1----:R-:W-:Y:S01]  /*3500*/  FFMA.FTZ R8, R57, UR40, -R12.reuse ;  /* 0x0000002839087c23 */ /* 0x102fe2000801080c */
[----:B------:R-:W1:Y:S01]  /*3510*/  MUFU.EX2 R13, R13 ;  /* 0x0000000d000d7308 */ /* 0x000e620000000800 */
[----:B------:R-:W-:-:S01]  /*3520*/  FFMA.FTZ R20, R33, UR40, -R12 ;  /* 0x0000002821147c23 */ /* 0x000fc2000801080c */
[----:B------:R-:W-:Y:S01]  /*3530*/  FMNMX.FTZ R4, R55, R4, !PT ;  /* 0x0000000437047209 */ /* 0x000fe20007810000 */
[----:B------:R-:W-:-:S01]  /*3540*/  FFMA.FTZ R21, R61, UR40, -R12 ;  /* 0x000000283d157c23 */ /* 0x000fc2000801080c */
[--C-:B------:R-:W-:Y:S01]  /*3550*/  FFMA.FTZ R25, R63, UR40, -R12.reuse ;  /* 0x000000283f197c23 */ /* 0x100fe2000801080c */
[----:B------:R-:W-:-:S01]  /*3560*/  FFMA.FTZ R28, R65, UR40, -R12 ;  /* 0x00000028411c7c23 */ /* 0x000fc2000801080c */
[--C-:B------:R-:W-:Y:S01]  /*3570*/  FFMA.FTZ R29, R45, UR40, -R12.reuse ;  /* 0x000000282d1d7c23 */ /* 0x100fe2000801080c */
[----:B------:R-:W3:Y:S01]  /*3580*/  SHFL.BFLY PT, R3, R4, 0x2, 0x1f ;  /* 0x0c401f0004037f89 */ /* 0x000ee200000e0000 */
[----:B------:R-:W4:Y:S01]  /*3590*/  MUFU.EX2 R11, R8 ;  /* 0x00000008000b7308 */ /* 0x000f220000000800 */
[----:B------:R-:W-:-:S01]  /*35a0*/  FFMA.FTZ R32, R67, UR40, -R12 ;  /* 0x0000002843207c23 */ /* 0x000fc2000801080c */
[----:B------:R-:W-:-:S06]  /*35b0*/  FFMA.FTZ R33, R49, UR40, -R12 ;  /* 0x0000002831217c23 */ /* 0x000fcc000801080c */
[----:B------:R-:W5:Y:S01]  /*35c0*/  MUFU.EX2 R14, R14 ;  /* 0x0000000e000e7308 */ /* 0x000f620000000800 */
[----:B-1----:R-:W-:-:S07]  /*35d0*/  FADD.FTZ R36, R152, R13 ;  /* 0x0000000d98247221 */ /* 0x002fce0000010000 */
[----:B------:R-:W1:Y:S01]  /*35e0*/  MUFU.EX2 R15, R15 ;  /* 0x0000000f000f7308 */ /* 0x000e620000000800 */
[----:B---3--:R-:W-:Y:S01]  /*35f0*/  FMNMX.FTZ R3, R4, R3, !PT ;  /* 0x0000000304037209 */ /* 0x008fe20007810000 */
[----:B------:R-:W-:-:S06]  /*3600*/  FFMA.FTZ R4, R41, UR40, -R12 ;  /* 0x0000002829047c23 */ /* 0x000fcc000801080c */
[----:B------:R-:W3:Y:S01]  /*3610*/  MUFU.EX2 R20, R20 ;  /* 0x0000001400147308 */ /* 0x000ee20000000800 */
[----:B----4-:R-:W-:-:S01]  /*3620*/  FADD.FTZ R41, R11, R36 ;  /* 0x000000240b297221 */ /* 0x010fc20000010000 */
[----:B------:R-:W4:Y:S03]  /*3630*/  SHFL.BFLY PT, R8, R3, 0x1, 0x1f ;  /* 0x0c201f0003087f89 */ /* 0x000f2600000e0000 */
[----:B-----5:R-:W-:-:S03]  /*3640*/  FADD.FTZ R40, R14, R41 ;  /* 0x000000290e287221 */ /* 0x020fc60000010000 */
[----:B------:R5:W-:Y:S01]  /*3650*/  MUFU.EX2 R156, R4 ;  /* 0x00000004009c7308 */ /* 0x000be20000000800 */
[----:B-1----:R-:W-:-:S07]  /*3660*/  FADD.FTZ R41, R15, R40 ;  /* 0x000000280f297221 */ /* 0x002fce0000010000 */
[----:B------:R-:W1:Y:S01]  /*3670*/  MUFU.EX2 R21, R21 ;  /* 0x0000001500157308 */ /* 0x000e620000000800 */
[----:B---3--:R-:W-:-:S07]  /*3680*/  FADD.FTZ R40, R20, R41 ;  /* 0x0000002914287221 */ /* 0x008fce0000010000 */
[----:B------:R-:W3:Y:S01]  /*3690*/  MUFU.EX2 R24, R24 ;  /* 0x0000001800187308 */ /* 0x000ee20000000800 */
[----:B----4-:R-:W-:Y:S01]  /*36a0*/  FMNMX.FTZ R8, R3, R8, !PT ;  /* 0x0000000803087209 */ /* 0x010fe20007810000 */
[--C-:B------:R-:W-:Y:S01]  /*36b0*/  FFMA.FTZ R3, R69, UR40, -R12.reuse ;  /* 0x0000002845037c23 */ /* 0x100fe2000801080c */
[----:B------:R-:W-:-:S02]  /*36c0*/  FFMA.FTZ R12, R53, UR40, -R12 ;  /* 0x00000028350c7c23 */ /* 0x000fc4000801080c */
[C---:B------:R-:W-:Y:S01]  /*36d0*/  FSETP.NEU.FTZ.AND P1, PT, R8.reuse, -INF , PT ;  /* 0xff8000000800780b */ /* 0x040fe20003f3d000 */
[----:B-----5:R-:W-:-:S02]  /*36e0*/  FFMA.FTZ R4, R8, R37, -8 ;  /* 0xc100000008047423 */ /* 0x020fc40000010025 */
[----:B------:R-:W4:Y:S01]  /*36f0*/  MUFU.EX2 R25, R25 ;  /* 0x0000001900197308 */ /* 0x000f220000000800 */
[----:B-1----:R-:W-:-:S02]  /*3700*/  FADD.FTZ R41, R21, R40 ;  /* 0x0000002815297221 */ /* 0x002fc40000010000 */
        /* <DEDUP_REMOVED lines=17> */
[----:B------:R-:W1:Y:S01]  /*3820*/  MUFU.EX2 R27, R27 ;  /* 0x0000001b001b7308 */ /* 0x000e620000000800 */
[----:B---3--:R-:W-:-:S01]  /*3830*/  FADD.FTZ R40, R24, R41 ;  /* 0x0000002918287221 */ /* 0x008fc20000010000 */
[--C-:B------:R-:W-:Y:S01]  /*3840*/  FFMA.FTZ R54, R54, UR40, -R4.reuse ;  /* 0x0000002836367c23 */ /* 0x100fe20008010804 */
[----:B------:R-:W-:-:S01]  /*3850*/  FFMA.FTZ R4, R55, UR40, -R4 ;  /* 0x0000002837047c23 */ /* 0x000fc20008010804 */
[----:B------:R-:W-:Y:S01]  /*3860*/  F2FP.SATFINITE.E4M3.F32.PACK_AB_MERGE_C R154, R24, R21, RZ ;  /* 0x00000015189a723e */ /* 0x000fe200048070ff */
[----:B----4-:R-:W-:-:S03]  /*3870*/  FADD.FTZ R41, R25, R40 ;  /* 0x0000002819297221 */ /* 0x010fc60000010000 */
[----:B------:R-:W3:Y:S01]  /*3880*/  MUFU.EX2 R30, R30 ;  /* 0x0000001e001e7308 */ /* 0x000ee20000000800 */
[----:B------:R-:W-:-:S01]  /*3890*/  FADD.FTZ R41, R156, R41 ;  /* 0x000000299c297221 */ /* 0x000fc20000010000 */
[----:B------:R-:W-:-:S06]  /*38a0*/  F2FP.SATFINITE.E4M3.F32.PACK_AB_MERGE_C R154, R20, R15, R154 ;  /* 0x0000000f149a723e */ /* 0x000fcc000480709a */
[----:B------:R-:W4:Y:S01]  /*38b0*/  MUFU.EX2 R31, R31 ;  /* 0x0000001f001f7308 */ /* 0x000f220000000800 */
[----:B-1----:R-:W-:-:S07]  /*38c0*/  FADD.FTZ R37, R26, R27 ;  /* 0x0000001b1a257221 */ /* 0x002fce0000010000 */
[----:B------:R-:W1:Y:S01]  /*38d0*/  MUFU.EX2 R34, R34 ;  /* 0x0000002200227308 */ /* 0x000e620000000800 */
[----:B---3--:R-:W-:-:S07]  /*38e0*/  FADD.FTZ R36, R30, R37 ;  /* 0x000000251e247221 */ /* 0x008fce0000010000 */
[----:B------:R-:W3:Y:S01]  /*38f0*/  MUFU.EX2 R35, R35 ;  /* 0x0000002300237308 */ /* 0x000ee20000000800 */
[----:B----4-:R-:W-:-:S01]  /*3900*/  FADD.FTZ R37, R31, R36 ;  /* 0x000000241f257221 */ /* 0x010fc20000010000 */
[----:B------:R-:W-:-:S04]  /*3910*/  F2FP.SATFINITE.E4M3.F32.PACK_AB_MERGE_C R30, R31, R30, RZ ;  /* 0x0000001e1f1e723e */ /* 0x000fc800048070ff */
[----:B------:R-:W-:Y:S02]  /*3920*/  F2FP.SATFINITE.E4M3.F32.PACK_AB_MERGE_C R153, R27, R26, R30 ;  /* 0x0000001a1b99723e */ /* 0x000fe4000480701e */
[----:B------:R-:W4:Y:S01]  /*3930*/  MUFU.EX2 R38, R38 ;  /* 0x0000002600267308 */ /* 0x000f220000000800 */
[----:B-1----:R-:W-:-:S07]  /*3940*/  FADD.FTZ R36, R34, R37 ;  /* 0x0000002522247221 */ /* 0x002fce0000010000 */
[----:B------:R-:W1:Y:S01]  /*3950*/  MUFU.EX2 R39, R39 ;  /* 0x0000002700277308 */ /* 0x000e620000000800 */
[----:B---3--:R-:W-:-:S07]  /*3960*/  FADD.FTZ R37, R35, R36 ;  /* 0x0000002423257221 */ /* 0x008fce0000010000 */
[----:B------:R-:W3:Y:S01]  /*3970*/  MUFU.EX2 R42, R42 ;  /* 0x0000002a002a7308 */ /* 0x000ee20000000800 */
[----:B----4-:R-:W-:-:S07]  /*3980*/  FADD.FTZ R36, R38, R37 ;  /* 0x0000002526247221 */ /* 0x010fce0000010000 */
[----:B------:R-:W4:Y:S01]  /*3990*/  MUFU.EX2 R43, R43 ;  /* 0x0000002b002b7308 */ /* 0x000f220000000800 */
[----:B-1----:R-:W-:-:S01]  /*39a0*/  FADD.FTZ R37, R39, R36 ;  /* 0x0000002427257221 */ /* 0x002fc20000010000 */
[----:B------:R-:W-:-:S04]  /*39b0*/  F2FP.SATFINITE.E4M3.F32.PACK_AB_MERGE_C R38, R39, R38, RZ ;  /* 0x000000262726723e */ /* 0x000fc800048070ff */
[----:B------:R-:W-:Y:S02]  /*39c0*/  F2FP.SATFINITE.E4M3.F32.PACK_AB_MERGE_C R155, R35, R34, R38 ;  /* 0x00000022239b723e */ /* 0x000fe40004807026 */
[----:B------:R-:W1:Y:S01]  /*39d0*/  MUFU.EX2 R46, R46 ;  /* 0x0000002e002e7308 */ /* 0x000e620000000800 */
[----:B---3--:R-:W-:-:S07]  /*39e0*/  FADD.FTZ R36, R42, R37 ;  /* 0x000000252a247221 */ /* 0x008fce0000010000 */
[----:B------:R-:W3:Y:S01]  /*39f0*/  MUFU.EX2 R47, R47 ;  /* 0x0000002f002f7308 */ /* 0x000ee20000000800 */
[----:B----4-:R-:W-:-:S01]  /*3a00*/  FADD.FTZ R37, R43, R36 ;  /* 0x000000242b257221 */ /* 0x010fc20000010000 */
[----:B------:R-:W-:-:S06]  /*3a10*/  FADD.FTZ R36, R28, R41 ;  /* 0x000000291c247221 */ /* 0x000fcc0000010000 */
[----:B------:R-:W4:Y:S01]  /*3a20*/  MUFU.EX2 R29, R29 ;  /* 0x0000001d001d7308 */ /* 0x000f220000000800 */
[----:B-1----:R-:W-:-:S07]  /*3a30*/  FADD.FTZ R40, R46, R37 ;  /* 0x000000252e287221 */ /* 0x002fce0000010000 */
[----:B------:R-:W1:Y:S01]  /*3a40*/  MUFU.EX2 R50, R50 ;  /* 0x0000003200327308 */ /* 0x000e620000000800 */
[----:B---3--:R-:W-:-:S01]  /*3a50*/  FADD.FTZ R45, R47, R40 ;  /* 0x000000282f2d7221 */ /* 0x008fc20000010000 */
[----:B------:R-:W-:-:S04]  /*3a60*/  F2FP.SATFINITE.E4M3.F32.PACK_AB_MERGE_C R46, R47, R46, RZ ;  /* 0x0000002e2f2e723e */ /* 0x000fc800048070ff */
[----:B------:R-:W-:Y:S02]  /*3a70*/  F2FP.SATFINITE.E4M3.F32.PACK_AB_MERGE_C R157, R43, R42, R46 ;  /* 0x0000002a2b9d723e */ /* 0x000fe4000480702e */
[----:B------:R-:W3:Y:S01]  /*3a80*/  MUFU.EX2 R32, R32 ;  /* 0x0000002000207308 */ /* 0x000ee20000000800 */
[----:B----4-:R-:W-:-:S01]  /*3a90*/  FADD.FTZ R41, R29, R36 ;  /* 0x000000241d297221 */ /* 0x010fc20000010000 */
[----:B------:R-:W-:Y:S02]  /*3aa0*/  F2FP.SATFINITE.E4M3.F32.PACK_AB_MERGE_C R36, R14, R11, RZ ;  /* 0x0000000b0e24723e */ /* 0x000fe400048070ff */
[----:B------:R-:W-:Y:S02]  /*3ab0*/  F2FP.SATFINITE.E4M3.F32.PACK_AB_MERGE_C R28, R29, R28, RZ ;  /* 0x0000001c1d1c723e */ /* 0x000fe400048070ff */
[----:B------:R-:W-:Y:S02]  /*3ac0*/  F2FP.SATFINITE.E4M3.F32.PACK_AB_MERGE_C R152, R13, R152, R36 ;  /* 0x000000980d98723e */ /* 0x000fe40004807024 */
[----:B------:R-:W4:Y:S01]  /*3ad0*/  MUFU.EX2 R51, R51 ;  /* 0x0000003300337308 */ /* 0x000f220000000800 */
[----:B-1----:R-:W-:-:S01]  /*3ae0*/  FADD.FTZ R24, R50, R45 ;  /* 0x0000002d32187221 */ /* 0x002fc20000010000 */
[----:B------:R-:W-:-:S06]  /*3af0*/  F2FP.SATFINITE.E4M3.F32.PACK_AB_MERGE_C R156, R156, R25, R28 ;  /* 0x000000199c9c723e */ /* 0x000fcc000480701c */
[----:B------:R-:W1:Y:S01]  /*3b00*/  MUFU.EX2 R33, R33 ;  /* 0x0000002100217308 */ /* 0x000e620000000800 */
[----:B---3--:R-:W-:-:S07]  /*3b10*/  FADD.FTZ R14, R32, R41 ;  /* 0x00000029200e7221 */ /* 0x008fce0000010000 */
[----:B------:R-:W-:Y:S01]  /*3b20*/  MUFU.EX2 R54, R54 ;  /* 0x0000003600367308 */ /* 0x000fe20000000800 */
[----:B----4-:R-:W-:-:S07]  /*3b30*/  FADD.FTZ R11, R51, R24 ;  /* 0x00000018330b7221 */ /* 0x010fce0000010000 */
[----:B------:R-:W3:Y:S01]  /*3b40*/  MUFU.EX2 R3, R3 ;  /* 0x0000000300037308 */ /* 0x000ee20000000800 */
[----:B-1----:R-:W-:-:S07]  /*3b50*/  FADD.FTZ R14, R33, R14 ;  /* 0x0000000e210e7221 */ /* 0x002fce0000010000 */
[----:B------:R-:W1:Y:S08]  /*3b60*/  MUFU.EX2 R12, R12 ;  /* 0x0000000c000c7308 */ /* 0x000e700000000800 */
[----:B------:R4:W5:Y:S01]  /*3b70*/  MUFU.EX2 R37, R4 ;  /* 0x0000000400257308 */ /* 0x0009620000000800 */
[----:B---3--:R-:W-:-:S01]  /*3b80*/  FADD.FTZ R21, R3, R14 ;  /* 0x0000000e03157221 */ /* 0x008fc20000010000 */
[----:B----4-:R-:W-:Y:S01]  /*3b90*/  FADD.FTZ R4, R54, R11 ;  /* 0x0000000b36047221 */ /* 0x010fe20000010000 */
[----:B-1----:R-:W-:-:S02]  /*3ba0*/  F2FP.SATFINITE.E4M3.F32.PACK_AB_MERGE_C R158, R12, R3, RZ ;  /* 0x000000030c9e723e */ /* 0x002fc400048070ff */
[----:B------:R-:W-:Y:S02]  /*3bb0*/  FADD.FTZ R3, R12, R21 ;  /* 0x000000150c037221 */ /* 0x000fe40000010000 */
[----:B------:R-:W-:Y:S02]  /*3bc0*/  F2FP.SATFINITE.E4M3.F32.PACK_AB_MERGE_C R158, R33, R32, R158 ;  /* 0x00000020219e723e */ /* 0x000fe4000480709e */
[C---:B-----5:R-:W-:Y:S01]  /*3bd0*/  F2FP.SATFINITE.E4M3.F32.PACK_AB_MERGE_C R54, R37.reuse, R54, RZ ;  /* 0x000000362536723e */ /* 0x060fe200048070ff */
[----:B------:R-:W-:-:S03]  /*3be0*/  FADD.FTZ R4, R37, R4 ;  /* 0x0000000425047221 */ /* 0x000fc60000010000 */
[----:B------:R-:W-:Y:S01]  /*3bf0*/  F2FP.SATFINITE.E4M3.F32.PACK_AB_MERGE_C R159, R51, R50, R54 ;  /* 0x00000032339f723e */ /* 0x000fe20004807036 */
[----:B------:R-:W-:Y:S06]  /*3c00*/  @!P0 BRA `(.L_x_1154) ;  /* 0x0000000000048947 */ /* 0x000fec0003800000 */
[----:B------:R-:W-:Y:S01]  /*3c10*/  BPT.TRAP 0x1 ;  /* 0x000000040000795c */ /* 0x000fe20000300000 */
.L_x_1154:
[----:B------:R1:W3:Y:S01]  /*3c20*/  SYNCS.PHASECHK.TRANS64.TRYWAIT P1, [UR55+0x28450], R10 ;  /* 0x0284500aff0075a7 */ /* 0x0002e20008020177 */
[----:B------:R-:W-:Y:S05]  /*3c30*/  @!P0 BRA `(.L_x_1155) ;  /* 0x0000000000048947 */ /* 0x000fea0003800000 */
[----:B------:R-:W-:Y:S01]  /*3c40*/  BPT.TRAP 0x1 ;  /* 0x000000040000795c */ /* 0x000fe20000300000 */
.L_x_1155:
[----:B---3--:R-:W-:Y:S05]  /*3c50*/  @P1 BRA `(.L_x_1156) ;  /* 0x0000000000081947 */ /* 0x008fea0003800000 */
[----:B------:R-:W3:Y:S02]  /*3c60*/  SYNCS.PHASECHK.TRANS64.TRYWAIT P1, [UR55+0x28450], R10 ;  /* 0x0284500aff0075a7 */ /* 0x000ee40008020177 */
[----:B---3--:R-:W-:Y:S05]  /*3c70*/  @!P1 BRA `(.L_x_1157) ;  /* 0x000000f4008c9947 */ /* 0x008fea0003800000 */
.L_x_1156:
[----:B------:R4:W-:Y:S01]  /*3c80*/  BAR.SYNC.DEFER_BLOCKING R9, 0x100 ;  /* 0x000400090000751d */ /* 0x0009e20000010000 */
[----:B------:R-:W-:-:S04]  /*3c90*/  UIADD3 UR50, UR50, 0x8000, URZ ;  /* 0x0000800032327890 */ /* 0x000fc8000fffe03f */
[----:B------:R-:W-:Y:S01]  /*3ca0*/  USHF.R.U32.HI UR50, URZ, 0x4, UR50 ;  /* 0x000000043f327899 */ /* 0x000fe20008011632 */
[----:B------:R-:W-:-:S03]  /*3cb0*/  UMOV UR7, 0x80000020 ;  /* 0x8000002000077882 */ /* 0x000fc60000000000 */
[----:B------:R-:W-:-:S04]  /*3cc0*/  ULOP3.LUT UR50, UR50, 0x3fff, URZ, 0xc0, !UPT ;  /* 0x00003fff32327892 */ /* 0x000fc8000f8ec03f */
[----:B------:R-:W-:-:S04]  /*3cd0*/  ULOP3.LUT UR50, UR50, 0x10000, URZ, 0xfc, !UPT ;  /* 0x0001000032327892 */ /* 0x000fc8000f8efc3f */
[----:B------:R-:W-:Y:S01]  /*3ce0*/  ULEA UR6, UR43, UR50, 0xa ;  /* 0x000000322b067291 */ /* 0x000fe2000f8e503f */
[----:B------:R-:W-:-:S08]  /*3cf0*/  WARPGROUP.ARRIVE ;  /* 0x00000000000079c5 */ /* 0x000fd00000000000 */
[----:B------:R-:W-:Y:S01]  /*3d00*/  QGMMA.64x256x32.F32.E4M3.E4M3 R24, R152, gdesc[UR4], RZ, !UPT, gsb0 ;  /* 0x03e0000498187df3 */ /* 0x000fe2000c0008ff */
[----:B------:R-:W-:Y:S01]  /*3d10*/  UIADD3 UR6, UR6, 0x2, URZ ;  /* 0x0000000206067890 */ /* 0x000fe2000fffe03f */
[----:B------:R-:W-:Y:S01]  /*3d20*/  UMOV UR7, 0x80000020 ;  /* 0x8000002000077882 */ /* 0x000fe20000000000 */
[----:B------:R-:W-:Y:S02]  /*3d30*/  WARPGROUP.DEPBAR.LE gsb0, 0x0 ;  /* 0x00008000000079c5 */ /* 0x000fe40000010000 */
[----:B------:R-:W-:-:S15]  /*3d40*/  WARPGROUP.ARRIVE ;  /* 0x00000000000079c5 */ /* 0x000fde0000000000 */
[----:B------:R-:W-:-:S08]  /*3d50*/  NOP ;  /* 0x0000000000007918 */ /* 0x000fd00000000000 */
[----:B------:R-:W-:Y:S03]  /*3d60*/  QGMMA.64x256x32.F32.E4M3.E4M3 R24, R156, gdesc[UR4], R24, gsb0 ;  /* 0x03e000049c187df3 */ /* 0x000fe60008000818 */
[----:B------:R-:W-:Y:S02]  /*3d70*/  WARPGROUP.DEPBAR.LE gsb0, 0x0 ;  /* 0x00008000000079c5 */ /* 0x000fe40000010000 */
[----:B----4-:R-:W-:Y:S05]  /*3d80*/  @!P0 BRA `(.L_x_1158) ;  /* 0x0000000000048947 */ /* 0x010fea0003800000 */
[----:B------:R-:W-:Y:S01]  /*3d90*/  BPT.TRAP 0x1 ;  /* 0x000000040000795c */ /* 0x000fe20000300000 */
.L_x_1158:
[----:B------:R-:W-:Y:S01]  /*3da0*/  UISETP.NE.AND UP1, UPT, UR48, URZ, UPT ;  /* 0x0000003f3000728c */ /* 0x000fe2000bf25270 */
[----:B---3--:R-:W-:Y:S01]  /*3db0*/  VIADD R11, R160, 0xfffffffe ;  /* 0xfffffffea00b7836 */ /* 0x008fe20000000000 */
[----:B------:R-:W-:Y:S02]  /*3dc0*/  UISETP.NE.AND UP0, UPT, UR47, URZ, UPT ;  /* 0x0000003f2f00728c */ /* 0x000fe4000bf05270 */
[----:B------:R-:W-:Y:S01]  /*3dd0*/  UIADD3 UR55, UR55, 0x28460, URZ ;  /* 0x0002846037377890 */ /* 0x000fe2000fffe03f */
[----:B------:R-:W-:-:S03]  /*3de0*/  UMOV UR14, UR38 ;  /* 0x00000026000e7c82 */ /* 0x000fc60008000000 */
[----:B------:R-:W-:Y:S01]  /*3df0*/  PLOP3.LUT P1, PT, PT, PT, UP0, 0x40, 0x0 ;  /* 0x000000000000781c */ /* 0x000fe20003f2e808 */
[----:B------:R-:W-:Y:S02]  /*3e00*/  UPRMT UR55, UR51, 0x654, UR55 ;  /* 0x0000065433377896 */ /* 0x000fe40008000037 */
[----:B------:R-:W-:Y:S01]  /*3e10*/  @UP1 ULDC UR6, c[0x0][0x44c] ;  /* 0x0001130000061ab9 */ /* 0x000fe20000000800 */
[----:B------:R-:W-:Y:S01]  /*3e20*/  @UP1 ULDC UR15, c[0x0][0x450] ;  /* 0x00011400000f1ab9 */ /* 0x000fe20000000800 */
[----:B------:R-:W-:-:S04]  /*3e30*/  UIMAD.WIDE.U32 UR6, UR38, UR6, URZ ;  /* 0x00000006260672a5 */ /* 0x000fc8000f8e003f */
[----:B------:R-:W-:Y:S01]  /*3e40*/  @UP1 USHF.R.U32.HI UR14, URZ, UR15, UR7 ;  /* 0x0000000f3f0e1299 */ /* 0x000fe20008011607 */
[----:B------:R-:W-:Y:S03]  /*3e50*/  SYNCS.ARRIVE.TRANS64.RED.A1T0 RZ, [UR55], RZ ;  /* 0x000000ffffff79a7 */ /* 0x000fe60008100437 */
[----:B------:R-:W-:-:S04]  /*3e60*/  UIADD3 UR54, UR54, UR14, URZ ;  /* 0x0000000e36367290 */ /* 0x000fc8000fffe03f */
[----:B------:R-:W-:Y:S01]  /*3e70*/  UIADD3 UR11, UR54, UR11, URZ ;  /* 0x0000000b360b7290 */ /* 0x000fe2000fffe03f */
[----:B------:R-:W-:Y:S11]  /*3e80*/  @P1 BRA `(.L_x_1159) ;  /* 0x00000000004c1947 */ /* 0x000ff60003800000 */
[----:B------:R-:W-:Y:S01]  /*3e90*/  ISETP.LT.AND P1, PT, RZ, UR54, PT ;  /* 0x00000036ff007c0c */ /* 0x000fe2000bf21270 */
[----:B------:R-:W-:-:S12]  /*3ea0*/  UIADD3 UR18, UR54, -0x1, URZ ;  /* 0xffffffff36127890 */ /* 0x000fd8000fffe03f */
[----:B------:R-:W-:Y:S05]  /*3eb0*/  @P1 BRA `(.L_x_1160) ;  /* 0x0000000000201947 */ /* 0x000fea0003800000 */
[----:B------:R-:W-:Y:S01]  /*3ec0*/  ULDC UR19, c[0x0][0x9e4] ;  /* 0x0002790000137ab9 */ /* 0x000fe20000000800 */
[----:B------:R-:W-:Y:S02]  /*3ed0*/  UIADD3 UR18, -UR54, URZ, URZ ;  /* 0x0000003f36127290 */ /* 0x000fe4000fffe13f */
[----:B------:R-:W-:-:S11]  /*3ee0*/  UISETP.NE.AND UP0, UPT, UR19, 0x1, UPT ;  /* 0x000000011300788c */ /* 0x000fd6000bf05270 */
[----:B------:R-:W-:Y:S02]  /*3ef0*/  @UP0 ULDC.64 UR6, c[0x0][0x9e8] ;  /* 0x00027a0000060ab9 */ /* 0x000fe40000000a00 */
[----:B------:R-:W-:-:S04]  /*3f00*/  UIMAD.WIDE.U32 UR14, UR18, UR6, URZ ;  /* 0x00000006120e72a5 */ /* 0x000fc8000f8e003f */
[----:B------:R-:W-:-:S04]  /*3f10*/  @UP0 USHF.R.U32.HI UR18, URZ, UR7, UR15 ;  /* 0x000000073f120299 */ /* 0x000fc8000801160f */
[----:B------:R-:W-:Y:S01]  /*3f20*/  ULOP3.LUT UR18, URZ, UR18, URZ, 0x33, !UPT ;  /* 0x000000123f127292 */ /* 0x000fe2000f8e333f */
[----:B------:R-:W-:Y:S11]  /*3f30*/  BRA `(.L_x_1161) ;  /* 0x0000000000147947 */ /* 0x000ff60003800000 */
.L_x_1160:
[----:B------:R-:W-:Y:S02]  /*3f40*/  ULDC UR19, c[0x0][0x9e4] ;  /* 0x0002790000137ab9 */ /* 0x000fe40000000800 */
[----:B------:R-:W-:-:S11]  /*3f50*/  UISETP.NE.AND UP0, UPT, UR19, 0x1, UPT ;  /* 0x000000011300788c */ /* 0x000fd6000bf05270 */
[----:B------:R-:W-:Y:S02]  /*3f60*/  @UP0 ULDC.64 UR6, c[0x0][0x9e8] ;  /* 0x00027a0000060ab9 */ /* 0x000fe40000000a00 */
[----:B------:R-:W-:-:S04]  /*3f70*/  UIMAD.WIDE.U32 UR14, UR18, UR6, URZ ;  /* 0x00000006120e72a5 */ /* 0x000fc8000f8e003f */
[----:B------:R-:W-:-:S12]  /*3f80*/  @UP0 USHF.R.U32.HI UR18, URZ, UR7, UR15 ;  /* 0x000000073f120299 */ /* 0x000fd8000801160f */
.L_x_1161:
[----:B------:R-:W-:-:S04]  /*3f90*/  UIMAD UR18, UR18, UR19, UR19 ;  /* 0x00000013121272a4 */ /* 0x000fc8000f8e0213 */
[----:B------:R-:W-:-:S04]  /*3fa0*/  UISETP.LT.AND UP0, UPT, UR11, UR18, UPT ;  /* 0x000000120b00728c */ /* 0x000fc8000bf01270 */
[----:B------:R-:W-:-:S12]  /*3fb0*/  USEL UR11, UR11, UR18, UP0 ;  /* 0x000000120b0b7287 */ /* 0x000fd80008000000 */
.L_x_1159:
[----:B------:R-:W-:-:S04]  /*3fc0*/  USHF.R.S32.HI UR6, URZ, 0x1f, UR11 ;  /* 0x0000001f3f067899 */ /* 0x000fc8000801140b */
[----:B------:R-:W-:-:S04]  /*3fd0*/  ULEA.HI UR6, UR6, UR11, URZ, 0x6 ;  /* 0x0000000b06067291 */ /* 0x000fc8000f8f303f */
[----:B------:R-:W-:-:S04]  /*3fe0*/  USHF.R.S32.HI UR6, URZ, 0x6, UR6 ;  /* 0x000000063f067899 */ /* 0x000fc80008011406 */
[----:B------:R-:W-:-:S04]  /*3ff0*/  UISETP.LT.AND UP0, UPT, UR41, UR6, UPT ;  /* 0x000000062900728c */ /* 0x000fc8000bf01270 */
[----:B------:R-:W-:-:S06]  /*4000*/  USEL UR58, UR41, UR6, !UP0 ;  /* 0x00000006293a7287 */ /* 0x000fcc000c000000 */
[----:B------:R-:W-:-:S13]  /*4010*/  ISETP.GE.AND P1, PT, R11, UR58, PT ;  /* 0x0000003a0b007c0c */ /* 0x000fda000bf26270 */
[----:B------:R-:W-:Y:S05]  /*4020*/  @!P1 BRA `(.L_x_1162) ;  /* 0x0000002000f89947 */ /* 0x000fea0003800000 */
[----:B------:R-:W-:Y:S01]  /*4030*/  IMAD.MOV.U32 R13, RZ, RZ, R8 ;  /* 0x000000ffff0d7224 */ /* 0x000fe200078e0008 */
[----:B------:R-:W-:Y:S01]  /*4040*/  ULDC UR51, c[0x0][0x9e4] ;  /* 0x0002790000337ab9 */ /* 0x000fe20000000800 */
[----:B------:R-:W-:Y:S01]  /*4050*/  IMAD.MOV.U32 R12, RZ, RZ, R5 ;  /* 0x000000ffff0c7224 */ /* 0x000fe200078e0005 */
[----:B------:R-:W-:Y:S01]  /*4060*/  ULDC UR54, c[0x0][0x9dc] ;  /* 0x0002770000367ab9 */ /* 0x000fe20000000800 */
[----:B------:R-:W-:-:S05]  /*4070*/  ULDC UR55, c[0x0][0x9e0] ;  /* 0x0002780000377ab9 */ /* 0x000fca0000000800 */
.L_x_1181:
[----:B------:R-:W-:-:S04]  /*4080*/  UIADD3 UR43, UR43, 0x1, URZ ;  /* 0x000000012b2b7890 */ /* 0x000fc8000fffe03f */
[----:B------:R-:W-:-:S04]  /*4090*/  UISETP.NE.AND UP0, UPT, UR43, 0x2, UPT ;  /* 0x000000022b00788c */ /* 0x000fc8000bf05270 */
[----:B------:R-:W-:Y:S02]  /*40a0*/  USEL UR6, URZ, 0x1, UP0 ;  /* 0x000000013f067887 */ /* 0x000fe40008000000 */
[----:B------:R-:W-:Y:S02]  /*40b0*/  USEL UR43, UR43, URZ, UP0 ;  /* 0x0000003f2b2b7287 */ /* 0x000fe40008000000 */
[----:B------:R-:W-:Y:S01]  /*40c0*/  ULOP3.LUT UR44, UR44, UR6, URZ, 0x3c, !UPT ;  /* 0x000000062c2c7292 */ /* 0x000fe2000f8e3c3f */
[----:B------:R-:W-:Y:S11]  /*40d0*/  @!P0 BRA `(.L_x_1163) ;  /* 0x0000000000048947 */ /* 0x000ff60003800000 */
[----:B------:R-:W-:Y:S01]  /*40e0*/  BPT.TRAP 0x1 ;  /* 0x000000040000795c */ /* 0x000fe20000300000 */
.L_x_1163:
[----:B------:R-:W3:Y:S01]  /*40f0*/  S2UR UR57, SR_CgaCtaId ;  /* 0x00000000003979c3 */ /* 0x000ee20000008800 */
[----:B------:R-:W-:Y:S01]  /*4100*/  UMOV UR6, 0x400 ;  /* 0x0000040000067882 */ /* 0x000fe20000000000 */
[----:B01----:R-:W-:-:S05]  /*4110*/  IMAD.U32 R10, RZ, RZ, UR44 ;  /* 0x0000002cff0a7e24 */ /* 0x003fca000f8e00ff */
[----:B------:R-:W-:Y:S01]  /*4120*/  SHF.L.U32 R10, R10, 0x1f, RZ ;  /* 0x0000001f0a0a7819 */ /* 0x000fe200000006ff */
[----:B---3--:R-:W-:-:S04]  /*4130*/  ULEA UR6, UR57, UR6, 0x18 ;  /* 0x0000000639067291 */ /* 0x008fc8000f8ec03f */
[----:B------:R-:W-:-:S09]  /*4140*/  ULEA UR56, UR43, UR6, 0x3 ;  /* 0x000000062b387291 */ /* 0x000fd2000f8e183f */
[----:B------:R0:W1:Y:S01]  /*4150*/  SYNCS.PHASECHK.TRANS64.TRYWAIT P1, [UR56+0x28430], R10 ;  /* 0x0284300aff0075a7 */ /* 0x0000620008020178 */
[----:B------:R-:W-:Y:S05]  /*4160*/  @!P0 BRA `(.L_x_1164) ;  /* 0x0000000000048947 */ /* 0x000fea0003800000 */
[----:B------:R-:W-:Y:S01]  /*4170*/  BPT.TRAP 0x1 ;  /* 0x000000040000795c */ /* 0x000fe20000300000 */
.L_x_1164:
[----:B-1----:R-:W-:Y:S05]  /*4180*/  @P1 BRA `(.L_x_1165) ;  /* 0x0000000000081947 */ /* 0x002fea0003800000 */
[----:B------:R-:W1:Y:S02]  /*4190*/  SYNCS.PHASECHK.TRANS64.TRYWAIT P1, [UR56+0x28430], R10 ;  /* 0x0284300aff0075a7 */ /* 0x000e640008020178 */
[----:B-1----:R-:W-:Y:S05]  /*41a0*/  @!P1 BRA `(.L_x_1166) ;  /* 0x000000f000589947 */ /* 0x002fea0003800000 */
.L_x_1165:
[----:B------:R-:W-:Y:S01]  /*41b0*/  ULEA UR34, UR43, UR49, 0xa ;  /* 0x000000312b227291 */ /* 0x000fe2000f8e503f */
[----:B------:R-:W-:Y:S01]  /*41c0*/  WARPGROUP.ARRIVE ;  /* 0x00000000000079c5 */ /* 0x000fe20000000000 */
[----:B------:R-:W-:Y:S01]  /*41d0*/  UMOV UR35, 0x40000040 ;  /* 0x4000004000237882 */ /* 0x000fe20000000000 */
[----:B------:R-:W-:Y:S01]  /*41e0*/  UMOV UR7, 0x40000040 ;  /* 0x4000004000077882 */ /* 0x000fe20000000000 */
[----:B------:R-:W-:-:S03]  /*41f0*/  UIADD3 UR6, UR34, 0x2, URZ ;  /* 0x0000000222067890 */ /* 0x000fc6000fffe03f */
[----:B--2---:R-:W2:Y:S01]  /*4200*/  S2R R0, SR_TID.X ;  /* 0x0000000000007919 */ /* 0x004ea20000002100 */
[----:B------:R-:W-:Y:S01]  /*4210*/  UIADD3 UR10, UR34, 0x4, URZ ;  /* 0x00000004220a7890 */ /* 0x000fe2000fffe03f */
[----:B------:R-:W-:Y:S01]  /*4220*/  UMOV UR11, 0x40000040 ;  /* 0x40000040000b7882 */ /* 0x000fe20000000000 */
[----:B------:R-:W-:Y:S01]  /*4230*/  QGMMA.64x64x32.F32.E4M3.E4M3 R152, gdesc[UR32], RZ, !UPT, gsb0 ;  /* 0x00e00000209879f3 */ /* 0x000fe2000c0008ff */
        /* <DEDUP_REMOVED lines=10> */
[----:B--2---:R-:W-:-:S04]  /*42e0*/  SHF.R.U32.HI R197, RZ, 0x7, R0 ;  /* 0x00000007ffc57819 */ /* 0x004fc80000011600 */
[----:B------:R-:W-:Y:S01]  /*42f0*/  IADD3 R0, -R197, 0xb, RZ ;  /* 0x0000000bc5007810 */ /* 0x000fe20007ffe1ff */
        /* <DEDUP_REMOVED lines=25> */
.L_x_1167:
[----:B------:R-:W-:Y:S01]  /*4490*/  UISETP.NE.AND UP1, UPT, UR48, URZ, UPT ;  /* 0x0000003f3000728c */ /* 0x000fe2000bf25270 */
[----:B------:R-:W-:Y:S01]  /*44a0*/  VIADD R14, R17, UR38 ;  /* 0x00000026110e7c36 */ /* 0x000fe20008000000 */
[----:B------:R-:W3:Y:S01]  /*44b0*/  LDC R6, c[0x0][0x2f0] ;  /* 0x0000bc00ff067b82 */ /* 0x000ee20000000800 */
[----:B------:R-:W-:Y:S01]  /*44c0*/  UISETP.NE.AND UP0, UPT, UR47, URZ, UPT ;  /* 0x0000003f2f00728c */ /* 0x000fe2000bf05270 */
[----:B------:R-:W-:Y:S02]  /*44d0*/  UMOV UR10, UR54 ;  /* 0x00000036000a7c82 */ /* 0x000fe40008000000 */
[----:B------:R-:W-:Y:S02]  /*44e0*/  PLOP3.LUT P1, PT, PT, PT, UP1, 0x80, 0x0 ;  /* 0x000000000000781c */ /* 0x000fe40003f2f018 */
[----:B------:R-:W-:Y:S02]  /*44f0*/  PLOP3.LUT P2, PT, PT, PT, UP1, 0x80, 0x0 ;  /* 0x000000000000781c */ /* 0x000fe40003f4f018 */
[----:B------:R-:W4:Y:S01]  /*4500*/  LDC R7, c[0x0][0x288] ;  /* 0x0000a200ff077b82 */ /* 0x000f220000000800 */
[----:B------:R-:W-:-:S08]  /*4510*/  @UP1 ULDC UR6, c[0x0][0x44c] ;  /* 0x0001130000061ab9 */ /* 0x000fd00000000800 */
[----:B-1----:R-:W-:Y:S01]  /*4520*/  @P1 IMAD.HI.U32 R5, R14, UR6, RZ ;  /* 0x000000060e051c27 */ /* 0x002fe2000f8e00ff */
[----:B------:R-:W-:Y:S01]  /*4530*/  @UP1 ULDC UR6, c[0x0][0x450] ;  /* 0x0001140000061ab9 */ /* 0x000fe20000000800 */
[----:B------:R-:W-:-:S03]  /*4540*/  PLOP3.LUT P1, PT, PT, PT, UP0, 0x40, 0x0 ;  /* 0x000000000000781c */ /* 0x000fc60003f2e808 */
[----:B------:R-:W-:Y:S01]  /*4550*/  @P2 SHF.R.U32.HI R14, RZ, UR6, R5 ;  /* 0x00000006ff0e2c19 */ /* 0x000fe20008011605 */
[----:B------:R-:W-:Y:S01]  /*4560*/  IMAD.SHL.U32 R5, R11, 0x40, RZ ;  /* 0x000000400b057824 */ /* 0x000fe200078e00ff */
[----:B------:R-:W-:-:S03]  /*4570*/  UIADD3 UR6, UR56, 0x28440, URZ ;  /* 0x0002844038067890 */ /* 0x000fc6000fffe03f */
[----:B------:R-:W1:Y:S01]  /*4580*/  SHFL.IDX PT, R15, R14, RZ, 0x1c1f ;  /* 0x001c1fff0e0f7589 */ /* 0x000e6200000e0000 */
[----:B------:R-:W-:Y:S01]  /*4590*/  IADD3 R9, -R5, 0x1, RZ ;  /* 0x0000000105097810 */ /* 0x000fe20007ffe1ff */
[----:B------:R-:W-:-:S04]  /*45a0*/  UPRMT UR6, UR57, 0x654, UR6 ;  /* 0x0000065439067896 */ /* 0x000fc80008000006 */
[----:B------:R-:W-:-:S04]  /*45b0*/  IMAD R9, R2, -0x2, R9 ;  /* 0xfffffffe02097824 */ /* 0x000fc800078e0209 */
[----:B---3--:R-:W-:Y:S01]  /*45c0*/  IMAD R8, R6, UR39, R9 ;  /* 0x0000002706087c24 */ /* 0x008fe2000f8e0209 */
[----:B------:R-:W-:Y:S01]  /*45d0*/  SYNCS.ARRIVE.TRANS64.RED.A1T0 RZ, [UR6], RZ ;  /* 0x000000ffffff79a7 */ /* 0x000fe20008100406 */
[----:B------:R-:W-:Y:S02]  /*45e0*/  ULOP3.LUT UR6, URZ, UR10, URZ, 0x33, !UPT ;  /* 0x0000000a3f067292 */ /* 0x000fe4000f8e333f */
[----:B----4-:R-:W-:-:S04]  /*45f0*/  IMAD.IADD R8, R8, 0x1, -R7 ;  /* 0x0000000108087824 */ /* 0x010fc800078e0a07 */
[C---:B------:R-:W-:Y:S02]  /*4600*/  VIADD R194, R8.reuse, UR55 ;  /* 0x0000003708c27c36 */ /* 0x040fe40008000000 */
[----:B------:R-:W-:Y:S02]  /*4610*/  VIADD R196, R8, UR6 ;  /* 0x0000000608c47c36 */ /* 0x000fe40008000000 */
[----:B-1----:R-:W-:Y:S02]  /*4620*/  IMAD.IADD R20, R194, 0x1, R15 ;  /* 0x00000001c2147824 */ /* 0x002fe400078e020f */
[----:B------:R-:W-:Y:S01]  /*4630*/  IMAD.IADD R21, R15, 0x1, R196 ;  /* 0x000000010f157824 */ /* 0x000fe200078e02c4 */
[----:B------:R-:W-:Y:S06]  /*4640*/  @P1 BRA `(.L_x_1168) ;  /* 0x00000000005c1947 */ /* 0x000fec0003800000 */
[----:B------:R-:W-:Y:S01]  /*4650*/  IMAD R8, R6, UR39, R15 ;  /* 0x0000002706087c24 */ /* 0x000fe2000f8e020f */
[----:B------:R-:W-:Y:S03]  /*4660*/  BSSY B0, `(.L_x_1169) ;  /* 0x0000011000007945 */ /* 0x000fe60003800000 */
[----:B------:R-:W-:-:S05]  /*4670*/  IMAD.IADD R15, R8, 0x1, -R7 ;  /* 0x00000001080f7824 */ /* 0x000fca00078e0a07 */
[----:B------:R-:W-:-:S13]  /*4680*/  ISETP.GT.AND P1, PT, R15, -0x1, PT ;  /* 0xffffffff0f00780c */ /* 0x000fda0003f24270 */
[----:B------:R-:W-:Y:S05]  /*4690*/  @P1 BRA `(.L_x_1170) ;  /* 0x0000000000201947 */ /* 0x000fea0003800000 */
[----:B------:R-:W-:Y:S01]  /*46a0*/  IMAD.U32 R198, RZ, RZ, UR51 ;  /* 0x00000033ffc67e24 */ /* 0x000fe2000f8e00ff */
[----:B------:R-:W-:-:S04]  /*46b0*/  LOP3.LUT R15, RZ, R15, RZ, 0x33, !PT ;  /* 0x0000000fff0f7212 */ /* 0x000fc800078e33ff */
[----:B------:R-:W-:-:S13]  /*46c0*/  ISETP.NE.AND P1, PT, R198, 0x1, PT ;  /* 0x00000001c600780c */ /* 0x000fda0003f25270 */
[----:B------:R-:W1:Y:S02]  /*46d0*/  @P1 LDC.64 R8, c[0x0][0x9e8] ;  /* 0x00027a00ff081b82 */ /* 0x000e640000000a00 */
[----:B-1----:R-:W-:-:S05]  /*46e0*/  @P1 IMAD.HI.U32 R8, R15, R8, RZ ;  /* 0x000000080f081227 */ /* 0x002fca00078e00ff */
[----:B------:R-:W-:-:S04]  /*46f0*/  @P1 SHF.R.U32.HI R15, RZ, R9, R8 ;  /* 0x00000009ff0f1219 */ /* 0x000fc80000011608 */
[----:B------:R-:W-:Y:S01]  /*4700*/  LOP3.LUT R15, RZ, R15, RZ, 0x33, !PT ;  /* 0x0000000fff0f7212 */ /* 0x000fe200078e33ff */
[----:B------:R-:W-:Y:S06]  /*4710*/  BRA `(.L_x_1171) ;  /* 0x0000000000147947 */ /* 0x000fec0003800000 */
.L_x_1170:
[----:B------:R-:W-:-:S05]  /*4720*/  IMAD.U32 R198, RZ, RZ, UR51 ;  /* 0x00000033ffc67e24 */ /* 0x000fca000f8e00ff */
[----:B------:R-:W-:-:S13]  /*4730*/  ISETP.NE.AND P1, PT, R198, 0x1, PT ;  /* 0x00000001c600780c */ /* 0x000fda0003f25270 */
[----:B------:R-:W1:Y:S02]  /*4740*/  @P1 LDC.64 R8, c[0x0][0x9e8] ;  /* 0x00027a00ff081b82 */ /* 0x000e640000000a00 */
[----:B-1----:R-:W-:-:S05]  /*4750*/  @P1 IMAD.HI.U32 R8, R15, R8, RZ ;  /* 0x000000080f081227 */ /* 0x002fca00078e00ff */
[----:B------:R-:W-:-:S07]  /*4760*/  @P1 SHF.R.U32.HI R15, RZ, R9, R8 ;  /* 0x00000009ff0f1219 */ /* 0x000fce0000011608 */
.L_x_1171:
[----:B------:R-:W-:Y:S05]  /*4770*/  BSYNC B0 ;  /* 0x0000000000007941 */ /* 0x000fea0003800000 */
.L_x_1169:
[----:B------:R-:W-:-:S04]  /*4780*/  IMAD R15, R15, R198, -R5 ;  /* 0x000000c60f0f7224 */ /* 0x000fc800078e0a05 */
[----:B------:R-:W-:-:S05]  /*4790*/  IMAD R15, R2, -0x2, R15 ;  /* 0xfffffffe020f7824 */ /* 0x000fca00078e020f */
[----:B------:R-:W-:Y:S02]  /*47a0*/  VIADDMNMX R20, R15, R198, R20, PT ;  /* 0x000000c60f147246 */ /* 0x000fe40003800114 */
[----:B------:R-:W-:-:S07]  /*47b0*/  VIMNMX R21, R21, R15, !PT ;  /* 0x0000000f15157248 */ /* 0x000fce0007fe0100 */
.L_x_1168:
[----:B------:R-:W-:Y:S01]  /*47c0*/  ISETP.GT.AND P1, PT, R11, -0x1, PT ;  /* 0xffffffff0b00780c */ /* 0x000fe20003f24270 */
[----:B------:R-:W1:Y:S01]  /*47d0*/  SHFL.IDX PT, R9, R14, 0x1, 0x1c1f ;  /* 0x003c1f000e097f89 */ /* 0x000e6200000e0000 */
[----:B------:R-:W-:Y:S02]  /*47e0*/  UISETP.NE.AND UP0, UPT, UR47, URZ, UPT ;  /* 0x0000003f2f00728c */ /* 0x000fe4000bf05270 */
[C---:B------:R-:W-:Y:S02]  /*47f0*/  ISETP.GT.AND P4, PT, R21.reuse, 0x1, P1 ;  /* 0x000000011500780c */ /* 0x040fe40000f84270 */
[----:B------:R-:W-:Y:S02]  /*4800*/  ISETP.GT.AND P5, PT, R21, RZ, P1 ;  /* 0x000000ff1500720c */ /* 0x000fe40000fa4270 */
[C---:B------:R-:W-:Y:S02]  /*4810*/  ISETP.LT.OR P4, PT, R20.reuse, 0x2, P4 ;  /* 0x000000021400780c */ /* 0x040fe40002781670 */
[----:B------:R-:W-:-:S02]  /*4820*/  ISETP.LT.OR P5, PT, R20, 0x1, P5 ;  /* 0x000000011400780c */ /* 0x000fc40002fa1670 */
[----:B------:R-:W-:Y:S02]  /*4830*/  FSEL R153, R153, -INF , !P4 ;  /* 0xff80000099997808 */ /* 0x000fe40006000000 */
[C---:B------:R-:W-:Y:S02]  /*4840*/  ISETP.GT.AND P4, PT, R21.reuse, 0x18, P1 ;  /* 0x000000181500780c */ /* 0x040fe40000f84270 */
[----:B------:R-:W-:Y:S02]  /*4850*/  FSEL R15, R152, -INF , !P5 ;  /* 0xff800000980f7808 */ /* 0x000fe40006800000 */
[----:B------:R-:W-:Y:S02]  /*4860*/  ISETP.LT.OR P4, PT, R20, 0x19, P4 ;  /* 0x000000191400780c */ /* 0x000fe40002781670 */
[C---:B------:R-:W-:Y:S02]  /*4870*/  ISETP.GT.AND P6, PT, R21.reuse, 0x8, P1 ;  /* 0x000000081500780c */ /* 0x040fe40000fc4270 */
[----:B------:R-:W-:-:S02]  /*4880*/  ISETP.GT.AND P2, PT, R21, 0x9, P1 ;  /* 0x000000091500780c */ /* 0x000fc40000f44270 */
[C---:B------:R-:W-:Y:S01]  /*4890*/  ISETP.GT.AND P3, PT, R21.reuse, 0x10, P1 ;  /* 0x000000101500780c */ /* 0x040fe20000f64270 */
[----:B-1----:R-:W-:Y:S01]  /*48a0*/  IMAD.IADD R14, R194, 0x1, R9 ;  /* 0x00000001c20e7824 */ /* 0x002fe200078e0209 */
[C---:B------:R-:W-:Y:S02]  /*48b0*/  ISETP.GT.AND P5, PT, R21.reuse, 0x11, P1 ;  /* 0x000000111500780c */ /* 0x040fe40000fa4270 */
[----:B------:R-:W-:Y:S02]  /*48c0*/  FSEL R164, R164, -INF , !P4 ;  /* 0xff800000a4a47808 */ /* 0x000fe40006000000 */
[----:B------:R-:W-:Y:S02]  /*48d0*/  ISETP.GT.AND P4, PT, R21, 0x29, P1 ;  /* 0x000000291500780c */ /* 0x000fe40000f84270 */
[C---:B------:R-:W-:Y:S02]  /*48e0*/  ISETP.LT.OR P6, PT, R20.reuse, 0x9, P6 ;  /* 0x000000091400780c */ /* 0x040fe400037c1670 */
[----:B------:R-:W-:-:S02]  /*48f0*/  ISETP.LT.OR P2, PT, R20, 0xa, P2 ;  /* 0x0000000a1400780c */ /* 0x000fc40001741670 */
[C---:B------:R-:W-:Y:S02]  /*4900*/  ISETP.LT.OR P3, PT, R20.reuse, 0x11, P3 ;  /* 0x000000111400780c */ /* 0x040fe40001f61670 */
[C---:B------:R-:W-:Y:S02]  /*4910*/  ISETP.LT.OR P5, PT, R20.reuse, 0x12, P5 ;  /* 0x000000121400780c */ /* 0x040fe40002fa1670 */
[----:B------:R-:W-:Y:S02]  /*4920*/  ISETP.LT.OR P4, PT, R20, 0x2a, P4 ;  /* 0x0000002a1400780c */ /* 0x000fe40002781670 */
[----:B------:R-:W-:Y:S02]  /*4930*/  FSEL R156, R156, -INF , !P6 ;  /* 0xff8000009c9c7808 */ /* 0x000fe40007000000 */
[----:B------:R-:W-:Y:S02]  /*4940*/  FSEL R157, R157, -INF , !P2 ;  /* 0xff8000009d9d7808 */ /* 0x000fe40005000000 */
[----:B------:R-:W-:-:S02]  /*4950*/  FSEL R160, R160, -INF , !P3 ;  /* 0xff800000a0a07808 */ /* 0x000fc40005800000 */
[----:B------:R-:W-:Y:S02]  /*4960*/  FSEL R161, R161, -INF , !P5 ;  /* 0xff800000a1a17808 */ /* 0x000fe40006800000 */
[C---:B------:R-:W-:Y:S02]  /*4970*/  ISETP.GT.AND P6, PT, R21.reuse, 0x19, P1 ;  /* 0x000000191500780c */ /* 0x040fe40000fc4270 */
[C---:B------:R-:W-:Y:S02]  /*4980*/  ISETP.GT.AND P2, PT, R21.reuse, 0x20, P1 ;  /* 0x000000201500780c */ /* 0x040fe40000f44270 */
[C---:B------:R-:W-:Y:S02]  /*4990*/  ISETP.GT.AND P3, PT, R21.reuse, 0x21, P1 ;  /* 0x000000211500780c */ /* 0x040fe40000f64270 */
[----:B------:R-:W-:Y:S02]  /*49a0*/  ISETP.GT.AND P5, PT, R21, 0x28, P1 ;  /* 0x000000281500780c */ /* 0x000fe40000fa4270 */
[----:B------:R-:W-:-:S02]  /*49b0*/  FSEL R173, R173, -INF , !P4 ;  /* 0xff800000adad7808 */ /* 0x000fc40006000000 */
[----:B------:R-:W-:Y:S02]  /*49c0*/  PLOP3.LUT P4, PT, PT, PT, UP0, 0x40, 0x0 ;  /* 0x000000000000781c */ /* 0x000fe40003f8e808 */
[C---:B------:R-:W-:Y:S02]  /*49d0*/  ISETP.LT.OR P6, PT, R20.reuse, 0x1a, P6 ;  /* 0x0000001a1400780c */ /* 0x040fe400037c1670 */
[C---:B------:R-:W-:Y:S02]  /*49e0*/  ISETP.LT.OR P2, PT, R20.reuse, 0x21, P2 ;  /* 0x000000211400780c */ /* 0x040fe40001741670 */
[C---:B------:R-:W-:Y:S02]  /*49f0*/  ISETP.LT.OR P3, PT, R20.reuse, 0x22, P3 ;  /* 0x000000221400780c */ /* 0x040fe40001f61670 */
[----:B------:R-:W-:Y:S02]  /*4a00*/  ISETP.LT.OR P5, PT, R20, 0x29, P5 ;  /* 0x000000291400780c */ /* 0x000fe40002fa1670 */
[----:B------:R-:W-:-:S02]  /*4a10*/  FSEL R165, R165, -INF , !P6 ;  /* 0xff800000a5a57808 */ /* 0x000fc40007000000 */
[----:B------:R-:W-:Y:S02]  /*4a20*/  FSEL R168, R168, -INF , !P2 ;  /* 0xff800000a8a87808 */ /* 0x000fe40005000000 */
[----:B------:R-:W-:Y:S02]  /*4a30*/  FSEL R169, R169, -INF , !P3 ;  /* 0xff800000a9a97808 */ /* 0x000fe40005800000 */
[----:B------:R-:W-:Y:S02]  /*4a40*/  FSEL R172, R172, -INF , !P5 ;  /* 0xff800000acac7808 */ /* 0x000fe40006800000 */
[C---:B------:R-:W-:Y:S02]  /*4a50*/  ISETP.GT.AND P6, PT, R21.reuse, 0x30, P1 ;  /* 0x000000301500780c */ /* 0x040fe40000fc4270 */
[C---:B------:R-:W-:Y:S02]  /*4a60*/  ISETP.GT.AND P2, PT, R21.reuse, 0x31, P1 ;  /* 0x000000311500780c */ /* 0x040fe40000f44270 */
[----:B------:R-:W-:-:S02]  /*4a70*/  ISETP.GT.AND P3, PT, R21, 0x38, P1 ;  /* 0x000000381500780c */ /* 0x000fc40000f64270 */
[----:B------:R-:W-:Y:S02]  /*4a80*/  ISETP.GT.AND P5, PT, R21, 0x39, P1 ;  /* 0x000000391500780c */ /* 0x000fe40000fa4270 */
[C---:B------:R-:W-:Y:S02]  /*4a90*/  ISETP.LT.OR P6, PT, R20.reuse, 0x31, P6 ;  /* 0x000000311400780c */ /* 0x040fe400037c1670 */
[C---:B------:R-:W-:Y:S02]  /*4aa0*/  ISETP.LT.OR P2, PT, R20.reuse, 0x32, P2 ;  /* 0x000000321400780c */ /* 0x040fe40001741670 */
[C---:B------:R-:W-:Y:S02]  /*4ab0*/  ISETP.LT.OR P3, PT, R20.reuse, 0x39, P3 ;  /* 0x000000391400780c */ /* 0x040fe40001f61670 */
[----:B------:R-:W-:Y:S01]  /*4ac0*/  ISETP.LT.OR P5, PT, R20, 0x3a, P5 ;  /* 0x0000003a1400780c */ /* 0x000fe20002fa1670 */
[----:B------:R-:W-:Y:S01]  /*4ad0*/  IMAD.IADD R20, R196, 0x1, R9 ;  /* 0x00000001c4147824 */ /* 0x000fe200078e0209 */
[----:B------:R-:W-:-:S02]  /*4ae0*/  FSEL R176, R176, -INF , !P6 ;  /* 0xff800000b0b07808 */ /* 0x000fc40007000000 */
[----:B------:R-:W-:Y:S02]  /*4af0*/  FSEL R177, R177, -INF , !P2 ;  /* 0xff800000b1b17808 */ /* 0x000fe40005000000 */
[----:B------:R-:W-:Y:S02]  /*4b00*/  FSEL R180, R180, -INF , !P3 ;  /* 0xff800000b4b47808 */ /* 0x000fe40005800000 */
[----:B------:R-:W-:Y:S01]  /*4b10*/  FSEL R181, R181, -INF , !P5 ;  /* 0xff800000b5b57808 */ /* 0x000fe20006800000 */
        /* <DEDUP_REMOVED lines=14> */
.L_x_1174:
[----:B------:R-:W-:-:S05]  /*4c00*/  IMAD.U32 R152, RZ, RZ, UR51 ;  /* 0x00000033ff987e24 */ /* 0x000fca000f8e00ff */
[----:B------:R-:W-:-:S13]  /*4c10*/  ISETP.NE.AND P2, PT, R152, 0x1, PT ;  /* 0x000000019800780c */ /* 0x000fda0003f45270 */
[----:B------:R-:W1:Y:S02]  /*4c20*/  @P2 LDC.64 R8, c[0x0][0x9e8] ;  /* 0x00027a00ff082b82 */ /* 0x000e640000000a00 */
[----:B-1----:R-:W-:-:S05]  /*4c30*/  @P2 IMAD.HI.U32 R8, R21, R8, RZ ;  /* 0x0000000815082227 */ /* 0x002fca00078e00ff */
[----:B------:R-:W-:-:S07]  /*4c40*/  @P2 SHF.R.U32.HI R21, RZ, R9, R8 ;  /* 0x00000009ff152219 */ /* 0x000fce0000011608 */
.L_x_1175:
[----:B------:R-:W-:Y:S05]  /*4c50*/  BSYNC B0 ;  /* 0x0000000000007941 */ /* 0x000fea0003800000 */
.L_x_1173:
[----:B------:R-:W-:-:S04]  /*4c60*/  IMAD R5, R21, R152, -R5 ;  /* 0x0000009815057224 */ /* 0x000fc800078e0a05 */
[----:B------:R-:W-:-:S05]  /*4c70*/  IMAD R5, R2, -0x2, R5 ;  /* 0xfffffffe02057824 */ /* 0x000fca00078e0205 */
[----:B------:R-:W-:Y:S02]  /*4c80*/  VIADDMNMX R14, R5, R152, R14, PT ;  /* 0x00000098050e7246 */ /* 0x000fe4000380010e */
[----:B------:R-:W-:-:S07]  /*4c90*/  VIMNMX R20, R20, R5, !PT ;  /* 0x0000000514147248 */ /* 0x000fce0007fe0100 */
.L_x_1172:
[----:B------:R-:W-:Y:S02]  /*4ca0*/  FMNMX.FTZ R8, R15, R12, !PT ;  /* 0x0000000c0f087209 */ /* 0x000fe40007810000 */
[C---:B------:R-:W-:Y:S02]  /*4cb0*/  ISETP.GT.AND P3, PT, R20.reuse, RZ, P1 ;  /* 0x000000ff1400720c */ /* 0x040fe40000f64270 */
[----:B------:R-:W-:Y:S02]  /*4cc0*/  FMNMX.FTZ R5, R153, R8, !PT ;  /* 0x0000000899057209 */ /* 0x000fe40007810000 */
[----:B------:R-:W-:Y:S02]  /*4cd0*/  ISETP.GT.AND P5, PT, R20, 0x1, P1 ;  /* 0x000000011400780c */ /* 0x000fe40000fa4270 */
[----:B------:R-:W-:Y:S02]  /*4ce0*/  FMNMX.FTZ R8, R156, R5, !PT ;  /* 0x000000059c087209 */ /* 0x000fe40007810000 */
[----:B------:R-:W-:-:S02]  /*4cf0*/  ISETP.LT.OR P3, PT, R14, 0x1, P3 ;  /* 0x000000010e00780c */ /* 0x000fc40001f61670 */
[----:B------:R-:W-:Y:S02]  /*4d00*/  FMNMX.FTZ R5, R157, R8, !PT ;  /* 0x000000089d057209 */ /* 0x000fe40007810000 */
[----:B------:R-:W-:Y:S02]  /*4d10*/  ISETP.GT.AND P6, PT, R20, 0x8, P1 ;  /* 0x000000081400780c */ /* 0x000fe40000fc4270 */
[----:B------:R-:W-:Y:S02]  /*4d20*/  FMNMX.FTZ R8, R160, R5, !PT ;  /* 0x00000005a0087209 */ /* 0x000fe40007810000 */
[----:B------:R-:W-:Y:S02]  /*4d30*/  ISETP.LT.OR P5, PT, R14, 0x2, P5 ;  /* 0x000000020e00780c */ /* 0x000fe40002fa1670 */
[----:B------:R-:W-:Y:S02]  /*4d40*/  FMNMX.FTZ R5, R161, R8, !PT ;  /* 0x00000008a1057209 */ /* 0x000fe40007810000 */
[----:B------:R-:W-:-:S02]  /*4d50*/  FSEL R154, R154, -INF , !P3 ;  /* 0xff8000009a9a7808 */ /* 0x000fc40005800000 */
        /* <DEDUP_REMOVED lines=15> */
[----:B------:R-:W-:Y:S02]  /*4e50*/  FSEL R159, R159, -INF , !P2 ;  /* 0xff8000009f9f7808 */ /* 0x000fe40005000000 */
[----:B------:R-:W-:Y:S02]  /*4e60*/  FMNMX.FTZ R8, R180, R5, !PT ;  /* 0x00000005b4087209 */ /* 0x000fe40007810000 */
[----:B------:R-:W-:-:S02]  /*4e70*/  ISETP.LT.OR P4, PT, R14, 0x11, P4 ;  /* 0x000000110e00780c */ /* 0x000fc40002781670 */
[----:B------:R-:W-:Y:S02]  /*4e80*/  FMNMX.FTZ R8, R181, R8, !PT ;  /* 0x00000008b5087209 */ /* 0x000fe40007810000 */
[----:B------:R-:W-:Y:S02]  /*4e90*/  ISETP.GT.AND P6, PT, R20, 0x18, P1 ;  /* 0x000000181400780c */ /* 0x000fe40000fc4270 */
[----:B------:R-:W-:Y:S01]  /*4ea0*/  ISETP.LT.OR P5, PT, R14, 0x12, P5 ;  /* 0x000000120e00780c */ /* 0x000fe20002fa1670 */
[----:B------:R-:W1:Y:S01]  /*4eb0*/  SHFL.BFLY PT, R5, R8, 0x2, 0x1f ;  /* 0x0c401f0008057f89 */ /* 0x000e6200000e0000 */
[----:B------:R-:W-:Y:S02]  /*4ec0*/  FSEL R162, R162, -INF , !P4 ;  /* 0xff800000a2a27808 */ /* 0x000fe40006000000 */
[----:B------:R-:W-:Y:S02]  /*4ed0*/  ISETP.GT.AND P2, PT, R20, 0x19, P1 ;  /* 0x000000191400780c */ /* 0x000fe40000f44270 */
[----:B------:R-:W-:-:S02]  /*4ee0*/  FSEL R163, R163, -INF , !P5 ;  /* 0xff800000a3a37808 */ /* 0x000fc40006800000 */
[----:B------:R-:W-:Y:S02]  /*4ef0*/  ISETP.LT.OR P6, PT, R14, 0x19, P6 ;  /* 0x000000190e00780c */ /* 0x000fe400037c1670 */
[----:B------:R-:W-:Y:S02]  /*4f00*/  ISETP.GT.AND P3, PT, R20, 0x20, P1 ;  /* 0x000000201400780c */ /* 0x000fe40000f64270 */
[----:B------:R-:W-:Y:S02]  /*4f10*/  ISETP.LT.OR P2, PT, R14, 0x1a, P2 ;  /* 0x0000001a0e00780c */ /* 0x000fe40001741670 */
[----:B------:R-:W-:Y:S02]  /*4f20*/  FSEL R166, R166, -INF , !P6 ;  /* 0xff800000a6a67808 */ /* 0x000fe40007000000 */
[----:B------:R-:W-:Y:S02]  /*4f30*/  ISETP.LT.OR P3, PT, R14, 0x21, P3 ;  /* 0x000000210e00780c */ /* 0x000fe40001f61670 */
[----:B------:R-:W-:-:S02]  /*4f40*/  ISETP.GT.AND P4, PT, R20, 0x21, P1 ;  /* 0x000000211400780c */ /* 0x000fc40000f84270 */
[----:B------:R-:W-:Y:S02]  /*4f50*/  FSEL R167, R167, -INF , !P2 ;  /* 0xff800000a7a77808 */ /* 0x000fe40005000000 */
[----:B------:R-:W-:Y:S02]  /*4f60*/  FSEL R170, R170, -INF , !P3 ;  /* 0xff800000aaaa7808 */ /* 0x000fe40005800000 */
[----:B------:R-:W-:Y:S02]  /*4f70*/  ISETP.GT.AND P5, PT, R20, 0x28, P1 ;  /* 0x000000281400780c */ /* 0x000fe40000fa4270 */
[----:B-1----:R-:W-:Y:S02]  /*4f80*/  FMNMX.FTZ R9, R8, R5, !PT ;  /* 0x0000000508097209 */ /* 0x002fe40007810000 */
[----:B------:R-:W-:Y:S02]  /*4f90*/  FMNMX.FTZ R8, R154, R13, !PT ;  /* 0x0000000d9a087209 */ /* 0x000fe40007810000 */
[----:B------:R-:W-:Y:S01]  /*4fa0*/  ISETP.LT.OR P4, PT, R14, 0x22, P4 ;  /* 0x000000220e00780c */ /* 0x000fe20002781670 */
[----:B------:R-:W1:Y:S01]  /*4fb0*/  SHFL.BFLY PT, R152, R9, 0x1, 0x1f ;  /* 0x0c201f0009987f89 */ /* 0x000e6200000e0000 */
[----:B------:R-:W-:-:S02]  /*4fc0*/  ISETP.GT.AND P6, PT, R20, 0x29, P1 ;  /* 0x000000291400780c */ /* 0x000fc40000fc4270 */
[----:B------:R-:W-:Y:S02]  /*4fd0*/  ISETP.LT.OR P5, PT, R14, 0x29, P5 ;  /* 0x000000290e00780c */ /* 0x000fe40002fa1670 */
[----:B------:R-:W-:Y:S02]  /*4fe0*/  FSEL R171, R171, -INF , !P4 ;  /* 0xff800000abab7808 */ /* 0x000fe40006000000 */
[----:B------:R-:W-:Y:S02]  /*4ff0*/  ISETP.GT.AND P2, PT, R20, 0x30, P1 ;  /* 0x000000301400780c */ /* 0x000fe40000f44270 */
[----:B------:R-:W-:Y:S02]  /*5000*/  FSEL R174, R174, -INF , !P5 ;  /* 0xff800000aeae7808 */ /* 0x000fe40006800000 */
[----:B------:R-:W-:Y:S02]  /*5010*/  ISETP.LT.OR P6, PT, R14, 0x2a, P6 ;  /* 0x0000002a0e00780c */ /* 0x000fe400037c1670 */
[----:B------:R-:W-:-:S02]  /*5020*/  ISETP.GT.AND P4, PT, R20, 0x31, P1 ;  /* 0x000000311400780c */ /* 0x000fc40000f84270 */
[C---:B------:R-:W-:Y:S02]  /*5030*/  ISETP.GT.AND P5, PT, R20.reuse, 0x38, P1 ;  /* 0x000000381400780c */ /* 0x040fe40000fa4270 */
[----:B------:R-:W-:Y:S02]  /*5040*/  ISETP.GT.AND P1, PT, R20, 0x39, P1 ;  /* 0x000000391400780c */ /* 0x000fe40000f24270 */
[C---:B------:R-:W-:Y:S02]  /*5050*/  ISETP.LT.OR P2, PT, R14.reuse, 0x31, P2 ;  /* 0x000000310e00780c */ /* 0x040fe40001741670 */
[----:B------:R-:W-:Y:S02]  /*5060*/  FSEL R175, R175, -INF , !P6 ;  /* 0xff800000afaf7808 */ /* 0x000fe40007000000 */
[----:B------:R-:W-:Y:S02]  /*5070*/  ISETP.LT.OR P4, PT, R14, 0x32, P4 ;  /* 0x000000320e00780c */ /* 0x000fe40002781670 */
[----:B-1----:R-:W-:Y:S01]  /*5080*/  FMNMX.FTZ R5, R9, R152, !PT ;  /* 0x0000009809057209 */ /* 0x002fe20007810000 */
[----:B------:R-:W-:Y:S01]  /*5090*/  IMAD.U32 R152, RZ, RZ, UR40 ;  /* 0x00000028ff987e24 */ /* 0x000fe2000f8e00ff */
[----:B------:R-:W-:-:S02]  /*50a0*/  FMNMX.FTZ R9, R155, R8, !PT ;  /* 0x000000089b097209 */ /* 0x000fc40007810000 */
[C---:B------:R-:W-:Y:S01]  /*50b0*/  FSETP.NEU.FTZ.AND P3, PT, R5.reuse, -INF , PT ;  /* 0xff8000000500780b */ /* 0x040fe20003f7d000 */
[----:B------:R-:W-:-:S01]  /*50c0*/  FFMA.FTZ R21, R5, R152, -8 ;  /* 0xc100000005157423 */ /* 0x000fc20000010098 */
[----:B------:R-:W-:Y:S02]  /*50d0*/  FMNMX.FTZ R8, R158, R9, !PT ;  /* 0x000000099e087209 */ /* 0x000fe40007810000 */
[----:B------:R-:W-:Y:S02]  /*50e0*/  FSEL R178, R178, -INF , !P2 ;  /* 0xff800000b2b27808 */ /* 0x000fe40005000000 */
[----:B------:R-:W-:Y:S02]  /*50f0*/  FMNMX.FTZ R9, R159, R8, !PT ;  /* 0x000000089f097209 */ /* 0x000fe40007810000 */
[----:B------:R-:W-:Y:S02]  /*5100*/  ISETP.LT.OR P5, PT, R14, 0x39, P5 ;  /* 0x000000390e00780c */ /* 0x000fe40002fa1670 */
[----:B------:R-:W-:-:S02]  /*5110*/  FMNMX.FTZ R8, R162, R9, !PT ;  /* 0x00000009a2087209 */ /* 0x000fc40007810000 */
[----:B------:R-:W-:Y:S02]  /*5120*/  FSEL R179, R179, -INF , !P4 ;  /* 0xff800000b3b37808 */ /* 0x000fe40006000000 */
[----:B------:R-:W-:Y:S02]  /*5130*/  FMNMX.FTZ R9, R163, R8, !PT ;  /* 0x00000008a3097209 */ /* 0x000fe40007810000 */
[----:B------:R-:W-:Y:S02]  /*5140*/  FSEL R8, R21, RZ, P3 ;  /* 0x000000ff15087208 */ /* 0x000fe40001800000 */
[----:B------:R-:W-:Y:S02]  /*5150*/  FMNMX.FTZ R152, R166, R9, !PT ;  /* 0x00000009a6987209 */ /* 0x000fe40007810000 */
[----:B------:R-:W-:Y:S01]  /*5160*/  ISETP.LT.OR P1, PT, R14, 0x3a, P1 ;  /* 0x0000003a0e00780c */ /* 0x000fe20000f21670 */
[--C-:B------:R-:W-:Y:S01]  /*5170*/  FFMA.FTZ R21, R15, UR40, -R8.reuse ;  /* 0x000000280f157c23 */ /* 0x100fe20008010808 */
[----:B------:R-:W-:Y:S01]  /*5180*/  FMNMX.FTZ R9, R167, R152, !PT ;  /* 0x00000098a7097209 */ /* 0x000fe20007810000 */
[--C-:B------:R-:W-:Y:S01]  /*5190*/  FFMA.FTZ R14, R157, UR40, -R8.reuse ;  /* 0x000000289d0e7c23 */ /* 0x100fe20008010808 */
[----:B------:R-:W-:Y:S01]  /*51a0*/  FSEL R182, R182, -INF , !P5 ;  /* 0xff800000b6b67808 */ /* 0x000fe20006800000 */
[----:B------:R1:W-:Y:S01]  /*51b0*/  MUFU.EX2 R152, R21 ;  /* 0x0000001500987308 */ /* 0x0003e20000000800 */
[----:B------:R-:W-:Y:S01]  /*51c0*/  FMNMX.FTZ R194, R170, R9, !PT ;  /* 0x00000009aac27209 */ /* 0x000fe20007810000 */
[--C-:B------:R-:W-:Y:S01]  /*51d0*/  FFMA.FTZ R157, R160, UR40, -R8.reuse ;  /* 0x00000028a09d7c23 */ /* 0x100fe20008010808 */
[----:B------:R-:W-:Y:S01]  /*51e0*/  FSEL R183, R183, -INF , !P1 ;  /* 0xff800000b7b77808 */ /* 0x000fe20004800000 */
        /* <DEDUP_REMOVED lines=9> */
[----:B-1----:R-:W-:Y:S01]  /*5280*/  FMNMX.FTZ R21, R175, R20, !PT ;  /* 0x00000014af157209 */ /* 0x002fe20007810000 */
[--C-:B------:R-:W-:Y:S01]  /*5290*/  FFMA.FTZ R164, R176, UR40, -R8.reuse ;  /* 0x00000028b0a47c23 */ /* 0x100fe20008010808 */
[----:B------:R-:W-:-:S01]  /*52a0*/  FFMA.FTZ R165, R177, UR40, -R8 ;  /* 0x00000028b1a57c23 */ /* 0x000fc20008010808 */
[----:B------:R-:W-:Y:S01]  /*52b0*/  FFMA.FTZ R181, R181, UR40, -R8 ;  /* 0x00000028b5b57c23 */ /* 0x000fe20008010808 */
[----:B------:R-:W-:Y:S01]  /*52c0*/  FMNMX.FTZ R20, R178, R21, !PT ;  /* 0x00000015b2147209 */ /* 0x000fe20007810000 */
[----:B------:R-:W-:Y:S01]  /*52d0*/  IMAD.U32 R177, RZ, RZ, UR40 ;  /* 0x00000028ffb17e24 */ /* 0x000fe2000f8e00ff */
[----:B------:R-:W-:Y:S01]  /*52e0*/  FSEL R173, R5, RZ, P3 ;  /* 0x000000ff05ad7208 */ /* 0x000fe20001800000 */
[----:B------:R-:W-:Y:S01]  /*52f0*/  MUFU.EX2 R9, R9 ;  /* 0x0000000900097308 */ /* 0x000fe20000000800 */
[----:B------:R-:W-:-:S03]  /*5300*/  FMNMX.FTZ R21, R179, R20, !PT ;  /* 0x00000014b3157209 */ /* 0x000fc60007810000 */
[----:B------:R-:W-:Y:S01]  /*5310*/  FADD.FTZ R173, -R173, R12 ;  /* 0x0000000cadad7221 */ /* 0x000fe20000010100 */
[----:B------:R-:W-:Y:S01]  /*5320*/  FMNMX.FTZ R20, R182, R21, !PT ;  /* 0x00000015b6147209 */ /* 0x000fe20007810000 */
[--C-:B------:R-:W-:Y:S02]  /*5330*/  FFMA.FTZ R21, R161, UR40, -R8.reuse ;  /* 0x00000028a1157c23 */ /* 0x100fe40008010808 */
[----:B------:R-:W-:Y:S01]  /*5340*/  FMUL.FTZ R173, R173, UR40 ;  /* 0x00000028adad7c20 */ /* 0x000fe20008410000 */
[----:B------:R-:W-:Y:S01]  /*5350*/  FMNMX.FTZ R194, R183, R20, !PT ;  /* 0x00000014b7c27209 */ /* 0x000fe20007810000 */
[----:B------:R-:W-:Y:S04]  /*5360*/  MUFU.EX2 R15, R15 ;  /* 0x0000000f000f7308 */ /* 0x000fe80000000800 */
[----:B------:R-:W1:Y:S04]  /*5370*/  SHFL.BFLY PT, R161, R194, 0x2, 0x1f ;  /* 0x0c401f00c2a17f89 */ /* 0x000e6800000e0000 */
[----:B------:R-:W-:Y:S08]  /*5380*/  MUFU.EX2 R20, R157 ;  /* 0x0000009d00147308 */ /* 0x000ff00000000800 */
[----:B------:R3:W-:Y:S08]  /*5390*/  MUFU.EX2 R157, R169 ;  /* 0x000000a9009d7308 */ /* 0x0007f00000000800 */
[----:B------:R-:W4:Y:S01]  /*53a0*/  MUFU.EX2 R173, R173 ;  /* 0x000000ad00ad7308 */ /* 0x000f220000000800 */
[----:B---3--:R-:W-:-:S01]  /*53b0*/  FFMA.FTZ R169, R180, UR40, -R8 ;  /* 0x00000028b4a97c23 */ /* 0x008fc20008010808 */
[----:B-1----:R-:W-:Y:S01]  /*53c0*/  FMNMX.FTZ R195, R194, R161, !PT ;  /* 0x000000a1c2c37209 */ /* 0x002fe20007810000 */
[----:B------:R-:W-:-:S05]  /*53d0*/  FFMA.FTZ R161, R172, UR40, -R8 ;  /* 0x00000028aca17c23 */ /* 0x000fca0008010808 */
[----:B------:R-:W1:Y:S01]  /*53e0*/  MUFU.EX2 R14, R14 ;  /* 0x0000000e000e7308 */ /* 0x000e620000000800 */
[----:B------:R-:W3:Y:S07]  /*53f0*/  SHFL.BFLY PT, R172, R195, 0x1, 0x1f ;  /* 0x0c201f00c3ac7f89 */ /* 0x000eee00000e0000 */
[----:B------:R-:W-:Y:S01]  /*5400*/  MUFU.EX2 R21, R21 ;  /* 0x0000001500157308 */ /* 0x000fe20000000800 */
[----:B----4-:R-:W-:-:S01]  /*5410*/  FFMA.FTZ R180, R173, R3, R152 ;  /* 0x00000003adb47223 */ /* 0x010fc20000010098 */
[-C--:B------:R-:W-:Y:S01]  /*5420*/  FMUL.FTZ R24, R24, R173.reuse ;  /* 0x000000ad18187220 */ /* 0x080fe20000410000 */
[-C--:B------:R-:W-:Y:S01]  /*5430*/  FMUL.FTZ R25, R25, R173.reuse ;  /* 0x000000ad19197220 */ /* 0x080fe20000410000 */
[----:B------:R-:W-:Y:S01]  /*5440*/  FMUL.FTZ R28, R28, R173 ;  /* 0x000000ad1c1c7220 */ /* 0x000fe20000410000 */
[----:B------:R-:W-:-:S01]  /*5450*/  FADD.FTZ R180, R9, R180 ;  /* 0x000000b409b47221 */ /* 0x000fc20000010000 */
        /* <DEDUP_REMOVED lines=11> */
[----:B---3--:R-:W-:Y:S01]  /*5510*/  FMNMX.FTZ R8, R195, R172, !PT ;  /* 0x000000acc3087209 */ /* 0x008fe20007810000 */
[-C--:B------:R-:W-:Y:S01]  /*5520*/  FMUL.FTZ R48, R48, R173.reuse ;  /* 0x000000ad30307220 */ /* 0x080fe20000410000 */
[-C--:B------:R-:W-:Y:S01]  /*5530*/  FMUL.FTZ R49, R49, R173.reuse ;  /* 0x000000ad31317220 */ /* 0x080fe20000410000 */
[----:B------:R-:W-:Y:S01]  /*5540*/  FMUL.FTZ R52, R52, R173 ;  /* 0x000000ad34347220 */ /* 0x000fe20000410000 */
[C---:B------:R-:W-:Y:S01]  /*5550*/  FSETP.NEU.FTZ.AND P1, PT, R8.reuse, -INF , PT ;  /* 0xff8000000800780b */ /* 0x040fe20003f3d000 */
[----:B------:R-:W-:Y:S01]  /*5560*/  FFMA.FTZ R176, R8, R177, -8 ;  /* 0xc100000008b07423 */ /* 0x000fe200000100b1 */
[-C--:B------:R-:W-:Y:S01]  /*5570*/  FMUL.FTZ R53, R53, R173.reuse ;  /* 0x000000ad35357220 */ /* 0x080fe20000410000 */
[----:B------:R-:W-:Y:S01]  /*5580*/  MUFU.EX2 R156, R156 ;  /* 0x0000009c009c7308 */ /* 0x000fe20000000800 */
[-C--:B------:R-:W-:Y:S01]  /*5590*/  FMUL.FTZ R56, R56, R173.reuse ;  /* 0x000000ad38387220 */ /* 0x080fe20000410000 */
[-C--:B------:R-:W-:Y:S01]  /*55a0*/  FMUL.FTZ R57, R57, R173.reuse ;  /* 0x000000ad39397220 */ /* 0x080fe20000410000 */
[----:B------:R-:W-:Y:S01]  /*55b0*/  FSEL R176, R176, RZ, P1 ;  /* 0x000000ffb0b07208 */ /* 0x000fe20000800000 */
[-C--:B------:R-:W-:Y:S01]  /*55c0*/  FMUL.FTZ R60, R60, R173.reuse ;  /* 0x000000ad3c3c7220 */ /* 0x080fe20000410000 */
[-C--:B------:R-:W-:Y:S01]  /*55d0*/  FMUL.FTZ R61, R61, R173.reuse ;  /* 0x000000ad3d3d7220 */ /* 0x080fe20000410000 */
[-C--:B------:R-:W-:Y:S01]  /*55e0*/  FMUL.FTZ R64, R64, R173.reuse ;  /* 0x000000ad40407220 */ /* 0x080fe20000410000 */
[----:B------:R-:W-:Y:S01]  /*55f0*/  FMUL.FTZ R65, R65, R173 ;  /* 0x000000ad41417220 */ /* 0x000fe20000410000 */
[--C-:B------:R-:W-:Y:S01]  /*5600*/  FFMA.FTZ R177, R154, UR40, -R176.reuse ;  /* 0x000000289ab17c23 */ /* 0x100fe200080108b0 */
[----:B------:R-:W-:-:S01]  /*5610*/  FFMA.FTZ R154, R158, UR40, -R176 ;  /* 0x000000289e9a7c23 */ /* 0x000fc200080108b0 */
[--C-:B------:R-:W-:Y:S01]  /*5620*/  FFMA.FTZ R158, R166, UR40, -R176.reuse ;  /* 0x00000028a69e7c23 */ /* 0x100fe200080108b0 */
[----:B------:R-:W-:Y:S01]  /*5630*/  FSEL R166, R8, RZ, P1 ;  /* 0x000000ff08a67208 */ /* 0x000fe20000800000 */
[--C-:B------:R-:W-:Y:S01]  /*5640*/  FFMA.FTZ R172, R155, UR40, -R176.reuse ;  /* 0x000000289bac7c23 */ /* 0x100fe200080108b0 */
[----:B------:R-:W-:-:S01]  /*5650*/  FFMA.FTZ R159, R159, UR40, -R176 ;  /* 0x000000289f9f7c23 */ /* 0x000fc200080108b0 */
[----:B------:R-:W-:Y:S01]  /*5660*/  MUFU.EX2 R177, R177 ;  /* 0x000000b100b17308 */ /* 0x000fe20000000800 */
[----:B------:R-:W-:-:S01]  /*5670*/  FFMA.FTZ R155, R162, UR40, -R176 ;  /* 0x00000028a29b7c23 */ /* 0x000fc200080108b0 */
[----:B------:R-:W-:Y:S01]  /*5680*/  FADD.FTZ R166, -R166, R13 ;  /* 0x0000000da6a67221 */ /* 0x000fe20000010100 */
[----:B------:R-:W-:-:S01]  /*5690*/  FFMA.FTZ R162, R163, UR40, -R176 ;  /* 0x00000028a3a27c23 */ /* 0x000fc200080108b0 */
[--C-:B------:R-:W-:Y:S01]  /*56a0*/  FFMA.FTZ R163, R167, UR40, -R176.reuse ;  /* 0x00000028a7a37c23 */ /* 0x100fe200080108b0 */
[----:B------:R-:W-:-:S01]  /*56b0*/  FFMA.FTZ R13, R170, UR40, -R176 ;  /* 0x00000028aa0d7c23 */ /* 0x000fc200080108b0 */
[----:B------:R-:W-:Y:S01]  /*56c0*/  FMUL.FTZ R166, R166, UR40 ;  /* 0x00000028a6a67c20 */ /* 0x000fe20008410000 */
[----:B------:R-:W-:-:S01]  /*56d0*/  FFMA.FTZ R170, R171, UR40, -R176 ;  /* 0x00000028abaa7c23 */ /* 0x000fc200080108b0 */
[----:B------:R-:W-:Y:S01]  /*56e0*/  MUFU.EX2 R172, R172 ;  /* 0x000000ac00ac7308 */ /* 0x000fe20000000800 */
[----:B------:R-:W-:-:S01]  /*56f0*/  FADD.FTZ R171, R15, R180 ;  /* 0x000000b40fab7221 */ /* 0x000fc20000010000 */
[--C-:B------:R-:W-:Y:S01]  /*5700*/  FFMA.FTZ R174, R174, UR40, -R176.reuse ;  /* 0x00000028aeae7c23 */ /* 0x100fe200080108b0 */
[----:B------:R-:W-:-:S01]  /*5710*/  FFMA.FTZ R175, R175, UR40, -R176 ;  /* 0x00000028afaf7c23 */ /* 0x000fc200080108b0 */
[----:B------:R-:W-:Y:S01]  /*5720*/  FFMA.FTZ R179, R179, UR40, -R176 ;  /* 0x00000028b3b37c23 */ /* 0x000fe200080108b0 */
[----:B-1----:R-:W-:-:S01]  /*5730*/  FADD.FTZ R171, R14, R171 ;  /* 0x000000ab0eab7221 */ /* 0x002fc20000010000 */
[----:B------:R-:W-:Y:S01]  /*5740*/  FFMA.FTZ R182, R182, UR40, -R176 ;  /* 0x00000028b6b67c23 */ /* 0x000fe200080108b0 */
        /* <DEDUP_REMOVED lines=9> */
[----:B------:R-:W3:Y:S01]  /*57e0*/  MUFU.EX2 R154, R154 ;  /* 0x0000009a009a7308 */ /* 0x000ee20000000800 */
[-C--:B------:R-:W-:Y:S01]  /*57f0*/  FMUL.FTZ R84, R84, R173.reuse ;  /* 0x000000ad54547220 */ /* 0x080fe20000410000 */
[-C--:B------:R-:W-:Y:S01]  /*5800*/  FMUL.FTZ R85, R85, R173.reuse ;  /* 0x000000ad55557220 */ /* 0x080fe20000410000 */
[-C--:B------:R-:W-:Y:S01]  /*5810*/  FMUL.FTZ R88, R88, R173.reuse ;  /* 0x000000ad58587220 */ /* 0x080fe20000410000 */
[-C--:B------:R-:W-:Y:S01]  /*5820*/  FMUL.FTZ R89, R89, R173.reuse ;  /* 0x000000ad59597220 */ /* 0x080fe20000410000 */
[-C--:B------:R-:W-:Y:S01]  /*5830*/  FMUL.FTZ R92, R92, R173.reuse ;  /* 0x000000ad5c5c7220 */ /* 0x080fe20000410000 */
[-C--:B------:R-:W-:Y:S01]  /*5840*/  FMUL.FTZ R93, R93, R173.reuse ;  /* 0x000000ad5d5d7220 */ /* 0x080fe20000410000 */
[----:B------:R-:W-:Y:S01]  /*5850*/  FMUL.FTZ R96, R96, R173 ;  /* 0x000000ad60607220 */ /* 0x000fe20000410000 */
[----:B------:R-:W4:Y:S01]  /*5860*/  MUFU.EX2 R159, R159 ;  /* 0x0000009f009f7308 */ /* 0x000f220000000800 */
[----:B-1----:R-:W-:-:S01]  /*5870*/  FFMA.FTZ R167, R166, R4, R177 ;  /* 0x00000004a6a77223 */ /* 0x002fc200000100b1 */
[-C--:B------:R-:W-:Y:S01]  /*5880*/  FMUL.FTZ R97, R97, R173.reuse ;  /* 0x000000ad61617220 */ /* 0x080fe20000410000 */
[-C--:B------:R-:W-:Y:S01]  /*5890*/  FMUL.FTZ R100, R100, R173.reuse ;  /* 0x000000ad64647220 */ /* 0x080fe20000410000 */
[----:B------:R-:W-:Y:S01]  /*58a0*/  FMUL.FTZ R101, R101, R173 ;  /* 0x000000ad65657220 */ /* 0x000fe20000410000 */
[----:B------:R-:W-:-:S01]  /*58b0*/  FADD.FTZ R167, R172, R167 ;  /* 0x000000a7aca77221 */ /* 0x000fc20000010000 */
[-C--:B------:R-:W-:Y:S01]  /*58c0*/  FMUL.FTZ R104, R104, R173.reuse ;  /* 0x000000ad68687220 */ /* 0x080fe20000410000 */
[----:B------:R-:W-:Y:S01]  /*58d0*/  FMUL.FTZ R105, R105, R173 ;  /* 0x000000ad69697220 */ /* 0x000fe20000410000 */
[----:B------:R-:W1:Y:S01]  /*58e0*/  MUFU.EX2 R155, R155 ;  /* 0x0000009b009b7308 */ /* 0x000e620000000800 */
[----:B---3--:R-:W-:-:S01]  /*58f0*/  FADD.FTZ R180, R154, R167 ;  /* 0x000000a79ab47221 */ /* 0x008fc20000010000 */
[----:B------:R-:W-:Y:S01]  /*5900*/  FFMA.FTZ R167, R178, UR40, -R176 ;  /* 0x00000028b2a77c23 */ /* 0x000fe200080108b0 */
[----:B------:R-:W-:-:S01]  /*5910*/  FADD.FTZ R178, R20, R171 ;  /* 0x000000ab14b27221 */ /* 0x000fc20000010000 */
[----:B------:R-:W-:Y:S01]  /*5920*/  FFMA.FTZ R176, R183, UR40, -R176 ;  /* 0x00000028b7b07c23 */ /* 0x000fe200080108b0 */
[-C--:B------:R-:W-:Y:S01]  /*5930*/  FMUL.FTZ R108, R108, R173.reuse ;  /* 0x000000ad6c6c7220 */ /* 0x080fe20000410000 */
[----:B------:R-:W-:Y:S01]  /*5940*/  FMUL.FTZ R109, R109, R173 ;  /* 0x000000ad6d6d7220 */ /* 0x000fe20000410000 */
[----:B------:R-:W-:-:S01]  /*5950*/  FADD.FTZ R178, R21, R178 ;  /* 0x000000b215b27221 */ /* 0x000fc20000010000 */
[----:B------:R-:W3:Y:S01]  /*5960*/  MUFU.EX2 R162, R162 ;  /* 0x000000a200a27308 */ /* 0x000ee20000000800 */
[----:B----4-:R-:W-:-:S01]  /*5970*/  FADD.FTZ R180, R159, R180 ;  /* 0x000000b49fb47221 */ /* 0x010fc20000010000 */
[----:B------:R-:W-:Y:S01]  /*5980*/  F2FP.SATFINITE.E4M3.F32.PACK_AB_MERGE_C R159, R159, R154, RZ ;  /* 0x0000009a9f9f723e */ /* 0x000fe200048070ff */
[-C--:B------:R-:W-:Y:S01]  /*5990*/  FMUL.FTZ R112, R112, R173.reuse ;  /* 0x000000ad70707220 */ /* 0x080fe20000410000 */
[-C--:B------:R-:W-:Y:S01]  /*59a0*/  FMUL.FTZ R113, R113, R173.reuse ;  /* 0x000000ad71717220 */ /* 0x080fe20000410000 */
[-C--:B------:R-:W-:Y:S01]  /*59b0*/  FMUL.FTZ R116, R116, R173.reuse ;  /* 0x000000ad74747220 */ /* 0x080fe20000410000 */
[-C--:B------:R-:W-:Y:S01]  /*59c0*/  FMUL.FTZ R117, R117, R173.reuse ;  /* 0x000000ad75757220 */ /* 0x080fe20000410000 */
[----:B------:R-:W-:Y:S01]  /*59d0*/  FMUL.FTZ R120, R120, R173 ;  /* 0x000000ad78787220 */ /* 0x000fe20000410000 */
[----:B------:R-:W4:Y:S01]  /*59e0*/  MUFU.EX2 R158, R158 ;  /* 0x0000009e009e7308 */ /* 0x000f220000000800 */
        /* <DEDUP_REMOVED lines=18> */
[----:B------:R-:W-:Y:S01]  /*5b10*/  FMUL.FTZ R149, R149, R173 ;  /* 0x000000ad95957220 */ /* 0x000fe20000410000 */
[-C--:B------:R-:W-:Y:S01]  /*5b20*/  FMUL.FTZ R26, R26, R166.reuse ;  /* 0x000000a61a1a7220 */ /* 0x080fe20000410000 */
[-C--:B------:R-:W-:Y:S01]  /*5b30*/  FMUL.FTZ R27, R27, R166.reuse ;  /* 0x000000a61b1b7220 */ /* 0x080fe20000410000 */
[-C--:B------:R-:W-:Y:S01]  /*5b40*/  FMUL.FTZ R30, R30, R166.reuse ;  /* 0x000000a61e1e7220 */ /* 0x080fe20000410000 */
[-C--:B------:R-:W-:Y:S01]  /*5b50*/  FMUL.FTZ R31, R31, R166.reuse ;  /* 0x000000a61f1f7220 */ /* 0x080fe20000410000 */
[----:B------:R-:W5:Y:S01]  /*5b60*/  MUFU.EX2 R170, R170 ;  /* 0x000000aa00aa7308 */ /* 0x000f620000000800 */
[-C--:B------:R-:W-:Y:S01]  /*5b70*/  FMUL.FTZ R34, R34, R166.reuse ;  /* 0x000000a622227220 */ /* 0x080fe20000410000 */
[-C--:B------:R-:W-:Y:S01]  /*5b80*/  FMUL.FTZ R35, R35, R166.reuse ;  /* 0x000000a623237220 */ /* 0x080fe20000410000 */
[-C--:B------:R-:W-:Y:S01]  /*5b90*/  FMUL.FTZ R38, R38, R166.reuse ;  /* 0x000000a626267220 */ /* 0x080fe20000410000 */
[-C--:B------:R-:W-:Y:S01]  /*5ba0*/  FMUL.FTZ R39, R39, R166.reuse ;  /* 0x000000a627277220 */ /* 0x080fe20000410000 */
[-C--:B------:R-:W-:Y:S01]  /*5bb0*/  FMUL.FTZ R42, R42, R166.reuse ;  /* 0x000000a62a2a7220 */ /* 0x080fe20000410000 */
[-C--:B------:R-:W-:Y:S01]  /*5bc0*/  FMUL.FTZ R43, R43, R166.reuse ;  /* 0x000000a62b2b7220 */ /* 0x080fe20000410000 */
[-C--:B------:R-:W-:Y:S01]  /*5bd0*/  FMUL.FTZ R46, R46, R166.reuse ;  /* 0x000000a62e2e7220 */ /* 0x080fe20000410000 */
[----:B------:R-:W0:Y:S01]  /*5be0*/  MUFU.EX2 R161, R161 ;  /* 0x000000a100a17308 */ /* 0x000e220000000800 */
[-C--:B------:R-:W-:Y:S01]  /*5bf0*/  FMUL.FTZ R47, R47, R166.reuse ;  /* 0x000000a62f2f7220 */ /* 0x080fe20000410000 */
[-C--:B------:R-:W-:Y:S01]  /*5c00*/  FMUL.FTZ R50, R50, R166.reuse ;  /* 0x000000a632327220 */ /* 0x080fe20000410000 */
[-C--:B------:R-:W-:Y:S01]  /*5c10*/  FMUL.FTZ R51, R51, R166.reuse ;  /* 0x000000a633337220 */ /* 0x080fe20000410000 */
[-C--:B------:R-:W-:Y:S01]  /*5c20*/  FMUL.FTZ R54, R54, R166.reuse ;  /* 0x000000a636367220 */ /* 0x080fe20000410000 */
[-C--:B------:R-:W-:Y:S01]  /*5c30*/  FMUL.FTZ R55, R55, R166.reuse ;  /* 0x000000a637377220 */ /* 0x080fe20000410000 */
[-C--:B------:R-:W-:Y:S01]  /*5c40*/  FMUL.FTZ R58, R58, R166.reuse ;  /* 0x000000a63a3a7220 */ /* 0x080fe20000410000 */
[-C--:B------:R-:W-:Y:S01]  /*5c50*/  FMUL.FTZ R59, R59, R166.reuse ;  /* 0x000000a63b3b7220 */ /* 0x080fe20000410000 */
[----:B------:R2:W-:Y:S01]  /*5c60*/  MUFU.EX2 R12, R181 ;  /* 0x000000b5000c7308 */ /* 0x0005e20000000800 */
[-C--:B------:R-:W-:Y:S01]  /*5c70*/  FMUL.FTZ R62, R62, R166.reuse ;  /* 0x000000a63e3e7220 */ /* 0x080fe20000410000 */
[-C--:B------:R-:W-:Y:S01]  /*5c80*/  FMUL.FTZ R63, R63, R166.reuse ;  /* 0x000000a63f3f7220 */ /* 0x080fe20000410000 */
[-C--:B------:R-:W-:Y:S01]  /*5c90*/  FMUL.FTZ R66, R66, R166.reuse ;  /* 0x000000a642427220 */ /* 0x080fe20000410000 */
[-C--:B------:R-:W-:Y:S01]  /*5ca0*/  FMUL.FTZ R67, R67, R166.reuse ;  /* 0x000000a643437220 */ /* 0x080fe20000410000 */
[-C--:B------:R-:W-:Y:S01]  /*5cb0*/  FMUL.FTZ R70, R70, R166.reuse ;  /* 0x000000a646467220 */ /* 0x080fe20000410000 */
[-C--:B------:R-:W-:Y:S01]  /*5cc0*/  FMUL.FTZ R71, R71, R166.reuse ;  /* 0x000000a647477220 */ /* 0x080fe20000410000 */
[----:B------:R-:W-:Y:S01]  /*5cd0*/  FMUL.FTZ R74, R74, R166 ;  /* 0x000000a64a4a7220 */ /* 0x000fe20000410000 */
[----:B------:R-:W-:Y:S01]  /*5ce0*/  MUFU.EX2 R3, R174 ;  /* 0x000000ae00037308 */ /* 0x000fe20000000800 */
[----:B--2---:R-:W-:-:S01]  /*5cf0*/  FADD.FTZ R181, R153, R178 ;  /* 0x000000b299b57221 */ /* 0x004fc20000010000 */
[----:B----4-:R-:W-:Y:S01]  /*5d00*/  FADD.FTZ R178, R158, R171 ;  /* 0x000000ab9eb27221 */ /* 0x010fe20000010000 */
[-C--:B------:R-:W-:Y:S01]  /*5d10*/  FMUL.FTZ R75, R75, R166.reuse ;  /* 0x000000a64b4b7220 */ /* 0x080fe20000410000 */
[----:B------:R-:W-:Y:S01]  /*5d20*/  FMUL.FTZ R78, R78, R166 ;  /* 0x000000a64e4e7220 */ /* 0x000fe20000410000 */
[----:B------:R-:W-:-:S01]  /*5d30*/  FADD.FTZ R181, R160, R181 ;  /* 0x000000b5a0b57221 */ /* 0x000fc20000010000 */
[----:B-1----:R-:W-:Y:S01]  /*5d40*/  FADD.FTZ R178, R163, R178 ;  /* 0x000000b2a3b27221 */ /* 0x002fe20000010000 */
[----:B------:R-:W-:Y:S01]  /*5d50*/  F2FP.SATFINITE.E4M3.F32.PACK_AB_MERGE_C R160, R160, R153, RZ ;  /* 0x00000099a0a0723e */ /* 0x000fe200048070ff */
[----:B------:R-:W1:Y:S01]  /*5d60*/  MUFU.EX2 R168, R168 ;  /* 0x000000a800a87308 */ /* 0x000e620000000800 */
[----:B------:R-:W-:-:S01]  /*5d70*/  FADD.FTZ R180, R156, R181 ;  /* 0x000000b59cb47221 */ /* 0x000fc20000010000 */
[----:B---3--:R-:W-:Y:S01]  /*5d80*/  FADD.FTZ R171, R13, R178 ;  /* 0x000000b20dab7221 */ /* 0x008fe20000010000 */
[----:B------:R-:W-:Y:S01]  /*5d90*/  F2FP.SATFINITE.E4M3.F32.PACK_AB_MERGE_C R163, R163, R158, RZ ;  /* 0x0000009ea3a3723e */ /* 0x000fe200048070ff */
[----:B------:R-:W-:Y:S01]  /*5da0*/  FMUL.FTZ R79, R79, R166 ;  /* 0x000000a64f4f7220 */ /* 0x000fe20000410000 */
[----:B------:R-:W-:-:S01]  /*5db0*/  FADD.FTZ R180, R157, R180 ;  /* 0x000000b49db47221 */ /* 0x000fc20000010000 */
[----:B-----5:R-:W-:Y:S01]  /*5dc0*/  FADD.FTZ R178, R170, R171 ;  /* 0x000000abaab27221 */ /* 0x020fe20000010000 */
[----:B------:R-:W-:Y:S01]  /*5dd0*/  F2FP.SATFINITE.E4M3.F32.PACK_AB_MERGE_C R154, R21, R20, R160 ;  /* 0x00000014159a723e */ /* 0x000fe200048070a0 */
[----:B------:R0:W2:Y:S01]  /*5de0*/  MUFU.EX2 R4, R175 ;  /* 0x000000af00047308 */ /* 0x0000a20000000800 */
[----:B------:R-:W-:Y:S01]  /*5df0*/  F2FP.SATFINITE.E4M3.F32.PACK_AB_MERGE_C R155, R162, R155, R163 ;  /* 0x0000009ba29b723e */ /* 0x000fe200048070a3 */
[-C--:B------:R-:W-:Y:S01]  /*5e00*/  FMUL.FTZ R82, R82, R166.reuse ;  /* 0x000000a652527220 */ /* 0x080fe20000410000 */
[-C--:B------:R-:W-:Y:S01]  /*5e10*/  FMUL.FTZ R83, R83, R166.reuse ;  /* 0x000000a653537220 */ /* 0x080fe20000410000 */
[-C--:B------:R-:W-:Y:S01]  /*5e20*/  FMUL.FTZ R86, R86, R166.reuse ;  /* 0x000000a656567220 */ /* 0x080fe20000410000 */
[-C--:B------:R-:W-:Y:S01]  /*5e30*/  FMUL.FTZ R87, R87, R166.reuse ;  /* 0x000000a657577220 */ /* 0x080fe20000410000 */
[-C--:B------:R-:W-:Y:S01]  /*5e40*/  FMUL.FTZ R90, R90, R166.reuse ;  /* 0x000000a65a5a7220 */ /* 0x080fe20000410000 */
[----:B------:R-:W-:Y:S01]  /*5e50*/  FMUL.FTZ R91, R91, R166 ;  /* 0x000000a65b5b7220 */ /* 0x000fe20000410000 */
[----:B------:R-:W3:Y:S01]  /*5e60*/  MUFU.EX2 R164, R164 ;  /* 0x000000a400a47308 */ /* 0x000ee20000000800 */
[----:B0-----:R-:W-:-:S01]  /*5e70*/  FADD.FTZ R175, R161, R180 ;  /* 0x000000b4a1af7221 */ /* 0x001fc20000010000 */
[----:B-1----:R-:W-:Y:S01]  /*5e80*/  F2FP.SATFINITE.E4M3.F32.PACK_AB_MERGE_C R161, R168, R161, RZ ;  /* 0x000000a1a8a1723e */ /* 0x002fe200048070ff */
[-C--:B------:R-:W-:Y:S01]  /*5e90*/  FMUL.FTZ R94, R94, R166.reuse ;  /* 0x000000a65e5e7220 */ /* 0x080fe20000410000 */
[----:B------:R-:W-:Y:S01]  /*5ea0*/  FMUL.FTZ R95, R95, R166 ;  /* 0x000000a65f5f7220 */ /* 0x000fe20000410000 */
[----:B------:R-:W-:-:S01]  /*5eb0*/  FADD.FTZ R175, R168, R175 ;  /* 0x000000afa8af7221 */ /* 0x000fc20000010000 */
[----:B------:R-:W-:Y:S01]  /*5ec0*/  F2FP.SATFINITE.E4M3.F32.PACK_AB_MERGE_C R156, R157, R156, R161 ;  /* 0x0000009c9d9c723e */ /* 0x000fe200048070a1 */
        /* <DEDUP_REMOVED lines=17> */
[----:B------:R4:W5:Y:S01]  /*5fe0*/  MUFU.EX2 R174, R179 ;  /* 0x000000b300ae7308 */ /* 0x0009620000000800 */
[-C--:B------:R-:W-:Y:S01]  /*5ff0*/  FMUL.FTZ R127, R127, R166.reuse ;  /* 0x000000a67f7f7220 */ /* 0x080fe20000410000 */
[-C--:B------:R-:W-:Y:S01]  /*6000*/  FMUL.FTZ R130, R130, R166.reuse ;  /* 0x000000a682827220 */ /* 0x080fe20000410000 */
[-C--:B------:R-:W-:Y:S01]  /*6010*/  FMUL.FTZ R131, R131, R166.reuse ;  /* 0x000000a683837220 */ /* 0x080fe20000410000 */
[-C--:B------:R-:W-:Y:S01]  /*6020*/  FMUL.FTZ R134, R134, R166.reuse ;  /* 0x000000a686867220 */ /* 0x080fe20000410000 */
[-C--:B------:R-:W-:Y:S01]  /*6030*/  FMUL.FTZ R135, R135, R166.reuse ;  /* 0x000000a687877220 */ /* 0x080fe20000410000 */
[-C--:B------:R-:W-:Y:S01]  /*6040*/  FMUL.FTZ R138, R138, R166.reuse ;  /* 0x000000a68a8a7220 */ /* 0x080fe20000410000 */
[----:B------:R-:W-:Y:S01]  /*6050*/  FMUL.FTZ R139, R139, R166 ;  /* 0x000000a68b8b7220 */ /* 0x000fe20000410000 */
[----:B------:R-:W5:Y:S01]  /*6060*/  MUFU.EX2 R169, R169 ;  /* 0x000000a900a97308 */ /* 0x000f620000000800 */
[----:B----4-:R-:W-:-:S01]  /*6070*/  FADD.FTZ R179, R3, R178 ;  /* 0x000000b203b37221 */ /* 0x010fc20000010000 */
[-C--:B------:R-:W-:Y:S01]  /*6080*/  FMUL.FTZ R142, R142, R166.reuse ;  /* 0x000000a68e8e7220 */ /* 0x080fe20000410000 */
[-C--:B------:R-:W-:Y:S01]  /*6090*/  FMUL.FTZ R143, R143, R166.reuse ;  /* 0x000000a68f8f7220 */ /* 0x080fe20000410000 */
[----:B------:R-:W-:Y:S01]  /*60a0*/  FMUL.FTZ R146, R146, R166 ;  /* 0x000000a692927220 */ /* 0x000fe20000410000 */
[----:B--2---:R-:W-:-:S01]  /*60b0*/  FADD.FTZ R178, R4, R179 ;  /* 0x000000b304b27221 */ /* 0x004fc20000010000 */
[----:B------:R-:W-:Y:S01]  /*60c0*/  F2FP.SATFINITE.E4M3.F32.PACK_AB_MERGE_C R179, R14, R15, RZ ;  /* 0x0000000f0eb3723e */ /* 0x000fe200048070ff */
[----:B---3--:R-:W-:-:S01]  /*60d0*/  FADD.FTZ R14, R164, R175 ;  /* 0x000000afa40e7221 */ /* 0x008fc20000010000 */
[----:B------:R-:W2:Y:S01]  /*60e0*/  MUFU.EX2 R182, R182 ;  /* 0x000000b600b67308 */ /* 0x000ea20000000800 */
[----:B0-----:R-:W-:-:S01]  /*60f0*/  FADD.FTZ R15, R167, R178 ;  /* 0x000000b2a70f7221 */ /* 0x001fc20000010000 */
[----:B------:R-:W-:Y:S01]  /*6100*/  F2FP.SATFINITE.E4M3.F32.PACK_AB_MERGE_C R152, R9, R152, R179 ;  /* 0x000000980998723e */ /* 0x000fe200048070b3 */
[----:B-1----:R-:W-:-:S01]  /*6110*/  FADD.FTZ R14, R165, R14 ;  /* 0x0000000ea50e7221 */ /* 0x002fc20000010000 */
[----:B------:R-:W-:Y:S01]  /*6120*/  FMUL.FTZ R147, R147, R166 ;  /* 0x000000a693937220 */ /* 0x000fe20000410000 */
[----:B-----5:R-:W-:-:S01]  /*6130*/  FADD.FTZ R15, R174, R15 ;  /* 0x0000000fae0f7221 */ /* 0x020fc20000010000 */
[-C--:B------:R-:W-:Y:S01]  /*6140*/  FMUL.FTZ R150, R150, R166.reuse ;  /* 0x000000a696967220 */ /* 0x080fe20000410000 */
[----:B------:R-:W-:Y:S01]  /*6150*/  FMUL.FTZ R151, R151, R166 ;  /* 0x000000a697977220 */ /* 0x000fe20000410000 */
[----:B------:R-:W0:Y:S01]  /*6160*/  MUFU.EX2 R171, R176 ;  /* 0x000000b000ab7308 */ /* 0x000e220000000800 */
[----:B------:R-:W-:-:S01]  /*6170*/  FADD.FTZ R153, R169, R14 ;  /* 0x0000000ea9997221 */ /* 0x000fc20000010000 */
[----:B------:R-:W-:-:S02]  /*6180*/  F2FP.SATFINITE.E4M3.F32.PACK_AB_MERGE_C R14, R4, R3, RZ ;  /* 0x00000003040e723e */ /* 0x000fc400048070ff */
[C---:B------:R-:W-:Y:S01]  /*6190*/  F2FP.SATFINITE.E4M3.F32.PACK_AB_MERGE_C R158, R12.reuse, R169, RZ ;  /* 0x000000a90c9e723e */ /* 0x040fe200048070ff */
[----:B------:R-:W-:Y:S01]  /*61a0*/  FADD.FTZ R3, R12, R153 ;  /* 0x000000990c037221 */ /* 0x000fe20000010000 */
[----:B------:R-:W-:Y:S02]  /*61b0*/  F2FP.SATFINITE.E4M3.F32.PACK_AB_MERGE_C R153, R172, R177, R159 ;  /* 0x000000b1ac99723e */ /* 0x000fe4000480709f */
[----:B------:R-:W-:Y:S01]  /*61c0*/  F2FP.SATFINITE.E4M3.F32.PACK_AB_MERGE_C R158, R165, R164, R158 ;  /* 0x000000a4a59e723e */ /* 0x000fe2000480709e */
[----:B--2---:R-:W-:-:S01]  /*61d0*/  FADD.FTZ R4, R182, R15 ;  /* 0x0000000fb6047221 */ /* 0x004fc20000010000 */
[----:B------:R-:W-:Y:S02]  /*61e0*/  F2FP.SATFINITE.E4M3.F32.PACK_AB_MERGE_C R157, R170, R13, R14 ;  /* 0x0000000daa9d723e */ /* 0x000fe4000480700e */
[C---:B0-----:R-:W-:Y:S01]  /*61f0*/  F2FP.SATFINITE.E4M3.F32.PACK_AB_MERGE_C R182, R171.reuse, R182, RZ ;  /* 0x000000b6abb6723e */ /* 0x041fe200048070ff */
[----:B------:R-:W-:-:S03]  /*6200*/  FADD.FTZ R4, R171, R4 ;  /* 0x00000004ab047221 */ /* 0x000fc60000010000 */
[----:B------:R-:W-:Y:S01]  /*6210*/  F2FP.SATFINITE.E4M3.F32.PACK_AB_MERGE_C R159, R174, R167, R182 ;  /* 0x000000a7ae9f723e */ /* 0x000fe200048070b6 */
[----:B------:R-:W-:Y:S06]  /*6220*/  @!P0 BRA `(.L_x_1176) ;  /* 0x0000000000048947 */ /* 0x000fec0003800000 */
[----:B------:R-:W-:Y:S01]  /*6230*/  BPT.TRAP 0x1 ;  /* 0x000000040000795c */ /* 0x000fe20000300000 */
.L_x_1176:
[----:B------:R0:W1:Y:S01]  /*6240*/  SYNCS.PHASECHK.TRANS64.TRYWAIT P1, [UR56+0x28450], R10 ;  /* 0x0284500aff0075a7 */ /* 0x0000620008020178 */
[----:B------:R-:W-:Y:S05]  /*6250*/  @!P0 BRA `(.L_x_1177) ;  /* 0x0000000000048947 */ /* 0x000fea0003800000 */
[----:B------:R-:W-:Y:S01]  /*6260*/  BPT.TRAP 0x1 ;  /* 0x000000040000795c */ /* 0x000fe20000300000 */
.L_x_1177:
[----:B------:R-:W-:Y:S01]  /*6270*/  VIADD R9, R197, 0x8 ;  /* 0x00000008c5097836 */ /* 0x000fe20000000000 */
[----:B-1----:R-:W-:Y:S06]  /*6280*/  @P1 BRA `(.L_x_1178) ;  /* 0x0000000000081947 */ /* 0x002fec0003800000 */
[----:B------:R-:W1:Y:S02]  /*6290*/  SYNCS.PHASECHK.TRANS64.TRYWAIT P1, [UR56+0x28450], R10 ;  /* 0x0284500aff0075a7 */ /* 0x000e640008020178 */
[----:B-1----:R-:W-:Y:S05]  /*62a0*/  @!P1 BRA `(.L_x_1179) ;  /* 0x000000d000309947 */ /* 0x002fea0003800000 */
.L_x_1178:
[----:B------:R2:W-:Y:S01]  /*62b0*/  BAR.SYNC.DEFER_BLOCKING R9, 0x100 ;  /* 0x000400090000751d */ /* 0x0005e20000010000 */
[----:B------:R-:W-:-:S05]  /*62c0*/  ULEA UR6, UR43, UR50, 0xa ;  /* 0x000000322b067291 */ /* 0x000fca000f8e503f */
[----:B------:R-:W-:Y:S01]  /*62d0*/  UMOV UR7, 0x80000020 ;  /* 0x8000002000077882 */ /* 0x000fe20000000000 */
[----:B------:R-:W-:-:S06]  /*62e0*/  WARPGROUP.ARRIVE ;  /* 0x00000000000079c5 */ /* 0x000fcc0000000000 */
        /* <DEDUP_REMOVED lines=10> */
.L_x_1180:
[----:B------:R-:W-:Y:S01]  /*6390*/  UIADD3 UR56, UR56, 0x28460, URZ ;  /* 0x0002846038387890 */ /* 0x000fe2000fffe03f */
[C---:B------:R-:W-:Y:S01]  /*63a0*/  ISETP.GT.AND P1, PT, R11.reuse, UR58, PT ;  /* 0x0000003a0b007c0c */ /* 0x040fe2000bf24270 */
[----:B------:R-:W-:Y:S02]  /*63b0*/  VIADD R11, R11, 0xffffffff ;  /* 0xffffffff0b0b7836 */ /* 0x000fe40000000000 */
[----:B------:R-:W-:Y:S01]  /*63c0*/  UPRMT UR56, UR57, 0x654, UR56 ;  /* 0x0000065439387896 */ /* 0x000fe20008000038 */
[----:B-1----:R-:W-:Y:S02]  /*63d0*/  IMAD.MOV.U32 R13, RZ, RZ, R8 ;  /* 0x000000ffff0d7224 */ /* 0x002fe400078e0008 */
[----:B------:R-:W-:-:S06]  /*63e0*/  IMAD.MOV.U32 R12, RZ, RZ, R5 ;  /* 0x000000ffff0c7224 */ /* 0x000fcc00078e0005 */
[----:B------:R-:W-:Y:S01]  /*63f0*/  SYNCS.ARRIVE.TRANS64.RED.A1T0 RZ, [UR56], RZ ;  /* 0x000000ffffff79a7 */ /* 0x000fe20008100438 */
[----:B------:R-:W-:Y:S05]  /*6400*/  @P1 BRA `(.L_x_1181) ;  /* 0xffffffdc001c1947 */ /* 0x000fea000383ffff */
.L_x_1162:
[----:B------:R-:W-:Y:S01]  /*6410*/  UISETP.NE.AND UP1, UPT, UR48, URZ, UPT ;  /* 0x0000003f3000728c */ /* 0x000fe2000bf25270 */
[----:B------:R-:W-:Y:S01]  /*6420*/  IADD3 R7, -R7, 0x1, RZ ;  /* 0x0000000107077810 */ /* 0x000fe20007ffe1ff */
[----:B------:R-:W-:Y:S02]  /*6430*/  UISETP.NE.AND UP0, UPT, UR47, URZ, UPT ;  /* 0x0000003f2f00728c */ /* 0x000fe4000bf05270 */
[----:B------:R-:W-:Y:S02]  /*6440*/  UIADD3 UR11, UR38, 0x7f, URZ ;  /* 0x0000007f260b7890 */ /* 0x000fe4000fffe03f */
[----:B------:R-:W-:Y:S02]  /*6450*/  IMAD R6, R6, UR39, R7 ;  /* 0x0000002706067c24 */ /* 0x000fe4000f8e0207 */
[----:B------:R-:W-:-:S03]  /*6460*/  PLOP3.LUT P1, PT, PT, PT, UP0, 0x40, 0x0 ;  /* 0x000000000000781c */ /* 0x000fc60003f2e808 */
[----:B------:R-:W-:Y:S01]  /*6470*/  @UP1 ULDC UR6, c[0x0][0x44c] ;  /* 0x0001130000061ab9 */ /* 0x000fe20000000800 */
[----:B------:R-:W-:Y:S01]  /*6480*/  @UP1 ULDC UR14, c[0x0][0x450] ;  /* 0x00011400000e1ab9 */ /* 0x000fe20000000800 */
[----:B------:R-:W-:-:S04]  /*6490*/  UIMAD.WIDE.U32 UR6, UR11, UR6, URZ ;  /* 0x000000060b0672a5 */ /* 0x000fc8000f8e003f */
[----:B------:R-:W-:-:S06]  /*64a0*/  @UP1 USHF.R.U32.HI UR11, URZ, UR14, UR7 ;  /* 0x0000000e3f0b1299 */ /* 0x000fcc0008011607 */
[----:B------:R-:W-:-:S04]  /*64b0*/  VIADD R6, R6, UR11 ;  /* 0x0000000b06067c36 */ /* 0x000fc80008000000 */
[----:B------:R-:W-:Y:S01]  /*64c0*/  VIADD R7, R6, -UR10 ;  /* 0x8000000a06077c36 */ /* 0x000fe20008000000 */
[----:B------:R-:W-:Y:S06]  /*64d0*/  @P1 BRA `(.L_x_1182) ;  /* 0x0000000000441947 */ /* 0x000fec0003800000 */
[----:B------:R-:W-:-:S13]  /*64e0*/  ISETP.GT.AND P1, PT, R6, -0x1, PT ;  /* 0xffffffff0600780c */ /* 0x000fda0003f24270 */
[----:B------:R-:W-:Y:S05]  /*64f0*/  @P1 BRA `(.L_x_1183) ;  /* 0x0000000000201947 */ /* 0x000fea0003800000 */
[----:B------:R-:W3:Y:S01]  /*6500*/  LDC R13, c[0x0][0x9e4] ;  /* 0x00027900ff0d7b82 */ /* 0x000ee20000000800 */
[----:B------:R-:W-:Y:S02]  /*6510*/  LOP3.LUT R9, RZ, R6, RZ, 0x33, !PT ;  /* 0x00000006ff097212 */ /* 0x000fe400078e33ff */
[----:B---3--:R-:W-:-:S13]  /*6520*/  ISETP.NE.AND P1, PT, R13, 0x1, PT ;  /* 0x000000010d00780c */ /* 0x008fda0003f25270 */
[----:B------:R-:W3:Y:S02]  /*6530*/  @P1 LDC.64 R14, c[0x0][0x9e8] ;  /* 0x00027a00ff0e1b82 */ /* 0x000ee40000000a00 */
[----:B---3--:R-:W-:-:S05]  /*6540*/  @P1 IMAD.HI.U32 R6, R9, R14, RZ ;  /* 0x0000000e09061227 */ /* 0x008fca00078e00ff */
[----:B------:R-:W-:-:S04]  /*6550*/  @P1 SHF.R.U32.HI R9, RZ, R15, R6 ;  /* 0x0000000fff091219 */ /* 0x000fc80000011606 */
[----:B------:R-:W-:Y:S01]  /*6560*/  LOP3.LUT R6, RZ, R9, RZ, 0x33, !PT ;  /* 0x00000009ff067212 */ /* 0x000fe200078e33ff */
[----:B------:R-:W-:Y:S06]  /*6570*/  BRA `(.L_x_1184) ;  /* 0x0000000000147947 */ /* 0x000fec0003800000 */
.L_x_1183:
[----:B------:R-:W3:Y:S02]  /*6580*/  LDC R13, c[0x0][0x9e4] ;  /* 0x00027900ff0d7b82 */ /* 0x000ee40000000800 */
[----:B---3--:R-:W-:-:S13]  /*6590*/  ISETP.NE.AND P1, PT, R13, 0x1, PT ;  /* 0x000000010d00780c */ /* 0x008fda0003f25270 */
[----:B------:R-:W0:Y:S02]  /*65a0*/  @P1 LDC.64 R14, c[0x0][0x9e8] ;  /* 0x00027a00ff0e1b82 */ /* 0x000e240000000a00 */
[----:B01----:R-:W-:-:S05]  /*65b0*/  @P1 IMAD.HI.U32 R10, R6, R14, RZ ;  /* 0x0000000e060a1227 */ /* 0x003fca00078e00ff */
[----:B------:R-:W-:-:S07]  /*65c0*/  @P1 SHF.R.U32.HI R6, RZ, R15, R10 ;  /* 0x0000000fff061219 */ /* 0x000fce000001160a */
.L_x_1184:
[----:B------:R-:W-:-:S05]  /*65d0*/  IMAD R6, R6, R13, RZ ;  /* 0x0000000d06067224 */ /* 0x000fca00078e02ff */
[----:B------:R-:W-:-:S07]  /*65e0*/  VIMNMX R7, R7, R6, !PT ;  /* 0x0000000607077248 */ /* 0x000fce0007fe0100 */
.L_x_1182:
[----:B------:R-:W-:-:S05]  /*65f0*/  VIADD R7, R7, 0x3f ;  /* 0x0000003f07077836 */ /* 0x000fca0000000000 */
[----:B------:R-:W-:-:S04]  /*6600*/  SHF.R.S32.HI R6, RZ, 0x1f, R7 ;  /* 0x0000001fff067819 */ /* 0x000fc80000011407 */
[----:B------:R-:W-:-:S04]  /*6610*/  LEA.HI R6, R6, R7, RZ, 0x6 ;  /* 0x0000000706067211 */ /* 0x000fc800078f30ff */
[----:B------:R-:W-:-:S04]  /*6620*/  SHF.R.S32.HI R6, RZ, 0x6, R6 ;  /* 0x00000006ff067819 */ /* 0x000fc80000011406 */
[----:B------:R-:W-:-:S04]  /*6630*/  VIMNMX R6, R6, UR41, !PT ;  /* 0x0000002906067c48 */ /* 0x000fc8000ffe0100 */
[----:B------:R-:W-:-:S13]  /*6640*/  ISETP.GE.AND P1, PT, R11, R6, PT ;  /* 0x000000060b00720c */ /* 0x000fda0003f26270 */
[----:B------:R-:W-:Y:S05]  /*6650*/  @!P1 BRA `(.L_x_1185) ;  /* 0x00000018001c9947 */ /* 0x000fea0003800000 */
[----:B------:R-:W-:Y:S02]  /*6660*/  IMAD.MOV.U32 R9, RZ, RZ, R8 ;  /* 0x000000ffff097224 */ /* 0x000fe400078e0008 */
[----:B01----:R-:W-:-:S07]  /*6670*/  IMAD.MOV.U32 R10, RZ, RZ, R5 ;  /* 0x000000ffff0a7224 */ /* 0x003fce00078e0005 */
.L_x_1196:
[----:B------:R-:W-:Y:S01]  /*6680*/  UIADD3 UR43, UR43, 0x1, URZ ;  /* 0x000000012b2b7890 */ /* 0x000fe2000fffe03f */
[C---:B------:R-:W-:Y:S01]  /*6690*/  ISETP.GT.AND P1, PT, R11.reuse, R6, PT ;  /* 0x000000060b00720c */ /* 0x040fe20003f24270 */
[----:B------:R-:W-:Y:S02]  /*66a0*/  VIADD R11, R11, 0xffffffff ;  /* 0xffffffff0b0b7836 */ /* 0x000fe40000000000 */
[----:B------:R-:W-:-:S04]  /*66b0*/  UISETP.NE.AND UP0, UPT, UR43, 0x2, UPT ;  /* 0x000000022b00788c */ /* 0x000fc8000bf05270 */
[----:B------:R-:W-:Y:S02]  /*66c0*/  USEL UR6, URZ, 0x1, UP0 ;  /* 0x000000013f067887 */ /* 0x000fe40008000000 */
[----:B------:R-:W-:Y:S02]  /*66d0*/  USEL UR43, UR43, URZ, UP0 ;  /* 0x0000003f2b2b7287 */ /* 0x000fe40008000000 */
[----:B------:R-:W-:Y:S01]  /*66e0*/  ULOP3.LUT UR44, UR44, UR6, URZ, 0x3c, !UPT ;  /* 0x000000062c2c7292 */ /* 0x000fe2000f8e3c3f */
[----:B01----:R-:W-:Y:S11]  /*66f0*/  @!P0 BRA `(.L_x_1186) ;  /* 0x0000000000048947 */ /* 0x003ff60003800000 */
[----:B------:R-:W-:Y:S01]  /*6700*/  BPT.TRAP 0x1 ;  /* 0x000000040000795c */ /* 0x000fe20000300000 */
.L_x_1186:
[----:B------:R-:W0:Y:S01]  /*6710*/  S2UR UR54, SR_CgaCtaId ;  /* 0x00000000003679c3 */ /* 0x000e220000008800 */
[----:B------:R-:W-:Y:S01]  /*6720*/  UMOV UR6, 0x400 ;  /* 0x0000040000067882 */ /* 0x000fe20000000000 */
[----:B------:R-:W-:-:S05]  /*6730*/  IMAD.U32 R7, RZ, RZ, UR44 ;  /* 0x0000002cff077e24 */ /* 0x000fca000f8e00ff */
[----:B------:R-:W-:Y:S01]  /*6740*/  SHF.L.U32 R7, R7, 0x1f, RZ ;  /* 0x0000001f07077819 */ /* 0x000fe200000006ff */
[----:B0-----:R-:W-:-:S04]  /*6750*/  ULEA UR6, UR54, UR6, 0x18 ;  /* 0x0000000636067291 */ /* 0x001fc8000f8ec03f */
[----:B------:R-:W-:-:S09]  /*6760*/  ULEA UR51, UR43, UR6, 0x3 ;  /* 0x000000062b337291 */ /* 0x000fd2000f8e183f */
[----:B------:R0:W1:Y:S01]  /*6770*/  SYNCS.PHASECHK.TRANS64.TRYWAIT P2, [UR51+0x28430], R7 ;  /* 0x02843007ff0075a7 */ /* 0x0000620008040173 */
[----:B------:R-:W-:Y:S05]  /*6780*/  @!P0 BRA `(.L_x_1187) ;  /* 0x0000000000048947 */ /* 0x000fea0003800000 */
[----:B------:R-:W-:Y:S01]  /*6790*/  BPT.TRAP 0x1 ;  /* 0x000000040000795c */ /* 0x000fe20000300000 */
.L_x_1187:
[----:B-1----:R-:W-:Y:S05]  /*67a0*/  @P2 BRA `(.L_x_1188) ;  /* 0x0000000000082947 */ /* 0x002fea0003800000 */
[----:B------:R-:W1:Y:S02]  /*67b0*/  SYNCS.PHASECHK.TRANS64.TRYWAIT P2, [UR51+0x28430], R7 ;  /* 0x02843007ff0075a7 */ /* 0x000e640008040173 */
[----:B-1----:R-:W-:Y:S05]  /*67c0*/  @!P2 BRA `(.L_x_1189) ;  /* 0x000000cc0000a947 */ /* 0x002fea0003800000 */
.L_x_1188:
[----:B------:R-:W-:Y:S01]  /*67d0*/  ULEA UR34, UR43, UR49, 0xa ;  /* 0x000000312b227291 */ /* 0x000fe2000f8e503f */
[----:B------:R-:W-:Y:S01]  /*67e0*/  WARPGROUP.ARRIVE ;  /* 0x00000000000079c5 */ /* 0x000fe20000000000 */
[----:B------:R-:W-:Y:S01]  /*67f0*/  UMOV UR35, 0x40000040 ;  /* 0x4000004000237882 */ /* 0x000fe20000000000 */
[----:B------:R-:W-:Y:S01]  /*6800*/  UMOV UR7, 0x40000040 ;  /* 0x4000004000077882 */ /* 0x000fe20000000000 */
[----:B------:R-:W-:-:S03]  /*6810*/  UIADD3 UR6, UR34, 0x2, URZ ;  /* 0x0000000222067890 */ /* 0x000fc6000fffe03f */
[----:B-12---:R-:W1:Y:S01]  /*6820*/  S2R R0, SR_TID.X ;  /* 0x0000000000007919 */ /* 0x006e620000002100 */
        /* <DEDUP_REMOVED lines=13> */
[----:B-1----:R-:W-:-:S04]  /*6900*/  SHF.R.U32.HI R195, RZ, 0x7, R0 ;  /* 0x00000007ffc37819 */ /* 0x002fc80000011600 */
        /* <DEDUP_REMOVED lines=26> */
.L_x_1190:
[----:B------:R-:W-:Y:S01]  /*6ab0*/  FMNMX.FTZ R8, R152, R10, !PT ;  /* 0x0000000a98087209 */ /* 0x000fe20007810000 */
[----:B------:R-:W-:-:S03]  /*6ac0*/  UIADD3 UR6, UR51, 0x28440, URZ ;  /* 0x0002844033067890 */ /* 0x000fc6000fffe03f */
[----:B------:R-:W-:Y:S01]  /*6ad0*/  FMNMX.FTZ R5, R153, R8, !PT ;  /* 0x0000000899057209 */ /* 0x000fe20007810000 */
[----:B------:R-:W-:-:S03]  /*6ae0*/  UPRMT UR6, UR54, 0x654, UR6 ;  /* 0x0000065436067896 */ /* 0x000fc60008000006 */
[----:B------:R-:W-:-:S04]  /*6af0*/  FMNMX.FTZ R8, R156, R5, !PT ;  /* 0x000000059c087209 */ /* 0x000fc80007810000 */
[----:B------:R-:W-:Y:S02]  /*6b00*/  FMNMX.FTZ R5, R157, R8, !PT ;  /* 0x000000089d057209 */ /* 0x000fe40007810000 */
[----:B------:R-:W-:Y:S02]  /*6b10*/  SYNCS.ARRIVE.TRANS64.RED.A1T0 RZ, [UR6], RZ ;  /* 0x000000ffffff79a7 */ /* 0x000fe40008100406 */
        /* <DEDUP_REMOVED lines=11> */
[----:B------:R-:W-:Y:S02]  /*6bd0*/  FMNMX.FTZ R12, R181, R8, !PT ;  /* 0x00000008b50c7209 */ /* 0x000fe40007810000 */
[----:B------:R-:W-:-:S03]  /*6be0*/  FMNMX.FTZ R8, R154, R9, !PT ;  /* 0x000000099a087209 */ /* 0x000fc60007810000 */
[----:B------:R-:W2:Y:S02]  /*6bf0*/  SHFL.BFLY PT, R5, R12, 0x2, 0x1f ;  /* 0x0c401f000c057f89 */ /* 0x000ea400000e0000 */
[----:B--2---:R-:W-:Y:S01]  /*6c00*/  FMNMX.FTZ R14, R12, R5, !PT ;  /* 0x000000050c0e7209 */ /* 0x004fe20007810000 */
[----:B------:R-:W-:Y:S01]  /*6c10*/  IMAD.U32 R12, RZ, RZ, UR40 ;  /* 0x00000028ff0c7e24 */ /* 0x000fe2000f8e00ff */
[----:B------:R-:W-:-:S03]  /*6c20*/  FMNMX.FTZ R5, R155, R8, !PT ;  /* 0x000000089b057209 */ /* 0x000fc60007810000 */
[----:B------:R-:W2:Y:S01]  /*6c30*/  SHFL.BFLY PT, R13, R14, 0x1, 0x1f ;  /* 0x0c201f000e0d7f89 */ /* 0x000ea200000e0000 */
[----:B------:R-:W-:-:S04]  /*6c40*/  FMNMX.FTZ R8, R158, R5, !PT ;  /* 0x000000059e087209 */ /* 0x000fc80007810000 */
[----:B------:R-:W-:-:S04]  /*6c50*/  FMNMX.FTZ R5, R159, R8, !PT ;  /* 0x000000089f057209 */ /* 0x000fc80007810000 */
[----:B------:R-:W-:Y:S02]  /*6c60*/  FMNMX.FTZ R8, R162, R5, !PT ;  /* 0x00000005a2087209 */ /* 0x000fe40007810000 */
[----:B--2---:R-:W-:Y:S02]  /*6c70*/  FMNMX.FTZ R5, R14, R13, !PT ;  /* 0x0000000d0e057209 */ /* 0x004fe40007810000 */
[----:B------:R-:W-:-:S03]  /*6c80*/  FMNMX.FTZ R13, R163, R8, !PT ;  /* 0x00000008a30d7209 */ /* 0x000fc60007810000 */
[C---:B------:R-:W-:Y:S01]  /*6c90*/  FFMA.FTZ R14, R5.reuse, R12, -8 ;  /* 0xc1000000050e7423 */ /* 0x040fe2000001000c */
[----:B------:R-:W-:Y:S01]  /*6ca0*/  FMNMX.FTZ R8, R166, R13, !PT ;  /* 0x0000000da6087209 */ /* 0x000fe20007810000 */
[----:B------:R-:W-:Y:S02]  /*6cb0*/  FADD.FTZ R10, -R5, R10 ;  /* 0x0000000a050a7221 */ /* 0x000fe40000010100 */
[----:B------:R-:W-:-:S01]  /*6cc0*/  FFMA.FTZ R21, R157, UR40, -R14 ;  /* 0x000000289d157c23 */ /* 0x000fc2000801080e */
[----:B------:R-:W-:Y:S01]  /*6cd0*/  FMNMX.FTZ R13, R167, R8, !PT ;  /* 0x00000008a70d7209 */ /* 0x000fe20007810000 */
[----:B------:R-:W-:Y:S01]  /*6ce0*/  FMUL.FTZ R10, R10, UR40 ;  /* 0x000000280a0a7c20 */ /* 0x000fe20008410000 */
[--C-:B------:R-:W-:Y:S01]  /*6cf0*/  FFMA.FTZ R12, R156, UR40, -R14.reuse ;  /* 0x000000289c0c7c23 */ /* 0x100fe2000801080e */
[----:B------:R-:W-:-:S01]  /*6d00*/  FFMA.FTZ R20, R161, UR40, -R14 ;  /* 0x00000028a1147c23 */ /* 0x000fc2000801080e */
[----:B------:R-:W-:Y:S01]  /*6d10*/  FMNMX.FTZ R8, R170, R13, !PT ;  /* 0x0000000daa087209 */ /* 0x000fe20007810000 */
[----:B------:R-:W-:-:S01]  /*6d20*/  FFMA.FTZ R13, R152, UR40, -R14 ;  /* 0x00000028980d7c23 */ /* 0x000fc2000801080e */
[--C-:B------:R-:W-:Y:S01]  /*6d30*/  FFMA.FTZ R152, R153, UR40, -R14.reuse ;  /* 0x0000002899987c23 */ /* 0x100fe2000801080e */
[----:B------:R-:W-:-:S01]  /*6d40*/  FFMA.FTZ R153, R164, UR40, -R14 ;  /* 0x00000028a4997c23 */ /* 0x000fc2000801080e */
[----:B------:R-:W-:Y:S01]  /*6d50*/  FMNMX.FTZ R15, R171, R8, !PT ;  /* 0x00000008ab0f7209 */ /* 0x000fe20007810000 */
[----:B------:R-:W-:-:S01]  /*6d60*/  FFMA.FTZ R164, R172, UR40, -R14 ;  /* 0x00000028aca47c23 */ /* 0x000fc2000801080e */
[----:B------:R-:W2:Y:S01]  /*6d70*/  MUFU.EX2 R10, R10 ;  /* 0x0000000a000a7308 */ /* 0x000ea20000000800 */
[----:B------:R-:W-:-:S01]  /*6d80*/  FFMA.FTZ R156, R168, UR40, -R14 ;  /* 0x00000028a89c7c23 */ /* 0x000fc2000801080e */
[----:B------:R-:W-:Y:S01]  /*6d90*/  FMNMX.FTZ R8, R174, R15, !PT ;  /* 0x0000000fae087209 */ /* 0x000fe20007810000 */
[----:B------:R-:W-:-:S01]  /*6da0*/  FFMA.FTZ R168, R177, UR40, -R14 ;  /* 0x00000028b1a87c23 */ /* 0x000fc2000801080e */
[--C-:B------:R-:W-:Y:S01]  /*6db0*/  FFMA.FTZ R180, R180, UR40, -R14.reuse ;  /* 0x00000028b4b47c23 */ /* 0x100fe2000801080e */
[----:B------:R-:W-:-:S01]  /*6dc0*/  FFMA.FTZ R161, R176, UR40, -R14 ;  /* 0x00000028b0a17c23 */ /* 0x000fc2000801080e */
[----:B------:R-:W-:-:S02]  /*6dd0*/  FMNMX.FTZ R15, R175, R8, !PT ;  /* 0x00000008af0f7209 */ /* 0x000fc40007810000 */
[----:B------:R-:W3:Y:S02]  /*6de0*/  MUFU.EX2 R13, R13 ;  /* 0x0000000d000d7308 */ /* 0x000ee40000000800 */
[----:B------:R-:W-:-:S04]  /*6df0*/  FMNMX.FTZ R8, R178, R15, !PT ;  /* 0x0000000fb2087209 */ /* 0x000fc80007810000 */
[----:B------:R-:W-:Y:S02]  /*6e00*/  FMNMX.FTZ R15, R179, R8, !PT ;  /* 0x00000008b30f7209 */ /* 0x000fe40007810000 */
[----:B------:R-:W4:Y:S01]  /*6e10*/  MUFU.EX2 R152, R152 ;  /* 0x0000009800987308 */ /* 0x000f220000000800 */
[----:B--2---:R-:W-:Y:S01]  /*6e20*/  FMUL.FTZ R24, R24, R10 ;  /* 0x0000000a18187220 */ /* 0x004fe20000410000 */
[----:B------:R-:W-:Y:S01]  /*6e30*/  FMNMX.FTZ R8, R182, R15, !PT ;  /* 0x0000000fb6087209 */ /* 0x000fe20007810000 */
[----:B------:R-:W-:-:S01]  /*6e40*/  FFMA.FTZ R15, R160, UR40, -R14 ;  /* 0x00000028a00f7c23 */ /* 0x000fc2000801080e */
[--C-:B------:R-:W-:Y:S01]  /*6e50*/  FFMA.FTZ R160, R165, UR40, -R14.reuse ;  /* 0x00000028a5a07c23 */ /* 0x100fe2000801080e */
[----:B------:R-:W-:-:S01]  /*6e60*/  FFMA.FTZ R165, R173, UR40, -R14 ;  /* 0x00000028ada57c23 */ /* 0x000fc2000801080e */
[----:B------:R-:W-:Y:S01]  /*6e70*/  FMNMX.FTZ R8, R183, R8, !PT ;  /* 0x00000008b7087209 */ /* 0x000fe20007810000 */
[----:B------:R-:W-:Y:S01]  /*6e80*/  IMAD.U32 R173, RZ, RZ, UR40 ;  /* 0x00000028ffad7e24 */ /* 0x000fe2000f8e00ff */
[----:B------:R-:W2:Y:S01]  /*6e90*/  MUFU.EX2 R12, R12 ;  /* 0x0000000c000c7308 */ /* 0x000ea20000000800 */
[-C--:B------:R-:W-:Y:S01]  /*6ea0*/  FMUL.FTZ R25, R25, R10.reuse ;  /* 0x0000000a19197220 */ /* 0x080fe20000410000 */
[-C--:B------:R-:W-:Y:S01]  /*6eb0*/  FMUL.FTZ R28, R28, R10.reuse ;  /* 0x0000000a1c1c7220 */ /* 0x080fe20000410000 */
[----:B------:R-:W5:Y:S01]  /*6ec0*/  SHFL.BFLY PT, R157, R8, 0x2, 0x1f ;  /* 0x0c401f00089d7f89 */ /* 0x000f6200000e0000 */
        /* <DEDUP_REMOVED lines=22> */
[----:B------:R-:W-:Y:S01]  /*7030*/  FMUL.FTZ R68, R68, R10 ;  /* 0x0000000a44447220 */ /* 0x000fe20000410000 */
[----:B-----5:R-:W-:Y:S01]  /*7040*/  FMNMX.FTZ R194, R8, R157, !PT ;  /* 0x0000009d08c27209 */ /* 0x020fe20007810000 */
[--C-:B------:R-:W-:Y:S01]  /*7050*/  FFMA.FTZ R157, R169, UR40, -R14.reuse ;  /* 0x00000028a99d7c23 */ /* 0x100fe2000801080e */
[----:B------:R-:W-:-:S01]  /*7060*/  FFMA.FTZ R14, R181, UR40, -R14 ;  /* 0x00000028b50e7c23 */ /* 0x000fc2000801080e */
[-C--:B------:R-:W-:Y:S01]  /*7070*/  FMUL.FTZ R69, R69, R10.reuse ;  /* 0x0000000a45457220 */ /* 0x080fe20000410000 */
[-C--:B------:R-:W-:Y:S01]  /*7080*/  FMUL.FTZ R72, R72, R10.reuse ;  /* 0x0000000a48487220 */ /* 0x080fe20000410000 */
[----:B------:R-:W5:Y:S01]  /*7090*/  SHFL.BFLY PT, R169, R194, 0x1, 0x1f ;  /* 0x0c201f00c2a97f89 */ /* 0x000f6200000e0000 */
        /* <DEDUP_REMOVED lines=23> */
[----:B-----5:R-:W-:Y:S01]  /*7210*/  FMNMX.FTZ R8, R194, R169, !PT ;  /* 0x000000a9c2087209 */ /* 0x020fe20007810000 */
[----:B------:R-:W-:Y:S01]  /*7220*/  MUFU.EX2 R157, R157 ;  /* 0x0000009d009d7308 */ /* 0x000fe20000000800 */
[-C--:B------:R-:W-:Y:S01]  /*7230*/  FMUL.FTZ R113, R113, R10.reuse ;  /* 0x0000000a71717220 */ /* 0x080fe20000410000 */
[-C--:B------:R-:W-:Y:S01]  /*7240*/  FMUL.FTZ R116, R116, R10.reuse ;  /* 0x0000000a74747220 */ /* 0x080fe20000410000 */
[----:B------:R-:W-:Y:S01]  /*7250*/  FMUL.FTZ R117, R117, R10 ;  /* 0x0000000a75757220 */ /* 0x000fe20000410000 */
[C---:B------:R-:W-:Y:S01]  /*7260*/  FADD.FTZ R9, -R8.reuse, R9 ;  /* 0x0000000908097221 */ /* 0x040fe20000010100 */
[----:B------:R-:W-:-:S01]  /*7270*/  FFMA.FTZ R172, R8, R173, -8 ;  /* 0xc100000008ac7423 */ /* 0x000fc200000100ad */
[-C--:B------:R-:W-:Y:S01]  /*7280*/  FMUL.FTZ R120, R120, R10.reuse ;  /* 0x0000000a78787220 */ /* 0x080fe20000410000 */
[----:B------:R-:W-:Y:S01]  /*7290*/  FMUL.FTZ R121, R121, R10 ;  /* 0x0000000a79797220 */ /* 0x000fe20000410000 */
[----:B------:R-:W-:Y:S01]  /*72a0*/  FMUL.FTZ R9, R9, UR40 ;  /* 0x0000002809097c20 */ /* 0x000fe20008410000 */
        /* <DEDUP_REMOVED lines=9> */
[----:B---3--:R-:W-:Y:S01]  /*7340*/  FFMA.FTZ R171, R10, R3, R13 ;  /* 0x000000030aab7223 */ /* 0x008fe2000001000d */
[----:B------:R-:W-:-:S01]  /*7350*/  FFMA.FTZ R166, R166, UR40, -R172 ;  /* 0x00000028a6a67c23 */ /* 0x000fc200080108ac */
[--C-:B------:R-:W-:Y:S01]  /*7360*/  FFMA.FTZ R167, R167, UR40, -R172.reuse ;  /* 0x00000028a7a77c23 */ /* 0x100fe200080108ac */
[----:B------:R-:W-:-:S01]  /*7370*/  FFMA.FTZ R174, R174, UR40, -R172 ;  /* 0x00000028aeae7c23 */ /* 0x000fc200080108ac */
[----:B------:R-:W3:Y:S01]  /*7380*/  MUFU.EX2 R154, R154 ;  /* 0x0000009a009a7308 */ /* 0x000ee20000000800 */
[----:B----4-:R-:W-:-:S01]  /*7390*/  FADD.FTZ R171, R152, R171 ;  /* 0x000000ab98ab7221 */ /* 0x010fc20000010000 */
[--C-:B------:R-:W-:Y:S01]  /*73a0*/  FFMA.FTZ R175, R175, UR40, -R172.reuse ;  /* 0x00000028afaf7c23 */ /* 0x100fe200080108ac */
[----:B------:R-:W-:-:S01]  /*73b0*/  FFMA.FTZ R179, R179, UR40, -R172 ;  /* 0x00000028b3b37c23 */ /* 0x000fc200080108ac */
[----:B------:R-:W-:Y:S01]  /*73c0*/  FFMA.FTZ R182, R182, UR40, -R172 ;  /* 0x00000028b6b67c23 */ /* 0x000fe200080108ac */
[----:B--2---:R-:W-:-:S01]  /*73d0*/  FADD.FTZ R176, R12, R171 ;  /* 0x000000ab0cb07221 */ /* 0x004fc20000010000 */
[--C-:B------:R-:W-:Y:S01]  /*73e0*/  FFMA.FTZ R171, R178, UR40, -R172.reuse ;  /* 0x00000028b2ab7c23 */ /* 0x100fe200080108ac */
[----:B------:R-:W-:-:S01]  /*73f0*/  FFMA.FTZ R172, R183, UR40, -R172 ;  /* 0x00000028b7ac7c23 */ /* 0x000fc200080108ac */
[----:B------:R-:W2:Y:S01]  /*7400*/  MUFU.EX2 R155, R155 ;  /* 0x0000009b009b7308 */ /* 0x000ea20000000800 */
        /* <DEDUP_REMOVED lines=8> */
[----:B---3--:R-:W-:-:S01]  /*7490*/  FFMA.FTZ R4, R9, R4, R154 ;  /* 0x0000000409047223 */ /* 0x008fc2000001009a */
        /* <DEDUP_REMOVED lines=9> */
[----:B------:R-:W-:Y:S01]  /*7530*/  FMUL.FTZ R149, R149, R10 ;  /* 0x0000000a95957220 */ /* 0x000fe20000410000 */
[-C--:B------:R-:W-:Y:S01]  /*7540*/  FMUL.FTZ R26, R26, R9.reuse ;  /* 0x000000091a1a7220 */ /* 0x080fe20000410000 */
[-C--:B------:R-:W-:Y:S01]  /*7550*/  FMUL.FTZ R27, R27, R9.reuse ;  /* 0x000000091b1b7220 */ /* 0x080fe20000410000 */
[-C--:B------:R-:W-:Y:S01]  /*7560*/  FMUL.FTZ R30, R30, R9.reuse ;  /* 0x000000091e1e7220 */ /* 0x080fe20000410000 */
[-C--:B------:R-:W-:Y:S01]  /*7570*/  FMUL.FTZ R31, R31, R9.reuse ;  /* 0x000000091f1f7220 */ /* 0x080fe20000410000 */
[----:B------:R-:W2:Y:S01]  /*7580*/  MUFU.EX2 R159, R159 ;  /* 0x0000009f009f7308 */ /* 0x000ea20000000800 */
[-C--:B------:R-:W-:Y:S01]  /*7590*/  FMUL.FTZ R34, R34, R9.reuse ;  /* 0x0000000922227220 */ /* 0x080fe20000410000 */
[-C--:B------:R-:W-:Y:S01]  /*75a0*/  FMUL.FTZ R35, R35, R9.reuse ;  /* 0x0000000923237220 */ /* 0x080fe20000410000 */
[-C--:B------:R-:W-:Y:S01]  /*75b0*/  FMUL.FTZ R38, R38, R9.reuse ;  /* 0x0000000926267220 */ /* 0x080fe20000410000 */
[-C--:B------:R-:W-:Y:S01]  /*75c0*/  FMUL.FTZ R39, R39, R9.reuse ;  /* 0x0000000927277220 */ /* 0x080fe20000410000 */
[-C--:B------:R-:W-:Y:S01]  /*75d0*/  FMUL.FTZ R42, R42, R9.reuse ;  /* 0x000000092a2a7220 */ /* 0x080fe20000410000 */
[-C--:B------:R-:W-:Y:S01]  /*75e0*/  FMUL.FTZ R43, R43, R9.reuse ;  /* 0x000000092b2b7220 */ /* 0x080fe20000410000 */
[-C--:B------:R-:W-:Y:S01]  /*75f0*/  FMUL.FTZ R46, R46, R9.reuse ;  /* 0x000000092e2e7220 */ /* 0x080fe20000410000 */
[----:B------:R-:W4:Y:S01]  /*7600*/  MUFU.EX2 R162, R162 ;  /* 0x000000a200a27308 */ /* 0x000f220000000800 */
        /* <DEDUP_REMOVED lines=17> */
[----:B------:R-:W-:Y:S01]  /*7720*/  FADD.FTZ R177, R15, R176 ;  /* 0x000000b00fb17221 */ /* 0x000fe20000010000 */
[----:B---3--:R-:W-:Y:S01]  /*7730*/  F2FP.SATFINITE.E4M3.F32.PACK_AB_MERGE_C R158, R173, R158, RZ ;  /* 0x0000009ead9e723e */ /* 0x008fe200048070ff */
[----:B------:R-:W-:Y:S01]  /*7740*/  FMUL.FTZ R75, R75, R9 ;  /* 0x000000094b4b7220 */ /* 0x000fe20000410000 */
[----:B------:R-:W-:-:S01]  /*7750*/  FADD.FTZ R180, R173, R180 ;  /* 0x000000b4adb47221 */ /* 0x000fc20000010000 */
[-C--:B------:R-:W-:Y:S01]  /*7760*/  FMUL.FTZ R78, R78, R9.reuse ;  /* 0x000000094e4e7220 */ /* 0x080fe20000410000 */
[----:B------:R-:W-:Y:S01]  /*7770*/  FMUL.FTZ R79, R79, R9 ;  /* 0x000000094f4f7220 */ /* 0x000fe20000410000 */
[----:B------:R-:W0:Y:S01]  /*7780*/  MUFU.EX2 R167, R167 ;  /* 0x000000a700a77308 */ /* 0x000e220000000800 */
[----:B--2---:R-:W-:-:S01]  /*7790*/  FADD.FTZ R181, R159, R180 ;  /* 0x000000b49fb57221 */ /* 0x004fc20000010000 */
[-C--:B------:R-:W-:Y:S01]  /*77a0*/  FMUL.FTZ R82, R82, R9.reuse ;  /* 0x0000000952527220 */ /* 0x080fe20000410000 */
[-C--:B------:R-:W-:Y:S01]  /*77b0*/  FMUL.FTZ R83, R83, R9.reuse ;  /* 0x0000000953537220 */ /* 0x080fe20000410000 */
[----:B------:R-:W-:Y:S01]  /*77c0*/  FMUL.FTZ R86, R86, R9 ;  /* 0x0000000956567220 */ /* 0x000fe20000410000 */
[----:B----4-:R-:W-:-:S01]  /*77d0*/  FADD.FTZ R181, R162, R181 ;  /* 0x000000b5a2b57221 */ /* 0x010fc20000010000 */
[-C--:B------:R-:W-:Y:S01]  /*77e0*/  FMUL.FTZ R87, R87, R9.reuse ;  /* 0x0000000957577220 */ /* 0x080fe20000410000 */
[----:B------:R-:W-:Y:S01]  /*77f0*/  FMUL.FTZ R90, R90, R9 ;  /* 0x000000095a5a7220 */ /* 0x000fe20000410000 */
[----:B------:R-:W-:Y:S01]  /*7800*/  MUFU.EX2 R163, R163 ;  /* 0x000000a300a37308 */ /* 0x000fe20000000800 */
[----:B-----5:R-:W-:-:S01]  /*7810*/  FADD.FTZ R176, R166, R181 ;  /* 0x000000b5a6b07221 */ /* 0x020fc20000010000 */
[-C--:B------:R-:W-:Y:S01]  /*7820*/  FMUL.FTZ R91, R91, R9.reuse ;  /* 0x000000095b5b7220 */ /* 0x080fe20000410000 */
[-C--:B------:R-:W-:Y:S01]  /*7830*/  FMUL.FTZ R94, R94, R9.reuse ;  /* 0x000000095e5e7220 */ /* 0x080fe20000410000 */
[-C--:B------:R-:W-:Y:S01]  /*7840*/  FMUL.FTZ R95, R95, R9.reuse ;  /* 0x000000095f5f7220 */ /* 0x080fe20000410000 */
[-C--:B------:R-:W-:Y:S01]  /*7850*/  FMUL.FTZ R98, R98, R9.reuse ;  /* 0x0000000962627220 */ /* 0x080fe20000410000 */
[-C--:B------:R-:W-:Y:S01]  /*7860*/  FMUL.FTZ R99, R99, R9.reuse ;  /* 0x0000000963637220 */ /* 0x080fe20000410000 */
[----:B------:R-:W-:Y:S01]  /*7870*/  FMUL.FTZ R102, R102, R9 ;  /* 0x0000000966667220 */ /* 0x000fe20000410000 */
[----:B------:R2:W-:Y:S01]  /*7880*/  MUFU.EX2 R3, R174 ;  /* 0x000000ae00037308 */ /* 0x0005e20000000800 */
[----:B0-----:R-:W-:-:S01]  /*7890*/  FADD.FTZ R176, R167, R176 ;  /* 0x000000b0a7b07221 */ /* 0x001fc20000010000 */
[----:B------:R-:W-:Y:S01]  /*78a0*/  F2FP.SATFINITE.E4M3.F32.PACK_AB_MERGE_C R166, R167, R166, RZ ;  /* 0x000000a6a7a6723e */ /* 0x000fe200048070ff */
[-C--:B------:R-:W-:Y:S01]  /*78b0*/  FMUL.FTZ R103, R103, R9.reuse ;  /* 0x0000000967677220 */ /* 0x080fe20000410000 */
[-C--:B------:R-:W-:Y:S01]  /*78c0*/  FMUL.FTZ R106, R106, R9.reuse ;  /* 0x000000096a6a7220 */ /* 0x080fe20000410000 */
[-C--:B------:R-:W-:Y:S01]  /*78d0*/  FMUL.FTZ R107, R107, R9.reuse ;  /* 0x000000096b6b7220 */ /* 0x080fe20000410000 */
[-C--:B------:R-:W-:Y:S01]  /*78e0*/  FMUL.FTZ R110, R110, R9.reuse ;  /* 0x000000096e6e7220 */ /* 0x080fe20000410000 */
[----:B------:R-:W-:Y:S01]  /*78f0*/  FMUL.FTZ R111, R111, R9 ;  /* 0x000000096f6f7220 */ /* 0x000fe20000410000 */
[----:B------:R-:W-:Y:S01]  /*7900*/  MUFU.EX2 R170, R170 ;  /* 0x000000aa00aa7308 */ /* 0x000fe20000000800 */
[----:B--2---:R-:W-:-:S01]  /*7910*/  FADD.FTZ R174, R20, R177 ;  /* 0x000000b114ae7221 */ /* 0x004fc20000010000 */
[-C--:B------:R-:W-:Y:S01]  /*7920*/  FMUL.FTZ R114, R114, R9.reuse ;  /* 0x0000000972727220 */ /* 0x080fe20000410000 */
[-C--:B------:R-:W-:Y:S01]  /*7930*/  FMUL.FTZ R115, R115, R9.reuse ;  /* 0x0000000973737220 */ /* 0x080fe20000410000 */
[----:B------:R-:W-:Y:S01]  /*7940*/  FMUL.FTZ R118, R118, R9 ;  /* 0x0000000976767220 */ /* 0x000fe20000410000 */
[----:B------:R-:W-:-:S01]  /*7950*/  FADD.FTZ R177, R153, R174 ;  /* 0x000000ae99b17221 */ /* 0x000fc20000010000 */
[-C--:B------:R-:W-:Y:S01]  /*7960*/  FMUL.FTZ R119, R119, R9.reuse ;  /* 0x0000000977777220 */ /* 0x080fe20000410000 */
[----:B------:R-:W-:Y:S01]  /*7970*/  FMUL.FTZ R122, R122, R9 ;  /* 0x000000097a7a7220 */ /* 0x000fe20000410000 */
[----:B------:R-:W0:Y:S01]  /*7980*/  MUFU.EX2 R164, R164 ;  /* 0x000000a400a47308 */ /* 0x000e220000000800 */
[----:B------:R-:W-:-:S01]  /*7990*/  FADD.FTZ R177, R160, R177 ;  /* 0x000000b1a0b17221 */ /* 0x000fc20000010000 */
[----:B------:R-:W-:Y:S01]  /*79a0*/  F2FP.SATFINITE.E4M3.F32.PACK_AB_MERGE_C R160, R160, R153, RZ ;  /* 0x00000099a0a0723e */ /* 0x000fe200048070ff */
[-C--:B------:R-:W-:Y:S01]  /*79b0*/  FMUL.FTZ R123, R123, R9.reuse ;  /* 0x000000097b7b7220 */ /* 0x080fe20000410000 */
[----:B------:R-:W-:Y:S01]  /*79c0*/  FMUL.FTZ R126, R126, R9 ;  /* 0x000000097e7e7220 */ /* 0x000fe20000410000 */
[----:B------:R-:W-:-:S01]  /*79d0*/  FADD.FTZ R178, R156, R177 ;  /* 0x000000b19cb27221 */ /* 0x000fc20000010000 */
[-C--:B------:R-:W-:Y:S01]  /*79e0*/  FMUL.FTZ R127, R127, R9.reuse ;  /* 0x000000097f7f7220 */ /* 0x080fe20000410000 */
[----:B------:R-:W-:Y:S01]  /*79f0*/  FMUL.FTZ R130, R130, R9 ;  /* 0x0000000982827220 */ /* 0x000fe20000410000 */
[----:B------:R-:W2:Y:S01]  /*7a00*/  MUFU.EX2 R165, R165 ;  /* 0x000000a500a57308 */ /* 0x000ea20000000800 */
[----:B------:R-:W-:-:S01]  /*7a10*/  FADD.FTZ R177, R157, R178 ;  /* 0x000000b29db17221 */ /* 0x000fc20000010000 */
[-C--:B------:R-:W-:Y:S01]  /*7a20*/  FMUL.FTZ R131, R131, R9.reuse ;  /* 0x0000000983837220 */ /* 0x080fe20000410000 */
[-C--:B------:R-:W-:Y:S01]  /*7a30*/  FMUL.FTZ R134, R134, R9.reuse ;  /* 0x0000000986867220 */ /* 0x080fe20000410000 */
[-C--:B------:R-:W-:Y:S01]  /*7a40*/  FMUL.FTZ R135, R135, R9.reuse ;  /* 0x0000000987877220 */ /* 0x080fe20000410000 */
[-C--:B------:R-:W-:Y:S01]  /*7a50*/  FMUL.FTZ R138, R138, R9.reuse ;  /* 0x000000098a8a7220 */ /* 0x080fe20000410000 */
[-C--:B------:R-:W-:Y:S01]  /*7a60*/  FMUL.FTZ R139, R139, R9.reuse ;  /* 0x000000098b8b7220 */ /* 0x080fe20000410000 */
[----:B------:R-:W-:Y:S01]  /*7a70*/  FMUL.FTZ R142, R142, R9 ;  /* 0x000000098e8e7220 */ /* 0x000fe20000410000 */
[----:B------:R3:W4:Y:S01]  /*7a80*/  MUFU.EX2 R4, R175 ;  /* 0x000000af00047308 */ /* 0x0007220000000800 */
[----:B0-----:R-:W-:-:S01]  /*7a90*/  FADD.FTZ R178, R164, R177 ;  /* 0x000000b1a4b27221 */ /* 0x001fc20000010000 */
[-C--:B------:R-:W-:Y:S01]  /*7aa0*/  FMUL.FTZ R143, R143, R9.reuse ;  /* 0x000000098f8f7220 */ /* 0x080fe20000410000 */
[-C--:B------:R-:W-:Y:S01]  /*7ab0*/  FMUL.FTZ R146, R146, R9.reuse ;  /* 0x0000000992927220 */ /* 0x080fe20000410000 */
[-C--:B------:R-:W-:Y:S01]  /*7ac0*/  FMUL.FTZ R147, R147, R9.reuse ;  /* 0x0000000993937220 */ /* 0x080fe20000410000 */
[-C--:B------:R-:W-:Y:S01]  /*7ad0*/  FMUL.FTZ R150, R150, R9.reuse ;  /* 0x0000000996967220 */ /* 0x080fe20000410000 */
[----:B------:R-:W-:-:S02]  /*7ae0*/  FMUL.FTZ R151, R151, R9 ;  /* 0x0000000997977220 */ /* 0x000fc40000410000 */
[----:B------:R-:W0:Y:S01]  /*7af0*/  MUFU.EX2 R161, R161 ;  /* 0x000000a100a17308 */ /* 0x000e220000000800 */
[----:B---3--:R-:W-:-:S01]  /*7b00*/  FADD.FTZ R175, R163, R176 ;  /* 0x000000b0a3af7221 */ /* 0x008fc20000010000 */
[C---:B--2---:R-:W-:Y:S01]  /*7b10*/  FADD.FTZ R178, R165.reuse, R178 ;  /* 0x000000b2a5b27221 */ /* 0x044fe20000010000 */
[----:B------:R-:W-:Y:S02]  /*7b20*/  F2FP.SATFINITE.E4M3.F32.PACK_AB_MERGE_C R164, R165, R164, RZ ;  /* 0x000000a4a5a4723e */ /* 0x000fe400048070ff */
[----:B------:R-:W-:Y:S02]  /*7b30*/  FADD.FTZ R176, R170, R175 ;  /* 0x000000afaab07221 */ /* 0x000fe40000010000 */
[----:B------:R-:W-:Y:S01]  /*7b40*/  F2FP.SATFINITE.E4M3.F32.PACK_AB_MERGE_C R156, R157, R156, R164 ;  /* 0x0000009c9d9c723e */ /* 0x000fe200048070a4 */
[----:B------:R-:W2:Y:S01]  /*7b50*/  MUFU.EX2 R171, R171 ;  /* 0x000000ab00ab7308 */ /* 0x000ea20000000800 */
[----:B------:R-:W-:-:S01]  /*7b60*/  FADD.FTZ R177, R3, R176 ;  /* 0x000000b003b17221 */ /* 0x000fc20000010000 */
[----:B------:R-:W-:-:S03]  /*7b70*/  F2FP.SATFINITE.E4M3.F32.PACK_AB_MERGE_C R176, R21, R12, RZ ;  /* 0x0000000c15b0723e */ /* 0x000fc600048070ff */
[----:B----4-:R-:W-:Y:S01]  /*7b80*/  FADD.FTZ R12, R4, R177 ;  /* 0x000000b1040c7221 */ /* 0x010fe20000010000 */
[----:B------:R-:W-:Y:S02]  /*7b90*/  F2FP.SATFINITE.E4M3.F32.PACK_AB_MERGE_C R152, R152, R13, R176 ;  /* 0x0000000d9898723e */ /* 0x000fe400048070b0 */
[----:B------:R-:W3:Y:S01]  /*7ba0*/  MUFU.EX2 R168, R168 ;  /* 0x000000a800a87308 */ /* 0x000ee20000000800 */
[----:B0-----:R-:W-:-:S07]  /*7bb0*/  FADD.FTZ R21, R161, R178 ;  /* 0x000000b2a1157221 */ /* 0x001fce0000010000 */
[----:B------:R-:W0:Y:S01]  /*7bc0*/  MUFU.EX2 R174, R179 ;  /* 0x000000b300ae7308 */ /* 0x000e220000000800 */
[----:B--2---:R-:W-:-:S07]  /*7bd0*/  FADD.FTZ R153, R171, R12 ;  /* 0x0000000cab997221 */ /* 0x004fce0000010000 */
[----:B------:R-:W2:Y:S01]  /*7be0*/  MUFU.EX2 R182, R182 ;  /* 0x000000b600b67308 */ /* 0x000ea20000000800 */
[----:B---3--:R-:W-:-:S01]  /*7bf0*/  FADD.FTZ R12, R168, R21 ;  /* 0x00000015a80c7221 */ /* 0x008fc20000010000 */
[----:B------:R-:W-:-:S03]  /*7c00*/  F2FP.SATFINITE.E4M3.F32.PACK_AB_MERGE_C R21, R4, R3, RZ ;  /* 0x000000030415723e */ /* 0x000fc600048070ff */
[----:B------:R-:W-:Y:S01]  /*7c10*/  FADD.FTZ R3, R169, R12 ;  /* 0x0000000ca9037221 */ /* 0x000fe20000010000 */
[----:B------:R-:W-:Y:S02]  /*7c20*/  F2FP.SATFINITE.E4M3.F32.PACK_AB_MERGE_C R157, R170, R163, R21 ;  /* 0x000000a3aa9d723e */ /* 0x000fe40004807015 */
[----:B------:R-:W3:Y:S01]  /*7c30*/  MUFU.EX2 R14, R14 ;  /* 0x0000000e000e7308 */ /* 0x000ee20000000800 */
[----:B0-----:R-:W-:-:S07]  /*7c40*/  FADD.FTZ R153, R174, R153 ;  /* 0x00000099ae997221 */ /* 0x001fce0000010000 */
[----:B------:R-:W0:Y:S01]  /*7c50*/  MUFU.EX2 R175, R172 ;  /* 0x000000ac00af7308 */ /* 0x000e220000000800 */
[----:B--2---:R-:W-:-:S01]  /*7c60*/  FADD.FTZ R4, R182, R153 ;  /* 0x00000099b6047221 */ /* 0x004fc20000010000 */
[----:B------:R-:W-:Y:S02]  /*7c70*/  F2FP.SATFINITE.E4M3.F32.PACK_AB_MERGE_C R153, R155, R154, R158 ;  /* 0x0000009a9b99723e */ /* 0x000fe4000480709e */
[----:B------:R-:W-:Y:S02]  /*7c80*/  F2FP.SATFINITE.E4M3.F32.PACK_AB_MERGE_C R155, R162, R159, R166 ;  /* 0x0000009fa29b723e */ /* 0x000fe400048070a6 */
[----:B------:R-:W-:Y:S02]  /*7c90*/  F2FP.SATFINITE.E4M3.F32.PACK_AB_MERGE_C R154, R20, R15, R160 ;  /* 0x0000000f149a723e */ /* 0x000fe400048070a0 */
        /* <DEDUP_REMOVED lines=8> */
.L_x_1191:
[----:B------:R0:W2:Y:S01]  /*7d20*/  SYNCS.PHASECHK.TRANS64.TRYWAIT P2, [UR51+0x28450], R7 ;  /* 0x02845007ff0075a7 */ /* 0x0000a20008040173 */
[----:B------:R-:W-:Y:S05]  /*7d30*/  @!P0 BRA `(.L_x_1192) ;  /* 0x0000000000048947 */ /* 0x000fea0003800000 */
[----:B------:R-:W-:Y:S01]  /*7d40*/  BPT.TRAP 0x1 ;  /* 0x000000040000795c */ /* 0x000fe20000300000 */
.L_x_1192:
[----:B------:R-:W-:Y:S01]  /*7d50*/  VIADD R9, R195, 0x8 ;  /* 0x00000008c3097836 */ /* 0x000fe20000000000 */
[----:B--2---:R-:W-:Y:S06]  /*7d60*/  @P2 BRA `(.L_x_1193) ;  /* 0x0000000000082947 */ /* 0x004fec0003800000 */
[----:B------:R-:W2:Y:S02]  /*7d70*/  SYNCS.PHASECHK.TRANS64.TRYWAIT P2, [UR51+0x28450], R7 ;  /* 0x02845007ff0075a7 */ /* 0x000ea40008040173 */
[----:B--2---:R-:W-:Y:S05]  /*7d80*/  @!P2 BRA `(.L_x_1194) ;  /* 0x000000b400a8a947 */ /* 0x004fea0003800000 */
.L_x_1193:
        /* <DEDUP_REMOVED lines=14> */
.L_x_1195:
[----:B------:R-:W-:Y:S01]  /*7e70*/  UIADD3 UR51, UR51, 0x28460, URZ ;  /* 0x0002846033337890 */ /* 0x000fe2000fffe03f */
[----:B------:R-:W-:Y:S02]  /*7e80*/  IMAD.MOV.U32 R9, RZ, RZ, R8 ;  /* 0x000000ffff097224 */ /* 0x000fe400078e0008 */
[----:B--2---:R-:W-:Y:S01]  /*7e90*/  IMAD.MOV.U32 R10, RZ, RZ, R5 ;  /* 0x000000ffff0a7224 */ /* 0x004fe200078e0005 */
[----:B------:R-:W-:-:S09]  /*7ea0*/  UPRMT UR51, UR54, 0x654, UR51 ;  /* 0x0000065436337896 */ /* 0x000fd20008000033 */
[----:B------:R-:W-:Y:S01]  /*7eb0*/  SYNCS.ARRIVE.TRANS64.RED.A1T0 RZ, [UR51], RZ ;  /* 0x000000ffffff79a7 */ /* 0x000fe20008100433 */
[----:B------:R-:W-:Y:S05]  /*7ec0*/  @P1 BRA `(.L_x_1196) ;  /* 0xffffffe400ec1947 */ /* 0x000fea000383ffff */
.L_x_1185:
[----:B------:R-:W-:-:S13]  /*7ed0*/  ISETP.GE.AND P1, PT, R11, UR41, PT ;  /* 0x000000290b007c0c */ /* 0x000fda000bf26270 */
[----:B------:R-:W-:Y:S05]  /*7ee0*/  @!P1 BRA `(.L_x_1197) ;  /* 0x0000002000f49947 */ /* 0x000fea0003800000 */
[----:B------:R-:W-:Y:S01]  /*7ef0*/  IMAD.MOV.U32 R12, RZ, RZ, R8 ;  /* 0x000000ffff0c7224 */ /* 0x000fe200078e0008 */
[----:B------:R-:W-:Y:S01]  /*7f00*/  ULDC UR51, c[0x0][0x9e4] ;  /* 0x0002790000337ab9 */ /* 0x000fe20000000800 */
[----:B01----:R-:W-:Y:S01]  /*7f10*/  IMAD.MOV.U32 R10, RZ, RZ, R5 ;  /* 0x000000ffff0a7224 */ /* 0x003fe200078e0005 */
[----:B------:R-:W-:Y:S01]  /*7f20*/  ULDC UR56, c[0x0][0x9dc] ;  /* 0x0002770000387ab9 */ /* 0x000fe20000000800 */
[----:B------:R-:W-:Y:S01]  /*7f30*/  ULDC UR55, c[0x0][0x288] ;  /* 0x0000a20000377ab9 */ /* 0x000fe20000000800 */
[----:B------:R-:W-:-:S05]  /*7f40*/  ULDC UR54, c[0x0][0x9e0] ;  /* 0x0002780000367ab9 */ /* 0x000fca0000000800 */
.L_x_1216:
[----:B------:R-:W-:-:S04]  /*7f50*/  UIADD3 UR43, UR43, 0x1, URZ ;  /* 0x000000012b2b7890 */ /* 0x000fc8000fffe03f */
[----:B------:R-:W-:-:S04]  /*7f60*/  UISETP.NE.AND UP0, UPT, UR43, 0x2, UPT ;  /* 0x000000022b00788c */ /* 0x000fc8000bf05270 */
[----:B------:R-:W-:Y:S02]  /*7f70*/  USEL UR6, URZ, 0x1, UP0 ;  /* 0x000000013f067887 */ /* 0x000fe40008000000 */
[----:B------:R-:W-:Y:S02]  /*7f80*/  USEL UR43, UR43, URZ, UP0 ;  /* 0x0000003f2b2b7287 */ /* 0x000fe40008000000 */
[----:B------:R-:W-:Y:S01]  /*7f90*/  ULOP3.LUT UR44, UR44, UR6, URZ, 0x3c, !UPT ;  /* 0x000000062c2c7292 */ /* 0x000fe2000f8e3c3f */
[----:B0-----:R-:W-:Y:S11]  /*7fa0*/  @!P0 BRA `(.L_x_1198) ;  /* 0x0000000000048947 */ /* 0x001ff60003800000 */
[----:B------:R-:W-:Y:S01]  /*7fb0*/  BPT.TRAP 0x1 ;  /* 0x000000040000795c */ /* 0x000fe20000300000 */
.L_x_1198:
        /* <DEDUP_REMOVED lines=9> */
.L_x_1199:
[----:B-1----:R-:W-:Y:S05]  /*8050*/  @P1 BRA `(.L_x_1200) ;  /* 0x0000000000081947 */ /* 0x002fea0003800000 */
[----:B------:R-:W1:Y:S02]  /*8060*/  SYNCS.PHASECHK.TRANS64.TRYWAIT P1, [UR57+0x28430], R9 ;  /* 0x02843009ff0075a7 */ /* 0x000e640008020179 */
[----:B-1----:R-:W-:Y:S05]  /*8070*/  @!P1 BRA `(.L_x_1201) ;  /* 0x000000b400049947 */ /* 0x002fea0003800000 */
.L_x_1200:
        /* <DEDUP_REMOVED lines=46> */
.L_x_1202:
[----:B------:R-:W-:Y:S01]  /*8360*/  UISETP.NE.AND UP1, UPT, UR48, URZ, UPT ;  /* 0x0000003f3000728c */ /* 0x000fe2000bf25270 */
[----:B------:R-:W-:Y:S01]  /*8370*/  VIADD R8, R17, UR38 ;  /* 0x0000002611087c36 */ /* 0x000fe20008000000 */
[----:B------:R-:W2:Y:S01]  /*8380*/  LDC R15, c[0x0][0x2f0] ;  /* 0x0000bc00ff0f7b82 */ /* 0x000ea20000000800 */
[----:B------:R-:W-:-:S03]  /*8390*/  UISETP.NE.AND UP0, UPT, UR47, URZ, UPT ;  /* 0x0000003f2f00728c */ /* 0x000fc6000bf05270 */
[----:B------:R-:W-:Y:S02]  /*83a0*/  PLOP3.LUT P1, PT, PT, PT, UP1, 0x80, 0x0 ;  /* 0x000000000000781c */ /* 0x000fe40003f2f018 */
[----:B------:R-:W-:-:S03]  /*83b0*/  PLOP3.LUT P2, PT, PT, PT, UP1, 0x80, 0x0 ;  /* 0x000000000000781c */ /* 0x000fc60003f4f018 */
[----:B------:R-:W-:Y:S01]  /*83c0*/  @UP1 ULDC UR6, c[0x0][0x44c] ;  /* 0x0001130000061ab9 */ /* 0x000fe20000000800 */
[----:B------:R-:W-:-:S07]  /*83d0*/  @UP1 ULDC UR7, c[0x0][0x450] ;  /* 0x0001140000071ab9 */ /* 0x000fce0000000800 */
[----:B------:R-:W-:Y:S01]  /*83e0*/  @P1 IMAD.HI.U32 R5, R8, UR6, RZ ;  /* 0x0000000608051c27 */ /* 0x000fe2000f8e00ff */
[----:B------:R-:W-:Y:S01]  /*83f0*/  UIADD3 UR6, UR57, 0x28440, URZ ;  /* 0x0002844039067890 */ /* 0x000fe2000fffe03f */
[----:B------:R-:W-:-:S03]  /*8400*/  PLOP3.LUT P1, PT, PT, PT, UP0, 0x40, 0x0 ;  /* 0x000000000000781c */ /* 0x000fc60003f2e808 */
[----:B------:R-:W-:Y:S01]  /*8410*/  @P2 SHF.R.U32.HI R8, RZ, UR7, R5 ;  /* 0x00000007ff082c19 */ /* 0x000fe20008011605 */
[----:B------:R-:W-:Y:S01]  /*8420*/  IMAD.SHL.U32 R5, R11, 0x40, RZ ;  /* 0x000000400b057824 */ /* 0x000fe200078e00ff */
[----:B------:R-:W-:-:S03]  /*8430*/  UPRMT UR6, UR58, 0x654, UR6 ;  /* 0x000006543a067896 */ /* 0x000fc60008000006 */
[----:B------:R-:W3:Y:S01]  /*8440*/  SHFL.IDX PT, R194, R8, RZ, 0x1c1f ;  /* 0x001c1fff08c27589 */ /* 0x000ee200000e0000 */
[----:B------:R-:W-:-:S05]  /*8450*/  IADD3 R7, -R5, 0x1, RZ ;  /* 0x0000000105077810 */ /* 0x000fca0007ffe1ff */
[----:B------:R-:W-:Y:S01]  /*8460*/  IMAD R6, R2, -0x2, R7 ;  /* 0xfffffffe02067824 */ /* 0x000fe200078e0207 */
[----:B------:R-:W-:Y:S01]  /*8470*/  SYNCS.ARRIVE.TRANS64.RED.A1T0 RZ, [UR6], RZ ;  /* 0x000000ffffff79a7 */ /* 0x000fe20008100406 */
[----:B------:R-:W-:Y:S02]  /*8480*/  ULOP3.LUT UR6, URZ, UR56, URZ, 0x33, !UPT ;  /* 0x000000383f067292 */ /* 0x000fe4000f8e333f */
[----:B--2---:R-:W-:-:S04]  /*8490*/  IMAD R6, R15, UR39, R6 ;  /* 0x000000270f067c24 */ /* 0x004fc8000f8e0206 */
[----:B------:R-:W-:-:S04]  /*84a0*/  VIADD R6, R6, -UR55 ;  /* 0x8000003706067c36 */ /* 0x000fc80008000000 */
[C---:B------:R-:W-:Y:S02]  /*84b0*/  VIADD R21, R6.reuse, UR54 ;  /* 0x0000003606157c36 */ /* 0x040fe40008000000 */
[----:B------:R-:W-:Y:S02]  /*84c0*/  VIADD R195, R6, UR6 ;  /* 0x0000000606c37c36 */ /* 0x000fe40008000000 */
[----:B---3--:R-:W-:Y:S02]  /*84d0*/  IMAD.IADD R14, R21, 0x1, R194 ;  /* 0x00000001150e7824 */ /* 0x008fe400078e02c2 */
[----:B------:R-:W-:Y:S01]  /*84e0*/  IMAD.IADD R20, R194, 0x1, R195 ;  /* 0x00000001c2147824 */ /* 0x000fe200078e02c3 */
[----:B------:R-:W-:Y:S06]  /*84f0*/  @P1 BRA `(.L_x_1203) ;  /* 0x00000000005c1947 */ /* 0x000fec0003800000 */
[----:B------:R-:W-:Y:S01]  /*8500*/  IMAD R6, R15, UR39, R194 ;  /* 0x000000270f067c24 */ /* 0x000fe2000f8e02c2 */
[----:B------:R-:W-:Y:S03]  /*8510*/  BSSY B0, `(.L_x_1204) ;  /* 0x0000011000007945 */ /* 0x000fe60003800000 */
[----:B------:R-:W-:-:S05]  /*8520*/  VIADD R13, R6, -UR55 ;  /* 0x80000037060d7c36 */ /* 0x000fca0008000000 */
[----:B------:R-:W-:-:S13]  /*8530*/  ISETP.GT.AND P1, PT, R13, -0x1, PT ;  /* 0xffffffff0d00780c */ /* 0x000fda0003f24270 */
[----:B------:R-:W-:Y:S05]  /*8540*/  @P1 BRA `(.L_x_1205) ;  /* 0x0000000000201947 */ /* 0x000fea0003800000 */
[----:B------:R-:W-:Y:S01]  /*8550*/  IMAD.U32 R194, RZ, RZ, UR51 ;  /* 0x00000033ffc27e24 */ /* 0x000fe2000f8e00ff */
[----:B------:R-:W-:-:S04]  /*8560*/  LOP3.LUT R13, RZ, R13, RZ, 0x33, !PT ;  /* 0x0000000dff0d7212 */ /* 0x000fc800078e33ff */
[----:B------:R-:W-:-:S13]  /*8570*/  ISETP.NE.AND P1, PT, R194, 0x1, PT ;  /* 0x00000001c200780c */ /* 0x000fda0003f25270 */
[----:B------:R-:W2:Y:S02]  /*8580*/  @P1 LDC.64 R6, c[0x0][0x9e8] ;  /* 0x00027a00ff061b82 */ /* 0x000ea40000000a00 */
[----:B--2---:R-:W-:-:S05]  /*8590*/  @P1 IMAD.HI.U32 R6, R13, R6, RZ ;  /* 0x000000060d061227 */ /* 0x004fca00078e00ff */
[----:B------:R-:W-:-:S04]  /*85a0*/  @P1 SHF.R.U32.HI R13, RZ, R7, R6 ;  /* 0x00000007ff0d1219 */ /* 0x000fc80000011606 */
[----:B------:R-:W-:Y:S01]  /*85b0*/  LOP3.LUT R13, RZ, R13, RZ, 0x33, !PT ;  /* 0x0000000dff0d7212 */ /* 0x000fe200078e33ff */
[----:B------:R-:W-:Y:S06]  /*85c0*/  BRA `(.L_x_1206) ;  /* 0x0000000000147947 */ /* 0x000fec0003800000 */
.L_x_1205:
[----:B------:R-:W-:-:S05]  /*85d0*/  IMAD.U32 R194, RZ, RZ, UR51 ;  /* 0x00000033ffc27e24 */ /* 0x000fca000f8e00ff */
[----:B------:R-:W-:-:S13]  /*85e0*/  ISETP.NE.AND P1, PT, R194, 0x1, PT ;  /* 0x00000001c200780c */ /* 0x000fda0003f25270 */
[----:B------:R-:W2:Y:S02]  /*85f0*/  @P1 LDC.64 R6, c[0x0][0x9e8] ;  /* 0x00027a00ff061b82 */ /* 0x000ea40000000a00 */
[----:B--2---:R-:W-:-:S05]  /*8600*/  @P1 IMAD.HI.U32 R6, R13, R6, RZ ;  /* 0x000000060d061227 */ /* 0x004fca00078e00ff */
[----:B------:R-:W-:-:S07]  /*8610*/  @P1 SHF.R.U32.HI R13, RZ, R7, R6 ;  /* 0x00000007ff0d1219 */ /* 0x000fce0000011606 */
.L_x_1206:
[----:B------:R-:W-:Y:S05]  /*8620*/  BSYNC B0 ;  /* 0x0000000000007941 */ /* 0x000fea0003800000 */
.L_x_1204:
[----:B------:R-:W-:-:S04]  /*8630*/  IMAD R13, R13, R194, -R5 ;  /* 0x000000c20d0d7224 */ /* 0x000fc800078e0a05 */
[----:B------:R-:W-:-:S05]  /*8640*/  IMAD R13, R2, -0x2, R13 ;  /* 0xfffffffe020d7824 */ /* 0x000fca00078e020d */
[----:B------:R-:W-:Y:S02]  /*8650*/  VIADDMNMX R14, R13, R194, R14, PT ;  /* 0x000000c20d0e7246 */ /* 0x000fe4000380010e */
[----:B------:R-:W-:-:S07]  /*8660*/  VIMNMX R20, R20, R13, !PT ;  /* 0x0000000d14147248 */ /* 0x000fce0007fe0100 */
.L_x_1203:
[----:B------:R-:W-:Y:S01]  /*8670*/  ISETP.GT.AND P1, PT, R11, -0x1, PT ;  /* 0xffffffff0b00780c */ /* 0x000fe20003f24270 */
[----:B------:R-:W2:Y:S01]  /*8680*/  SHFL.IDX PT, R6, R8, 0x1, 0x1c1f ;  /* 0x003c1f0008067f89 */ /* 0x000ea200000e0000 */
[----:B------:R-:W-:Y:S02]  /*8690*/  UISETP.NE.AND UP0, UPT, UR47, URZ, UPT ;  /* 0x0000003f2f00728c */ /* 0x000fe4000bf05270 */
[C---:B------:R-:W-:Y:S02]  /*86a0*/  ISETP.GT.AND P4, PT, R20.reuse, 0x1, P1 ;  /* 0x000000011400780c */ /* 0x040fe40000f84270 */
[----:B------:R-:W-:Y:S02]  /*86b0*/  ISETP.GT.AND P5, PT, R20, RZ, P1 ;  /* 0x000000ff1400720c */ /* 0x000fe40000fa4270 */
[C---:B------:R-:W-:Y:S02]  /*86c0*/  ISETP.LT.OR P4, PT, R14.reuse, 0x2, P4 ;  /* 0x000000020e00780c */ /* 0x040fe40002781670 */
[----:B------:R-:W-:-:S02]  /*86d0*/  ISETP.LT.OR P5, PT, R14, 0x1, P5 ;  /* 0x000000010e00780c */ /* 0x000fc40002fa1670 */
[----:B------:R-:W-:Y:S02]  /*86e0*/  FSEL R153, R153, -INF , !P4 ;  /* 0xff80000099997808 */ /* 0x000fe40006000000 */
[----:B------:R-:W-:Y:S02]  /*86f0*/  ISETP.GT.AND P4, PT, R20, 0x18, P1 ;  /* 0x000000181400780c */ /* 0x000fe40000f84270 */
[----:B------:R-:W-:Y:S02]  /*8700*/  FSEL R13, R152, -INF , !P5 ;  /* 0xff800000980d7808 */ /* 0x000fe40006800000 */
[----:B------:R-:W-:Y:S02]  /*8710*/  ISETP.LT.OR P4, PT, R14, 0x19, P4 ;  /* 0x000000190e00780c */ /* 0x000fe40002781670 */
[C---:B------:R-:W-:Y:S02]  /*8720*/  ISETP.GT.AND P6, PT, R20.reuse, 0x8, P1 ;  /* 0x000000081400780c */ /* 0x040fe40000fc4270 */
[----:B------:R-:W-:-:S02]  /*8730*/  ISETP.GT.AND P2, PT, R20, 0x9, P1 ;  /* 0x000000091400780c */ /* 0x000fc40000f44270 */
[C---:B------:R-:W-:Y:S01]  /*8740*/  ISETP.GT.AND P3, PT, R20.reuse, 0x10, P1 ;  /* 0x000000101400780c */ /* 0x040fe20000f64270 */
[----:B--2---:R-:W-:Y:S01]  /*8750*/  IMAD.IADD R8, R21, 0x1, R6 ;  /* 0x0000000115087824 */ /* 0x004fe200078e0206 */
[----:B------:R-:W-:Y:S02]  /*8760*/  ISETP.GT.AND P5, PT, R20, 0x11, P1 ;  /* 0x000000111400780c */ /* 0x000fe40000fa4270 */
        /* <DEDUP_REMOVED lines=52> */
.L_x_1209:
[----:B------:R-:W-:-:S05]  /*8ab0*/  IMAD.U32 R20, RZ, RZ, UR51 ;  /* 0x00000033ff147e24 */ /* 0x000fca000f8e00ff */
[----:B------:R-:W-:-:S13]  /*8ac0*/  ISETP.NE.AND P2, PT, R20, 0x1, PT ;  /* 0x000000011400780c */ /* 0x000fda0003f45270 */
[----:B------:R-:W2:Y:S02]  /*8ad0*/  @P2 LDC.64 R6, c[0x0][0x9e8] ;  /* 0x00027a00ff062b82 */ /* 0x000ea40000000a00 */
[----:B--2---:R-:W-:-:S05]  /*8ae0*/  @P2 IMAD.HI.U32 R6, R15, R6, RZ ;  /* 0x000000060f062227 */ /* 0x004fca00078e00ff */
[----:B------:R-:W-:-:S07]  /*8af0*/  @P2 SHF.R.U32.HI R15, RZ, R7, R6 ;  /* 0x00000007ff0f2219 */ /* 0x000fce0000011606 */
.L_x_1210:
[----:B------:R-:W-:Y:S05]  /*8b00*/  BSYNC B0 ;  /* 0x0000000000007941 */ /* 0x000fea0003800000 */
.L_x_1208:
[----:B------:R-:W-:-:S04]  /*8b10*/  IMAD R5, R15, R20, -R5 ;  /* 0x000000140f057224 */ /* 0x000fc800078e0a05 */
[----:B------:R-:W-:-:S05]  /*8b20*/  IMAD R5, R2, -0x2, R5 ;  /* 0xfffffffe02057824 */ /* 0x000fca00078e0205 */
[----:B------:R-:W-:Y:S02]  /*8b30*/  VIADDMNMX R8, R5, R20, R8, PT ;  /* 0x0000001405087246 */ /* 0x000fe40003800108 */
[----:B------:R-:W-:-:S07]  /*8b40*/  VIMNMX R14, R14, R5, !PT ;  /* 0x000000050e0e7248 */ /* 0x000fce0007fe0100 */
.L_x_1207:
        /* <DEDUP_REMOVED lines=11> */
[----:B------:R-:W-:-:S02]  /*8c00*/  ISETP.GT.AND P2, PT, R14, 0x9, P1 ;  /* 0x000000090e00780c */ /* 0x000fc40000f44270 */
[----:B------:R-:W-:Y:S02]  /*8c10*/  FMNMX.FTZ R6, R164, R5, !PT ;  /* 0x00000005a4067209 */ /* 0x000fe40007810000 */
[----:B------:R-:W-:Y:S02]  /*8c20*/  ISETP.LT.OR P6, PT, R8, 0x9, P6 ;  /* 0x000000090800780c */ /* 0x000fe400037c1670 */
[----:B------:R-:W-:Y:S02]  /*8c30*/  FMNMX.FTZ R5, R165, R6, !PT ;  /* 0x00000006a5057209 */ /* 0x000fe40007810000 */
[----:B------:R-:W-:Y:S02]  /*8c40*/  FSEL R155, R155, -INF , !P5 ;  /* 0xff8000009b9b7808 */ /* 0x000fe40006800000 */
        /* <DEDUP_REMOVED lines=9> */
[----:B------:R-:W-:Y:S02]  /*8ce0*/  FSEL R159, R159, -INF , !P2 ;  /* 0xff8000009f9f7808 */ /* 0x000fe40005000000 */
[----:B------:R-:W-:Y:S02]  /*8cf0*/  FMNMX.FTZ R5, R177, R6, !PT ;  /* 0x00000006b1057209 */ /* 0x000fe40007810000 */
[----:B------:R-:W-:Y:S02]  /*8d00*/  ISETP.LT.OR P4, PT, R8, 0x11, P4 ;  /* 0x000000110800780c */ /* 0x000fe40002781670 */
[----:B------:R-:W-:Y:S02]  /*8d10*/  FMNMX.FTZ R6, R180, R5, !PT ;  /* 0x00000005b4067209 */ /* 0x000fe40007810000 */
[----:B------:R-:W-:-:S02]  /*8d20*/  ISETP.GT.AND P6, PT, R14, 0x18, P1 ;  /* 0x000000180e00780c */ /* 0x000fc40000fc4270 */
[----:B------:R-:W-:Y:S02]  /*8d30*/  FMNMX.FTZ R6, R181, R6, !PT ;  /* 0x00000006b5067209 */ /* 0x000fe40007810000 */
[----:B------:R-:W-:Y:S02]  /*8d40*/  ISETP.LT.OR P5, PT, R8, 0x12, P5 ;  /* 0x000000120800780c */ /* 0x000fe40002fa1670 */
[----:B------:R-:W-:Y:S01]  /*8d50*/  FSEL R162, R162, -INF , !P4 ;  /* 0xff800000a2a27808 */ /* 0x000fe20006000000 */
[----:B------:R-:W2:Y:S01]  /*8d60*/  SHFL.BFLY PT, R5, R6, 0x2, 0x1f ;  /* 0x0c401f0006057f89 */ /* 0x000ea200000e0000 */
[----:B------:R-:W-:Y:S02]  /*8d70*/  ISETP.GT.AND P2, PT, R14, 0x19, P1 ;  /* 0x000000190e00780c */ /* 0x000fe40000f44270 */
[----:B------:R-:W-:Y:S02]  /*8d80*/  FSEL R163, R163, -INF , !P5 ;  /* 0xff800000a3a37808 */ /* 0x000fe40006800000 */
[----:B------:R-:W-:-:S02]  /*8d90*/  ISETP.LT.OR P6, PT, R8, 0x19, P6 ;  /* 0x000000190800780c */ /* 0x000fc400037c1670 */
[----:B------:R-:W-:Y:S02]  /*8da0*/  ISETP.LT.OR P2, PT, R8, 0x1a, P2 ;  /* 0x0000001a0800780c */ /* 0x000fe40001741670 */
[----:B------:R-:W-:Y:S02]  /*8db0*/  FSEL R166, R166, -INF , !P6 ;  /* 0xff800000a6a67808 */ /* 0x000fe40007000000 */
[C---:B------:R-:W-:Y:S02]  /*8dc0*/  ISETP.GT.AND P4, PT, R14.reuse, 0x21, P1 ;  /* 0x000000210e00780c */ /* 0x040fe40000f84270 */
[----:B------:R-:W-:Y:S02]  /*8dd0*/  FSEL R167, R167, -INF , !P2 ;  /* 0xff800000a7a77808 */ /* 0x000fe40005000000 */
[----:B------:R-:W-:Y:S02]  /*8de0*/  ISETP.GT.AND P5, PT, R14, 0x28, P1 ;  /* 0x000000280e00780c */ /* 0x000fe40000fa4270 */
[----:B------:R-:W-:-:S02]  /*8df0*/  ISETP.LT.OR P4, PT, R8, 0x22, P4 ;  /* 0x000000220800780c */ /* 0x000fc40002781670 */
[----:B------:R-:W-:Y:S02]  /*8e00*/  ISETP.GT.AND P6, PT, R14, 0x29, P1 ;  /* 0x000000290e00780c */ /* 0x000fe40000fc4270 */
[----:B------:R-:W-:Y:S02]  /*8e10*/  ISETP.LT.OR P5, PT, R8, 0x29, P5 ;  /* 0x000000290800780c */ /* 0x000fe40002fa1670 */
[----:B------:R-:W-:Y:S02]  /*8e20*/  FSEL R171, R171, -INF , !P4 ;  /* 0xff800000abab7808 */ /* 0x000fe40006000000 */
[----:B--2---:R-:W-:Y:S02]  /*8e30*/  FMNMX.FTZ R7, R6, R5, !PT ;  /* 0x0000000506077209 */ /* 0x004fe40007810000 */
[----:B------:R-:W-:Y:S02]  /*8e40*/  ISETP.GT.AND P2, PT, R14, 0x30, P1 ;  /* 0x000000300e00780c */ /* 0x000fe40000f44270 */
[----:B------:R-:W-:Y:S01]  /*8e50*/  FSEL R174, R174, -INF , !P5 ;  /* 0xff800000aeae7808 */ /* 0x000fe20006800000 */
[----:B------:R-:W2:Y:S01]  /*8e60*/  SHFL.BFLY PT, R20, R7, 0x1, 0x1f ;  /* 0x0c201f0007147f89 */ /* 0x000ea200000e0000 */
[----:B------:R-:W-:-:S02]  /*8e70*/  ISETP.LT.OR P6, PT, R8, 0x2a, P6 ;  /* 0x0000002a0800780c */ /* 0x000fc400037c1670 */
[----:B------:R-:W-:Y:S02]  /*8e80*/  ISETP.GT.AND P4, PT, R14, 0x31, P1 ;  /* 0x000000310e00780c */ /* 0x000fe40000f84270 */
[----:B------:R-:W-:Y:S02]  /*8e90*/  ISETP.LT.OR P2, PT, R8, 0x31, P2 ;  /* 0x000000310800780c */ /* 0x000fe40001741670 */
[----:B------:R-:W-:Y:S02]  /*8ea0*/  FSEL R175, R175, -INF , !P6 ;  /* 0xff800000afaf7808 */ /* 0x000fe40007000000 */
[----:B------:R-:W-:Y:S02]  /*8eb0*/  ISETP.GT.AND P5, PT, R14, 0x38, P1 ;  /* 0x000000380e00780c */ /* 0x000fe40000fa4270 */
[----:B------:R-:W-:Y:S02]  /*8ec0*/  ISETP.LT.OR P4, PT, R8, 0x32, P4 ;  /* 0x000000320800780c */ /* 0x000fe40002781670 */
[----:B------:R-:W-:-:S02]  /*8ed0*/  FSEL R178, R178, -INF , !P2 ;  /* 0xff800000b2b27808 */ /* 0x000fc40005000000 */
[----:B------:R-:W-:Y:S02]  /*8ee0*/  ISETP.LT.OR P5, PT, R8, 0x39, P5 ;  /* 0x000000390800780c */ /* 0x000fe40002fa1670 */
[----:B------:R-:W-:Y:S02]  /*8ef0*/  FSEL R179, R179, -INF , !P4 ;  /* 0xff800000b3b37808 */ /* 0x000fe40006000000 */
[----:B------:R-:W-:Y:S02]  /*8f00*/  FSEL R182, R182, -INF , !P5 ;  /* 0xff800000b6b67808 */ /* 0x000fe40006800000 */
[----:B--2---:R-:W-:Y:S01]  /*8f10*/  FMNMX.FTZ R5, R7, R20, !PT ;  /* 0x0000001407057209 */ /* 0x004fe20007810000 */
[----:B------:R-:W-:Y:S01]  /*8f20*/  IMAD.U32 R20, RZ, RZ, UR40 ;  /* 0x00000028ff147e24 */ /* 0x000fe2000f8e00ff */
[----:B------:R-:W-:Y:S02]  /*8f30*/  FSEL R7, R154, -INF , !P3 ;  /* 0xff8000009a077808 */ /* 0x000fe40005800000 */
[----:B------:R-:W-:Y:S01]  /*8f40*/  ISETP.GT.AND P3, PT, R14, 0x20, P1 ;  /* 0x000000200e00780c */ /* 0x000fe20000f64270 */
[----:B------:R-:W-:-:S01]  /*8f50*/  FFMA.FTZ R20, R5, R20, -8 ;  /* 0xc100000005147423 */ /* 0x000fc20000010014 */
[----:B------:R-:W-:-:S02]  /*8f60*/  FMNMX.FTZ R6, R7, R12, !PT ;  /* 0x0000000c07067209 */ /* 0x000fc40007810000 */
[----:B------:R-:W-:Y:S02]  /*8f70*/  ISETP.LT.OR P3, PT, R8, 0x21, P3 ;  /* 0x000000210800780c */ /* 0x000fe40001f61670 */
[----:B------:R-:W-:Y:S02]  /*8f80*/  FMNMX.FTZ R15, R155, R6, !PT ;  /* 0x000000069b0f7209 */ /* 0x000fe40007810000 */
[----:B------:R-:W-:Y:S02]  /*8f90*/  FSEL R170, R170, -INF , !P3 ;  /* 0xff800000aaaa7808 */ /* 0x000fe40005800000 */
[----:B------:R-:W-:Y:S02]  /*8fa0*/  FMNMX.FTZ R6, R158, R15, !PT ;  /* 0x0000000f9e067209 */ /* 0x000fe40007810000 */
[----:B------:R-:W-:Y:S02]  /*8fb0*/  FSETP.NEU.FTZ.AND P3, PT, R5, -INF , PT ;  /* 0xff8000000500780b */ /* 0x000fe40003f7d000 */
[----:B------:R-:W-:-:S02]  /*8fc0*/  FMNMX.FTZ R15, R159, R6, !PT ;  /* 0x000000069f0f7209 */ /* 0x000fc40007810000 */
[----:B------:R-:W-:Y:S02]  /*8fd0*/  FSEL R20, R20, RZ, P3 ;  /* 0x000000ff14147208 */ /* 0x000fe40001800000 */
[----:B------:R-:W-:Y:S02]  /*8fe0*/  FMNMX.FTZ R6, R162, R15, !PT ;  /* 0x0000000fa2067209 */ /* 0x000fe40007810000 */
[----:B------:R-:W-:Y:S01]  /*8ff0*/  ISETP.GT.AND P1, PT, R14, 0x39, P1 ;  /* 0x000000390e00780c */ /* 0x000fe20000f24270 */
[--C-:B------:R-:W-:Y:S01]  /*9000*/  FFMA.FTZ R152, R13, UR40, -R20.reuse ;  /* 0x000000280d987c23 */ /* 0x100fe20008010814 */
[----:B------:R-:W-:Y:S01]  /*9010*/  FMNMX.FTZ R15, R163, R6, !PT ;  /* 0x00000006a30f7209 */ /* 0x000fe20007810000 */
[--C-:B------:R-:W-:Y:S01]  /*9020*/  FFMA.FTZ R156, R156, UR40, -R20.reuse ;  /* 0x000000289c9c7c23 */ /* 0x100fe20008010814 */
[----:B------:R-:W-:Y:S01]  /*9030*/  ISETP.LT.OR P1, PT, R8, 0x3a, P1 ;  /* 0x0000003a0800780c */ /* 0x000fe20000f21670 */
[--C-:B------:R-:W-:Y:S01]  /*9040*/  FFMA.FTZ R154, R160, UR40, -R20.reuse ;  /* 0x00000028a09a7c23 */ /* 0x100fe20008010814 */
[----:B------:R-:W-:Y:S01]  /*9050*/  FMNMX.FTZ R6, R166, R15, !PT ;  /* 0x0000000fa6067209 */ /* 0x000fe20007810000 */
[--C-:B------:R-:W-:Y:S01]  /*9060*/  FFMA.FTZ R160, R172, UR40, -R20.reuse ;  /* 0x00000028aca07c23 */ /* 0x100fe20008010814 */
[----:B------:R-:W-:Y:S01]  /*9070*/  FSEL R183, R183, -INF , !P1 ;  /* 0xff800000b7b77808 */ /* 0x000fe20004800000 */
[--C-:B------:R-:W-:Y:S01]  /*9080*/  FFMA.FTZ R181, R181, UR40, -R20.reuse ;  /* 0x00000028b5b57c23 */ /* 0x100fe20008010814 */
[----:B------:R-:W-:Y:S01]  /*9090*/  FMNMX.FTZ R13, R167, R6, !PT ;  /* 0x00000006a70d7209 */ /* 0x000fe20007810000 */
[----:B------:R-:W-:Y:S03]  /*90a0*/  MUFU.EX2 R152, R152 ;  /* 0x0000009800987308 */ /* 0x000fe60000000800 */
[----:B------:R-:W-:Y:S01]  /*90b0*/  FMNMX.FTZ R6, R170, R13, !PT ;  /* 0x0000000daa067209 */ /* 0x000fe20007810000 */
[--C-:B------:R-:W-:Y:S01]  /*90c0*/  FFMA.FTZ R13, R153, UR40, -R20.reuse ;  /* 0x00000028990d7c23 */ /* 0x100fe20008010814 */
[----:B------:R-:W-:-:S01]  /*90d0*/  FFMA.FTZ R153, R165, UR40, -R20 ;  /* 0x00000028a5997c23 */ /* 0x000fc20008010814 */
[----:B------:R-:W-:Y:S01]  /*90e0*/  FFMA.FTZ R165, R173, UR40, -R20 ;  /* 0x00000028ada57c23 */ /* 0x000fe20008010814 */
[----:B------:R-:W-:Y:S01]  /*90f0*/  FMNMX.FTZ R15, R171, R6, !PT ;  /* 0x00000006ab0f7209 */ /* 0x000fe20007810000 */
[----:B------:R-:W-:Y:S01]  /*9100*/  MUFU.EX2 R154, R154 ;  /* 0x0000009a009a7308 */ /* 0x000fe20000000800 */
[----:B------:R-:W-:-:S02]  /*9110*/  FSEL R173, R5, RZ, P3 ;  /* 0x000000ff05ad7208 */ /* 0x000fc40001800000 */
[----:B------:R-:W-:-:S03]  /*9120*/  FMNMX.FTZ R6, R174, R15, !PT ;  /* 0x0000000fae067209 */ /* 0x000fc60007810000 */
[----:B------:R-:W-:Y:S01]  /*9130*/  FADD.FTZ R10, -R173, R10 ;  /* 0x0000000aad0a7221 */ /* 0x000fe20000010100 */
[----:B------:R-:W-:Y:S01]  /*9140*/  FMNMX.FTZ R15, R175, R6, !PT ;  /* 0x00000006af0f7209 */ /* 0x000fe20007810000 */
[----:B------:R-:W-:Y:S03]  /*9150*/  MUFU.EX2 R13, R13 ;  /* 0x0000000d000d7308 */ /* 0x000fe60000000800 */
[----:B------:R-:W-:Y:S01]  /*9160*/  FMNMX.FTZ R14, R178, R15, !PT ;  /* 0x0000000fb20e7209 */ /* 0x000fe20007810000 */
[--C-:B------:R-:W-:Y:S01]  /*9170*/  FFMA.FTZ R15, R157, UR40, -R20.reuse ;  /* 0x000000289d0f7c23 */ /* 0x100fe20008010814 */
[----:B------:R-:W-:-:S02]  /*9180*/  FFMA.FTZ R157, R169, UR40, -R20 ;  /* 0x00000028a99d7c23 */ /* 0x000fc40008010814 */
[----:B------:R-:W-:Y:S01]  /*9190*/  FMNMX.FTZ R21, R179, R14, !PT ;  /* 0x0000000eb3157209 */ /* 0x000fe20007810000 */
[----:B------:R2:W-:Y:S01]  /*91a0*/  MUFU.EX2 R6, R156 ;  /* 0x0000009c00067308 */ /* 0x0005e20000000800 */
[----:B------:R-:W-:-:S01]  /*91b0*/  FFMA.FTZ R14, R164, UR40, -R20 ;  /* 0x00000028a40e7c23 */ /* 0x000fc20008010814 */
[--C-:B------:R-:W-:Y:S01]  /*91c0*/  FFMA.FTZ R164, R177, UR40, -R20.reuse ;  /* 0x00000028b1a47c23 */ /* 0x100fe20008010814 */
[----:B------:R-:W-:Y:S01]  /*91d0*/  FMNMX.FTZ R8, R182, R21, !PT ;  /* 0x00000015b6087209 */ /* 0x000fe20007810000 */
[----:B------:R-:W-:-:S03]  /*91e0*/  FFMA.FTZ R21, R161, UR40, -R20 ;  /* 0x00000028a1157c23 */ /* 0x000fc60008010814 */
[----:B------:R-:W-:Y:S01]  /*91f0*/  FMNMX.FTZ R8, R183, R8, !PT ;  /* 0x00000008b7087209 */ /* 0x000fe20007810000 */
[----:B------:R-:W-:Y:S01]  /*9200*/  MUFU.EX2 R15, R15 ;  /* 0x0000000f000f7308 */ /* 0x000fe20000000800 */
[----:B--2---:R-:W-:-:S01]  /*9210*/  FFMA.FTZ R156, R168, UR40, -R20 ;  /* 0x00000028a89c7c23 */ /* 0x004fc20008010814 */
[--C-:B------:R-:W-:Y:S02]  /*9220*/  FFMA.FTZ R168, R180, UR40, -R20.reuse ;  /* 0x00000028b4a87c23 */ /* 0x100fe40008010814 */
[----:B------:R-:W2:Y:S04]  /*9230*/  SHFL.BFLY PT, R161, R8, 0x2, 0x1f ;  /* 0x0c401f0008a17f89 */ /* 0x000ea800000e0000 */
[----:B------:R-:W-:Y:S08]  /*9240*/  MUFU.EX2 R21, R21 ;  /* 0x0000001500157308 */ /* 0x000ff00000000800 */
[----:B------:R-:W-:Y:S08]  /*9250*/  MUFU.EX2 R14, R14 ;  /* 0x0000000e000e7308 */ /* 0x000ff00000000800 */
[----:B------:R-:W-:Y:S01]  /*9260*/  MUFU.EX2 R153, R153 ;  /* 0x0000009900997308 */ /* 0x000fe20000000800 */
[----:B--2---:R-:W-:Y:S01]  /*9270*/  FMNMX.FTZ R169, R8, R161, !PT ;  /* 0x000000a108a97209 */ /* 0x004fe20007810000 */
[----:B------:R-:W-:-:S06]  /*9280*/  FFMA.FTZ R161, R176, UR40, -R20 ;  /* 0x00000028b0a17c23 */ /* 0x000fcc0008010814 */
[----:B------:R-:W-:Y:S01]  /*9290*/  MUFU.EX2 R156, R156 ;  /* 0x0000009c009c7308 */ /* 0x000fe20000000800 */
[----:B------:R-:W2:Y:S07]  /*92a0*/  SHFL.BFLY PT, R8, R169, 0x1, 0x1f ;  /* 0x0c201f00a9087f89 */ /* 0x000eae00000e0000 */
[----:B------:R-:W-:Y:S08]  /*92b0*/  MUFU.EX2 R157, R157 ;  /* 0x0000009d009d7308 */ /* 0x000ff00000000800 */
[----:B------:R-:W-:Y:S08]  /*92c0*/  MUFU.EX2 R160, R160 ;  /* 0x000000a000a07308 */ /* 0x000ff00000000800 */
[----:B------:R-:W-:Y:S01]  /*92d0*/  MUFU.EX2 R165, R165 ;  /* 0x000000a500a57308 */ /* 0x000fe20000000800 */
[----:B--2---:R-:W-:Y:S01]  /*92e0*/  FMNMX.FTZ R8, R169, R8, !PT ;  /* 0x00000008a9087209 */ /* 0x004fe20007810000 */
[----:B------:R-:W-:-:S03]  /*92f0*/  IMAD.U32 R169, RZ, RZ, UR40 ;  /* 0x00000028ffa97e24 */ /* 0x000fc6000f8e00ff */
[C---:B------:R-:W-:Y:S01]  /*9300*/  FSETP.NEU.FTZ.AND P1, PT, R8.reuse, -INF , PT ;  /* 0xff8000000800780b */ /* 0x040fe20003f3d000 */
[----:B------:R-:W-:-:S01]  /*9310*/  FFMA.FTZ R20, R8, R169, -8 ;  /* 0xc100000008147423 */ /* 0x000fc200000100a9 */
[----:B------:R-:W-:Y:S01]  /*9320*/  FMUL.FTZ R169, R10, UR40 ;  /* 0x000000280aa97c20 */ /* 0x000fe20008410000 */
[----:B------:R-:W-:Y:S01]  /*9330*/  MUFU.EX2 R161, R161 ;  /* 0x000000a100a17308 */ /* 0x000fe20000000800 */
[----:B------:R-:W-:Y:S02]  /*9340*/  FSEL R177, R8, RZ, P1 ;  /* 0x000000ff08b17208 */ /* 0x000fe40000800000 */
[----:B------:R-:W-:-:S03]  /*9350*/  FSEL R20, R20, RZ, P1 ;  /* 0x000000ff14147208 */ /* 0x000fc60000800000 */
[----:B------:R-:W-:Y:S02]  /*9360*/  FADD.FTZ R177, -R177, R12 ;  /* 0x0000000cb1b17221 */ /* 0x000fe40000010100 */
[----:B------:R-:W-:-:S01]  /*9370*/  FFMA.FTZ R7, R7, UR40, -R20 ;  /* 0x0000002807077c23 */ /* 0x000fc20008010814 */
[----:B------:R-:W2:Y:S01]  /*9380*/  MUFU.EX2 R169, R169 ;  /* 0x000000a900a97308 */ /* 0x000ea20000000800 */
[----:B------:R-:W-:Y:S01]  /*9390*/  FMUL.FTZ R12, R177, UR40 ;  /* 0x00000028b10c7c20 */ /* 0x000fe20008410000 */
        /* <DEDUP_REMOVED lines=16> */
[-C--:B------:R-:W-:Y:S01]  /*94a0*/  FMUL.FTZ R24, R24, R169.reuse ;  /* 0x000000a918187220 */ /* 0x080fe20000410000 */
        /* <DEDUP_REMOVED lines=13> */
[----:B------:R-:W4:Y:S01]  /*9580*/  MUFU.EX2 R158, R158 ;  /* 0x0000009e009e7308 */ /* 0x000f220000000800 */
        /* <DEDUP_REMOVED lines=16> */
[----:B----4-:R-:W-:-:S01]  /*9690*/  FADD.FTZ R176, R158, R171 ;  /* 0x000000ab9eb07221 */ /* 0x010fc20000010000 */
[----:B------:R-:W-:Y:S01]  /*96a0*/  FADD.FTZ R171, R15, R170 ;  /* 0x000000aa0fab7221 */ /* 0x000fe20000010000 */
[----:B------:R-:W-:-:S01]  /*96b0*/  FFMA.FTZ R170, R178, UR40, -R20 ;  /* 0x00000028b2aa7c23 */ /* 0x000fc20008010814 */
[----:B------:R-:W-:Y:S01]  /*96c0*/  FFMA.FTZ R20, R183, UR40, -R20 ;  /* 0x00000028b7147c23 */ /* 0x000fe20008010814 */
[-C--:B------:R-:W-:Y:S01]  /*96d0*/  FMUL.FTZ R69, R69, R169.reuse ;  /* 0x000000a945457220 */ /* 0x080fe20000410000 */
[----:B------:R-:W-:Y:S01]  /*96e0*/  FADD.FTZ R178, R154, R171 ;  /* 0x000000ab9ab27221 */ /* 0x000fe20000010000 */
[----:B------:R-:W-:Y:S01]  /*96f0*/  FMUL.FTZ R72, R72, R169 ;  /* 0x000000a948487220 */ /* 0x000fe20000410000 */
[----:B------:R-:W4:Y:S01]  /*9700*/  MUFU.EX2 R162, R162 ;  /* 0x000000a200a27308 */ /* 0x000f220000000800 */
[----:B---3--:R-:W-:-:S01]  /*9710*/  FADD.FTZ R176, R159, R176 ;  /* 0x000000b09fb07221 */ /* 0x008fc20000010000 */
[----:B------:R-:W-:Y:S01]  /*9720*/  FADD.FTZ R177, R21, R178 ;  /* 0x000000b215b17221 */ /* 0x000fe20000010000 */
[----:B------:R-:W-:Y:S01]  /*9730*/  F2FP.SATFINITE.E4M3.F32.PACK_AB_MERGE_C R159, R159, R158, RZ ;  /* 0x0000009e9f9f723e */ /* 0x000fe200048070ff */
[-C--:B------:R-:W-:Y:S01]  /*9740*/  FMUL.FTZ R73, R73, R169.reuse ;  /* 0x000000a949497220 */ /* 0x080fe20000410000 */
[-C--:B------:R-:W-:Y:S01]  /*9750*/  FMUL.FTZ R76, R76, R169.reuse ;  /* 0x000000a94c4c7220 */ /* 0x080fe20000410000 */
[-C--:B------:R-:W-:Y:S01]  /*9760*/  FMUL.FTZ R77, R77, R169.reuse ;  /* 0x000000a94d4d7220 */ /* 0x080fe20000410000 */
[----:B------:R-:W-:Y:S01]  /*9770*/  FMUL.FTZ R80, R80, R169 ;  /* 0x000000a950507220 */ /* 0x000fe20000410000 */
[----:B------:R-:W3:Y:S01]  /*9780*/  MUFU.EX2 R163, R163 ;  /* 0x000000a300a37308 */ /* 0x000ee20000000800 */
[----:B--2---:R-:W-:-:S01]  /*9790*/  FADD.FTZ R171, R155, R176 ;  /* 0x000000b09bab7221 */ /* 0x004fc20000010000 */
[----:B------:R-:W-:Y:S01]  /*97a0*/  FADD.FTZ R176, R14, R177 ;  /* 0x000000b10eb07221 */ /* 0x000fe20000010000 */
[----:B------:R-:W-:Y:S01]  /*97b0*/  F2FP.SATFINITE.E4M3.F32.PACK_AB_MERGE_C R14, R153, R14, RZ ;  /* 0x0000000e990e723e */ /* 0x000fe200048070ff */
[-C--:B------:R-:W-:Y:S01]  /*97c0*/  FMUL.FTZ R81, R81, R169.reuse ;  /* 0x000000a951517220 */ /* 0x080fe20000410000 */
[-C--:B------:R-:W-:Y:S01]  /*97d0*/  FMUL.FTZ R84, R84, R169.reuse ;  /* 0x000000a954547220 */ /* 0x080fe20000410000 */
[-C--:B------:R-:W-:Y:S01]  /*97e0*/  FMUL.FTZ R85, R85, R169.reuse ;  /* 0x000000a955557220 */ /* 0x080fe20000410000 */
[----:B------:R-:W-:Y:S01]  /*97f0*/  F2FP.SATFINITE.E4M3.F32.PACK_AB_MERGE_C R154, R21, R154, R14 ;  /* 0x0000009a159a723e */ /* 0x000fe2000480700e */
        /* <DEDUP_REMOVED lines=24> */
[----:B------:R4:W1:Y:S01]  /*9980*/  MUFU.EX2 R3, R174 ;  /* 0x000000ae00037308 */ /* 0x0008620000000800 */
[-C--:B------:R-:W-:Y:S01]  /*9990*/  FMUL.FTZ R129, R129, R169.reuse ;  /* 0x000000a981817220 */ /* 0x080fe20000410000 */
[-C--:B------:R-:W-:Y:S01]  /*99a0*/  FMUL.FTZ R132, R132, R169.reuse ;  /* 0x000000a984847220 */ /* 0x080fe20000410000 */
[-C--:B------:R-:W-:Y:S01]  /*99b0*/  FMUL.FTZ R133, R133, R169.reuse ;  /* 0x000000a985857220 */ /* 0x080fe20000410000 */
[-C--:B------:R-:W-:Y:S01]  /*99c0*/  FMUL.FTZ R136, R136, R169.reuse ;  /* 0x000000a988887220 */ /* 0x080fe20000410000 */
[-C--:B------:R-:W-:Y:S01]  /*99d0*/  FMUL.FTZ R137, R137, R169.reuse ;  /* 0x000000a989897220 */ /* 0x080fe20000410000 */
[-C--:B------:R-:W-:Y:S01]  /*99e0*/  FMUL.FTZ R140, R140, R169.reuse ;  /* 0x000000a98c8c7220 */ /* 0x080fe20000410000 */
[----:B------:R-:W-:Y:S01]  /*99f0*/  FMUL.FTZ R141, R141, R169 ;  /* 0x000000a98d8d7220 */ /* 0x000fe20000410000 */
[----:B------:R5:W1:Y:S01]  /*9a00*/  MUFU.EX2 R4, R175 ;  /* 0x000000af00047308 */ /* 0x000a620000000800 */
[----:B----4-:R-:W-:-:S01]  /*9a10*/  FADD.FTZ R174, R162, R171 ;  /* 0x000000aba2ae7221 */ /* 0x010fc20000010000 */
[-C--:B------:R-:W-:Y:S01]  /*9a20*/  FMUL.FTZ R144, R144, R169.reuse ;  /* 0x000000a990907220 */ /* 0x080fe20000410000 */
[-C--:B------:R-:W-:Y:S01]  /*9a30*/  FMUL.FTZ R145, R145, R169.reuse ;  /* 0x000000a991917220 */ /* 0x080fe20000410000 */
[----:B------:R-:W-:Y:S01]  /*9a40*/  FMUL.FTZ R148, R148, R169 ;  /* 0x000000a994947220 */ /* 0x000fe20000410000 */
[----:B---3--:R-:W-:-:S01]  /*9a50*/  FADD.FTZ R171, R163, R174 ;  /* 0x000000aea3ab7221 */ /* 0x008fc20000010000 */
[----:B--2---:R-:W-:Y:S01]  /*9a60*/  F2FP.SATFINITE.E4M3.F32.PACK_AB_MERGE_C R163, R172, R163, RZ ;  /* 0x000000a3aca3723e */ /* 0x004fe200048070ff */
[----:B------:R-:W-:Y:S01]  /*9a70*/  FMUL.FTZ R149, R149, R169 ;  /* 0x000000a995957220 */ /* 0x000fe20000410000 */
[----:B------:R-:W2:Y:S01]  /*9a80*/  MUFU.EX2 R170, R170 ;  /* 0x000000aa00aa7308 */ /* 0x000ea20000000800 */
[----:B-----5:R-:W-:-:S01]  /*9a90*/  FADD.FTZ R175, R153, R176 ;  /* 0x000000b099af7221 */ /* 0x020fc20000010000 */
[----:B------:R-:W-:Y:S01]  /*9aa0*/  FADD.FTZ R171, R172, R171 ;  /* 0x000000abacab7221 */ /* 0x000fe20000010000 */
[----:B------:R-:W-:Y:S01]  /*9ab0*/  F2FP.SATFINITE.E4M3.F32.PACK_AB_MERGE_C R155, R162, R155, R163 ;  /* 0x0000009ba29b723e */ /* 0x000fe200048070a3 */
[----:B------:R-:W-:Y:S01]  /*9ac0*/  FMUL.FTZ R26, R26, R12 ;  /* 0x0000000c1a1a7220 */ /* 0x000fe20000410000 */
[----:B------:R-:W-:-:S01]  /*9ad0*/  FADD.FTZ R174, R156, R175 ;  /* 0x000000af9cae7221 */ /* 0x000fc20000010000 */
[----:B------:R-:W-:Y:S01]  /*9ae0*/  FADD.FTZ R176, R166, R171 ;  /* 0x000000aba6b07221 */ /* 0x000fe20000010000 */
[----:B------:R-:W-:Y:S01]  /*9af0*/  FMUL.FTZ R27, R27, R12 ;  /* 0x0000000c1b1b7220 */ /* 0x000fe20000410000 */
[----:B------:R-:W3:Y:S01]  /*9b00*/  MUFU.EX2 R164, R164 ;  /* 0x000000a400a47308 */ /* 0x000ee20000000800 */
[----:B------:R-:W-:-:S01]  /*9b10*/  FADD.FTZ R171, R157, R174 ;  /* 0x000000ae9dab7221 */ /* 0x000fc20000010000 */
[----:B0-----:R-:W-:Y:S01]  /*9b20*/  FADD.FTZ R176, R167, R176 ;  /* 0x000000b0a7b07221 */ /* 0x001fe20000010000 */
[-C--:B------:R-:W-:Y:S01]  /*9b30*/  FMUL.FTZ R30, R30, R12.reuse ;  /* 0x0000000c1e1e7220 */ /* 0x080fe20000410000 */
[----:B------:R-:W-:Y:S01]  /*9b40*/  FMUL.FTZ R31, R31, R12 ;  /* 0x0000000c1f1f7220 */ /* 0x000fe20000410000 */
[----:B------:R-:W-:-:S01]  /*9b50*/  FADD.FTZ R174, R160, R171 ;  /* 0x000000aba0ae7221 */ /* 0x000fc20000010000 */
[----:B-1----:R-:W-:Y:S01]  /*9b60*/  FADD.FTZ R175, R3, R176 ;  /* 0x000000b003af7221 */ /* 0x002fe20000010000 */
[----:B------:R-:W-:Y:S01]  /*9b70*/  F2FP.SATFINITE.E4M3.F32.PACK_AB_MERGE_C R176, R15, R6, RZ ;  /* 0x000000060fb0723e */ /* 0x000fe200048070ff */
[----:B------:R-:W0:Y:S01]  /*9b80*/  MUFU.EX2 R179, R179 ;  /* 0x000000b300b37308 */ /* 0x000e220000000800 */
[----:B------:R-:W-:-:S01]  /*9b90*/  FADD.FTZ R174, R165, R174 ;  /* 0x000000aea5ae7221 */ /* 0x000fc20000010000 */
[----:B------:R-:W-:Y:S01]  /*9ba0*/  FADD.FTZ R175, R4, R175 ;  /* 0x000000af04af7221 */ /* 0x000fe20000010000 */
[----:B------:R-:W-:Y:S01]  /*9bb0*/  F2FP.SATFINITE.E4M3.F32.PACK_AB_MERGE_C R160, R165, R160, RZ ;  /* 0x000000a0a5a0723e */ /* 0x000fe200048070ff */
[----:B------:R-:W-:Y:S01]  /*9bc0*/  FMUL.FTZ R34, R34, R12 ;  /* 0x0000000c22227220 */ /* 0x000fe20000410000 */
[----:B------:R-:W-:-:S01]  /*9bd0*/  FADD.FTZ R15, R161, R174 ;  /* 0x000000aea10f7221 */ /* 0x000fc20000010000 */
[----:B--2---:R-:W-:Y:S01]  /*9be0*/  FADD.FTZ R6, R170, R175 ;  /* 0x000000afaa067221 */ /* 0x004fe20000010000 */
[----:B------:R-:W-:Y:S01]  /*9bf0*/  F2FP.SATFINITE.E4M3.F32.PACK_AB_MERGE_C R156, R157, R156, R160 ;  /* 0x0000009c9d9c723e */ /* 0x000fe200048070a0 */
[----:B------:R-:W1:Y:S01]  /*9c00*/  MUFU.EX2 R168, R168 ;  /* 0x000000a800a87308 */ /* 0x000e620000000800 */
[----:B---3--:R-:W-:-:S01]  /*9c10*/  FADD.FTZ R15, R164, R15 ;  /* 0x0000000fa40f7221 */ /* 0x008fc20000010000 */
[----:B------:R-:W-:Y:S01]  /*9c20*/  F2FP.SATFINITE.E4M3.F32.PACK_AB_MERGE_C R152, R13, R152, R176 ;  /* 0x000000980d98723e */ /* 0x000fe200048070b0 */
[-C--:B------:R-:W-:Y:S01]  /*9c30*/  FMUL.FTZ R35, R35, R12.reuse ;  /* 0x0000000c23237220 */ /* 0x080fe20000410000 */
[-C--:B------:R-:W-:Y:S01]  /*9c40*/  FMUL.FTZ R38, R38, R12.reuse ;  /* 0x0000000c26267220 */ /* 0x080fe20000410000 */
[-C--:B------:R-:W-:Y:S01]  /*9c50*/  FMUL.FTZ R39, R39, R12.reuse ;  /* 0x0000000c27277220 */ /* 0x080fe20000410000 */
[-C--:B------:R-:W-:Y:S01]  /*9c60*/  FMUL.FTZ R42, R42, R12.reuse ;  /* 0x0000000c2a2a7220 */ /* 0x080fe20000410000 */
[----:B------:R-:W-:Y:S01]  /*9c70*/  FMUL.FTZ R43, R43, R12 ;  /* 0x0000000c2b2b7220 */ /* 0x000fe20000410000 */
        /* <DEDUP_REMOVED lines=9> */
[----:B-1----:R-:W-:-:S01]  /*9d10*/  FADD.FTZ R6, R168, R15 ;  /* 0x0000000fa8067221 */ /* 0x002fc20000010000 */
[----:B------:R-:W-:Y:S01]  /*9d20*/  F2FP.SATFINITE.E4M3.F32.PACK_AB_MERGE_C R15, R4, R3, RZ ;  /* 0x00000003040f723e */ /* 0x000fe200048070ff */
[-C--:B------:R-:W-:Y:S01]  /*9d30*/  FMUL.FTZ R58, R58, R12.reuse ;  /* 0x0000000c3a3a7220 */ /* 0x080fe20000410000 */
[-C--:B------:R-:W-:Y:S01]  /*9d40*/  FMUL.FTZ R59, R59, R12.reuse ;  /* 0x0000000c3b3b7220 */ /* 0x080fe20000410000 */
[----:B------:R-:W-:Y:S01]  /*9d50*/  FMUL.FTZ R62, R62, R12 ;  /* 0x0000000c3e3e7220 */ /* 0x000fe20000410000 */
[----:B------:R-:W-:Y:S01]  /*9d60*/  F2FP.SATFINITE.E4M3.F32.PACK_AB_MERGE_C R157, R167, R166, R15 ;  /* 0x000000a6a79d723e */ /* 0x000fe2000480700f */
[----:B------:R-:W-:Y:S01]  /*9d70*/  FMUL.FTZ R63, R63, R12 ;  /* 0x0000000c3f3f7220 */ /* 0x000fe20000410000 */
[----:B------:R-:W1:Y:S01]  /*9d80*/  MUFU.EX2 R171, R20 ;  /* 0x0000001400ab7308 */ /* 0x000e620000000800 */
[----:B--2---:R-:W-:-:S01]  /*9d90*/  FADD.FTZ R4, R182, R153 ;  /* 0x00000099b6047221 */ /* 0x004fc20000010000 */
[----:B------:R-:W-:Y:S01]  /*9da0*/  F2FP.SATFINITE.E4M3.F32.PACK_AB_MERGE_C R153, R10, R7, R159 ;  /* 0x000000070a99723e */ /* 0x000fe2000480709f */
[-C--:B------:R-:W-:Y:S01]  /*9db0*/  FMUL.FTZ R66, R66, R12.reuse ;  /* 0x0000000c42427220 */ /* 0x080fe20000410000 */
[-C--:B------:R-:W-:Y:S01]  /*9dc0*/  FMUL.FTZ R67, R67, R12.reuse ;  /* 0x0000000c43437220 */ /* 0x080fe20000410000 */
[-C--:B------:R-:W-:Y:S01]  /*9dd0*/  FMUL.FTZ R70, R70, R12.reuse ;  /* 0x0000000c46467220 */ /* 0x080fe20000410000 */
[-C--:B------:R-:W-:Y:S01]  /*9de0*/  FMUL.FTZ R71, R71, R12.reuse ;  /* 0x0000000c47477220 */ /* 0x080fe20000410000 */
[-C--:B------:R-:W-:Y:S01]  /*9df0*/  FMUL.FTZ R74, R74, R12.reuse ;  /* 0x0000000c4a4a7220 */ /* 0x080fe20000410000 */
[----:B------:R-:W-:Y:S01]  /*9e00*/  FMUL.FTZ R75, R75, R12 ;  /* 0x0000000c4b4b7220 */ /* 0x000fe20000410000 */
[C---:B0-----:R-:W-:Y:S01]  /*9e10*/  F2FP.SATFINITE.E4M3.F32.PACK_AB_MERGE_C R158, R173.reuse, R168, RZ ;  /* 0x000000a8ad9e723e */ /* 0x041fe200048070ff */
[----:B------:R-:W-:Y:S01]  /*9e20*/  FADD.FTZ R3, R173, R6 ;  /* 0x00000006ad037221 */ /* 0x000fe20000010000 */
[-C--:B------:R-:W-:Y:S01]  /*9e30*/  FMUL.FTZ R78, R78, R12.reuse ;  /* 0x0000000c4e4e7220 */ /* 0x080fe20000410000 */
[-C--:B------:R-:W-:Y:S01]  /*9e40*/  FMUL.FTZ R79, R79, R12.reuse ;  /* 0x0000000c4f4f7220 */ /* 0x080fe20000410000 */
[----:B------:R-:W-:Y:S01]  /*9e50*/  F2FP.SATFINITE.E4M3.F32.PACK_AB_MERGE_C R158, R164, R161, R158 ;  /* 0x000000a1a49e723e */ /* 0x000fe2000480709e */
[-C--:B------:R-:W-:Y:S01]  /*9e60*/  FMUL.FTZ R82, R82, R12.reuse ;  /* 0x0000000c52527220 */ /* 0x080fe20000410000 */
[-C--:B------:R-:W-:Y:S01]  /*9e70*/  FMUL.FTZ R83, R83, R12.reuse ;  /* 0x0000000c53537220 */ /* 0x080fe20000410000 */
[----:B------:R-:W-:Y:S01]  /*9e80*/  FMUL.FTZ R86, R86, R12 ;  /* 0x0000000c56567220 */ /* 0x000fe20000410000 */
[C---:B-1----:R-:W-:Y:S01]  /*9e90*/  F2FP.SATFINITE.E4M3.F32.PACK_AB_MERGE_C R182, R171.reuse, R182, RZ ;  /* 0x000000b6abb6723e */ /* 0x042fe200048070ff */
[----:B------:R-:W-:Y:S01]  /*9ea0*/  FADD.FTZ R4, R171, R4 ;  /* 0x00000004ab047221 */ /* 0x000fe20000010000 */
[-C--:B------:R-:W-:Y:S01]  /*9eb0*/  FMUL.FTZ R87, R87, R12.reuse ;  /* 0x0000000c57577220 */ /* 0x080fe20000410000 */
[----:B------:R-:W-:Y:S01]  /*9ec0*/  FMUL.FTZ R90, R90, R12 ;  /* 0x0000000c5a5a7220 */ /* 0x000fe20000410000 */
[----:B------:R-:W-:Y:S01]  /*9ed0*/  F2FP.SATFINITE.E4M3.F32.PACK_AB_MERGE_C R159, R179, R170, R182 ;  /* 0x000000aab39f723e */ /* 0x000fe200048070b6 */
        /* <DEDUP_REMOVED lines=31> */
[----:B------:R-:W-:Y:S06]  /*a0d0*/  @!P0 BRA `(.L_x_1211) ;  /* 0x0000000000048947 */ /* 0x000fec0003800000 */
[----:B------:R-:W-:Y:S01]  /*a0e0*/  BPT.TRAP 0x1 ;  /* 0x000000040000795c */ /* 0x000fe20000300000 */
.L_x_1211:
[----:B------:R0:W1:Y:S01]  /*a0f0*/  SYNCS.PHASECHK.TRANS64.TRYWAIT P1, [UR57+0x28450], R9 ;  /* 0x02845009ff0075a7 */ /* 0x0000620008020179 */
[----:B------:R-:W-:Y:S05]  /*a100*/  @!P0 BRA `(.L_x_1212) ;  /* 0x0000000000048947 */ /* 0x000fea0003800000 */
[----:B------:R-:W-:Y:S01]  /*a110*/  BPT.TRAP 0x1 ;  /* 0x000000040000795c */ /* 0x000fe20000300000 */
.L_x_1212:
[----:B------:R-:W-:Y:S01]  /*a120*/  VIADD R6, R196, 0x8 ;  /* 0x00000008c4067836 */ /* 0x000fe20000000000 */
[----:B-1----:R-:W-:Y:S06]  /*a130*/  @P1 BRA `(.L_x_1213) ;  /* 0x0000000000081947 */ /* 0x002fec0003800000 */
[----:B------:R-:W1:Y:S02]  /*a140*/  SYNCS.PHASECHK.TRANS64.TRYWAIT P1, [UR57+0x28450], R9 ;  /* 0x02845009ff0075a7 */ /* 0x000e640008020179 */
[----:B-1----:R-:W-:Y:S05]  /*a150*/  @!P1 BRA `(.L_x_1214) ;  /* 0x0000009000e49947 */ /* 0x002fea0003800000 */
.L_x_1213:
        /* <DEDUP_REMOVED lines=14> */
.L_x_1215:
[----:B------:R-:W-:Y:S01]  /*a240*/  UIADD3 UR57, UR57, 0x28460, URZ ;  /* 0x0002846039397890 */ /* 0x000fe2000fffe03f */
[C---:B------:R-:W-:Y:S01]  /*a250*/  ISETP.GT.AND P1, PT, R11.reuse, UR41, PT ;  /* 0x000000290b007c0c */ /* 0x040fe2000bf24270 */
[----:B------:R-:W-:Y:S02]  /*a260*/  VIADD R11, R11, 0xffffffff ;  /* 0xffffffff0b0b7836 */ /* 0x000fe40000000000 */
[----:B------:R-:W-:Y:S01]  /*a270*/  UPRMT UR57, UR58, 0x654, UR57 ;  /* 0x000006543a397896 */ /* 0x000fe20008000039 */
[----:B------:R-:W-:Y:S02]  /*a280*/  IMAD.MOV.U32 R12, RZ, RZ, R8 ;  /* 0x000000ffff0c7224 */ /* 0x000fe400078e0008 */
[----:B-1----:R-:W-:-:S06]  /*a290*/  IMAD.MOV.U32 R10, RZ, RZ, R5 ;  /* 0x000000ffff0a7224 */ /* 0x002fcc00078e0005 */
[----:B------:R-:W-:Y:S01]  /*a2a0*/  SYNCS.ARRIVE.TRANS64.RED.A1T0 RZ, [UR57], RZ ;  /* 0x000000ffffff79a7 */ /* 0x000fe20008100439 */
[----:B------:R-:W-:Y:S05]  /*a2b0*/  @P1 BRA `(.L_x_1216) ;  /* 0xffffffdc00241947 */ /* 0x000fea000383ffff */
.L_x_1197:
[----:B------:R-:W-:Y:S01]  /*a2c0*/  ULDC.64 UR8, c[0x0][0x9a0] ;  /* 0x0002680000087ab9 */ /* 0x000fe20000000a00 */
[----:B0-----:R-:W-:Y:S01]  /*a2d0*/  IMAD.MOV.U32 R9, RZ, RZ, 0x3f800000 ;  /* 0x3f800000ff097424 */ /* 0x001fe200078e00ff */
[----:B------:R-:W-:Y:S01]  /*a2e0*/  UISETP.NE.U32.AND UP0, UPT, UR8, URZ, UPT ;  /* 0x0000003f0800728c */ /* 0x000fe2000bf05070 */
[----:B------:R1:W-:Y:S06]  /*a2f0*/  BAR.ARV R0, 0x100 ;  /* 0x000400000000751d */ /* 0x0003ec0000002000 */
[----:B------:R-:W-:Y:S02]  /*a300*/  UISETP.NE.AND.EX UP0, UPT, UR9, URZ, UPT, UP0 ;  /* 0x0000003f0900728c */ /* 0x000fe4000bf05300 */
[----:B------:R-:W-:Y:S06]  /*a310*/  BAR.ARV 0x8, 0x180 ;  /* 0x0206000000007b1d */ /* 0x000fec0000002000 */
[----:B------:R-:W-:-:S03]  /*a320*/  PLOP3.LUT P0, PT, PT, PT, UP0, 0x80, 0x0 ;  /* 0x000000000000781c */ /* 0x000fc60003f0f008 */
[----:B------:R-:W-:Y:S01]  /*a330*/  @UP0 USHF.R.S32.HI UR6, URZ, 0x1f, UR42 ;  /* 0x0000001f3f060899 */ /* 0x000fe2000801142a */
        /* <DEDUP_REMOVED lines=14> */
[----:B------:R-:W-:-:S05]  /*a420*/  IMAD.U32 R7, RZ, RZ, UR7 ;  /* 0x00000007ff077e24 */ /* 0x000fca000f8e00ff */
[----:B------:R0:W3:Y:S01]  /*a430*/  @P0 LDG.E R9, desc[UR52][R6.64] ;  /* 0x0000003406090981 */ /* 0x0000e2000c1e1900 */
[----:B------:R-:W-:Y:S01]  /*a440*/  UIADD3 UR43, UR43, 0x1, URZ ;  /* 0x000000012b2b7890 */ /* 0x000fe2000fffe03f */
[----:B-12---:R-:W-:Y:S01]  /*a450*/  IMAD.MOV.U32 R0, RZ, RZ, -0x800000 ;  /* 0xff800000ff007424 */ /* 0x006fe200078e00ff */
[----:B------:R-:W-:Y:S01]  /*a460*/  UIADD3 UR45, UR45, 0x1, URZ ;  /* 0x000000012d2d7890 */ /* 0x000fe2000fffe03f */
[----:B------:R-:W1:Y:S01]  /*a470*/  SHFL.BFLY PT, R10, R3, 0x2, 0x1f ;  /* 0x0c401f00030a7f89 */ /* 0x000e6200000e0000 */
[----:B------:R-:W-:-:S03]  /*a480*/  UISETP.NE.AND UP0, UPT, UR43, 0x2, UPT ;  /* 0x000000022b00788c */ /* 0x000fc6000bf05270 */
[----:B------:R-:W2:Y:S01]  /*a490*/  SHFL.BFLY PT, R13, R4, 0x2, 0x1f ;  /* 0x0c401f00040d7f89 */ /* 0x000ea200000e0000 */
[----:B------:R-:W-:Y:S01]  /*a4a0*/  USEL UR4, URZ, 0x1, UP0 ;  /* 0x000000013f047887 */ /* 0x000fe20008000000 */
[----:B0-----:R-:W-:Y:S01]  /*a4b0*/  IMAD.MOV.U32 R6, RZ, RZ, RZ ;  /* 0x000000ffff067224 */ /* 0x001fe200078e00ff */
[----:B------:R-:W-:Y:S02]  /*a4c0*/  USEL UR43, UR43, URZ, UP0 ;  /* 0x0000003f2b2b7287 */ /* 0x000fe40008000000 */
[----:B------:R-:W-:Y:S01]  /*a4d0*/  ULOP3.LUT UR44, UR44, UR4, URZ, 0x3c, !UPT ;  /* 0x000000042c2c7292 */ /* 0x000fe2000f8e3c3f */
[----:B-1----:R-:W-:Y:S01]  /*a4e0*/  FADD.FTZ R10, R10, R3 ;  /* 0x000000030a0a7221 */ /* 0x002fe20000010000 */
[----:B------:R-:W-:Y:S02]  /*a4f0*/  IMAD.MOV.U32 R3, RZ, RZ, -0x800000 ;  /* 0xff800000ff037424 */ /* 0x000fe400078e00ff */
[----:B--2---:R-:W-:Y:S02]  /*a500*/  FADD.FTZ R13, R13, R4 ;  /* 0x000000040d0d7221 */ /* 0x004fe40000010000 */
[----:B------:R-:W0:Y:S01]  /*a510*/  SHFL.BFLY PT, R11, R10, 0x1, 0x1f ;  /* 0x0c201f000a0b7f89 */ /* 0x000e2200000e0000 */
[----:B------:R-:W-:-:S03]  /*a520*/  IMAD.U32 R4, RZ, RZ, UR40 ;  /* 0x00000028ff047e24 */ /* 0x000fc6000f8e00ff */
[----:B------:R-:W1:Y:S01]  /*a530*/  SHFL.BFLY PT, R12, R13, 0x1, 0x1f ;  /* 0x0c201f000d0c7f89 */ /* 0x000e6200000e0000 */
[----:B0-----:R-:W-:Y:S01]  /*a540*/  FADD.FTZ R14, R10, R11 ;  /* 0x0000000b0a0e7221 */ /* 0x001fe20000010000 */
[----:B------:R-:W-:Y:S02]  /*a550*/  IMAD.MOV.U32 R10, RZ, RZ, RZ ;  /* 0x000000ffff0a7224 */ /* 0x000fe400078e00ff */
[----:B-1----:R-:W-:Y:S02]  /*a560*/  FADD.FTZ R12, R13, R12 ;  /* 0x0000000c0d0c7221 */ /* 0x002fe40000010000 */
[C---:B------:R-:W-:Y:S01]  /*a570*/  FSETP.NE.FTZ.AND P0, PT, R14.reuse, RZ, PT ;  /* 0x000000ff0e00720b */ /* 0x040fe20003f15000 */
[----:B------:R-:W-:Y:S01]  /*a580*/  FMUL.FTZ R15, R14, 0.00390625 ;  /* 0x3b8000000e0f7820 */ /* 0x000fe20000410000 */
[----:B------:R-:W-:Y:S02]  /*a590*/  IMAD.U32 R13, RZ, RZ, UR40 ;  /* 0x00000028ff0d7e24 */ /* 0x000fe4000f8e00ff */
[----:B------:R-:W-:-:S02]  /*a5a0*/  FMUL.FTZ R20, R12, 0.00390625 ;  /* 0x3b8000000c147820 */ /* 0x000fc40000410000 */
[----:B------:R-:W-:-:S03]  /*a5b0*/  FSETP.NE.FTZ.AND P1, PT, R15, RZ, PT ;  /* 0x000000ff0f00720b */ /* 0x000fc60003f35000 */
[----:B------:R-:W-:-:S04]  /*a5c0*/  FSETP.NE.FTZ.AND P2, PT, R20, RZ, PT ;  /* 0x000000ff1400720b */ /* 0x000fc80003f55000 */
[----:B------:R0:W-:Y:S01]  /*a5d0*/  @P0 MUFU.RCP R6, R14 ;  /* 0x0000000e00060308 */ /* 0x0001e20000001000 */
[----:B------:R-:W-:-:S05]  /*a5e0*/  FSETP.NE.FTZ.AND P0, PT, R12, RZ, PT ;  /* 0x000000ff0c00720b */ /* 0x000fca0003f15000 */
[----:B------:R-:W-:Y:S02]  /*a5f0*/  @P1 FMUL.FTZ R4, R4, 0.69314718246459960938 ;  /* 0x3f31721804041820 */ /* 0x000fe40000410000 */
[----:B------:R-:W1:Y:S01]  /*a600*/  @P1 MUFU.LG2 R7, R15 ;  /* 0x0000000f00071308 */ /* 0x000e620000000c00 */
[----:B0-----:R-:W-:-:S07]  /*a610*/  @P2 FMUL.FTZ R14, R13, 0.69314718246459960938 ;  /* 0x3f3172180d0e2820 */ /* 0x001fce0000410000 */
        /* <DEDUP_REMOVED lines=137> */
.L_x_1138:
[----:B------:R-:W0:Y:S08]  /*aeb0*/  S2UR UR5, SR_CgaCtaId ;  /* 0x00000000000579c3 */ /* 0x000e300000008800 */
[----:B------:R-:W-:Y:S06]  /*aec0*/  BAR.SYNC.DEFER_BLOCKING 0x5, 0x180 ;  /* 0x0146000000007b1d */ /* 0x000fec0000010000 */
[----:B------:R-:W-:Y:S01]  /*aed0*/  UMOV UR4, 0x400 ;  /* 0x0000040000047882 */ /* 0x000fe20000000000 */
[----:B------:R-:W-:Y:S01]  /*aee0*/  BSSY B0, `(.L_x_1217) ;  /* 0x0000358000007945 */ /* 0x000fe20003800000 */
[----:B0-----:R-:W-:-:S09]  /*aef0*/  ULEA UR12, UR5, UR4, 0x18 ;  /* 0x00000004050c7291 */ /* 0x001fd2000f8ec03f */
[----:B------:R-:W0:Y:S02]  /*af00*/  LDS R4, [UR12+0x284d0] ;  /* 0x0284d00cff047984 */ /* 0x000e240008000800 */
[----:B0-----:R-:W-:Y:S01]  /*af10*/  R2UR UR4, R4 ;  /* 0x00000000040472ca */ /* 0x001fe200000e0000 */
[----:B------:R-:W-:Y:S06]  /*af20*/  BAR.ARV 0x4, 0x180 ;  /* 0x0106000000007b1d */ /* 0x000fec0000002000 */
[----:B------:R-:W-:Y:S08]  /*af30*/  @P0 BRA `(.L_x_1218) ;  /* 0x0000002800740947 */ /* 0x000ff00003800000 */
[----:B------:R-:W0:Y:S01]  /*af40*/  S2R R67, SR_TID.X ;  /* 0x0000000000437919 */ /* 0x000e220000002100 */
[----:B------:R-:W-:Y:S01]  /*af50*/  F2FP.BF16.F32.PACK_AB R11, R11, R48 ;  /* 0x000000300b0b723e */ /* 0x000fe200000010ff */
[----:B------:R-:W-:Y:S01]  /*af60*/  ULDC.64 UR6, c[0x4][0x38] ;  /* 0x01000e0000067ab9 */ /* 0x000fe20000000a00 */
[----:B------:R-:W1:Y:S01]  /*af70*/  S2UR UR5, SR_SWINHI ;  /* 0x00000000000579c3 */ /* 0x000e620000002f00 */
        /* <DEDUP_REMOVED lines=15> */
[----:B0-----:R-:W-:Y:S01]  /*b070*/  IMAD.SHL.U32 R48, R67, 0x4, RZ ;  /* 0x0000000443307824 */ /* 0x001fe200078e00ff */
[----:B------:R-:W-:Y:S01]  /*b080*/  F2FP.BF16.F32.PACK_AB R10, R132, R133 ;  /* 0x00000085840a723e */ /* 0x000fe200000010ff */
[----:B------:R-:W-:Y:S01]  /*b090*/  IMAD.MOV.U32 R73, RZ, RZ, 0x2 ;  /* 0x00000002ff497424 */ /* 0x000fe200078e00ff */
        /* <DEDUP_REMOVED lines=41> */
[----:B------:R-:W-:Y:S01]  /*b330*/  USHF.R.S32.HI UR10, URZ, 0x1f, UR37 ;  /* 0x0000001f3f0a7899 */ /* 0x000fe20008011425 */
[----:B------:R-:W-:Y:S01]  /*b340*/  LOP3.LUT R48, R48, 0xc, RZ, 0xc0, !PT ;  /* 0x0000000c30307812 */ /* 0x000fe200078ec0ff */
[----:B------:R-:W-:Y:S01]  /*b350*/  ULDC.64 UR8, c[0x0][0xb90] ;  /* 0x0002e40000087ab9 */ /* 0x000fe20000000a00 */
[----:B------:R-:W-:-:S02]  /*b360*/  F2FP.BF16.F32.PACK_AB R6, R154, R155 ;  /* 0x0000009b9a06723e */ /* 0x000fc400000010ff */
[----:B------:R-:W-:Y:S02]  /*b370*/  IADD3 R74, P0, R48, UR6, RZ ;  /* 0x00000006304a7c10 */ /* 0x000fe4000ff1e0ff */
[----:B------:R-:W-:Y:S02]  /*b380*/  F2FP.BF16.F32.PACK_AB R7, R152, R153 ;  /* 0x000000999807723e */ /* 0x000fe400000010ff */
[----:B------:R-:W-:Y:S01]  /*b390*/  F2FP.BF16.F32.PACK_AB R9, R140, R141 ;  /* 0x0000008d8c09723e */ /* 0x000fe200000010ff */
[----:B------:R-:W-:Y:S01]  /*b3a0*/  IMAD.X R75, RZ, RZ, UR7, P0 ;  /* 0x00000007ff4b7e24 */ /* 0x000fe200080e06ff */
[----:B------:R-:W-:Y:S02]  /*b3b0*/  F2FP.BF16.F32.PACK_AB R57, R92, R137 ;  /* 0x000000895c39723e */ /* 0x000fe400000010ff */
[----:B------:R-:W-:Y:S02]  /*b3c0*/  F2FP.BF16.F32.PACK_AB R8, R148, R149 ;  /* 0x000000959408723e */ /* 0x000fe400000010ff */
[----:B------:R0:W2:Y:S01]  /*b3d0*/  LDG.E.CONSTANT R74, desc[UR52][R74.64] ;  /* 0x000000344a4a7981 */ /* 0x0000a2000c1e9900 */
[----:B------:R-:W-:Y:S01]  /*b3e0*/  BAR.SYNC.DEFER_BLOCKING 0x1, 0x100 ;  /* 0x0044000000007b1d */ /* 0x000fe20000010000 */
[----:B------:R-:W-:-:S02]  /*b3f0*/  LOP3.LUT P0, R48, R67, 0x3, RZ, 0xc0, !PT ;  /* 0x0000000343307812 */ /* 0x000fc4000780c0ff */
[----:B------:R-:W-:Y:S02]  /*b400*/  F2FP.BF16.F32.PACK_AB R49, R124, R125 ;  /* 0x0000007d7c31723e */ /* 0x000fe400000010ff */
[----:B------:R-:W-:Y:S01]  /*b410*/  ISETP.EQ.OR P0, PT, R48, 0x3, !P0 ;  /* 0x000000033000780c */ /* 0x000fe20004702670 */
[----:B------:R-:W-:Y:S01]  /*b420*/  UMOV UR6, UR12 ;  /* 0x0000000c00067c82 */ /* 0x000fe20008000000 */
[----:B-1----:R-:W-:Y:S02]  /*b430*/  UMOV UR7, UR5 ;  /* 0x0000000500077c82 */ /* 0x002fe40008000000 */
[----:B------:R-:W-:Y:S01]  /*b440*/  IMAD.WIDE R72, R188, R73, UR6 ;  /* 0x00000006bc487e25 */ /* 0x000fe2000f8e0249 */
[----:B------:R-:W-:Y:S02]  /*b450*/  SEL R133, R69, R90, P0 ;  /* 0x0000005a45857207 */ /* 0x000fe40000000000 */
[----:B------:R-:W-:Y:S02]  /*b460*/  SEL R90, R90, R69, P0 ;  /* 0x000000455a5a7207 */ /* 0x000fe40000000000 */
[----:B------:R-:W-:-:S02]  /*b470*/  IADD3 R69, P3, R72, 0xc040, RZ ;  /* 0x0000c04048457810 */ /* 0x000fc40007f7e0ff */
[----:B------:R-:W-:Y:S02]  /*b480*/  SEL R131, R61, R68, P0 ;  /* 0x000000443d837207 */ /* 0x000fe40000000000 */
[----:B------:R-:W-:Y:S02]  /*b490*/  SEL R89, R68, R61, P0 ;  /* 0x0000003d44597207 */ /* 0x000fe40000000000 */
[----:B------:R-:W-:Y:S02]  /*b4a0*/  LOP3.LUT R68, R69, 0x380, RZ, 0xc0, !PT ;  /* 0x0000038045447812 */ /* 0x000fe400078ec0ff */
[----:B------:R-:W-:Y:S02]  /*b4b0*/  SEL R151, R70, R71, P0 ;  /* 0x0000004746977207 */ /* 0x000fe40000000000 */
[----:B------:R-:W-:Y:S02]  /*b4c0*/  SEL R99, R71, R70, P0 ;  /* 0x0000004647637207 */ /* 0x000fe40000000000 */
[----:B------:R-:W-:-:S02]  /*b4d0*/  IADD3 R71, P4, R72, 0xc060, RZ ;  /* 0x0000c06048477810 */ /* 0x000fc40007f9e0ff */
[----:B------:R-:W-:Y:S02]  /*b4e0*/  SEL R81, R24, R25, P0 ;  /* 0x0000001918517207 */ /* 0x000fe40000000000 */
[----:B0-----:R-:W-:Y:S02]  /*b4f0*/  SEL R75, R25, R24, P0 ;  /* 0x00000018194b7207 */ /* 0x001fe40000000000 */
[----:B------:R-:W-:Y:S02]  /*b500*/  IADD3 R67, P2, R72, 0xc020, RZ ;  /* 0x0000c02048437810 */ /* 0x000fe40007f5e0ff */
[----:B------:R-:W-:Y:S02]  /*b510*/  SHF.R.U64 R68, R68, 0x3, RZ ;  /* 0x0000000344447819 */ /* 0x000fe400000012ff */
[----:B------:R-:W-:Y:S02]  /*b520*/  IADD3 R25, P6, R72, 0x8060, RZ ;  /* 0x0000806048197810 */ /* 0x000fe40007fde0ff */
[----:B------:R-:W-:-:S02]  /*b530*/  LOP3.LUT R70, R71, 0x380, RZ, 0xc0, !PT ;  /* 0x0000038047467812 */ /* 0x000fc400078ec0ff */
[----:B------:R-:W-:Y:S02]  /*b540*/  SEL R141, R4, R5, P0 ;  /* 0x00000005048d7207 */ /* 0x000fe40000000000 */
[----:B------:R-:W-:Y:S02]  /*b550*/  SEL R96, R5, R4, P0 ;  /* 0x0000000405607207 */ /* 0x000fe40000000000 */
[----:B------:R-:W-:Y:S02]  /*b560*/  LOP3.LUT R66, R67, 0x380, RZ, 0xc0, !PT ;  /* 0x0000038043427812 */ /* 0x000fe400078ec0ff */
[----:B------:R-:W-:Y:S01]  /*b570*/  LOP3.LUT R68, R68, R69, RZ, 0x3c, !PT ;  /* 0x0000004544447212 */ /* 0x000fe200078e3cff */
[----:B------:R-:W-:Y:S01]  /*b580*/  IMAD.X R69, RZ, RZ, R73, P3 ;  /* 0x000000ffff457224 */ /* 0x000fe200018e0649 */
[----:B------:R-:W-:Y:S02]  /*b590*/  LOP3.LUT R4, R25, 0x380, RZ, 0xc0, !PT ;  /* 0x0000038019047812 */ /* 0x000fe400078ec0ff */
[----:B------:R-:W-:-:S02]  /*b5a0*/  SEL R143, R6, R7, P0 ;  /* 0x00000007068f7207 */ /* 0x000fc40000000000 */
[----:B------:R-:W-:Y:S02]  /*b5b0*/  SEL R95, R7, R6, P0 ;  /* 0x00000006075f7207 */ /* 0x000fe40000000000 */
[----:B------:R-:W-:Y:S02]  /*b5c0*/  SHF.R.U64 R70, R70, 0x3, RZ ;  /* 0x0000000346467819 */ /* 0x000fe400000012ff */
[----:B------:R-:W-:Y:S02]  /*b5d0*/  IADD3 R7, P3, R72, 0x20, RZ ;  /* 0x0000002048077810 */ /* 0x000fe40007f7e0ff */
[----:B------:R-:W-:Y:S02]  /*b5e0*/  SEL R87, R40, R41, P0 ;  /* 0x0000002928577207 */ /* 0x000fe40000000000 */
[----:B------:R-:W-:Y:S01]  /*b5f0*/  SEL R77, R41, R40, P0 ;  /* 0x00000028294d7207 */ /* 0x000fe20000000000 */
[----:B------:R-:W-:Y:S01]  /*b600*/  IMAD R40, R184, 0x40, R16 ;  /* 0x00000040b8287824 */ /* 0x000fe200078e0210 */
[----:B------:R-:W-:Y:S01]  /*b610*/  SHF.R.U64 R66, R66, 0x3, RZ ;  /* 0x0000000342427819 */ /* 0x000fe200000012ff */
[----:B------:R-:W-:Y:S01]  /*b620*/  IMAD.MOV.U32 R41, RZ, RZ, 0x2 ;  /* 0x00000002ff297424 */ /* 0x000fe200078e00ff */
[----:B------:R-:W-:-:S02]  /*b630*/  SHF.R.U64 R4, R4, 0x3, RZ ;  /* 0x0000000304047819 */ /* 0x000fc400000012ff */
[----:B------:R-:W-:Y:S02]  /*b640*/  SEL R139, R93, R100, P0 ;  /* 0x000000645d8b7207 */ /* 0x000fe40000000000 */
[----:B------:R-:W-:Y:S02]  /*b650*/  SEL R137, R136, R57, P0 ;  /* 0x0000003988897207 */ /* 0x000fe40000000000 */
[----:B------:R-:W-:Y:S01]  /*b660*/  SEL R92, R57, R136, P0 ;  /* 0x00000088395c7207 */ /* 0x000fe20000000000 */
[--C-:B------:R-:W-:Y:S01]  /*b670*/  IMAD.X R57, RZ, RZ, R73.reuse, P3 ;  /* 0x000000ffff397224 */ /* 0x100fe200018e0649 */
[----:B------:R-:W-:Y:S02]  /*b680*/  SEL R93, R100, R93, P0 ;  /* 0x0000005d645d7207 */ /* 0x000fe40000000000 */
[----:B------:R-:W-:Y:S01]  /*b690*/  LOP3.LUT R70, R70, R71, RZ, 0x3c, !PT ;  /* 0x0000004746467212 */ /* 0x000fe200078e3cff */
[----:B------:R-:W-:Y:S01]  /*b6a0*/  IMAD.X R71, RZ, RZ, R73, P4 ;  /* 0x000000ffff477224 */ /* 0x000fe200020e0649 */
[----:B------:R-:W-:-:S02]  /*b6b0*/  SEL R121, R15, R20, P0 ;  /* 0x000000140f797207 */ /* 0x000fc40000000000 */
[----:B------:R-:W-:Y:S02]  /*b6c0*/  SEL R80, R20, R15, P0 ;  /* 0x0000000f14507207 */ /* 0x000fe40000000000 */
[----:B------:R-:W-:Y:S02]  /*b6d0*/  SEL R153, R63, R62, P0 ;  /* 0x0000003e3f997207 */ /* 0x000fe40000000000 */
[----:B------:R-:W-:Y:S01]  /*b6e0*/  SEL R100, R62, R63, P0 ;  /* 0x0000003f3e647207 */ /* 0x000fe20000000000 */
[----:B------:R-:W-:Y:S01]  /*b6f0*/  IMAD.WIDE R40, R40, R41, UR6 ;  /* 0x0000000628287e25 */ /* 0x000fe2000f8e0229 */
[----:B------:R-:W-:Y:S02]  /*b700*/  LOP3.LUT R66, R66, R67, RZ, 0x3c, !PT ;  /* 0x0000004342427212 */ /* 0x000fe400078e3cff */
[C---:B------:R-:W-:Y:S01]  /*b710*/  IADD3 R15, P4, R72.reuse, 0x8020, RZ ;  /* 0x00008020480f7810 */ /* 0x040fe20007f9e0ff */
[----:B------:R-:W-:Y:S01]  /*b720*/  IMAD.X R67, RZ, RZ, R73, P2 ;  /* 0x000000ffff437224 */ /* 0x000fe200010e0649 */
[----:B------:R-:W-:-:S02]  /*b730*/  IADD3 R6, P3, R72, 0x4000, RZ ;  /* 0x0000400048067810 */ /* 0x000fc40007f7e0ff */
[----:B------:R-:W-:Y:S02]  /*b740*/  LOP3.LUT R62, R4, R25, RZ, 0x3c, !PT ;  /* 0x00000019043e7212 */ /* 0x000fe400078e3cff */
[----:B------:R-:W-:Y:S02]  /*b750*/  SEL R117, R11, R12, P0 ;  /* 0x0000000c0b757207 */ /* 0x000fe40000000000 */
[----:B------:R-:W-:Y:S02]  /*b760*/  SEL R78, R12, R11, P0 ;  /* 0x0000000b0c4e7207 */ /* 0x000fe40000000000 */
[----:B------:R-:W-:Y:S02]  /*b770*/  SEL R123, R21, R28, P0 ;  /* 0x0000001c157b7207 */ /* 0x000fe40000000000 */
[----:B------:R-:W-:Y:S02]  /*b780*/  SEL R82, R28, R21, P0 ;  /* 0x000000151c527207 */ /* 0x000fe40000000000 */
[----:B------:R-:W-:-:S02]  /*b790*/  LOP3.LUT R5, R72, 0x380, RZ, 0xc0, !PT ;  /* 0x0000038048057812 */ /* 0x000fc400078ec0ff */
[----:B------:R-:W-:Y:S02]  /*b7a0*/  LOP3.LUT R4, R7, 0x380, RZ, 0xc0, !PT ;  /* 0x0000038007047812 */ /* 0x000fe400078ec0ff */
[C---:B------:R-:W-:Y:S02]  /*b7b0*/  IADD3 R20, P1, R72.reuse, 0xc000, RZ ;  /* 0x0000c00048147810 */ /* 0x040fe40007f3e0ff */
[C---:B------:R-:W-:Y:S02]  /*b7c0*/  IADD3 R21, P5, R72.reuse, 0x8040, RZ ;  /* 0x0000804048157810 */ /* 0x040fe40007fbe0ff */
[----:B------:R-:W-:Y:S02]  /*b7d0*/  IADD3 R12, P2, R72, 0x8000, RZ ;  /* 0x00008000480c7810 */ /* 0x000fe40007f5e0ff */
[----:B------:R-:W-:Y:S02]  /*b7e0*/  SEL R129, R45, R52, P0 ;  /* 0x000000342d817207 */ /* 0x000fe40000000000 */
[----:B------:R-:W-:Y:S01]  /*b7f0*/  SEL R86, R52, R45, P0 ;  /* 0x0000002d34567207 */ /* 0x000fe20000000000 */
[----:B------:R-:W-:Y:S01]  /*b800*/  IMAD.X R45, RZ, RZ, R73, P3 ;  /* 0x000000ffff2d7224 */ /* 0x000fe200018e0649 */
[----:B------:R-:W-:-:S02]  /*b810*/  SEL R155, R59, R58, P0 ;  /* 0x0000003a3b9b7207 */ /* 0x000fc40000000000 */
[----:B------:R-:W-:Y:S01]  /*b820*/  SEL R101, R58, R59, P0 ;  /* 0x0000003b3a657207 */ /* 0x000fe20000000000 */
[----:B------:R-:W-:Y:S01]  /*b830*/  IMAD.X R59, RZ, RZ, R73, P4 ;  /* 0x000000ffff3b7224 */ /* 0x000fe200020e0649 */
[----:B------:R-:W-:Y:S02]  /*b840*/  SEL R119, R13, R14, P0 ;  /* 0x0000000e0d777207 */ /* 0x000fe40000000000 */
[----:B------:R-:W-:Y:S02]  /*b850*/  SEL R79, R14, R13, P0 ;  /* 0x0000000d0e4f7207 */ /* 0x000fe40000000000 */
[----:B------:R-:W-:Y:S02]  /*b860*/  SEL R127, R37, R44, P0 ;  /* 0x0000002c257f7207 */ /* 0x000fe40000000000 */
[----:B------:R-:W-:Y:S02]  /*b870*/  SEL R85, R44, R37, P0 ;  /* 0x000000252c557207 */ /* 0x000fe40000000000 */
[----:B------:R-:W-:-:S02]  /*b880*/  SEL R145, R8, R9, P0 ;  /* 0x0000000908917207 */ /* 0x000fc40000000000 */
[----:B------:R-:W-:Y:S02]  /*b890*/  SEL R94, R9, R8, P0 ;  /* 0x00000008095e7207 */ /* 0x000fe40000000000 */
[----:B------:R-:W-:Y:S02]  /*b8a0*/  SHF.R.U64 R5, R5, 0x3, RZ ;  /* 0x0000000305057819 */ /* 0x000fe400000012ff */
[----:B------:R-:W-:Y:S01]  /*b8b0*/  SHF.R.U64 R4, R4, 0x3, RZ ;  /* 0x0000000304047819 */ /* 0x000fe200000012ff */
[--C-:B------:R-:W-:Y:S01]  /*b8c0*/  IMAD.X R65, RZ, RZ, R73.reuse, P1 ;  /* 0x000000ffff417224 */ /* 0x100fe200008e0649 */
[----:B------:R-:W-:Y:S01]  /*b8d0*/  SEL R157, R55, R54, P0 ;  /* 0x00000036379d7207 */ /* 0x000fe20000000000 */
[--C-:B------:R-:W-:Y:S01]  /*b8e0*/  IMAD.X R63, RZ, RZ, R73.reuse, P6 ;  /* 0x000000ffff3f7224 */ /* 0x100fe200030e0649 */
[----:B------:R-:W-:Y:S01]  /*b8f0*/  SEL R102, R54, R55, P0 ;  /* 0x0000003736667207 */ /* 0x000fe20000000000 */
[--C-:B------:R-:W-:Y:S01]  /*b900*/  IMAD.X R61, RZ, RZ, R73.reuse, P5 ;  /* 0x000000ffff3d7224 */ /* 0x100fe200028e0649 */
[----:B------:R-:W-:Y:S01]  /*b910*/  IADD3 R9, P4, R72, 0x40, RZ ;  /* 0x0000004048097810 */ /* 0x000fe20007f9e0ff */
[----:B------:R-:W-:Y:S01]  /*b920*/  IMAD.X R55, RZ, RZ, R73, P2 ;  /* 0x000000ffff377224 */ /* 0x000fe200010e0649 */
[----:B------:R-:W-:-:S02]  /*b930*/  LOP3.LUT R14, R20, 0x380, RZ, 0xc0, !PT ;  /* 0x00000380140e7812 */ /* 0x000fc400078ec0ff */
[----:B------:R-:W-:Y:S02]  /*b940*/  IADD3 R37, P3, R40, 0x2000, RZ ;  /* 0x0000200028257810 */ /* 0x000fe40007f7e0ff */
[----:B------:R-:W-:Y:S02]  /*b950*/  SEL R147, R10, R49, P0 ;  /* 0x000000310a937207 */ /* 0x000fe40000000000 */
[----:B------:R-:W-:Y:S02]  /*b960*/  SEL R97, R49, R10, P0 ;  /* 0x0000000a31617207 */ /* 0x000fe40000000000 */
[C---:B------:R-:W-:Y:S02]  /*b970*/  IADD3 R13, P1, R72.reuse, 0x4060, RZ ;  /* 0x00004060480d7810 */ /* 0x040fe40007f3e0ff */
[C---:B------:R-:W-:Y:S02]  /*b980*/  IADD3 R10, P6, R72.reuse, 0x4040, RZ ;  /* 0x00004040480a7810 */ /* 0x040fe40007fde0ff */
[----:B------:R-:W-:-:S02]  /*b990*/  IADD3 R8, P5, R72, 0x4020, RZ ;  /* 0x0000402048087810 */ /* 0x000fc40007fbe0ff */
[----:B------:R-:W-:Y:S02]  /*b9a0*/  IADD3 R11, P2, R72, 0x60, RZ ;  /* 0x00000060480b7810 */ /* 0x000fe40007f5e0ff */
[----:B------:R-:W-:Y:S02]  /*b9b0*/  SEL R125, R29, R36, P0 ;  /* 0x000000241d7d7207 */ /* 0x000fe40000000000 */
[----:B------:R-:W-:Y:S02]  /*b9c0*/  SEL R84, R36, R29, P0 ;  /* 0x0000001d24547207 */ /* 0x000fe40000000000 */
[----:B------:R-:W-:Y:S02]  /*b9d0*/  LOP3.LUT R72, R5, R72, RZ, 0x3c, !PT ;  /* 0x0000004805487212 */ /* 0x000fe400078e3cff */
[----:B------:R-:W-:Y:S02]  /*b9e0*/  LOP3.LUT R56, R4, R7, RZ, 0x3c, !PT ;  /* 0x0000000704387212 */ /* 0x000fe400078e3cff */
[----:B------:R-:W-:-:S02]  /*b9f0*/  SHF.R.U64 R5, R14, 0x3, RZ ;  /* 0x000000030e057819 */ /* 0x000fc400000012ff */
[----:B------:R-:W-:Y:S02]  /*ba00*/  LOP3.LUT R4, R9, 0x380, RZ, 0xc0, !PT ;  /* 0x0000038009047812 */ /* 0x000fe400078ec0ff */
[----:B------:R-:W-:Y:S02]  /*ba10*/  LOP3.LUT R36, R37, 0x380, RZ, 0xc0, !PT ;  /* 0x0000038025247812 */ /* 0x000fe400078ec0ff */
[----:B------:R-:W-:Y:S02]  /*ba20*/  LOP3.LUT R14, R15, 0x380, RZ, 0xc0, !PT ;  /* 0x000003800f0e7812 */ /* 0x000fe400078ec0ff */
[----:B------:R-:W-:Y:S02]  /*ba30*/  SHF.R.U64 R4, R4, 0x3, RZ ;  /* 0x0000000304047819 */ /* 0x000fe400000012ff */
[----:B------:R-:W-:Y:S02]  /*ba40*/  SHF.R.U64 R36, R36, 0x3, RZ ;  /* 0x0000000324247819 */ /* 0x000fe400000012ff */
[----:B------:R-:W-:-:S02]  /*ba50*/  SHF.R.U64 R14, R14, 0x3, RZ ;  /* 0x000000030e0e7819 */ /* 0x000fc400000012ff */
[----:B------:R-:W-:Y:S02]  /*ba60*/  SEL R163, R43, R42, P0 ;  /* 0x0000002a2ba37207 */ /* 0x000fe40000000000 */
[----:B------:R-:W-:Y:S01]  /*ba70*/  SEL R106, R42, R43, P0 ;  /* 0x0000002b2a6a7207 */ /* 0x000fe20000000000 */
[----:B------:R-:W-:Y:S01]  /*ba80*/  IMAD.X R43, RZ, RZ, R73, P4 ;  /* 0x000000ffff2b7224 */ /* 0x000fe200020e0649 */
[----:B------:R-:W-:Y:S02]  /*ba90*/  LOP3.LUT R42, R4, R9, RZ, 0x3c, !PT ;  /* 0x00000009042a7212 */ /* 0x000fe400078e3cff */
[----:B------:R-:W-:Y:S01]  /*baa0*/  LOP3.LUT R36, R36, R37, RZ, 0x3c, !PT ;  /* 0x0000002524247212 */ /* 0x000fe200078e3cff */
[----:B------:R-:W-:Y:S01]  /*bab0*/  IMAD.X R37, RZ, RZ, R41, P3 ;  /* 0x000000ffff257224 */ /* 0x000fe200018e0629 */
[----:B------:R-:W-:Y:S02]  /*bac0*/  LOP3.LUT R64, R5, R20, RZ, 0x3c, !PT ;  /* 0x0000001405407212 */ /* 0x000fe400078e3cff */
[----:B------:R-:W-:-:S02]  /*bad0*/  LOP3.LUT R58, R14, R15, RZ, 0x3c, !PT ;  /* 0x0000000f0e3a7212 */ /* 0x000fc400078e3cff */
[----:B------:R-:W-:Y:S02]  /*bae0*/  LOP3.LUT R5, R12, 0x380, RZ, 0xc0, !PT ;  /* 0x000003800c057812 */ /* 0x000fe400078ec0ff */
[----:B------:R-:W-:Y:S02]  /*baf0*/  IADD3 R15, P3, R40, 0x8000, RZ ;  /* 0x00008000280f7810 */ /* 0x000fe40007f7e0ff */
[----:B------:R-:W-:Y:S02]  /*bb00*/  MOV R132, R42 ;  /* 0x0000002a00847202 */ /* 0x000fe40000000f00 */
[----:B------:R-:W-:Y:S01]  /*bb10*/  SHF.R.U64 R5, R5, 0x3, RZ ;  /* 0x0000000305057819 */ /* 0x000fe200000012ff */
[----:B------:R-:W0:Y:S01]  /*bb20*/  LDC R42, c[0x0][0xbe8] ;  /* 0x0002fa00ff2a7b82 */ /* 0x000e220000000800 */
[----:B------:R-:W-:Y:S02]  /*bb30*/  LOP3.LUT R14, R15, 0x380, RZ, 0xc0, !PT ;  /* 0x000003800f0e7812 */ /* 0x000fe400078ec0ff */
[----:B------:R-:W-:-:S02]  /*bb40*/  LOP3.LUT R54, R5, R12, RZ, 0x3c, !PT ;  /* 0x0000000c05367212 */ /* 0x000fc400078e3cff */
[----:B------:R-:W-:Y:S02]  /*bb50*/  SHF.R.U64 R14, R14, 0x3, RZ ;  /* 0x000000030e0e7819 */ /* 0x000fe400000012ff */
[----:B------:R-:W-:Y:S02]  /*bb60*/  LOP3.LUT R5, R8, 0x380, RZ, 0xc0, !PT ;  /* 0x0000038008057812 */ /* 0x000fe400078ec0ff */
[----:B------:R-:W-:Y:S01]  /*bb70*/  LOP3.LUT R14, R14, R15, RZ, 0x3c, !PT ;  /* 0x0000000f0e0e7212 */ /* 0x000fe200078e3cff */
[----:B------:R-:W-:Y:S01]  /*bb80*/  IMAD.X R15, RZ, RZ, R41, P3 ;  /* 0x000000ffff0f7224 */ /* 0x000fe200018e0629 */
[----:B------:R-:W-:Y:S02]  /*bb90*/  SHF.R.U64 R5, R5, 0x3, RZ ;  /* 0x0000000305057819 */ /* 0x000fe400000012ff */
[----:B------:R-:W-:Y:S02]  /*bba0*/  IADD3 R9, P3, R40, 0xe000, RZ ;  /* 0x0000e00028097810 */ /* 0x000fe40007f7e0ff */
[----:B------:R-:W-:-:S02]  /*bbb0*/  LOP3.LUT R12, R13, 0x380, RZ, 0xc0, !PT ;  /* 0x000003800d0c7812 */ /* 0x000fc400078ec0ff */
[----:B------:R-:W-:Y:S02]  /*bbc0*/  SEL R149, R116, R109, P0 ;  /* 0x0000006d74957207 */ /* 0x000fe40000000000 */
[----:B------:R-:W-:Y:S02]  /*bbd0*/  SEL R98, R109, R116, P0 ;  /* 0x000000746d627207 */ /* 0x000fe40000000000 */
[----:B------:R-:W-:Y:S02]  /*bbe0*/  SEL R161, R47, R46, P0 ;  /* 0x0000002e2fa17207 */ /* 0x000fe40000000000 */
[----:B------:R-:W-:Y:S01]  /*bbf0*/  SEL R104, R46, R47, P0 ;  /* 0x0000002f2e687207 */ /* 0x000fe20000000000 */
[----:B------:R-:W-:Y:S01]  /*bc00*/  IMAD.X R47, RZ, RZ, R73, P2 ;  /* 0x000000ffff2f7224 */ /* 0x000fe200010e0649 */
[----:B------:R-:W-:Y:S02]  /*bc10*/  SEL R167, R35, R34, P0 ;  /* 0x0000002223a77207 */ /* 0x000fe40000000000 */
[----:B------:R-:W-:-:S02]  /*bc20*/  SEL R109, R34, R35, P0 ;  /* 0x00000023226d7207 */ /* 0x000fc40000000000 */
[----:B------:R-:W-:Y:S02]  /*bc30*/  LOP3.LUT R48, R5, R8, RZ, 0x3c, !PT ;  /* 0x0000000805307212 */ /* 0x000fe400078e3cff */
[----:B------:R-:W-:Y:S02]  /*bc40*/  IADD3 R35, P2, R40, 0x3000, RZ ;  /* 0x0000300028237810 */ /* 0x000fe40007f5e0ff */
[----:B------:R-:W-:Y:S02]  /*bc50*/  LOP3.LUT R8, R9, 0x380, RZ, 0xc0, !PT ;  /* 0x0000038009087812 */ /* 0x000fe400078ec0ff */
[----:B------:R-:W-:Y:S02]  /*bc60*/  SHF.R.U64 R12, R12, 0x3, RZ ;  /* 0x000000030c0c7819 */ /* 0x000fe400000012ff */
[----:B------:R-:W-:Y:S02]  /*bc70*/  LOP3.LUT R4, R11, 0x380, RZ, 0xc0, !PT ;  /* 0x000003800b047812 */ /* 0x000fe400078ec0ff */
[----:B------:R-:W-:-:S02]  /*bc80*/  LOP3.LUT R5, R6, 0x380, RZ, 0xc0, !PT ;  /* 0x0000038006057812 */ /* 0x000fc400078ec0ff */
[----:B------:R-:W-:Y:S02]  /*bc90*/  SEL R115, R53, R60, P0 ;  /* 0x0000003c35737207 */ /* 0x000fe40000000000 */
[----:B------:R-:W-:Y:S01]  /*bca0*/  SEL R88, R60, R53, P0 ;  /* 0x000000353c587207 */ /* 0x000fe20000000000 */
[----:B------:R-:W-:Y:S01]  /*bcb0*/  IMAD.X R53, RZ, RZ, R73, P1 ;  /* 0x000000ffff357224 */ /* 0x000fe200008e0649 */
[----:B------:R-:W-:Y:S02]  /*bcc0*/  LOP3.LUT R34, R35, 0x380, RZ, 0xc0, !PT ;  /* 0x0000038023227812 */ /* 0x000fe400078ec0ff */
[----:B------:R-:W-:Y:S02]  /*bcd0*/  SHF.R.U64 R8, R8, 0x3, RZ ;  /* 0x0000000308087819 */ /* 0x000fe400000012ff */
[----:B------:R-:W-:Y:S02]  /*bce0*/  LOP3.LUT R20, R21, 0x380, RZ, 0xc0, !PT ;  /* 0x0000038015147812 */ /* 0x000fe400078ec0ff */
[----:B------:R-:W-:-:S02]  /*bcf0*/  LOP3.LUT R52, R12, R13, RZ, 0x3c, !PT ;  /* 0x0000000d0c347212 */ /* 0x000fc400078e3cff */
[----:B------:R-:W-:Y:S02]  /*bd00*/  SHF.R.U64 R4, R4, 0x3, RZ ;  /* 0x0000000304047819 */ /* 0x000fe400000012ff */
[----:B------:R-:W-:Y:S02]  /*bd10*/  SHF.R.U64 R5, R5, 0x3, RZ ;  /* 0x0000000305057819 */ /* 0x000fe400000012ff */
[----:B------:R-:W-:Y:S02]  /*bd20*/  LOP3.LUT R7, R10, 0x380, RZ, 0xc0, !PT ;  /* 0x000003800a077812 */ /* 0x000fe400078ec0ff */
[----:B------:R-:W-:Y:S02]  /*bd30*/  SHF.R.U64 R34, R34, 0x3, RZ ;  /* 0x0000000322227819 */ /* 0x000fe400000012ff */
[----:B------:R-:W-:Y:S01]  /*bd40*/  LOP3.LUT R8, R8, R9, RZ, 0x3c, !PT ;  /* 0x0000000908087212 */ /* 0x000fe200078e3cff */
[----:B------:R-:W-:Y:S01]  /*bd50*/  IMAD.X R9, RZ, RZ, R41, P3 ;  /* 0x000000ffff097224 */ /* 0x000fe200018e0629 */
[----:B------:R-:W-:-:S02]  /*bd60*/  SHF.R.U64 R20, R20, 0x3, RZ ;  /* 0x0000000314147819 */ /* 0x000fc400000012ff */
[----:B------:R-:W-:Y:S02]  /*bd70*/  LOP3.LUT R46, R4, R11, RZ, 0x3c, !PT ;  /* 0x0000000b042e7212 */ /* 0x000fe400078e3cff */
[----:B------:R-:W-:Y:S02]  /*bd80*/  MOV R108, R52 ;  /* 0x00000034006c7202 */ /* 0x000fe40000000f00 */
[----:B------:R-:W-:Y:S02]  /*bd90*/  LOP3.LUT R44, R5, R6, RZ, 0x3c, !PT ;  /* 0x00000006052c7212 */ /* 0x000fe400078e3cff */
[----:B0-----:R-:W-:Y:S02]  /*bda0*/  ISETP.NE.AND P3, PT, R42, 0x1, PT ;  /* 0x000000012a00780c */ /* 0x001fe40003f65270 */
[----:B------:R-:W-:Y:S02]  /*bdb0*/  SHF.R.U64 R7, R7, 0x3, RZ ;  /* 0x0000000307077819 */ /* 0x000fe400000012ff */
[----:B------:R-:W-:-:S02]  /*bdc0*/  SEL R135, R128, R91, P0 ;  /* 0x0000005b80877207 */ /* 0x000fc40000000000 */
[----:B------:R-:W-:Y:S01]  /*bdd0*/  LOP3.LUT R34, R34, R35, RZ, 0x3c, !PT ;  /* 0x0000002322227212 */ /* 0x000fe200078e3cff */
[----:B------:R-:W-:Y:S01]  /*bde0*/  IMAD.X R35, RZ, RZ, R41, P2 ;  /* 0x000000ffff237224 */ /* 0x000fe200010e0629 */
[----:B------:R-:W-:Y:S02]  /*bdf0*/  SEL R91, R91, R128, P0 ;  /* 0x000000805b5b7207 */ /* 0x000fe40000000000 */
[----:B------:R-:W-:Y:S01]  /*be00*/  LOP3.LUT R60, R20, R21, RZ, 0x3c, !PT ;  /* 0x00000015143c7212 */ /* 0x000fe200078e3cff */
[--C-:B------:R-:W-:Y:S01]  /*be10*/  IMAD.X R49, RZ, RZ, R73.reuse, P5 ;  /* 0x000000ffff317224 */ /* 0x100fe200028e0649 */
[----:B------:R-:W-:Y:S02]  /*be20*/  SEL R159, R51, R50, P0 ;  /* 0x00000032339f7207 */ /* 0x000fe40000000000 */
[----:B------:R-:W-:Y:S01]  /*be30*/  SEL R103, R50, R51, P0 ;  /* 0x0000003332677207 */ /* 0x000fe20000000000 */
[----:B------:R-:W-:Y:S01]  /*be40*/  IMAD.X R51, RZ, RZ, R73, P6 ;  /* 0x000000ffff337224 */ /* 0x000fe200030e0649 */
[----:B------:R-:W-:-:S02]  /*be50*/  IADD3 R21, P2, R40, 0x9000, RZ ;  /* 0x0000900028157810 */ /* 0x000fc40007f5e0ff */
[----:B------:R-:W-:Y:S02]  /*be60*/  MOV R128, R44 ;  /* 0x0000002c00807202 */ /* 0x000fe40000000f00 */
[----:B------:R-:W-:Y:S02]  /*be70*/  MOV R130, R46 ;  /* 0x0000002e00827202 */ /* 0x000fe40000000f00 */
[----:B------:R-:W-:Y:S02]  /*be80*/  LOP3.LUT R50, R7, R10, RZ, 0x3c, !PT ;  /* 0x0000000a07327212 */ /* 0x000fe400078e3cff */
[----:B--2---:R-:W-:Y:S01]  /*be90*/  LOP3.LUT R53, R74, 0x2, RZ, 0x3c, !PT ;  /* 0x000000024a357812 */ /* 0x004fe200078e3cff */
[----:B------:R-:W-:Y:S01]  /*bea0*/  SHFL.IDX PT, R46, R81, R74, 0x1c1f ;  /* 0x001c1f4a512e7589 */ /* 0x000fe200000e0000 */
[----:B------:R-:W-:Y:S02]  /*beb0*/  SEL R83, R32, R33, P0 ;  /* 0x0000002120537207 */ /* 0x000fe40000000000 */
[----:B------:R-:W-:Y:S01]  /*bec0*/  SEL R76, R33, R32, P0 ;  /* 0x00000020214c7207 */ /* 0x000fe20000000000 */
[----:B------:R-:W0:Y:S01]  /*bed0*/  SHFL.IDX PT, R45, R75, R53, 0x1c1f ;  /* 0x001c1f354b2d7589 */ /* 0x000e2200000e0000 */
[----:B------:R-:W-:-:S03]  /*bee0*/  LOP3.LUT R20, R21, 0x380, RZ, 0xc0, !PT ;  /* 0x0000038015147812 */ /* 0x000fc600078ec0ff */
[----:B------:R-:W-:Y:S01]  /*bef0*/  SHFL.IDX PT, R141, R141, R74, 0x1c1f ;  /* 0x001c1f4a8d8d7589 */ /* 0x000fe200000e0000 */
[----:B------:R-:W-:-:S03]  /*bf00*/  MOV R64, R64 ;  /* 0x0000004000407202 */ /* 0x000fc60000000f00 */
[----:B------:R-:W1:Y:S01]  /*bf10*/  SHFL.IDX PT, R96, R96, R53, 0x1c1f ;  /* 0x001c1f3560607589 */ /* 0x000e6200000e0000 */
[----:B------:R-:W-:Y:S02]  /*bf20*/  MOV R111, R50 ;  /* 0x00000032006f7202 */ /* 0x000fe40000000f00 */
[----:B------:R-:W-:Y:S01]  /*bf30*/  MOV R113, R48 ;  /* 0x0000003000717202 */ /* 0x000fe20000000f00 */
[----:B------:R-:W-:Y:S01]  /*bf40*/  SHFL.IDX PT, R50, R83, R74, 0x1c1f ;  /* 0x001c1f4a53327589 */ /* 0x000fe200000e0000 */
[----:B------:R-:W-:Y:S02]  /*bf50*/  MOV R68, R68 ;  /* 0x0000004400447202 */ /* 0x000fe40000000f00 */
[----:B------:R-:W-:Y:S01]  /*bf60*/  MOV R65, R62 ;  /* 0x0000003e00417202 */ /* 0x000fe20000000f00 */
[----:B------:R-:W2:Y:S01]  /*bf70*/  SHFL.IDX PT, R49, R76, R53, 0x1c1f ;  /* 0x001c1f354c317589 */ /* 0x000ea200000e0000 */
[----:B------:R-:W-:Y:S02]  /*bf80*/  SHF.R.U64 R20, R20, 0x3, RZ ;  /* 0x0000000314147819 */ /* 0x000fe400000012ff */
[----:B------:R-:W-:Y:S01]  /*bf90*/  MOV R70, R70 ;  /* 0x0000004600467202 */ /* 0x000fe20000000f00 */
[----:B------:R3:W-:Y:S01]  /*bfa0*/  SHFL.IDX PT, R62, R79, R53, 0x1c1f ;  /* 0x001c1f354f3e7589 */ /* 0x0007e200000e0000 */
[----:B------:R-:W-:-:S02]  /*bfb0*/  MOV R69, R58 ;  /* 0x0000003a00457202 */ /* 0x000fc40000000f00 */
[----:B------:R-:W-:Y:S01]  /*bfc0*/  MOV R118, R56 ;  /* 0x0000003800767202 */ /* 0x000fe20000000f00 */
[----:B------:R-:W-:Y:S01]  /*bfd0*/  SHFL.IDX PT, R58, R117, R74, 0x1c1f ;  /* 0x001c1f4a753a7589 */ /* 0x000fe200000e0000 */
[----:B------:R-:W-:Y:S02]  /*bfe0*/  MOV R66, R66 ;  /* 0x0000004200427202 */ /* 0x000fe40000000f00 */
[----:B------:R-:W-:Y:S01]  /*bff0*/  MOV R71, R54 ;  /* 0x0000003600477202 */ /* 0x000fe20000000f00 */
[----:B------:R-:W-:Y:S01]  /*c000*/  SHFL.IDX PT, R143, R143, R74, 0x1c1f ;  /* 0x001c1f4a8f8f7589 */ /* 0x000fe200000e0000 */
[----:B------:R-:W-:Y:S01]  /*c010*/  MOV R67, R60 ;  /* 0x0000003c00437202 */ /* 0x000fe20000000f00 */
[----:B---3--:R-:W3:Y:S02]  /*c020*/  @P3 LDC R79, c[0x0][0xbec] ;  /* 0x0002fb00ff4f3b82 */ /* 0x008ee40000000800 */
[----:B------:R-:W-:Y:S01]  /*c030*/  SHFL.IDX PT, R57, R78, R53, 0x1c1f ;  /* 0x001c1f354e397589 */ /* 0x000fe200000e0000 */
[----:B------:R-:W-:-:S03]  /*c040*/  LOP3.LUT R20, R20, R21, RZ, 0x3c, !PT ;  /* 0x0000001514147212 */ /* 0x000fc600078e3cff */
[----:B------:R-:W4:Y:S01]  /*c050*/  SHFL.IDX PT, R52, R95, R53, 0x1c1f ;  /* 0x001c1f355f347589 */ /* 0x000f2200000e0000 */
[----:B------:R-:W-:-:S03]  /*c060*/  IMAD.X R21, RZ, RZ, R41, P2 ;  /* 0x000000ffff157224 */ /* 0x000fc600010e0629 */
[----:B------:R-:W-:Y:S04]  /*c070*/  SHFL.IDX PT, R54, R87, R74, 0x1c1f ;  /* 0x001c1f4a57367589 */ /* 0x000fe800000e0000 */
[----:B------:R-:W4:Y:S01]  /*c080*/  SHFL.IDX PT, R77, R77, R53, 0x1c1f ;  /* 0x001c1f354d4d7589 */ /* 0x000f2200000e0000 */
[----:B------:R-:W-:-:S03]  /*c090*/  SEL R165, R39, R38, P0 ;  /* 0x0000002627a57207 */ /* 0x000fc60000000000 */
[----:B------:R-:W-:Y:S01]  /*c0a0*/  SHFL.IDX PT, R145, R145, R74, 0x1c1f ;  /* 0x001c1f4a91917589 */ /* 0x000fe200000e0000 */
[----:B------:R-:W-:-:S03]  /*c0b0*/  SEL R107, R38, R39, P0 ;  /* 0x00000027266b7207 */ /* 0x000fc60000000000 */
[----:B------:R-:W-:Y:S01]  /*c0c0*/  SHFL.IDX PT, R147, R147, R74, 0x1c1f ;  /* 0x001c1f4a93937589 */ /* 0x000fe200000e0000 */
[----:B------:R-:W-:-:S03]  /*c0d0*/  IADD3 R105, P2, R40, 0xf000, RZ ;  /* 0x0000f00028697810 */ /* 0x000fc60007f5e0ff */
[----:B------:R-:W3:Y:S04]  /*c0e0*/  SHFL.IDX PT, R94, R94, R53, 0x1c1f ;  /* 0x001c1f355e5e7589 */ /* 0x000ee800000e0000 */
[----:B------:R-:W3:Y:S01]  /*c0f0*/  SHFL.IDX PT, R60, R97, R53, 0x1c1f ;  /* 0x001c1f35613c7589 */ /* 0x000ee200000e0000 */
[----:B------:R-:W-:-:S03]  /*c100*/  IADD3 R39, P4, R40, 0x1000, RZ ;  /* 0x0000100028277810 */ /* 0x000fc60007f9e0ff */
[----:B------:R-:W3:Y:S04]  /*c110*/  SHFL.IDX PT, R119, R119, R74, 0x1c1f ;  /* 0x001c1f4a77777589 */ /* 0x000ee800000e0000 */
[----:B------:R-:W-:Y:S04]  /*c120*/  SHFL.IDX PT, R149, R149, R74, 0x1c1f ;  /* 0x001c1f4a95957589 */ /* 0x000fe800000e0000 */
[----:B------:R0:W-:Y:S04]  /*c130*/  SHFL.IDX PT, R122, R85, R53, 0x1c1f ;  /* 0x001c1f35557a7589 */ /* 0x0001e800000e0000 */
[----:B------:R-:W3:Y:S01]  /*c140*/  SHFL.IDX PT, R98, R98, R53, 0x1c1f ;  /* 0x001c1f3562627589 */ /* 0x000ee200000e0000 */
[----:B------:R-:W-:Y:S01]  /*c150*/  LOP3.LUT R10, R105, 0x380, RZ, 0xc0, !PT ;  /* 0x00000380690a7812 */ /* 0x000fe200078ec0ff */
[----:B0-----:R-:W0:Y:S02]  /*c160*/  @P3 LDC R85, c[0x0][0xbf0] ;  /* 0x0002fc00ff553b82 */ /* 0x001e240000000800 */
[----:B------:R-:W-:Y:S01]  /*c170*/  SHFL.IDX PT, R121, R121, R74, 0x1c1f ;  /* 0x001c1f4a79797589 */ /* 0x000fe200000e0000 */
[----:B------:R-:W-:-:S03]  /*c180*/  LOP3.LUT R38, R39, 0x380, RZ, 0xc0, !PT ;  /* 0x0000038027267812 */ /* 0x000fc600078ec0ff */
[----:B------:R-:W-:Y:S04]  /*c190*/  SHFL.IDX PT, R120, R129, R74, 0x1c1f ;  /* 0x001c1f4a81787589 */ /* 0x000fe800000e0000 */
[----:B------:R-:W-:Y:S04]  /*c1a0*/  SHFL.IDX PT, R151, R151, R74, 0x1c1f ;  /* 0x001c1f4a97977589 */ /* 0x000fe800000e0000 */
[----:B------:R-:W0:Y:S04]  /*c1b0*/  SHFL.IDX PT, R80, R80, R53, 0x1c1f ;  /* 0x001c1f3550507589 */ /* 0x000e2800000e0000 */
[----:B------:R-:W0:Y:S04]  /*c1c0*/  SHFL.IDX PT, R78, R99, R53, 0x1c1f ;  /* 0x001c1f35634e7589 */ /* 0x000e2800000e0000 */
[----:B------:R-:W-:Y:S04]  /*c1d0*/  SHFL.IDX PT, R123, R123, R74, 0x1c1f ;  /* 0x001c1f4a7b7b7589 */ /* 0x000fe800000e0000 */
[----:B------:R-:W-:Y:S04]  /*c1e0*/  SHFL.IDX PT, R153, R153, R74, 0x1c1f ;  /* 0x001c1f4a99997589 */ /* 0x000fe800000e0000 */
[----:B------:R-:W0:Y:S04]  /*c1f0*/  SHFL.IDX PT, R82, R82, R53, 0x1c1f ;  /* 0x001c1f3552527589 */ /* 0x000e2800000e0000 */
[----:B------:R-:W-:Y:S04]  /*c200*/  SHFL.IDX PT, R129, R86, R53, 0x1c1f ;  /* 0x001c1f3556817589 */ /* 0x000fe800000e0000 */
[----:B------:R-:W0:Y:S01]  /*c210*/  SHFL.IDX PT, R100, R100, R53, 0x1c1f ;  /* 0x001c1f3564647589 */ /* 0x000e2200000e0000 */
[----:B------:R-:W-:-:S03]  /*c220*/  IADD3 R33, P1, R40, 0x4000, RZ ;  /* 0x0000400028217810 */ /* 0x000fc60007f3e0ff */
[----:B------:R-:W-:Y:S01]  /*c230*/  SHFL.IDX PT, R125, R125, R74, 0x1c1f ;  /* 0x001c1f4a7d7d7589 */ /* 0x000fe200000e0000 */
[----:B------:R-:W-:-:S03]  /*c240*/  SHF.R.U64 R10, R10, 0x3, RZ ;  /* 0x000000030a0a7819 */ /* 0x000fc600000012ff */
[----:B------:R-:W-:Y:S04]  /*c250*/  SHFL.IDX PT, R155, R155, R74, 0x1c1f ;  /* 0x001c1f4a9b9b7589 */ /* 0x000fe800000e0000 */
[----:B------:R-:W0:Y:S04]  /*c260*/  SHFL.IDX PT, R84, R84, R53, 0x1c1f ;  /* 0x001c1f3554547589 */ /* 0x000e2800000e0000 */
[----:B------:R-:W0:Y:S01]  /*c270*/  SHFL.IDX PT, R86, R101, R53, 0x1c1f ;  /* 0x001c1f3565567589 */ /* 0x000e2200000e0000 */
[----:B------:R-:W-:Y:S02]  /*c280*/  SHF.R.U64 R38, R38, 0x3, RZ ;  /* 0x0000000326267819 */ /* 0x000fe400000012ff */
[----:B------:R-:W-:-:S02]  /*c290*/  SEL R44, R46, R45, P0 ;  /* 0x0000002d2e2c7207 */ /* 0x000fc40000000000 */
[----:B------:R-:W-:Y:S02]  /*c2a0*/  LOP3.LUT R32, R33, 0x380, RZ, 0xc0, !PT ;  /* 0x0000038021207812 */ /* 0x000fe400078ec0ff */
[----:B------:R-:W-:Y:S02]  /*c2b0*/  LOP3.LUT R10, R10, R105, RZ, 0x3c, !PT ;  /* 0x000000690a0a7212 */ /* 0x000fe400078e3cff */
[----:B------:R-:W-:Y:S01]  /*c2c0*/  SEL R46, R45, R46, P0 ;  /* 0x0000002e2d2e7207 */ /* 0x000fe20000000000 */
[----:B------:R2:W-:Y:S01]  /*c2d0*/  SHFL.IDX PT, R75, R92, R53, 0x1c1f ;  /* 0x001c1f355c4b7589 */ /* 0x0005e200000e0000 */
[----:B------:R-:W-:Y:S02]  /*c2e0*/  SEL R171, R27, R26, P0 ;  /* 0x0000001a1bab7207 */ /* 0x000fe40000000000 */
[----:B------:R-:W-:Y:S01]  /*c2f0*/  LOP3.LUT R38, R38, R39, RZ, 0x3c, !PT ;  /* 0x0000002726267212 */ /* 0x000fe200078e3cff */
[----:B------:R-:W-:Y:S01]  /*c300*/  IMAD.X R39, RZ, RZ, R41, P4 ;  /* 0x000000ffff277224 */ /* 0x000fe200020e0629 */
[----:B------:R-:W-:-:S02]  /*c310*/  MOV R105, R72 ;  /* 0x0000004800697202 */ /* 0x000fc40000000f00 */
[----:B-1----:R-:W-:Y:S02]  /*c320*/  SEL R45, R141, R96, P0 ;  /* 0x000000608d2d7207 */ /* 0x002fe40000000000 */
[----:B------:R-:W-:Y:S01]  /*c330*/  SEL R47, R96, R141, P0 ;  /* 0x0000008d602f7207 */ /* 0x000fe20000000000 */
[----:B--2---:R-:W-:Y:S01]  /*c340*/  VIADD R92, R17, UR38 ;  /* 0x00000026115c7c36 */ /* 0x004fe20008000000 */
[----:B------:R-:W-:Y:S02]  /*c350*/  SEL R169, R31, R30, P0 ;  /* 0x0000001e1fa97207 */ /* 0x000fe40000000000 */
[----:B------:R-:W-:Y:S02]  /*c360*/  SEL R112, R30, R31, P0 ;  /* 0x0000001f1e707207 */ /* 0x000fe40000000000 */
[----:B------:R-:W-:Y:S01]  /*c370*/  SEL R114, R26, R27, P0 ;  /* 0x0000001b1a727207 */ /* 0x000fe20000000000 */
[----:B------:R-:W-:Y:S01]  /*c380*/  UIMAD UR5, UR10, UR8, URZ ;  /* 0x000000080a0572a4 */ /* 0x000fe2000f8e023f */
[----:B------:R-:W-:-:S02]  /*c390*/  IADD3 R27, P4, R40, 0x7000, RZ ;  /* 0x00007000281b7810 */ /* 0x000fc40007f9e0ff */
[----:B------:R-:W-:Y:S01]  /*c3a0*/  SHF.R.U64 R32, R32, 0x3, RZ ;  /* 0x0000000320207819 */ /* 0x000fe200000012ff */
[----:B------:R3:W-:Y:S01]  /*c3b0*/  STSM.16.M88.4 [R105], R44 ;  /* 0x0000002c69007844 */ /* 0x0007e20000000200 */
[----:B------:R-:W-:Y:S02]  /*c3c0*/  SEL R48, R50, R49, P0 ;  /* 0x0000003132307207 */ /* 0x000fe40000000000 */
[----:B------:R-:W-:Y:S01]  /*c3d0*/  SEL R50, R49, R50, P0 ;  /* 0x0000003231327207 */ /* 0x000fe20000000000 */
[----:B------:R-:W1:Y:S01]  /*c3e0*/  SHFL.IDX PT, R127, R127, R74, 0x1c1f ;  /* 0x001c1f4a7f7f7589 */ /* 0x000e6200000e0000 */
[----:B------:R-:W-:Y:S01]  /*c3f0*/  LOP3.LUT R26, R27, 0x380, RZ, 0xc0, !PT ;  /* 0x000003801b1a7812 */ /* 0x000fe200078ec0ff */
[----:B------:R-:W-:Y:S01]  /*c400*/  UIMAD.WIDE.U32 UR6, UR37, UR8, URZ ;  /* 0x00000008250672a5 */ /* 0x000fe2000f8e003f */
[----:B----4-:R-:W-:Y:S01]  /*c410*/  SEL R49, R143, R52, P0 ;  /* 0x000000348f317207 */ /* 0x010fe20000000000 */
[----:B------:R-:W-:Y:S01]  /*c420*/  SHFL.IDX PT, R115, R115, R74, 0x1c1f ;  /* 0x001c1f4a73737589 */ /* 0x000fe200000e0000 */
[----:B------:R-:W-:Y:S01]  /*c430*/  SEL R51, R52, R143, P0 ;  /* 0x0000008f34337207 */ /* 0x000fe20000000000 */
[----:B------:R-:W-:Y:S01]  /*c440*/  UIMAD UR5, UR37, UR9, UR5 ;  /* 0x00000009250572a4 */ /* 0x000fe2000f8e0205 */
[----:B------:R-:W-:Y:S01]  /*c450*/  SEL R56, R58, R57, P0 ;  /* 0x000000393a387207 */ /* 0x000fe20000000000 */
[----:B------:R-:W-:Y:S01]  /*c460*/  SHFL.IDX PT, R110, R131, R74, 0x1c1f ;  /* 0x001c1f4a836e7589 */ /* 0x000fe200000e0000 */
[----:B------:R-:W-:Y:S01]  /*c470*/  LOP3.LUT R32, R32, R33, RZ, 0x3c, !PT ;  /* 0x0000002120207212 */ /* 0x000fe200078e3cff */
[----:B------:R-:W-:Y:S01]  /*c480*/  IMAD.X R33, RZ, RZ, R41, P1 ;  /* 0x000000ffff217224 */ /* 0x000fe200008e0629 */
[----:B------:R-:W-:Y:S01]  /*c490*/  SEL R52, R54, R77, P0 ;  /* 0x0000004d36347207 */ /* 0x000fe20000000000 */
[----:B------:R-:W-:Y:S01]  /*c4a0*/  SHFL.IDX PT, R81, R133, R74, 0x1c1f ;  /* 0x001c1f4a85517589 */ /* 0x000fe200000e0000 */
[----:B---3--:R-:W-:Y:S01]  /*c4b0*/  @P3 IMAD.HI.U32 R44, R92, R79, RZ ;  /* 0x0000004f5c2c3227 */ /* 0x008fe200078e00ff */
[----:B------:R-:W-:Y:S01]  /*c4c0*/  SEL R58, R57, R58, P0 ;  /* 0x0000003a393a7207 */ /* 0x000fe20000000000 */
[----:B------:R-:W-:Y:S01]  /*c4d0*/  USHF.R.S32.HI UR13, URZ, 0x1f, UR42 ;  /* 0x0000001f3f0d7899 */ /* 0x000fe2000801142a */
[----:B------:R-:W-:Y:S01]  /*c4e0*/  SHFL.IDX PT, R73, R135, R74, 0x1c1f ;  /* 0x001c1f4a87497589 */ /* 0x000fe200000e0000 */
[----:B------:R-:W-:Y:S01]  /*c4f0*/  SEL R54, R77, R54, P0 ;  /* 0x000000364d367207 */ /* 0x000fe20000000000 */
[----:B------:R-:W-:-:S02]  /*c500*/  ULDC.64 UR8, c[0x0][0xb98] ;  /* 0x0002e60000087ab9 */ /* 0x000fc40000000a00 */
[----:B------:R-:W-:Y:S01]  /*c510*/  SHFL.IDX PT, R72, R137, R74, 0x1c1f ;  /* 0x001c1f4a89487589 */ /* 0x000fe200000e0000 */
[----:B------:R-:W-:-:S03]  /*c520*/  SEL R55, R94, R145, P0 ;  /* 0x000000915e377207 */ /* 0x000fc60000000000 */
[----:B------:R-:W-:Y:S01]  /*c530*/  SHFL.IDX PT, R43, R139, R74, 0x1c1f ;  /* 0x001c1f4a8b2b7589 */ /* 0x000fe200000e0000 */
[----:B------:R-:W-:-:S03]  /*c540*/  SEL R57, R147, R60, P0 ;  /* 0x0000003c93397207 */ /* 0x000fc60000000000 */
[----:B------:R-:W-:Y:S01]  /*c550*/  SHFL.IDX PT, R157, R157, R74, 0x1c1f ;  /* 0x001c1f4a9d9d7589 */ /* 0x000fe200000e0000 */
[----:B------:R-:W-:-:S03]  /*c560*/  SEL R59, R60, R147, P0 ;  /* 0x000000933c3b7207 */ /* 0x000fc60000000000 */
[----:B------:R-:W-:Y:S01]  /*c570*/  SHFL.IDX PT, R159, R159, R74, 0x1c1f ;  /* 0x001c1f4a9f9f7589 */ /* 0x000fe200000e0000 */
[----:B------:R-:W-:-:S03]  /*c580*/  IADD3 R25, P1, R40, 0xa000, RZ ;  /* 0x0000a00028197810 */ /* 0x000fc60007f3e0ff */
[----:B------:R-:W-:Y:S01]  /*c590*/  SHFL.IDX PT, R161, R161, R74, 0x1c1f ;  /* 0x001c1f4aa1a17589 */ /* 0x000fe200000e0000 */
[----:B------:R-:W-:-:S03]  /*c5a0*/  SEL R60, R119, R62, P0 ;  /* 0x0000003e773c7207 */ /* 0x000fc60000000000 */
[----:B------:R-:W-:Y:S04]  /*c5b0*/  SHFL.IDX PT, R117, R163, R74, 0x1c1f ;  /* 0x001c1f4aa3757589 */ /* 0x000fe800000e0000 */
[----:B------:R-:W-:Y:S04]  /*c5c0*/  SHFL.IDX PT, R116, R165, R74, 0x1c1f ;  /* 0x001c1f4aa5747589 */ /* 0x000fe800000e0000 */
[----:B------:R-:W-:Y:S04]  /*c5d0*/  SHFL.IDX PT, R87, R167, R74, 0x1c1f ;  /* 0x001c1f4aa7577589 */ /* 0x000fe800000e0000 */
[----:B------:R-:W-:Y:S04]  /*c5e0*/  SHFL.IDX PT, R83, R169, R74, 0x1c1f ;  /* 0x001c1f4aa9537589 */ /* 0x000fe800000e0000 */
[----:B------:R-:W-:Y:S01]  /*c5f0*/  SHFL.IDX PT, R171, R171, R74, 0x1c1f ;  /* 0x001c1f4aabab7589 */ /* 0x000fe200000e0000 */
[----:B------:R-:W-:-:S03]  /*c600*/  SHF.R.U64 R26, R26, 0x3, RZ ;  /* 0x000000031a1a7819 */ /* 0x000fc600000012ff */
[----:B------:R-:W-:Y:S01]  /*c610*/  SHFL.IDX PT, R88, R88, R53, 0x1c1f ;  /* 0x001c1f3558587589 */ /* 0x000fe200000e0000 */
[----:B------:R-:W-:-:S03]  /*c620*/  SEL R62, R62, R119, P0 ;  /* 0x000000773e3e7207 */ /* 0x000fc60000000000 */
[----:B------:R-:W-:Y:S01]  /*c630*/  SHFL.IDX PT, R89, R89, R53, 0x1c1f ;  /* 0x001c1f3559597589 */ /* 0x000fe200000e0000 */
[----:B------:R-:W-:-:S03]  /*c640*/  SEL R61, R149, R98, P0 ;  /* 0x00000062953d7207 */ /* 0x000fc60000000000 */
[----:B------:R-:W-:Y:S01]  /*c650*/  SHFL.IDX PT, R90, R90, R53, 0x1c1f ;  /* 0x001c1f355a5a7589 */ /* 0x000fe200000e0000 */
[----:B------:R-:W-:-:S03]  /*c660*/  SEL R63, R98, R149, P0 ;  /* 0x00000095623f7207 */ /* 0x000fc60000000000 */
[----:B------:R-:W-:Y:S01]  /*c670*/  SHFL.IDX PT, R76, R91, R53, 0x1c1f ;  /* 0x001c1f355b4c7589 */ /* 0x000fe200000e0000 */
[----:B------:R-:W-:-:S03]  /*c680*/  IMAD.MOV.U32 R77, RZ, RZ, R92 ;  /* 0x000000ffff4d7224 */ /* 0x000fc600078e005c */
[----:B------:R-:W-:Y:S04]  /*c690*/  SHFL.IDX PT, R74, R93, R53, 0x1c1f ;  /* 0x001c1f355d4a7589 */ /* 0x000fe800000e0000 */
[----:B------:R-:W2:Y:S04]  /*c6a0*/  SHFL.IDX PT, R102, R102, R53, 0x1c1f ;  /* 0x001c1f3566667589 */ /* 0x000ea800000e0000 */
[----:B------:R-:W3:Y:S04]  /*c6b0*/  SHFL.IDX PT, R124, R103, R53, 0x1c1f ;  /* 0x001c1f35677c7589 */ /* 0x000ee800000e0000 */
[----:B------:R-:W4:Y:S04]  /*c6c0*/  SHFL.IDX PT, R104, R104, R53, 0x1c1f ;  /* 0x001c1f3568687589 */ /* 0x000f2800000e0000 */
[----:B------:R-:W4:Y:S04]  /*c6d0*/  SHFL.IDX PT, R106, R106, R53, 0x1c1f ;  /* 0x001c1f356a6a7589 */ /* 0x000f2800000e0000 */
[----:B------:R-:W-:Y:S04]  /*c6e0*/  SHFL.IDX PT, R107, R107, R53, 0x1c1f ;  /* 0x001c1f356b6b7589 */ /* 0x000fe800000e0000 */
[----:B------:R-:W4:Y:S04]  /*c6f0*/  SHFL.IDX PT, R126, R109, R53, 0x1c1f ;  /* 0x001c1f356d7e7589 */ /* 0x000f2800000e0000 */
[----:B------:R-:W4:Y:S04]  /*c700*/  SHFL.IDX PT, R112, R112, R53, 0x1c1f ;  /* 0x001c1f3570707589 */ /* 0x000f2800000e0000 */
[----:B------:R1:W4:Y:S01]  /*c710*/  SHFL.IDX PT, R114, R114, R53, 0x1c1f ;  /* 0x001c1f3572727589 */ /* 0x00032200000e0000 */
[----:B0-----:R-:W-:Y:S01]  /*c720*/  @P3 SHF.R.U32.HI R77, RZ, R85, R44 ;  /* 0x00000055ff4d3219 */ /* 0x001fe2000001162c */
[----:B------:R-:W-:Y:S01]  /*c730*/  UIADD3 UR7, UR7, UR5, URZ ;  /* 0x0000000507077290 */ /* 0x000fe2000fffe03f */
[----:B------:R-:W-:Y:S01]  /*c740*/  LOP3.LUT R24, R25, 0x380, RZ, 0xc0, !PT ;  /* 0x0000038019187812 */ /* 0x000fe200078ec0ff */
[----:B------:R0:W-:Y:S01]  /*c750*/  STSM.16.M88.4 [R118], R48 ;  /* 0x0000003076007844 */ /* 0x0001e20000000200 */
[----:B------:R-:W-:Y:S01]  /*c760*/  UIMAD UR5, UR13, UR8, URZ ;  /* 0x000000080d0572a4 */ /* 0x000fe2000f8e023f */
[----:B-1----:R-:W-:-:S02]  /*c770*/  SEL R53, R145, R94, P0 ;  /* 0x0000005e91357207 */ /* 0x002fc40000000000 */
[----:B------:R-:W-:Y:S01]  /*c780*/  LOP3.LUT R26, R26, R27, RZ, 0x3c, !PT ;  /* 0x0000001b1a1a7212 */ /* 0x000fe200078e3cff */
[----:B------:R-:W-:Y:S01]  /*c790*/  IMAD.X R27, RZ, RZ, R41, P4 ;  /* 0x000000ffff1b7224 */ /* 0x000fe200020e0629 */
[----:B------:R-:W-:Y:S01]  /*c7a0*/  SEL R44, R121, R80, P0 ;  /* 0x00000050792c7207 */ /* 0x000fe20000000000 */
[----:B------:R1:W-:Y:S01]  /*c7b0*/  STSM.16.M88.4 [R132], R52 ;  /* 0x0000003484007844 */ /* 0x0003e20000000200 */
[----:B------:R-:W-:Y:S02]  /*c7c0*/  SEL R46, R80, R121, P0 ;  /* 0x00000079502e7207 */ /* 0x000fe40000000000 */
[----:B------:R-:W-:Y:S01]  /*c7d0*/  SEL R45, R151, R78, P0 ;  /* 0x0000004e972d7207 */ /* 0x000fe20000000000 */
[----:B------:R-:W-:Y:S01]  /*c7e0*/  STSM.16.M88.4 [R130], R56 ;  /* 0x0000003882007844 */ /* 0x000fe20000000200 */
[----:B------:R-:W-:Y:S01]  /*c7f0*/  SEL R47, R78, R151, P0 ;  /* 0x000000974e2f7207 */ /* 0x000fe20000000000 */
[----:B------:R-:W-:Y:S01]  /*c800*/  UIMAD UR5, UR42, UR9, UR5 ;  /* 0x000000092a0572a4 */ /* 0x000fe2000f8e0205 */
[----:B0-----:R-:W-:Y:S01]  /*c810*/  SEL R48, R123, R82, P0 ;  /* 0x000000527b307207 */ /* 0x001fe20000000000 */
[----:B------:R0:W-:Y:S01]  /*c820*/  STSM.16.M88.4 [R128], R60 ;  /* 0x0000003c80007844 */ /* 0x0001e20000000200 */
[----:B------:R-:W-:-:S02]  /*c830*/  SEL R50, R82, R123, P0 ;  /* 0x0000007b52327207 */ /* 0x000fc40000000000 */
[----:B------:R-:W-:Y:S02]  /*c840*/  SEL R49, R153, R100, P0 ;  /* 0x0000006499317207 */ /* 0x000fe40000000000 */
[----:B------:R-:W-:Y:S01]  /*c850*/  SEL R51, R100, R153, P0 ;  /* 0x0000009964337207 */ /* 0x000fe20000000000 */
[----:B------:R-:W-:Y:S01]  /*c860*/  UIMAD.WIDE.U32 UR6, UR42, UR8, UR6 ;  /* 0x000000082a0672a5 */ /* 0x000fe2000f8e0006 */
[----:B------:R-:W-:Y:S02]  /*c870*/  IADD3 R7, P4, R40, 0xd000, RZ ;  /* 0x0000d00028077810 */ /* 0x000fe40007f9e0ff */
[----:B-1----:R-:W-:Y:S02]  /*c880*/  SEL R52, R125, R84, P0 ;  /* 0x000000547d347207 */ /* 0x002fe40000000000 */
[----:B------:R-:W-:Y:S02]  /*c890*/  SEL R54, R84, R125, P0 ;  /* 0x0000007d54367207 */ /* 0x000fe40000000000 */
[----:B------:R-:W-:-:S02]  /*c8a0*/  SEL R53, R155, R86, P0 ;  /* 0x000000569b357207 */ /* 0x000fc40000000000 */
[----:B------:R-:W-:Y:S01]  /*c8b0*/  SEL R55, R86, R155, P0 ;  /* 0x0000009b56377207 */ /* 0x000fe20000000000 */
[----:B0-----:R-:W-:Y:S01]  /*c8c0*/  IMAD.MOV R61, RZ, RZ, -R77 ;  /* 0x000000ffff3d7224 */ /* 0x001fe200078e0a4d */
[----:B------:R-:W-:Y:S01]  /*c8d0*/  SHF.R.U64 R24, R24, 0x3, RZ ;  /* 0x0000000318187819 */ /* 0x000fe200000012ff */
[----:B------:R-:W-:Y:S01]  /*c8e0*/  STSM.16.M88.4 [R113], R44 ;  /* 0x0000002c71007844 */ /* 0x000fe20000000200 */
[----:B------:R-:W-:Y:S01]  /*c8f0*/  LOP3.LUT R6, R7, 0x380, RZ, 0xc0, !PT ;  /* 0x0000038007067812 */ /* 0x000fe200078ec0ff */
[----:B------:R-:W-:Y:S01]  /*c900*/  IMAD R61, R42, R61, R92 ;  /* 0x0000003d2a3d7224 */ /* 0x000fe200078e025c */
[----:B------:R-:W-:Y:S01]  /*c910*/  LOP3.LUT R24, R24, R25, RZ, 0x3c, !PT ;  /* 0x0000001918187212 */ /* 0x000fe200078e3cff */
[----:B------:R0:W-:Y:S01]  /*c920*/  STSM.16.M88.4 [R111], R48 ;  /* 0x000000306f007844 */ /* 0x0001e20000000200 */
[C---:B------:R-:W-:Y:S01]  /*c930*/  IADD3 R31, P6, R40.reuse, 0x5000, RZ ;  /* 0x00005000281f7810 */ /* 0x040fe20007fde0ff */
[--C-:B------:R-:W-:Y:S01]  /*c940*/  IMAD.X R25, RZ, RZ, R41.reuse, P1 ;  /* 0x000000ffff197224 */ /* 0x100fe200008e0629 */
[----:B------:R-:W-:Y:S01]  /*c950*/  IADD3 R29, P5, R40, 0x6000, RZ ;  /* 0x00006000281d7810 */ /* 0x000fe20007fbe0ff */
[----:B------:R1:W-:Y:S01]  /*c960*/  STSM.16.M88.4 [R108], R52 ;  /* 0x000000346c007844 */ /* 0x0003e20000000200 */
[----:B------:R-:W-:Y:S01]  /*c970*/  SHF.R.U64 R6, R6, 0x3, RZ ;  /* 0x0000000306067819 */ /* 0x000fe200000012ff */
[----:B------:R-:W-:Y:S01]  /*c980*/  IMAD.X R11, RZ, RZ, R41, P2 ;  /* 0x000000ffff0b7224 */ /* 0x000fe200010e0629 */
[----:B------:R-:W-:Y:S01]  /*c990*/  LOP3.LUT R30, R31, 0x380, RZ, 0xc0, !PT ;  /* 0x000003801f1e7812 */ /* 0x000fe200078ec0ff */
[----:B------:R-:W-:Y:S01]  /*c9a0*/  ULDC.64 UR8, c[0x0][0xae8] ;  /* 0x0002ba0000087ab9 */ /* 0x000fe20000000a00 */
[----:B------:R-:W-:-:S02]  /*c9b0*/  LOP3.LUT R28, R29, 0x380, RZ, 0xc0, !PT ;  /* 0x000003801d1c7812 */ /* 0x000fc400078ec0ff */
[----:B------:R-:W-:Y:S02]  /*c9c0*/  LOP3.LUT R6, R6, R7, RZ, 0x3c, !PT ;  /* 0x0000000706067212 */ /* 0x000fe400078e3cff */
[----:B0-----:R-:W-:Y:S02]  /*c9d0*/  SHF.R.S32.HI R49, RZ, 0x1f, R77 ;  /* 0x0000001fff317819 */ /* 0x001fe4000001144d */
[----:B------:R-:W-:Y:S01]  /*c9e0*/  IADD3 R48, P1, R77, UR6, RZ ;  /* 0x000000064d307c10 */ /* 0x000fe2000ff3e0ff */
[----:B-1----:R-:W-:Y:S01]  /*c9f0*/  IMAD.U32 R52, RZ, RZ, UR5 ;  /* 0x00000005ff347e24 */ /* 0x002fe2000f8e00ff */
[----:B------:R-:W-:Y:S01]  /*ca00*/  SHF.R.S32.HI R50, RZ, 0x1f, R61 ;  /* 0x0000001fff327819 */ /* 0x000fe2000001143d */
[----:B------:R-:W-:Y:S01]  /*ca10*/  ULDC UR5, c[0x0][0xa88] ;  /* 0x0002a20000057ab9 */ /* 0x000fe20000000800 */
[----:B------:R-:W-:Y:S02]  /*ca20*/  LOP3.LUT R7, R40, 0x380, RZ, 0xc0, !PT ;  /* 0x0000038028077812 */ /* 0x000fe400078ec0ff */
[----:B------:R-:W-:Y:S01]  /*ca30*/  IADD3.X R49, R49, UR7, R52, P1, !PT ;  /* 0x0000000731317c10 */ /* 0x000fe20008ffe434 */
[----:B------:R-:W-:Y:S01]  /*ca40*/  ULDC.64 UR6, c[0x0][0xb88] ;  /* 0x0002e20000067ab9 */ /* 0x000fe20000000a00 */
[----:B------:R-:W-:Y:S01]  /*ca50*/  SHF.R.U64 R30, R30, 0x3, RZ ;  /* 0x000000031e1e7819 */ /* 0x000fe200000012ff */
[----:B------:R-:W-:Y:S01]  /*ca60*/  IMAD R50, R50, UR6, RZ ;  /* 0x0000000632327c24 */ /* 0x000fe2000f8e02ff */
[----:B------:R-:W-:-:S02]  /*ca70*/  SHF.R.U64 R28, R28, 0x3, RZ ;  /* 0x000000031c1c7819 */ /* 0x000fc400000012ff */
[----:B------:R-:W-:Y:S02]  /*ca80*/  SEL R56, R127, R122, P0 ;  /* 0x0000007a7f387207 */ /* 0x000fe40000000000 */
[----:B------:R-:W-:Y:S02]  /*ca90*/  SEL R58, R122, R127, P0 ;  /* 0x0000007f7a3a7207 */ /* 0x000fe40000000000 */
[----:B--2---:R-:W-:Y:S02]  /*caa0*/  SEL R57, R157, R102, P0 ;  /* 0x000000669d397207 */ /* 0x004fe40000000000 */
[----:B------:R-:W-:Y:S01]  /*cab0*/  SEL R59, R102, R157, P0 ;  /* 0x0000009d663b7207 */ /* 0x000fe20000000000 */
[----:B------:R-:W-:Y:S01]  /*cac0*/  IMAD.WIDE.U32 R48, R61, UR6, R48 ;  /* 0x000000063d307c25 */ /* 0x000fe2000f8e0030 */
[----:B------:R-:W-:Y:S02]  /*cad0*/  SEL R44, R120, R129, P0 ;  /* 0x00000081782c7207 */ /* 0x000fe40000000000 */
[----:B------:R-:W-:-:S02]  /*cae0*/  SEL R46, R129, R120, P0 ;  /* 0x00000078812e7207 */ /* 0x000fc40000000000 */
[----:B---3--:R-:W-:Y:S02]  /*caf0*/  SEL R45, R159, R124, P0 ;  /* 0x0000007c9f2d7207 */ /* 0x008fe40000000000 */
[----:B------:R-:W-:Y:S01]  /*cb00*/  SEL R47, R124, R159, P0 ;  /* 0x0000009f7c2f7207 */ /* 0x000fe20000000000 */
[----:B------:R-:W-:Y:S01]  /*cb10*/  IMAD R61, R61, UR7, R50 ;  /* 0x000000073d3d7c24 */ /* 0x000fe2000f8e0232 */
[----:B------:R-:W-:Y:S02]  /*cb20*/  SHF.R.U64 R7, R7, 0x3, RZ ;  /* 0x0000000307077819 */ /* 0x000fe400000012ff */
[----:B------:R-:W-:Y:S01]  /*cb30*/  LOP3.LUT R30, R30, R31, RZ, 0x3c, !PT ;  /* 0x0000001f1e1e7212 */ /* 0x000fe200078e3cff */
[--C-:B------:R-:W-:Y:S01]  /*cb40*/  IMAD.X R31, RZ, RZ, R41.reuse, P6 ;  /* 0x000000ffff1f7224 */ /* 0x100fe200030e0629 */
[----:B------:R-:W-:Y:S01]  /*cb50*/  LOP3.LUT R28, R28, R29, RZ, 0x3c, !PT ;  /* 0x0000001d1c1c7212 */ /* 0x000fe200078e3cff */
[--C-:B------:R-:W-:Y:S01]  /*cb60*/  IMAD.X R29, RZ, RZ, R41.reuse, P5 ;  /* 0x000000ffff1d7224 */ /* 0x100fe200028e0629 */
[C---:B------:R-:W-:Y:S01]  /*cb70*/  IADD3 R13, P6, R40.reuse, 0xb000, RZ ;  /* 0x0000b000280d7810 */ /* 0x040fe20007fde0ff */
[----:B------:R-:W-:Y:S01]  /*cb80*/  STSM.16.M88.4 [R71], R56 ;  /* 0x0000003847007844 */ /* 0x000fe20000000200 */
[----:B------:R-:W-:Y:S01]  /*cb90*/  IADD3 R5, P5, R40, 0xc000, RZ ;  /* 0x0000c00028057810 */ /* 0x000fe20007fbe0ff */
[----:B------:R-:W-:Y:S01]  /*cba0*/  ULDC.64 UR6, c[0x0][0xb50] ;  /* 0x0002d40000067ab9 */ /* 0x000fe20000000a00 */
[----:B------:R-:W-:Y:S01]  /*cbb0*/  LOP3.LUT R40, R7, R40, RZ, 0x3c, !PT ;  /* 0x0000002807287212 */ /* 0x000fe200078e3cff */
[----:B------:R0:W-:Y:S01]  /*cbc0*/  STSM.16.M88.4 [R69], R44 ;  /* 0x0000002c45007844 */ /* 0x0001e20000000200 */
[----:B------:R-:W-:Y:S01]  /*cbd0*/  IMAD.X R7, RZ, RZ, R41, P4 ;  /* 0x000000ffff077224 */ /* 0x000fe200020e0629 */
[----:B------:R-:W-:Y:S01]  /*cbe0*/  SEL R52, R115, R88, P0 ;  /* 0x0000005873347207 */ /* 0x000fe20000000000 */
[----:B------:R-:W-:Y:S01]  /*cbf0*/  VIADD R51, R187, UR38 ;  /* 0x00000026bb337c36 */ /* 0x000fe20008000000 */
[----:B------:R-:W-:Y:S01]  /*cc00*/  SEL R54, R88, R115, P0 ;  /* 0x0000007358367207 */ /* 0x000fe20000000000 */
[----:B------:R-:W-:Y:S01]  /*cc10*/  IMAD R100, R42, UR5, RZ ;  /* 0x000000052a647c24 */ /* 0x000fe2000f8e02ff */
[----:B----4-:R-:W-:-:S02]  /*cc20*/  SEL R53, R161, R104, P0 ;  /* 0x00000068a1357207 */ /* 0x010fc40000000000 */
[----:B------:R-:W-:Y:S02]  /*cc30*/  SEL R55, R104, R161, P0 ;  /* 0x000000a168377207 */ /* 0x000fe40000000000 */
[----:B------:R-:W-:Y:S01]  /*cc40*/  LOP3.LUT P1, RZ, R185, 0x3, RZ, 0xc0, !PT ;  /* 0x00000003b9ff7812 */ /* 0x000fe2000782c0ff */
[----:B0-----:R-:W-:Y:S01]  /*cc50*/  IMAD.IADD R47, R49, 0x1, R61 ;  /* 0x00000001312f7824 */ /* 0x001fe200078e023d */
[C---:B------:R-:W-:Y:S01]  /*cc60*/  LEA R44, P4, R48.reuse, UR6, 0x2 ;  /* 0x00000006302c7c11 */ /* 0x040fe2000f8810ff */
[C---:B------:R-:W-:Y:S01]  /*cc70*/  VIADD R45, R51.reuse, 0x8 ;  /* 0x00000008332d7836 */ /* 0x040fe20000000000 */
[----:B------:R-:W-:Y:S02]  /*cc80*/  ISETP.GE.OR P2, PT, R51, R100, P1 ;  /* 0x000000643300720c */ /* 0x000fe40000f46670 */
[----:B------:R-:W-:Y:S01]  /*cc90*/  LEA.HI.X R46, R48, UR7, R47, 0x2, P4 ;  /* 0x00000007302e7c11 */ /* 0x000fe2000a0f142f */
[----:B------:R0:W-:Y:S01]  /*cca0*/  STSM.16.M88.4 [R67], R52 ;  /* 0x0000003443007844 */ /* 0x0001e20000000200 */
[----:B------:R-:W-:-:S02]  /*ccb0*/  SEL R48, R110, R89, P0 ;  /* 0x000000596e307207 */ /* 0x000fc40000000000 */
[----:B------:R-:W-:Y:S02]  /*ccc0*/  SEL R50, R89, R110, P0 ;  /* 0x0000006e59327207 */ /* 0x000fe40000000000 */
[----:B------:R-:W-:Y:S02]  /*ccd0*/  SEL R49, R117, R106, P0 ;  /* 0x0000006a75317207 */ /* 0x000fe40000000000 */
[----:B------:R-:W-:Y:S01]  /*cce0*/  SEL R51, R106, R117, P0 ;  /* 0x000000756a337207 */ /* 0x000fe20000000000 */
[----:B------:R-:W-:Y:S01]  /*ccf0*/  SHFL.IDX PT, R92, R44, RZ, 0x1c1f ;  /* 0x001c1fff2c5c7589 */ /* 0x000fe200000e0000 */
[----:B------:R-:W-:Y:S02]  /*cd00*/  SEL R56, R73, R76, P0 ;  /* 0x0000004c49387207 */ /* 0x000fe40000000000 */
[----:B------:R-:W-:Y:S01]  /*cd10*/  SEL R58, R76, R73, P0 ;  /* 0x000000494c3a7207 */ /* 0x000fe20000000000 */
[----:B------:R-:W1:Y:S01]  /*cd20*/  SHFL.IDX PT, R93, R46, RZ, 0x1c1f ;  /* 0x001c1fff2e5d7589 */ /* 0x000e6200000e0000 */
[----:B------:R-:W-:-:S02]  /*cd30*/  SEL R57, R87, R126, P0 ;  /* 0x0000007e57397207 */ /* 0x000fc40000000000 */
[----:B------:R-:W-:Y:S02]  /*cd40*/  SEL R59, R126, R87, P0 ;  /* 0x000000577e3b7207 */ /* 0x000fe40000000000 */
[----:B0-----:R-:W-:Y:S02]  /*cd50*/  SEL R52, R81, R90, P0 ;  /* 0x0000005a51347207 */ /* 0x001fe40000000000 */
[----:B------:R-:W-:Y:S02]  /*cd60*/  SEL R54, R90, R81, P0 ;  /* 0x000000515a367207 */ /* 0x000fe40000000000 */
[----:B------:R-:W-:Y:S02]  /*cd70*/  SEL R53, R116, R107, P0 ;  /* 0x0000006b74357207 */ /* 0x000fe40000000000 */
[----:B------:R-:W-:Y:S01]  /*cd80*/  SEL R55, R107, R116, P0 ;  /* 0x000000746b377207 */ /* 0x000fe20000000000 */
[----:B------:R0:W-:Y:S01]  /*cd90*/  SHFL.IDX PT, R94, R44, 0x1, 0x1c1f ;  /* 0x003c1f002c5e7f89 */ /* 0x0001e200000e0000 */
[----:B------:R-:W-:-:S02]  /*cda0*/  ISETP.GE.OR P1, PT, R45, R100, P1 ;  /* 0x000000642d00720c */ /* 0x000fc40000f26670 */
[----:B------:R-:W-:Y:S01]  /*cdb0*/  SEL R84, R72, R75, P0 ;  /* 0x0000004b48547207 */ /* 0x000fe20000000000 */
[----:B------:R2:W3:Y:S01]  /*cdc0*/  SHFL.IDX PT, R95, R46, 0x1, 0x1c1f ;  /* 0x003c1f002e5f7f89 */ /* 0x0004e200000e0000 */
[----:B------:R-:W-:Y:S02]  /*cdd0*/  SEL R86, R75, R72, P0 ;  /* 0x000000484b567207 */ /* 0x000fe40000000000 */
[----:B------:R-:W-:Y:S02]  /*cde0*/  SEL R85, R83, R112, P0 ;  /* 0x0000007053557207 */ /* 0x000fe40000000000 */
[----:B------:R-:W-:Y:S01]  /*cdf0*/  SEL R87, R112, R83, P0 ;  /* 0x0000005370577207 */ /* 0x000fe20000000000 */
[----:B------:R-:W-:Y:S01]  /*ce00*/  STSM.16.M88.4 [R65], R48 ;  /* 0x0000003041007844 */ /* 0x000fe20000000200 */
[----:B------:R-:W-:Y:S02]  /*ce10*/  SEL R45, R171, R114, P0 ;  /* 0x00000072ab2d7207 */ /* 0x000fe40000000000 */
[----:B------:R-:W-:-:S02]  /*ce20*/  SEL R47, R114, R171, P0 ;  /* 0x000000ab722f7207 */ /* 0x000fc40000000000 */
[----:B0-----:R-:W-:Y:S02]  /*ce30*/  SEL R44, R43, R74, P0 ;  /* 0x0000004a2b2c7207 */ /* 0x001fe40000000000 */
[----:B--2---:R-:W-:Y:S01]  /*ce40*/  SEL R46, R74, R43, P0 ;  /* 0x0000002b4a2e7207 */ /* 0x004fe20000000000 */
[----:B------:R0:W-:Y:S04]  /*ce50*/  STSM.16.M88.4 [R64], R52 ;  /* 0x0000003440007844 */ /* 0x0001e80000000200 */
[----:B------:R2:W-:Y:S04]  /*ce60*/  STSM.16.M88.4 [R66], R56 ;  /* 0x0000003842007844 */ /* 0x0005e80000000200 */
[----:B------:R-:W-:Y:S04]  /*ce70*/  STSM.16.M88.4 [R68], R84 ;  /* 0x0000005444007844 */ /* 0x000fe80000000200 */
[----:B------:R-:W-:Y:S01]  /*ce80*/  STSM.16.M88.4 [R70], R44 ;  /* 0x0000002c46007844 */ /* 0x000fe20000000200 */
[----:B------:R-:W-:Y:S01]  /*ce90*/  BAR.SYNC.DEFER_BLOCKING 0x1, 0x100 ;  /* 0x0044000000007b1d */ /* 0x000fe20000010000 */
[----:B------:R-:W-:-:S05]  /*cea0*/  UIMAD UR5, UR10, UR8, URZ ;  /* 0x000000080a0572a4 */ /* 0x000fca000f8e023f */
[----:B-1----:R-:W-:Y:S01]  /*ceb0*/  @!P2 ST.E desc[UR52][R92.64], R3 ;  /* 0x000000035c00a985 */ /* 0x002fe2000c101934 */
[----:B------:R-:W-:Y:S01]  /*cec0*/  UIMAD.WIDE.U32 UR6, UR37, UR8, URZ ;  /* 0x00000008250672a5 */ /* 0x000fe2000f8e003f */
[----:B------:R-:W-:Y:S01]  /*ced0*/  LOP3.LUT R4, R5, 0x380, RZ, 0xc0, !PT ;  /* 0x0000038005047812 */ /* 0x000fe200078ec0ff */
[----:B------:R-:W-:Y:S01]  /*cee0*/  ULDC.64 UR10, c[0x0][0xaf0] ;  /* 0x0002bc00000a7ab9 */ /* 0x000fe20000000a00 */
[----:B---3--:R1:W-:Y:S04]  /*cef0*/  @!P1 ST.E desc[UR52][R94.64], R0 ;  /* 0x000000005e009985 */ /* 0x0083e8000c101934 */
[----:B0-----:R0:W5:Y:S04]  /*cf00*/  LD.E.128 R52, desc[UR52][R30.64] ;  /* 0x000000341e347980 */ /* 0x001168000c101d00 */
[----:B--2---:R2:W5:Y:S01]  /*cf10*/  LD.E.128 R56, desc[UR52][R28.64] ;  /* 0x000000341c387980 */ /* 0x004562000c101d00 */
[----:B-1----:R-:W-:-:S03]  /*cf20*/  IMAD R0, R23, 0x20, R184 ;  /* 0x0000002017007824 */ /* 0x002fc600078e02b8 */
[----:B------:R1:W5:Y:S01]  /*cf30*/  LD.E.128 R92, desc[UR52][R6.64] ;  /* 0x00000034065c7980 */ /* 0x000362000c101d00 */
[----:B0-----:R-:W0:Y:S01]  /*cf40*/  @P3 LDC R31, c[0x0][0xbec] ;  /* 0x0002fb00ff1f3b82 */ /* 0x001e220000000800 */
[----:B------:R-:W-:Y:S01]  /*cf50*/  UIMAD UR5, UR37, UR9, UR5 ;  /* 0x00000009250572a4 */ /* 0x000fe2000f8e0205 */
[----:B------:R-:W-:Y:S01]  /*cf60*/  LOP3.LUT R12, R13, 0x380, RZ, 0xc0, !PT ;  /* 0x000003800d0c7812 */ /* 0x000fe200078ec0ff */
[----:B------:R-:W-:Y:S01]  /*cf70*/  UIMAD UR8, UR13, UR10, URZ ;  /* 0x0000000a0d0872a4 */ /* 0x000fe2000f8e023f */
[----:B------:R-:W-:Y:S01]  /*cf80*/  SHF.R.U64 R4, R4, 0x3, RZ ;  /* 0x0000000304047819 */ /* 0x000fe200000012ff */
[----:B------:R-:W5:Y:S03]  /*cf90*/  LD.E.128 R72, desc[UR52][R38.64] ;  /* 0x0000003426487980 */ /* 0x000f66000c101d00 */
[----:B--2---:R-:W2:Y:S01]  /*cfa0*/  @P3 LDC R29, c[0x0][0xbf0] ;  /* 0x0002fc00ff1d3b82 */ /* 0x004ea20000000800 */
[----:B-1----:R-:W-:Y:S01]  /*cfb0*/  VIADD R6, R0, UR38 ;  /* 0x0000002600067c36 */ /* 0x002fe20008000000 */
[----:B------:R-:W-:Y:S01]  /*cfc0*/  UIADD3 UR7, UR7, UR5, URZ ;  /* 0x0000000507077290 */ /* 0x000fe2000fffe03f */
[----:B------:R-:W5:Y:S02]  /*cfd0*/  LD.E.128 R76, desc[UR52][R36.64] ;  /* 0x00000034244c7980 */ /* 0x000f64000c101d00 */
[----:B------:R-:W-:Y:S01]  /*cfe0*/  IMAD.MOV.U32 R3, RZ, RZ, R6 ;  /* 0x000000ffff037224 */ /* 0x000fe200078e0006 */
[----:B------:R-:W-:Y:S01]  /*cff0*/  UIMAD UR5, UR42, UR11, UR8 ;  /* 0x0000000b2a0572a4 */ /* 0x000fe2000f8e0208 */
[----:B------:R-:W-:Y:S01]  /*d000*/  SHF.R.U64 R12, R12, 0x3, RZ ;  /* 0x000000030c0c7819 */ /* 0x000fe200000012ff */
[----:B------:R-:W-:Y:S01]  /*d010*/  UIMAD.WIDE.U32 UR6, UR42, UR10, UR6 ;  /* 0x0000000a2a0672a5 */ /* 0x000fe2000f8e0006 */
[----:B------:R-:W-:Y:S01]  /*d020*/  LOP3.LUT R4, R4, R5, RZ, 0x3c, !PT ;  /* 0x0000000504047212 */ /* 0x000fe200078e3cff */
[----:B------:R-:W5:Y:S04]  /*d030*/  LD.E.128 R48, desc[UR52][R34.64] ;  /* 0x0000003422307980 */ /* 0x000f68000c101d00 */
[----:B------:R-:W5:Y:S01]  /*d040*/  LD.E.128 R80, desc[UR52][R32.64] ;  /* 0x0000003420507980 */ /* 0x000f62000c101d00 */
[----:B0-----:R-:W-:Y:S01]  /*d050*/  @P3 IMAD.HI.U32 R0, R6, R31, RZ ;  /* 0x0000001f06003227 */ /* 0x001fe200078e00ff */
[----:B------:R-:W-:Y:S01]  /*d060*/  UIADD3 UR5, UR7, UR5, URZ ;  /* 0x0000000507057290 */ /* 0x000fe2000fffe03f */
[----:B------:R-:W-:Y:S01]  /*d070*/  LOP3.LUT R12, R12, R13, RZ, 0x3c, !PT ;  /* 0x0000000d0c0c7212 */ /* 0x000fe200078e3cff */
[----:B------:R-:W-:Y:S01]  /*d080*/  ULDC.64 UR8, c[0x0][0xae0] ;  /* 0x0002b80000087ab9 */ /* 0x000fe20000000a00 */
[--C-:B------:R-:W-:Y:S01]  /*d090*/  IMAD.X R5, RZ, RZ, R41.reuse, P5 ;  /* 0x000000ffff057224 */ /* 0x100fe200028e0629 */
[----:B------:R-:W5:Y:S01]  /*d0a0*/  LD.E.128 R60, desc[UR52][R40.64] ;  /* 0x00000034283c7980 */ /* 0x000f62000c101d00 */
[----:B--2---:R-:W-:Y:S01]  /*d0b0*/  @P3 SHF.R.U32.HI R3, RZ, R29, R0 ;  /* 0x0000001dff033219 */ /* 0x004fe20000011600 */
[----:B------:R-:W-:-:S02]  /*d0c0*/  IMAD.X R13, RZ, RZ, R41, P6 ;  /* 0x000000ffff0d7224 */ /* 0x000fc400030e0629 */
[----:B------:R0:W5:Y:S01]  /*d0d0*/  LD.E.128 R96, desc[UR52][R4.64] ;  /* 0x0000003404607980 */ /* 0x000162000c101d00 */
[--C-:B------:R-:W-:Y:S01]  /*d0e0*/  SHF.R.S32.HI R0, RZ, 0x1f, R3.reuse ;  /* 0x0000001fff007819 */ /* 0x100fe20000011403 */
[----:B------:R-:W-:Y:S02]  /*d0f0*/  IMAD.MOV R7, RZ, RZ, -R3 ;  /* 0x000000ffff077224 */ /* 0x000fe400078e0a03 */
[----:B------:R-:W5:Y:S02]  /*d100*/  LD.E.128 R44, desc[UR52][R26.64] ;  /* 0x000000341a2c7980 */ /* 0x000f64000c101d00 */
[----:B------:R-:W-:Y:S02]  /*d110*/  IMAD R0, R0, UR8, RZ ;  /* 0x0000000800007c24 */ /* 0x000fe4000f8e02ff */
[----:B------:R-:W5:Y:S01]  /*d120*/  LD.E.128 R88, desc[UR52][R14.64] ;  /* 0x000000340e587980 */ /* 0x000f62000c101d00 */
[----:B------:R-:W-:Y:S02]  /*d130*/  IMAD R7, R42, R7, R6 ;  /* 0x000000072a077224 */ /* 0x000fe400078e0206 */
[----:B0-----:R-:W-:Y:S01]  /*d140*/  IMAD.U32 R5, RZ, RZ, UR7 ;  /* 0x00000007ff057e24 */ /* 0x001fe2000f8e00ff */
[----:B------:R-:W5:Y:S01]  /*d150*/  LD.E.128 R84, desc[UR52][R20.64] ;  /* 0x0000003414547980 */ /* 0x000f62000c101d00 */
[----:B------:R-:W-:Y:S01]  /*d160*/  IMAD.U32 R4, RZ, RZ, UR6 ;  /* 0x00000006ff047e24 */ /* 0x000fe2000f8e00ff */
[----:B------:R-:W-:Y:S01]  /*d170*/  ULDC.64 UR6, c[0x0][0xad8] ;  /* 0x0002b60000067ab9 */ /* 0x000fe20000000a00 */
[----:B------:R-:W-:Y:S01]  /*d180*/  IMAD.U32 R5, RZ, RZ, UR5 ;  /* 0x00000005ff057e24 */ /* 0x000fe2000f8e00ff */
[----:B------:R-:W5:Y:S04]  /*d190*/  LD.E.128 R64, desc[UR52][R24.64] ;  /* 0x0000003418407980 */ /* 0x000f68000c101d00 */
[----:B------:R-:W5:Y:S01]  /*d1a0*/  LD.E.128 R68, desc[UR52][R12.64] ;  /* 0x000000340c447980 */ /* 0x000f62000c101d00 */
[----:B------:R-:W-:-:S03]  /*d1b0*/  IMAD.WIDE.U32 R4, R3, UR8, R4 ;  /* 0x0000000803047c25 */ /* 0x000fc6000f8e0004 */
[----:B------:R0:W5:Y:S04]  /*d1c0*/  LD.E.128 R36, desc[UR52][R8.64] ;  /* 0x0000003408247980 */ /* 0x000168000c101d00 */
[----:B------:R1:W5:Y:S01]  /*d1d0*/  LD.E.128 R32, desc[UR52][R10.64] ;  /* 0x000000340a207980 */ /* 0x000362000c101d00 */
[----:B------:R-:W-:Y:S01]  /*d1e0*/  @!PT LDS RZ, [RZ] ;  /* 0x00000000fffff984 */ /* 0x000fe20000000800 */
[----:B------:R-:W-:Y:S01]  /*d1f0*/  @!PT LDS RZ, [RZ] ;  /* 0x00000000fffff984 */ /* 0x000fe20000000800 */
[----:B------:R-:W-:Y:S01]  /*d200*/  @!PT LDS RZ, [RZ] ;  /* 0x00000000fffff984 */ /* 0x000fe20000000800 */
[----:B------:R-:W-:Y:S01]  /*d210*/  @!PT LDS RZ, [RZ] ;  /* 0x00000000fffff984 */ /* 0x000fe20000000800 */
[----:B------:R2:W-:Y:S06]  /*d220*/  MEMBAR.ALL.CTA ;  /* 0x0000000000007992 */ /* 0x0005ec0000008000 */
[----:B--2---:R-:W1:Y:S01]  /*d230*/  FENCE.VIEW.ASYNC.S ;  /* 0x00000000000073c6 */ /* 0x004e620000000000 */
[----:B0-----:R-:W-:Y:S01]  /*d240*/  IMAD R9, R3, UR9, R0 ;  /* 0x0000000903097c24 */ /* 0x001fe2000f8e0200 */
[----:B------:R-:W-:Y:S01]  /*d250*/  SHF.R.S32.HI R0, RZ, 0x1f, R7 ;  /* 0x0000001fff007819 */ /* 0x000fe20000011407 */
[----:B------:R-:W-:-:S02]  /*d260*/  VIADD R13, R184, UR38 ;  /* 0x00000026b80d7c36 */ /* 0x000fc40008000000 */
[----:B------:R-:W-:Y:S02]  /*d270*/  IMAD.IADD R5, R5, 0x1, R9 ;  /* 0x0000000105057824 */ /* 0x000fe400078e0209 */
[----:B------:R-:W-:Y:S01]  /*d280*/  IMAD R0, R0, UR6, RZ ;  /* 0x0000000600007c24 */ /* 0x000fe2000f8e02ff */
[----:B------:R-:W-:Y:S01]  /*d290*/  UIADD3 UR5, UR12, 0x28420, URZ ;  /* 0x000284200c057890 */ /* 0x000fe2000fffe03f */
[----:B------:R-:W-:Y:S01]  /*d2a0*/  IMAD.WIDE.U32 R4, R7, UR6, R4 ;  /* 0x0000000607047c25 */ /* 0x000fe2000f8e0004 */
[----:B------:R-:W-:-:S03]  /*d2b0*/  ISETP.GE.AND P2, PT, R13, R100, PT ;  /* 0x000000640d00720c */ /* 0x000fc60003f46270 */
[----:B------:R-:W-:Y:S01]  /*d2c0*/  IMAD R9, R7, UR7, R0 ;  /* 0x0000000707097c24 */ /* 0x000fe2000f8e0200 */
[----:B------:R-:W-:Y:S01]  /*d2d0*/  ULDC.64 UR6, c[0x0][0xa80] ;  /* 0x0002a00000067ab9 */ /* 0x000fe20000000a00 */
[----:B------:R-:W-:Y:S01]  /*d2e0*/  VIADD R3, R13, 0x20 ;  /* 0x000000200d037836 */ /* 0x000fe20000000000 */
[C---:B------:R-:W-:Y:S01]  /*d2f0*/  LEA R0, P3, R4.reuse, UR6, 0x1 ;  /* 0x0000000604007c11 */ /* 0x040fe2000f8608ff */
[----:B------:R-:W-:Y:S01]  /*d300*/  IMAD.IADD R5, R5, 0x1, R9 ;  /* 0x0000000105057824 */ /* 0x000fe200078e0209 */
[----:B------:R-:W-:Y:S02]  /*d310*/  UPRMT UR5, URZ, 0x654, UR5 ;  /* 0x000006543f057896 */ /* 0x000fe40008000005 */
[-C--:B------:R-:W-:Y:S01]  /*d320*/  ISETP.GE.AND P1, PT, R3, R100.reuse, PT ;  /* 0x000000640300720c */ /* 0x080fe20003f26270 */
[----:B------:R-:W-:Y:S01]  /*d330*/  VIADD R3, R13, 0x40 ;  /* 0x000000400d037836 */ /* 0x000fe20000000000 */
[----:B------:R-:W-:Y:S01]  /*d340*/  LEA.HI.X R12, R4, UR7, R5, 0x1, P3 ;  /* 0x00000007040c7c11 */ /* 0x000fe200098f0c05 */
[----:B-1----:R0:W1:Y:S01]  /*d350*/  SHFL.IDX PT, R11, R0, RZ, 0x181f ;  /* 0x00181fff000b7589 */ /* 0x00206200000e0000 */
[----:B------:R-:W-:Y:S02]  /*d360*/  BSSY B1, `(.L_x_1219) ;  /* 0x0000016000017945 */ /* 0x000fe40003800000 */
[----:B------:R-:W-:Y:S01]  /*d370*/  ISETP.GE.AND P0, PT, R3, R100, PT ;  /* 0x000000640300720c */ /* 0x000fe20003f06270 */
[----:B------:R-:W-:Y:S01]  /*d380*/  SYNCS.ARRIVE.TRANS64.RED.A1T0 RZ, [UR5], RZ ;  /* 0x000000ffffff79a7 */ /* 0x000fe20008100405 */
[----:B------:R0:W2:Y:S01]  /*d390*/  SHFL.IDX PT, R3, R12, RZ, 0x181f ;  /* 0x00181fff0c037589 */ /* 0x0000a200000e0000 */
        /* <DEDUP_REMOVED lines=18> */
.L_x_1220:
[----:B------:R-:W-:Y:S05]  /*d4c0*/  BSYNC B1 ;  /* 0x0000000000017941 */ /* 0x000fea0003800000 */
.L_x_1219:
[----:B--2---:R2:W4:Y:S01]  /*d4d0*/  SHFL.IDX PT, R3, R12, 0x1, 0x181f ;  /* 0x00381f000c037f89 */ /* 0x00452200000e0000 */
[----:B------:R-:W-:Y:S03]  /*d4e0*/  BSSY B1, `(.L_x_1221) ;  /* 0x0000014000017945 */ /* 0x000fe60003800000 */
[----:B-1-3--:R2:W1:Y:S01]  /*d4f0*/  SHFL.IDX PT, R11, R0, 0x1, 0x181f ;  /* 0x00381f00000b7f89 */ /* 0x00a46200000e0000 */
        /* <DEDUP_REMOVED lines=8> */
[----:B----4-:R-:W-:Y:S02]  /*d580*/  @!P4 LEA.HI.X R5, R16, R3, R192, 0x1, P6 ;  /* 0x000000031005c211 */ /* 0x010fe400030f0cc0 */
[----:B------:R-:W-:Y:S02]  /*d590*/  @!P2 LEA R8, P6, R18, R11, 0x1 ;  /* 0x0000000b1208a211 */ /* 0x000fe400078c08ff */
[----:B------:R-:W-:Y:S01]  /*d5a0*/  @!P3 LEA.HI.X R7, R19, R3, R191, 0x1, P5 ;  /* 0x000000031307b211 */ /* 0x000fe200028f0cbf */
[----:B-----5:R3:W-:Y:S01]  /*d5b0*/  @!P4 ST.E.128 desc[UR52][R4.64], R72 ;  /* 0x000000480400c985 */ /* 0x0207e2000c101d34 */
[----:B------:R-:W-:-:S02]  /*d5c0*/  @!P1 LEA R10, P5, R22, R11, 0x1 ;  /* 0x0000000b160a9211 */ /* 0x000fc400078a08ff */
[-C--:B------:R-:W-:Y:S01]  /*d5d0*/  @!P2 LEA.HI.X R9, R18, R3.reuse, R190, 0x1, P6 ;  /* 0x000000031209a211 */ /* 0x080fe200030f0cbe */
[----:B------:R3:W-:Y:S01]  /*d5e0*/  @!P3 ST.E.128 desc[UR52][R6.64], R52 ;  /* 0x000000340600b985 */ /* 0x0007e2000c101d34 */
[----:B------:R-:W-:-:S03]  /*d5f0*/  @!P1 LEA.HI.X R11, R22, R3, R189, 0x1, P5 ;  /* 0x00000003160b9211 */ /* 0x000fc600028f0cbd */
[----:B------:R3:W-:Y:S04]  /*d600*/  @!P2 ST.E.128 desc[UR52][R8.64], R84 ;  /* 0x000000540800a985 */ /* 0x0007e8000c101d34 */
[----:B------:R3:W-:Y:S02]  /*d610*/  @!P1 ST.E.128 desc[UR52][R10.64], R92 ;  /* 0x0000005c0a009985 */ /* 0x0007e4000c101d34 */
.L_x_1222:
[----:B------:R-:W-:Y:S05]  /*d620*/  BSYNC B1 ;  /* 0x0000000000017941 */ /* 0x000fea0003800000 */
.L_x_1221:
[----:B----4-:R4:W0:Y:S01]  /*d630*/  SHFL.IDX PT, R3, R12, 0x2, 0x181f ;  /* 0x00581f000c037f89 */ /* 0x01082200000e0000 */
        /* <DEDUP_REMOVED lines=11> */
[----:B0-----:R-:W-:Y:S02]  /*d6f0*/  @!P3 LEA.HI.X R5, R16, R3, R192, 0x1, P6 ;  /* 0x000000031005b211 */ /* 0x001fe400030f0cc0 */
[----:B------:R-:W-:Y:S02]  /*d700*/  @!P0 LEA R10, P6, R22, R11, 0x1 ;  /* 0x0000000b160a8211 */ /* 0x000fe400078c08ff */
[-C--:B------:R-:W-:Y:S01]  /*d710*/  @!P2 LEA.HI.X R7, R19, R3.reuse, R191, 0x1, P5 ;  /* 0x000000031307a211 */ /* 0x080fe200028f0cbf */
[----:B-----5:R3:W-:Y:S01]  /*d720*/  @!P3 ST.E.128 desc[UR52][R4.64], R76 ;  /* 0x0000004c0400b985 */ /* 0x0207e2000c101d34 */
[----:B------:R-:W-:-:S02]  /*d730*/  @!P1 LEA.HI.X R9, R18, R3, R190, 0x1, P4 ;  /* 0x0000000312099211 */ /* 0x000fc400020f0cbe */
[----:B------:R-:W-:Y:S01]  /*d740*/  @!P0 LEA.HI.X R11, R22, R3, R189, 0x1, P6 ;  /* 0x00000003160b8211 */ /* 0x000fe200030f0cbd */
[----:B------:R3:W-:Y:S04]  /*d750*/  @!P2 ST.E.128 desc[UR52][R6.64], R56 ;  /* 0x000000380600a985 */ /* 0x0007e8000c101d34 */
[----:B------:R3:W-:Y:S04]  /*d760*/  @!P1 ST.E.128 desc[UR52][R8.64], R64 ;  /* 0x0000004008009985 */ /* 0x0007e8000c101d34 */
[----:B------:R3:W-:Y:S02]  /*d770*/  @!P0 ST.E.128 desc[UR52][R10.64], R36 ;  /* 0x000000240a008985 */ /* 0x0007e4000c101d34 */
.L_x_1224:
[----:B------:R-:W-:Y:S05]  /*d780*/  BSYNC B1 ;  /* 0x0000000000017941 */ /* 0x000fea0003800000 */
.L_x_1223:
[----:B0-----:R-:W-:Y:S01]  /*d790*/  VIADD R3, R13, 0x60 ;  /* 0x000000600d037836 */ /* 0x001fe20000000000 */
[----:B-1-3--:R0:W1:Y:S04]  /*d7a0*/  SHFL.IDX PT, R11, R12, 0x3, 0x181f ;  /* 0x00781f000c0b7f89 */ /* 0x00a06800000e0000 */
[----:B------:R-:W-:Y:S01]  /*d7b0*/  ISETP.GE.AND P0, PT, R3, R100, PT ;  /* 0x000000640300720c */ /* 0x000fe20003f06270 */
[----:B------:R0:W3:-:S12]  /*d7c0*/  SHFL.IDX PT, R15, R0, 0x3, 0x181f ;  /* 0x00781f00000f7f89 */ /* 0x0000d800000e0000 */
[----:B0-----:R-:W-:Y:S05]  /*d7d0*/  @P0 BRA `(.L_x_1225) ;  /* 0x0000000c00200947 */ /* 0x001fea0003800000 */
[----:B------:R-:W-:Y:S02]  /*d7e0*/  ULDC UR5, c[0x0][0xac8] ;  /* 0x0002b20000057ab9 */ /* 0x000fe40000000800 */
[----:B------:R-:W-:Y:S02]  /*d7f0*/  ISETP.GE.AND P3, PT, R16, UR5, PT ;  /* 0x0000000510007c0c */ /* 0x000fe4000bf66270 */
[----:B------:R-:W-:Y:S02]  /*d800*/  ISETP.GE.AND P4, PT, R19, UR5, PT ;  /* 0x0000000513007c0c */ /* 0x000fe4000bf86270 */
[----:B------:R-:W-:-:S09]  /*d810*/  ISETP.GE.AND P5, PT, R18, UR5, PT ;  /* 0x0000000512007c0c */ /* 0x000fd2000bfa6270 */
[-C--:B---3--:R-:W-:Y:S02]  /*d820*/  @!P3 LEA R4, P0, R16, R15.reuse, 0x1 ;  /* 0x0000000f1004b211 */ /* 0x088fe400078008ff */
[CC--:B------:R-:W-:Y:S02]  /*d830*/  @!P4 LEA R6, P1, R19.reuse, R15.reuse, 0x1 ;  /* 0x0000000f1306c211 */ /* 0x0c0fe400078208ff */
[----:B------:R-:W-:Y:S02]  /*d840*/  @!P5 LEA R8, P2, R18, R15, 0x1 ;  /* 0x0000000f1208d211 */ /* 0x000fe400078408ff */
[-C--:B-1----:R-:W-:Y:S02]  /*d850*/  @!P3 LEA.HI.X R5, R16, R11.reuse, R192, 0x1, P0 ;  /* 0x0000000b1005b211 */ /* 0x082fe400000f0cc0 */
[-C--:B------:R-:W-:Y:S02]  /*d860*/  @!P4 LEA.HI.X R7, R19, R11.reuse, R191, 0x1, P1 ;  /* 0x0000000b1307c211 */ /* 0x080fe400008f0cbf */
[----:B------:R-:W-:Y:S01]  /*d870*/  @!P5 LEA.HI.X R9, R18, R11, R190, 0x1, P2 ;  /* 0x0000000b1209d211 */ /* 0x000fe200010f0cbe */
[----:B-----5:R0:W-:Y:S01]  /*d880*/  @!P3 ST.E.128 desc[UR52][R4.64], R48 ;  /* 0x000000300400b985 */ /* 0x0201e2000c101d34 */
        /* <DEDUP_REMOVED lines=8> */
.L_x_1218:
[----:B------:R-:W0:Y:S01]  /*d910*/  LDC R10, c[0x0][0xbe8] ;  /* 0x0002fa00ff0a7b82 */ /* 0x000e220000000800 */
[----:B------:R-:W-:Y:S01]  /*d920*/  ISETP.GE.AND P0, PT, R193, 0x80, PT ;  /* 0x00000080c100780c */ /* 0x000fe20003f06270 */
[----:B------:R-:W-:Y:S01]  /*d930*/  USHF.R.S32.HI UR8, URZ, 0x1f, UR37 ;  /* 0x0000001f3f087899 */ /* 0x000fe20008011425 */
[----:B------:R-:W-:Y:S01]  /*d940*/  BSSY B1, `(.L_x_1226) ;  /* 0x000002f000017945 */ /* 0x000fe20003800000 */
[----:B------:R-:W-:Y:S01]  /*d950*/  USHF.R.S32.HI UR9, URZ, 0x1f, UR42 ;  /* 0x0000001f3f097899 */ /* 0x000fe2000801142a */
[----:B------:R-:W-:Y:S01]  /*d960*/  IMAD R8, R23, 0x20, R184 ;  /* 0x0000002017087824 */ /* 0x000fe200078e02b8 */
[----:B0-----:R-:W-:-:S13]  /*d970*/  ISETP.NE.AND P1, PT, R10, 0x1, PT ;  /* 0x000000010a00780c */ /* 0x001fda0003f25270 */
[----:B------:R-:W0:Y:S08]  /*d980*/  @P1 LDC R9, c[0x0][0xbec] ;  /* 0x0002fb00ff091b82 */ /* 0x000e300000000800 */
[----:B------:R-:W1:Y:S01]  /*d990*/  @P1 LDC R11, c[0x0][0xbf0] ;  /* 0x0002fc00ff0b1b82 */ /* 0x000e620000000800 */
[----:B------:R-:W-:Y:S05]  /*d9a0*/  @P0 BRA `(.L_x_1227) ;  /* 0x0000000000a00947 */ /* 0x000fea0003800000 */
[----:B------:R-:W2:Y:S01]  /*d9b0*/  S2R R0, SR_TID.X ;  /* 0x0000000000007919 */ /* 0x000ea20000002100 */
[----:B------:R-:W3:Y:S01]  /*d9c0*/  LDC R5, c[0x0][0xbe8] ;  /* 0x0002fa00ff057b82 */ /* 0x000ee20000000800 */
[----:B------:R-:W-:Y:S01]  /*d9d0*/  IMAD.U32 R6, RZ, RZ, UR38 ;  /* 0x00000026ff067e24 */ /* 0x000fe2000f8e00ff */
[----:B------:R-:W-:Y:S02]  /*d9e0*/  ULDC UR5, c[0x0][0xa88] ;  /* 0x0002a20000057ab9 */ /* 0x000fe40000000800 */
[----:B---3--:R-:W-:Y:S02]  /*d9f0*/  IMAD R3, R5, UR5, RZ ;  /* 0x0000000505037c24 */ /* 0x008fe4000f8e02ff */
[----:B--2---:R-:W-:-:S04]  /*da00*/  IADD3 R6, R6, -0x80, R0 ;  /* 0xffffff8006067810 */ /* 0x004fc80007ffe000 */
[----:B------:R-:W-:-:S13]  /*da10*/  ISETP.GE.AND P0, PT, R6, R3, PT ;  /* 0x000000030600720c */ /* 0x000fda0003f06270 */
[----:B------:R-:W-:Y:S05]  /*da20*/  @P0 BRA `(.L_x_1227) ;  /* 0x0000000000800947 */ /* 0x000fea0003800000 */
[----:B------:R-:W-:Y:S01]  /*da30*/  ISETP.NE.AND P0, PT, R5, 0x1, PT ;  /* 0x000000010500780c */ /* 0x000fe20003f05270 */
[----:B------:R-:W-:Y:S01]  /*da40*/  ULDC.64 UR10, c[0x0][0xb90] ;  /* 0x0002e400000a7ab9 */ /* 0x000fe20000000a00 */
[----:B------:R-:W-:Y:S01]  /*da50*/  IMAD.MOV.U32 R4, RZ, RZ, R6 ;  /* 0x000000ffff047224 */ /* 0x000fe200078e0006 */
[----:B------:R-:W-:Y:S02]  /*da60*/  UIMAD UR5, UR8, UR10, URZ ;  /* 0x0000000a080572a4 */ /* 0x000fe4000f8e023f */
[----:B------:R-:W-:Y:S02]  /*da70*/  UIMAD.WIDE.U32 UR6, UR37, UR10, URZ ;  /* 0x0000000a250672a5 */ /* 0x000fe4000f8e003f */
[----:B------:R-:W-:-:S03]  /*da80*/  UIMAD UR5, UR37, UR11, UR5 ;  /* 0x0000000b250572a4 */ /* 0x000fc6000f8e0205 */
[----:B------:R-:W-:Y:S01]  /*da90*/  ULDC.64 UR10, c[0x0][0xb98] ;  /* 0x0002e600000a7ab9 */ /* 0x000fe20000000a00 */
[----:B------:R-:W-:Y:S02]  /*daa0*/  UIADD3 UR7, UR7, UR5, URZ ;  /* 0x0000000507077290 */ /* 0x000fe4000fffe03f */
[----:B------:R-:W2:Y:S01]  /*dab0*/  @P0 LDC R3, c[0x0][0xbec] ;  /* 0x0002fb00ff030b82 */ /* 0x000ea20000000800 */
[----:B------:R-:W-:Y:S02]  /*dac0*/  UIMAD UR5, UR9, UR10, URZ ;  /* 0x0000000a090572a4 */ /* 0x000fe4000f8e023f */
[----:B------:R-:W-:Y:S02]  /*dad0*/  UIMAD.WIDE.U32 UR6, UR42, UR10, UR6 ;  /* 0x0000000a2a0672a5 */ /* 0x000fe4000f8e0006 */
[----:B------:R-:W-:-:S03]  /*dae0*/  UIMAD UR5, UR42, UR11, UR5 ;  /* 0x0000000b2a0572a4 */ /* 0x000fc6000f8e0205 */
[----:B------:R-:W3:Y:S01]  /*daf0*/  @P0 LDC R7, c[0x0][0xbf0] ;  /* 0x0002fc00ff070b82 */ /* 0x000ee20000000800 */
[----:B------:R-:W-:Y:S01]  /*db00*/  ULDC.64 UR10, c[0x0][0xb88] ;  /* 0x0002e200000a7ab9 */ /* 0x000fe20000000a00 */
[----:B--2---:R-:W-:-:S05]  /*db10*/  @P0 IMAD.HI.U32 R0, R6, R3, RZ ;  /* 0x0000000306000227 */ /* 0x004fca00078e00ff */
[----:B---3--:R-:W-:-:S05]  /*db20*/  @P0 SHF.R.U32.HI R4, RZ, R7, R0 ;  /* 0x00000007ff040219 */ /* 0x008fca0000011600 */
[----:B------:R-:W-:-:S04]  /*db30*/  IMAD.MOV R3, RZ, RZ, -R4 ;  /* 0x000000ffff037224 */ /* 0x000fc800078e0a04 */
[----:B------:R-:W-:Y:S01]  /*db40*/  IMAD R3, R5, R3, R6 ;  /* 0x0000000305037224 */ /* 0x000fe200078e0206 */
[----:B------:R-:W-:Y:S01]  /*db50*/  SHF.R.S32.HI R5, RZ, 0x1f, R4 ;  /* 0x0000001fff057819 */ /* 0x000fe20000011404 */
[----:B------:R-:W-:Y:S01]  /*db60*/  IMAD.U32 R6, RZ, RZ, UR5 ;  /* 0x00000005ff067e24 */ /* 0x000fe2000f8e00ff */
        /* <DEDUP_REMOVED lines=12> */
.L_x_1227:
[----:B------:R-:W-:Y:S05]  /*dc30*/  BSYNC B1 ;  /* 0x0000000000017941 */ /* 0x000fea0003800000 */
.L_x_1226:
[----:B------:R-:W-:Y:S01]  /*dc40*/  ULDC.64 UR10, c[0x0][0xae8] ;  /* 0x0002ba00000a7ab9 */ /* 0x000fe20000000a00 */
[----:B------:R-:W-:Y:S01]  /*dc50*/  VIADD R8, R8, UR38 ;  /* 0x0000002608087c36 */ /* 0x000fe20008000000 */
[----:B------:R-:W-:Y:S01]  /*dc60*/  UIMAD UR5, UR8, UR10, URZ ;  /* 0x0000000a080572a4 */ /* 0x000fe2000f8e023f */
[----:B------:R-:W-:Y:S01]  /*dc70*/  BSSY B1, `(.L_x_1228) ;  /* 0x000003c000017945 */ /* 0x000fe20003800000 */
[----:B------:R-:W-:Y:S01]  /*dc80*/  UIMAD.WIDE.U32 UR6, UR37, UR10, URZ ;  /* 0x0000000a250672a5 */ /* 0x000fe2000f8e003f */
[----:B0-----:R-:W-:Y:S01]  /*dc90*/  @P1 IMAD.HI.U32 R0, R8, R9, RZ ;  /* 0x0000000908001227 */ /* 0x001fe200078e00ff */
[----:B------:R-:W-:-:S03]  /*dca0*/  UIMAD UR5, UR37, UR11, UR5 ;  /* 0x0000000b250572a4 */ /* 0x000fc6000f8e0205 */
[----:B------:R-:W-:Y:S01]  /*dcb0*/  ULDC.64 UR10, c[0x0][0xaf0] ;  /* 0x0002bc00000a7ab9 */ /* 0x000fe20000000a00 */
[----:B------:R-:W-:Y:S01]  /*dcc0*/  UIADD3 UR7, UR7, UR5, URZ ;  /* 0x0000000507077290 */ /* 0x000fe2000fffe03f */
[----:B--2---:R-:W-:Y:S01]  /*dcd0*/  IMAD.MOV.U32 R3, RZ, RZ, R8 ;  /* 0x000000ffff037224 */ /* 0x004fe200078e0008 */
        /* <DEDUP_REMOVED lines=10> */
[----:B------:R-:W-:Y:S02]  /*dd80*/  IMAD R7, R10, R7, R8 ;  /* 0x000000070a077224 */ /* 0x000fe400078e0208 */
[----:B------:R-:W-:Y:S01]  /*dd90*/  IMAD.U32 R4, RZ, RZ, UR6 ;  /* 0x00000006ff047e24 */ /* 0x000fe2000f8e00ff */
[----:B------:R-:W-:Y:S01]  /*dda0*/  ULDC.64 UR6, c[0x0][0xad8] ;  /* 0x0002b60000067ab9 */ /* 0x000fe20000000a00 */
[----:B------:R-:W-:Y:S01]  /*ddb0*/  IMAD.U32 R5, RZ, RZ, UR5 ;  /* 0x00000005ff057e24 */ /* 0x000fe2000f8e00ff */
[----:B------:R-:W-:Y:S01]  /*ddc0*/  ULDC UR5, c[0x0][0xa88] ;  /* 0x0002a20000057ab9 */ /* 0x000fe20000000800 */
[C---:B------:R-:W-:Y:S01]  /*ddd0*/  IMAD R9, R3.reuse, UR9, R0 ;  /* 0x0000000903097c24 */ /* 0x040fe2000f8e0200 */
[----:B------:R-:W-:Y:S01]  /*dde0*/  SHF.R.S32.HI R0, RZ, 0x1f, R7 ;  /* 0x0000001fff007819 */ /* 0x000fe20000011407 */
[----:B------:R-:W-:-:S04]  /*ddf0*/  IMAD.WIDE.U32 R4, R3, UR8, R4 ;  /* 0x0000000803047c25 */ /* 0x000fc8000f8e0004 */
[----:B------:R-:W-:Y:S02]  /*de00*/  IMAD.IADD R5, R5, 0x1, R9 ;  /* 0x0000000105057824 */ /* 0x000fe400078e0209 */
[----:B------:R-:W-:Y:S02]  /*de10*/  IMAD R6, R0, UR6, RZ ;  /* 0x0000000600067c24 */ /* 0x000fe4000f8e02ff */
[----:B------:R-:W-:Y:S02]  /*de20*/  VIADD R8, R184, UR38 ;  /* 0x00000026b8087c36 */ /* 0x000fe40008000000 */
[----:B------:R-:W-:Y:S02]  /*de30*/  IMAD R9, R10, UR5, RZ ;  /* 0x000000050a097c24 */ /* 0x000fe4000f8e02ff */
        /* <DEDUP_REMOVED lines=31> */
.L_x_1229:
[----:B------:R-:W-:Y:S05]  /*e030*/  BSYNC B1 ;  /* 0x0000000000017941 */ /* 0x000fea0003800000 */
.L_x_1228:
        /* <DEDUP_REMOVED lines=21> */
.L_x_1231:
[----:B------:R-:W-:Y:S05]  /*e190*/  BSYNC B1 ;  /* 0x0000000000017941 */ /* 0x000fea0003800000 */
.L_x_1230:
        /* <DEDUP_REMOVED lines=21> */
.L_x_1233:
[----:B------:R-:W-:Y:S05]  /*e2f0*/  BSYNC B1 ;  /* 0x0000000000017941 */ /* 0x000fea0003800000 */
.L_x_1232:
[----:B------:R-:W-:Y:S01]  /*e300*/  VIADD R0, R8, 0x60 ;  /* 0x0000006008007836 */ /* 0x000fe20000000000 */
[----:B0-----:R0:W0:Y:S04]  /*e310*/  SHFL.IDX PT, R3, R7, 0x3, 0x181f ;  /* 0x00781f0007037f89 */ /* 0x00102800000e0000 */
[----:B------:R-:W-:Y:S01]  /*e320*/  ISETP.GE.AND P0, PT, R0, R9, PT ;  /* 0x000000090000720c */ /* 0x000fe20003f06270 */
[----:B-1-3--:R1:W3:-:S12]  /*e330*/  SHFL.IDX PT, R5, R6, 0x3, 0x181f ;  /* 0x00781f0006057f89 */ /* 0x00a2d800000e0000 */
[----:B-1----:R-:W-:Y:S05]  /*e340*/  @P0 BRA `(.L_x_1225) ;  /* 0x0000000000440947 */ /* 0x002fea0003800000 */
[----:B------:R-:W-:Y:S02]  /*e350*/  ULDC UR5, c[0x0][0xac8] ;  /* 0x0002b20000057ab9 */ /* 0x000fe40000000800 */
[----:B------:R-:W-:Y:S02]  /*e360*/  ISETP.GE.AND P3, PT, R16, UR5, PT ;  /* 0x0000000510007c0c */ /* 0x000fe4000bf66270 */
[----:B------:R-:W-:Y:S02]  /*e370*/  ISETP.GE.AND P2, PT, R19, UR5, PT ;  /* 0x0000000513007c0c */ /* 0x000fe4000bf46270 */
[----:B------:R-:W-:Y:S02]  /*e380*/  ISETP.GE.AND P1, PT, R18, UR5, PT ;  /* 0x0000000512007c0c */ /* 0x000fe4000bf26270 */
[----:B------:R-:W-:-:S07]  /*e390*/  ISETP.GE.AND P0, PT, R22, UR5, PT ;  /* 0x0000000516007c0c */ /* 0x000fce000bf06270 */
[-C--:B--234-:R-:W-:Y:S02]  /*e3a0*/  @!P3 LEA R6, P6, R16, R5.reuse, 0x1 ;  /* 0x000000051006b211 */ /* 0x09cfe400078c08ff */
        /* <DEDUP_REMOVED lines=11> */
.L_x_1225:
[----:B------:R-:W-:Y:S05]  /*e460*/  BSYNC B0 ;  /* 0x0000000000007941 */ /* 0x000fea0003800000 */
.L_x_1217:
[----:B------:R-:W-:Y:S02]  /*e470*/  ULDC UR5, c[0x0][0xc38] ;  /* 0x00030e0000057ab9 */ /* 0x000fe40000000800 */
[----:B------:R-:W-:-:S06]  /*e480*/  UISETP.GE.AND UP0, UPT, UR4, UR5, UPT ;  /* 0x000000050400728c */ /* 0x000fcc000bf06270 */
[----:B------:R-:W-:-:S13]  /*e490*/  PLOP3.LUT P0, PT, PT, PT, UP0, 0x80, 0x0 ;  /* 0x000000000000781c */ /* 0x000fda0003f0f008 */
[----:B------:R-:W-:Y:S05]  /*e4a0*/  @!P0 BRA `(.L_x_1234) ;  /* 0xffffff2800248947 */ /* 0x000fea000383ffff */
[----:B------:R-:W-:Y:S05]  /*e4b0*/  EXIT ;  /* 0x000000000000794d */ /* 0x000fea0003800000 */
.L_x_1128:
[----:B------:R-:W-:-:S08]  /*e4c0*/  NOP ;  /* 0x0000000000007918 */ /* 0x000fd00000000000 */
[----:B------:R-:W0:-:S00]  /*e4d0*/  USETMAXREG.DEALLOC.CTAPOOL 0x28 ;  /* 0x00000028000079c8 */ /* 0x000e0000080e0500 */
[----:B0-----:R-:W-:-:S06]  /*e4e0*/  LOP3.LUT R0, R0, 0x3, RZ, 0xc0, !PT ;  /* 0x0000000300007812 */ /* 0x001fcc00078ec0ff */
[----:B------:R-:W0:Y:S01]  /*e4f0*/  S2UR UR5, SR_CTAID.X ;  /* 0x00000000000579c3 */ /* 0x000e220000002500 */
[----:B------:R-:W-:Y:S01]  /*e500*/  LOP3.LUT R17, R17, 0xfffffdff, RZ, 0xc0, !PT ;  /* 0xfffffdff11117812 */ /* 0x000fe200078ec0ff */
[----:B------:R-:W-:Y:S01]  /*e510*/  STL [R1+0xc], RZ ;  /* 0x00000cff01007387 */ /* 0x000fe20000100800 */
[----:B------:R-:W-:Y:S02]  /*e520*/  IMAD.MOV.U32 R19, RZ, RZ, RZ ;  /* 0x000000ffff137224 */ /* 0x000fe400078e00ff */
[----:B------:R-:W-:Y:S01]  /*e530*/  IMAD.MOV.U32 R25, RZ, RZ, 0x1 ;  /* 0x00000001ff197424 */ /* 0x000fe200078e00ff */
[----:B------:R1:W2:Y:S02]  /*e540*/  SHFL.IDX PT, R2, R0, RZ, 0x1f ;  /* 0x00001fff00027589 */ /* 0x0002a400000e0000 */
[----:B-1----:R-:W0:Y:S01]  /*e550*/  LDC R0, c[0x0][0xc38] ;  /* 0x00030e00ff007b82 */ /* 0x002e220000000800 */
[----:B--2---:R-:W-:-:S13]  /*e560*/  ISETP.NE.AND P0, PT, R2, RZ, PT ;  /* 0x000000ff0200720c */ /* 0x004fda0003f05270 */
[----:B------:R-:W-:Y:S01]  /*e570*/  @P0 LOP3.LUT R17, R17, 0x200, RZ, 0xfc, !PT ;  /* 0x0000020011110812 */ /* 0x000fe200078efcff */
[----:B------:R-:W-:Y:S06]  /*e580*/  @P0 BAR.ARV 0x4, 0x180 ;  /* 0x0106000000000b1d */ /* 0x000fec0000002000 */
[----:B0-----:R-:W-:-:S13]  /*e590*/  ISETP.LE.AND P0, PT, R0, UR5, PT ;  /* 0x0000000500007c0c */ /* 0x001fda000bf03270 */
[----:B------:R-:W-:Y:S05]  /*e5a0*/  @P0 BRA `(.L_x_1235) ;  /* 0x0000004800080947 */ /* 0x000fea0003800000 */
[----:B------:R-:W0:Y:S01]  /*e5b0*/  S2R R10, SR_TID.X ;  /* 0x00000000000a7919 */ /* 0x000e220000002100 */
[----:B------:R-:W-:Y:S01]  /*e5c0*/  ULDC.64 UR42, c[0x0][0x2f0] ;  /* 0x0000bc00002a7ab9 */ /* 0x000fe20000000a00 */
[----:B------:R-:W-:Y:S01]  /*e5d0*/  LOP3.LUT R17, R17, 0xfffffffe, RZ, 0xc0, !PT ;  /* 0xfffffffe11117812 */ /* 0x000fe200078ec0ff */
[----:B------:R-:W-:Y:S01]  /*e5e0*/  ULDC UR6, c[0x0][0x2b8] ;  /* 0x0000ae0000067ab9 */ /* 0x000fe20000000800 */
[----:B------:R-:W-:Y:S01]  /*e5f0*/  MOV R16, 0x400 ;  /* 0x0000040000107802 */ /* 0x000fe20000000f00 */
[----:B------:R-:W-:Y:S01]  /*e600*/  ULDC.64 UR8, c[0x0][0x418] ;  /* 0x0001060000087ab9 */ /* 0x000fe20000000a00 */
[----:B------:R-:W-:Y:S01]  /*e610*/  ULDC UR4, c[0x0][0x424] ;  /* 0x0001090000047ab9 */ /* 0x000fe20000000800 */
[----:B------:R-:W-:Y:S01]  /*e620*/  UISETP.NE.U32.AND UP0, UPT, UR8, URZ, UPT ;  /* 0x0000003f0800728c */ /* 0x000fe2000bf05070 */
[----:B------:R-:W-:Y:S01]  /*e630*/  LEA R16, R31, R16, 0x18 ;  /* 0x000000101f107211 */ /* 0x000fe200078ec0ff */
[----:B------:R-:W-:Y:S01]  /*e640*/  ULDC UR40, c[0x0][0x288] ;  /* 0x0000a20000287ab9 */ /* 0x000fe20000000800 */
[----:B------:R-:W-:Y:S01]  /*e650*/  ULDC UR41, c[0x0][0x448] ;  /* 0x0001120000297ab9 */ /* 0x000fe20000000800 */
[----:B------:R-:W-:Y:S01]  /*e660*/  UISETP.NE.AND.EX UP0, UPT, UR9, URZ, UPT, UP0 ;  /* 0x0000003f0900728c */ /* 0x000fe2000bf05300 */
[----:B------:R-:W-:Y:S01]  /*e670*/  IMAD.MOV.U32 R25, RZ, RZ, 0x1 ;  /* 0x00000001ff197424 */ /* 0x000fe200078e00ff */
[----:B------:R-:W-:Y:S01]  /*e680*/  UIMAD UR41, UR41, UR40, URZ ;  /* 0x00000028292972a4 */ /* 0x000fe2000f8e023f */
[----:B------:R-:W-:Y:S01]  /*e690*/  IMAD.MOV.U32 R19, RZ, RZ, RZ ;  /* 0x000000ffff137224 */ /* 0x000fe200078e00ff */
[----:B------:R-:W-:-:S02]  /*e6a0*/  USEL UR4, UR4, 0x1, UP0 ;  /* 0x0000000104047887 */ /* 0x000fc40008000000 */
[----:B------:R-:W-:Y:S02]  /*e6b0*/  ULOP3.LUT UR49, UR36, 0x2, URZ, 0xfc, !UPT ;  /* 0x0000000224317892 */ /* 0x000fe4000f8efc3f */
[----:B------:R-:W-:Y:S02]  /*e6c0*/  UIMAD UR42, UR4, UR42, URZ ;  /* 0x0000002a042a72a4 */ /* 0x000fe4000f8e023f */
[----:B------:R-:W-:Y:S02]  /*e6d0*/  ULOP3.LUT UR48, UR36, 0x1, URZ, 0xfc, !UPT ;  /* 0x0000000124307892 */ /* 0x000fe4000f8efc3f */
[----:B------:R-:W-:Y:S02]  /*e6e0*/  UIADD3 UR4, UR42, 0x3f, URZ ;  /* 0x0000003f2a047890 */ /* 0x000fe4000fffe03f */
[----:B------:R-:W-:Y:S02]  /*e6f0*/  UIADD3 UR47, UR42, 0x1, -UR40 ;  /* 0x000000012a2f7890 */ /* 0x000fe4000fffe828 */
[----:B------:R-:W-:Y:S01]  /*e700*/  UIADD3 UR40, UR42, -UR40, URZ ;  /* 0x800000282a287290 */ /* 0x000fe2000fffe03f */
[----:B------:R-:W-:Y:S01]  /*e710*/  ULDC UR46, c[0x0][0xc] ;  /* 0x00000300002e7ab9 */ /* 0x000fe20000000800 */
[C---:B0-----:R-:W-:Y:S01]  /*e720*/  IMAD.SHL.U32 R3, R10.reuse, 0x80, RZ ;  /* 0x000000800a037824 */ /* 0x041fe200078e00ff */
[C---:B------:R-:W-:Y:S01]  /*e730*/  LOP3.LUT R11, R10.reuse, 0x7f, RZ, 0xc0, !PT ;  /* 0x0000007f0a0b7812 */ /* 0x040fe200078ec0ff */
[C---:B------:R-:W-:Y:S01]  /*e740*/  IMAD.SHL.U32 R4, R10.reuse, 0x40, RZ ;  /* 0x000000400a047824 */ /* 0x040fe200078e00ff */
[C---:B------:R-:W-:Y:S01]  /*e750*/  LOP3.LUT P0, RZ, R10.reuse, 0x4, RZ, 0xc0, !PT ;  /* 0x000000040aff7812 */ /* 0x040fe2000780c0ff */
[C---:B------:R-:W-:Y:S01]  /*e760*/  IMAD.SHL.U32 R0, R10.reuse, 0x10, RZ ;  /* 0x000000100a007824 */ /* 0x040fe200078e00ff */
[----:B------:R-:W-:Y:S01]  /*e770*/  SHF.R.U32.HI R2, RZ, 0x5, R11 ;  /* 0x00000005ff027819 */ /* 0x000fe2000001160b */
[----:B------:R-:W-:Y:S01]  /*e780*/  IMAD.SHL.U32 R9, R10, 0x2, RZ ;  /* 0x000000020a097824 */ /* 0x000fe200078e00ff */
[----:B------:R-:W-:-:S02]  /*e790*/  LOP3.LUT R5, R3, 0x380, RZ, 0xc0, !PT ;  /* 0x0000038003057812 */ /* 0x000fc400078ec0ff */
[----:B------:R-:W-:Y:S02]  /*e7a0*/  LOP3.LUT R7, R4, 0x40, RZ, 0xc0, !PT ;  /* 0x0000004004077812 */ /* 0x000fe400078ec0ff */
[----:B------:R-:W-:Y:S01]  /*e7b0*/  LOP3.LUT R28, R0, 0x70, RZ, 0xc0, !PT ;  /* 0x00000070001c7812 */ /* 0x000fe200078ec0ff */
[----:B------:R-:W-:Y:S01]  /*e7c0*/  IMAD R5, R2, 0x10, R5 ;  /* 0x0000001002057824 */ /* 0x000fe200078e0205 */
[----:B------:R-:W-:Y:S01]  /*e7d0*/  LOP3.LUT R6, R0, 0x3f0, RZ, 0xc0, !PT ;  /* 0x000003f000067812 */ /* 0x000fe200078ec0ff */
[----:B------:R-:W-:Y:S01]  /*e7e0*/  IMAD R8, R2, 0x400, R7 ;  /* 0x0000040002087824 */ /* 0x000fe200078e0207 */
[----:B------:R-:W-:Y:S01]  /*e7f0*/  LOP3.LUT R2, R4, 0x180, RZ, 0xc0, !PT ;  /* 0x0000018004027812 */ /* 0x000fe200078ec0ff */
[----:B------:R-:W-:Y:S01]  /*e800*/  IMAD.SHL.U32 R7, R10, 0x8, RZ ;  /* 0x000000080a077824 */ /* 0x000fe200078e00ff */
[----:B------:R-:W-:Y:S02]  /*e810*/  LOP3.LUT R9, R6, 0x70, R9, 0x78, !PT ;  /* 0x0000007006097812 */ /* 0x000fe400078e7809 */
[----:B------:R-:W-:-:S02]  /*e820*/  LOP3.LUT R2, R2, 0x10, R10, 0xf8, !PT ;  /* 0x0000001002027812 */ /* 0x000fc400078ef80a */
[----:B------:R-:W-:Y:S02]  /*e830*/  LOP3.LUT R10, R28, 0x80, RZ, 0xfc, !PT ;  /* 0x000000801c0a7812 */ /* 0x000fe400078efcff */
[----:B------:R-:W-:Y:S02]  /*e840*/  LOP3.LUT R6, R2, 0x30, R7, 0x78, !PT ;  /* 0x0000003002067812 */ /* 0x000fe400078e7807 */
[C---:B------:R-:W-:Y:S02]  /*e850*/  ISETP.GE.AND P3, PT, R10.reuse, UR43, PT ;  /* 0x0000002b0a007c0c */ /* 0x040fe4000bf66270 */
[--C-:B------:R-:W-:Y:S02]  /*e860*/  LOP3.LUT R2, R5, 0x70, R0.reuse, 0x78, !PT ;  /* 0x0000007005027812 */ /* 0x100fe400078e7800 */
[----:B------:R-:W-:Y:S02]  /*e870*/  ISETP.GE.AND P2, PT, R10, UR43, PT ;  /* 0x0000002b0a007c0c */ /* 0x000fe4000bf46270 */
[----:B------:R-:W-:Y:S01]  /*e880*/  LOP3.LUT R2, R2, 0xc00, R3, 0xf8, !PT ;  /* 0x00000c0002027812 */ /* 0x000fe200078ef803 */
[----:B------:R-:W-:Y:S01]  /*e890*/  IMAD.MOV.U32 R3, RZ, RZ, 0x20 ;  /* 0x00000020ff037424 */ /* 0x000fe200078e00ff */
[----:B------:R-:W-:Y:S01]  /*e8a0*/  LOP3.LUT R37, R4, 0x200, RZ, 0xc0, !PT ;  /* 0x0000020004257812 */ /* 0x000fe200078ec0ff */
[----:B------:R-:W-:Y:S01]  /*e8b0*/  IMAD.U32 R4, RZ, RZ, UR5 ;  /* 0x00000005ff047e24 */ /* 0x000fe2000f8e00ff */
[----:B------:R-:W-:Y:S01]  /*e8c0*/  ISETP.GE.AND P1, PT, R10, UR6, PT ;  /* 0x000000060a007c0c */ /* 0x000fe2000bf26270 */
[----:B------:R0:W-:Y:S01]  /*e8d0*/  STL [R1], R2 ;  /* 0x0000000201007387 */ /* 0x0001e20000100800 */
[----:B------:R-:W-:Y:S01]  /*e8e0*/  LOP3.LUT R36, R9, 0x400, R0, 0xf8, !PT ;  /* 0x0000040009247812 */ /* 0x000fe200078ef800 */
[----:B------:R-:W-:Y:S01]  /*e8f0*/  USHF.R.S32.HI UR5, URZ, 0x1f, UR4 ;  /* 0x0000001f3f057899 */ /* 0x000fe20008011404 */
[----:B------:R-:W-:Y:S01]  /*e900*/  @P3 LOP3.LUT R17, R17, 0x1, RZ, 0xfc, !PT ;  /* 0x0000000111113812 */ /* 0x000fe200078efcff */
[----:B------:R1:W-:Y:S01]  /*e910*/  STL [R1+0x8], R4 ;  /* 0x0000080401007387 */ /* 0x0003e20000100800 */
[----:B------:R-:W-:Y:S01]  /*e920*/  IADD3 R37, R6, R8, R37 ;  /* 0x0000000806257210 */ /* 0x000fe20007ffe025 */
[----:B------:R-:W-:Y:S01]  /*e930*/  ULEA.HI UR5, UR5, UR4, URZ, 0x6 ;  /* 0x0000000405057291 */ /* 0x000fe2000f8f303f */
[----:B------:R-:W-:Y:S01]  /*e940*/  LOP3.LUT R17, R17, 0xffffff7f, RZ, 0xc0, !PT ;  /* 0xffffff7f11117812 */ /* 0x000fe200078ec0ff */
[----:B------:R2:W-:Y:S01]  /*e950*/  STL [R1+0xc], RZ ;  /* 0x00000cff01007387 */ /* 0x0005e20000100800 */
[----:B0-----:R-:W-:-:S02]  /*e960*/  IMAD.MOV.U32 R2, RZ, RZ, 0x40 ;  /* 0x00000040ff027424 */ /* 0x001fc400078e00ff */
[----:B------:R-:W-:Y:S01]  /*e970*/  @P2 LOP3.LUT R17, R17, 0x80, RZ, 0xfc, !PT ;  /* 0x0000008011112812 */ /* 0x000fe200078efcff */
[----:B------:R-:W-:Y:S01]  /*e980*/  USHF.R.S32.HI UR39, URZ, 0x6, UR5 ;  /* 0x000000063f277899 */ /* 0x000fe20008011405 */
[----:B------:R-:W-:Y:S02]  /*e990*/  ISETP.GE.AND P2, PT, R28, UR43, PT ;  /* 0x0000002b1c007c0c */ /* 0x000fe4000bf46270 */
[----:B-1----:R-:W-:Y:S02]  /*e9a0*/  SEL R4, R2, 0xffffffc0, !P0 ;  /* 0xffffffc002047807 */ /* 0x002fe40004000000 */
[----:B------:R-:W-:Y:S02]  /*e9b0*/  SEL R2, R3, 0xffffffe0, !P0 ;  /* 0xffffffe003027807 */ /* 0x000fe40004000000 */
[----:B------:R-:W-:Y:S02]  /*e9c0*/  SHF.R.U32.HI R2, RZ, 0x3, R11 ;  /* 0x00000003ff027819 */ /* 0x000fe4000001160b */
[----:B------:R-:W-:-:S02]  /*e9d0*/  LOP3.LUT R17, R17, 0xffffffdf, RZ, 0xc0, !PT ;  /* 0xffffffdf11117812 */ /* 0x000fc400078ec0ff */
[----:B------:R-:W-:Y:S01]  /*e9e0*/  LOP3.LUT R2, R2, 0x70, R0, 0xf8, !PT ;  /* 0x0000007002027812 */ /* 0x000fe200078ef800 */
[----:B------:R-:W-:Y:S01]  /*e9f0*/  IMAD.IADD R0, R16, 0x1, R36 ;  /* 0x0000000110007824 */ /* 0x000fe200078e0224 */
[----:B------:R-:W-:Y:S02]  /*ea00*/  @P1 LOP3.LUT R17, R17, 0x20, RZ, 0xfc, !PT ;  /* 0x0000002011111812 */ /* 0x000fe400078efcff */
[C---:B------:R-:W-:Y:S02]  /*ea10*/  ISETP.GE.AND P1, PT, R28.reuse, UR43, PT ;  /* 0x0000002b1c007c0c */ /* 0x040fe4000bf26270 */
[----:B------:R-:W-:Y:S01]  /*ea20*/  LOP3.LUT R17, R17, 0xfffffffd, RZ, 0xc0, !PT ;  /* 0xfffffffd11117812 */ /* 0x000fe200078ec0ff */
[----:B------:R2:W-:Y:S01]  /*ea30*/  STL [R1+0x4], R0 ;  /* 0x0000040001007387 */ /* 0x0005e20000100800 */
[----:B------:R-:W-:Y:S02]  /*ea40*/  ISETP.GE.AND P0, PT, R28, UR6, PT ;  /* 0x000000061c007c0c */ /* 0x000fe4000bf06270 */
[----:B------:R-:W-:-:S04]  /*ea50*/  @P2 LOP3.LUT R17, R17, 0x2, RZ, 0xfc, !PT ;  /* 0x0000000211112812 */ /* 0x000fc800078efcff */
[----:B------:R-:W-:-:S04]  /*ea60*/  LOP3.LUT R17, R17, 0xfffffeff, RZ, 0xc0, !PT ;  /* 0xfffffeff11117812 */ /* 0x000fc800078ec0ff */
[----:B------:R-:W-:-:S04]  /*ea70*/  @P1 LOP3.LUT R17, R17, 0x100, RZ, 0xfc, !PT ;  /* 0x0000010011111812 */ /* 0x000fc800078efcff */
[----:B------:R-:W-:-:S04]  /*ea80*/  LOP3.LUT R17, R17, 0xffffffbf, RZ, 0xc0, !PT ;  /* 0xffffffbf11117812 */ /* 0x000fc800078ec0ff */
[----:B--2---:R-:W-:-:S07]  /*ea90*/  @P0 LOP3.LUT R17, R17, 0x40, RZ, 0xfc, !PT ;  /* 0x0000004011110812 */ /* 0x004fce00078efcff */
.L_x_1306:
[----:B--2---:R-:W2:Y:S01]  /*eaa0*/  LDL R0, [R1+0x8] ;  /* 0x0000080001007983 */ /* 0x004ea20000100800 */
[----:B------:R-:W-:Y:S02]  /*eab0*/  ULDC UR7, c[0x0][0xc60] ;  /* 0x0003180000077ab9 */ /* 0x000fe40000000800 */
[----:B------:R-:W-:-:S11]  /*eac0*/  UISETP.NE.AND UP0, UPT, UR7, 0x1, UPT ;  /* 0x000000010700788c */ /* 0x000fd6000bf05270 */
[----:B------:R-:W-:Y:S01]  /*ead0*/  @UP0 ULDC UR4, c[0x0][0xc64] ;  /* 0x0003190000040ab9 */ /* 0x000fe20000000800 */
[----:B------:R-:W-:Y:S01]  /*eae0*/  @UP0 ULDC UR8, c[0x0][0xc68] ;  /* 0x00031a0000080ab9 */ /* 0x000fe20000000800 */
[C---:B--2---:R-:W-:Y:S02]  /*eaf0*/  R2UR UR38, R0.reuse ;  /* 0x00000000002672ca */ /* 0x044fe400000e0000 */
[----:B------:R-:W-:-:S11]  /*eb00*/  R2UR UR6, R0 ;  /* 0x00000000000672ca */ /* 0x000fd600000e0000 */
[----:B------:R-:W-:-:S04]  /*eb10*/  UIMAD.WIDE.U32 UR4, UR38, UR4, URZ ;  /* 0x00000004260472a5 */ /* 0x000fc8000f8e003f */
[----:B------:R-:W-:-:S03]  /*eb20*/  @UP0 USHF.R.U32.HI UR38, URZ, UR8, UR5 ;  /* 0x000000083f260299 */ /* 0x000fc60008011605 */
[----:B------:R-:W-:Y:S02]  /*eb30*/  ULDC UR4, c[0x0][0xc78] ;  /* 0x00031e0000047ab9 */ /* 0x000fe40000000800 */
[----:B------:R-:W-:Y:S02]  /*eb40*/  UISETP.GE.AND UP0, UPT, UR38, UR4, UPT ;  /* 0x000000042600728c */ /* 0x000fe4000bf06270 */
[----:B------:R-:W-:-:S04]  /*eb50*/  UIADD3 UR4, -UR38, URZ, URZ ;  /* 0x0000003f26047290 */ /* 0x000fc8000fffe13f */
[----:B------:R-:W-:Y:S01]  /*eb60*/  PLOP3.LUT P0, PT, PT, PT, UP0, 0x40, 0x0 ;  /* 0x000000000000781c */ /* 0x000fe20003f0e808 */
[----:B------:R-:W-:-:S12]  /*eb70*/  UIMAD UR7, UR7, UR4, UR6 ;  /* 0x00000004070772a4 */ /* 0x000fd8000f8e0206 */
[----:B-1----:R-:W-:Y:S05]  /*eb80*/  @P0 BRA `(.L_x_1236) ;  /* 0x0000000000200947 */ /* 0x002fea0003800000 */
        /* <DEDUP_REMOVED lines=8> */
.L_x_1236:
[----:B------:R-:W-:Y:S01]  /*ec10*/  ULDC UR8, c[0x0][0xc54] ;  /* 0x0003150000087ab9 */ /* 0x000fe20000000800 */
[----:B------:R-:W-:Y:S01]  /*ec20*/  UMOV UR6, UR7 ;  /* 0x0000000700067c82 */ /* 0x000fe20008000000 */
[----:B------:R-:W-:-:S11]  /*ec30*/  UISETP.NE.AND UP0, UPT, UR8, 0x1, UPT ;  /* 0x000000010800788c */ /* 0x000fd6000bf05270 */
[----:B------:R-:W-:Y:S02]  /*ec40*/  @UP0 ULDC.64 UR10, c[0x0][0xc58] ;  /* 0x00031600000a0ab9 */ /* 0x000fe40000000a00 */
[----:B------:R-:W-:-:S04]  /*ec50*/  UIMAD.WIDE.U32 UR4, UR7, UR10, URZ ;  /* 0x0000000a070472a5 */ /* 0x000fc8000f8e003f */
[----:B------:R-:W-:-:S04]  /*ec60*/  @UP0 USHF.R.U32.HI UR6, URZ, UR11, UR5 ;  /* 0x0000000b3f060299 */ /* 0x000fc80008011605 */
[----:B------:R-:W-:-:S12]  /*ec70*/  UIMAD UR4, UR6, UR8, URZ ;  /* 0x00000008060472a4 */ /* 0x000fd8000f8e023f */
.L_x_1237:
[----:B------:R-:W-:Y:S01]  /*ec80*/  ULDC UR5, c[0x0][0xc48] ;  /* 0x0003120000057ab9 */ /* 0x000fe20000000800 */
[----:B------:R-:W-:Y:S01]  /*ec90*/  ULDC.64 UR8, c[0x0][0xa28] ;  /* 0x00028a0000087ab9 */ /* 0x000fe20000000a00 */
[----:B------:R-:W-:Y:S01]  /*eca0*/  UISETP.NE.AND UP1, UPT, UR5, 0x1, UPT ;  /* 0x000000010500788c */ /* 0x000fe2000bf25270 */
[----:B------:R-:W-:Y:S01]  /*ecb0*/  IMAD.MOV.U32 R30, RZ, RZ, RZ ;  /* 0x000000ffff1e7224 */ /* 0x000fe200078e00ff */
[----:B------:R-:W-:Y:S02]  /*ecc0*/  UIADD3 UR4, UR7, -UR4, URZ ;  /* 0x8000000407047290 */ /* 0x000fe4000fffe03f */
[----:B------:R-:W-:Y:S01]  /*ecd0*/  UISETP.NE.U32.AND UP0, UPT, UR8, URZ, UPT ;  /* 0x0000003f0800728c */ /* 0x000fe2000bf05070 */
[----:B------:R-:W-:Y:S02]  /*ece0*/  ULDC UR5, c[0x0][0xc54] ;  /* 0x0003150000057ab9 */ /* 0x000fe40000000800 */
[----:B------:R-:W-:Y:S02]  /*ecf0*/  UIMAD UR38, UR38, UR5, UR4 ;  /* 0x00000005262672a4 */ /* 0x000fe4000f8e0204 */
[----:B------:R-:W-:-:S02]  /*ed00*/  UISETP.NE.AND.EX UP0, UPT, UR9, URZ, UPT, UP0 ;  /* 0x0000003f0900728c */ /* 0x000fc4000bf05300 */
[----:B------:R-:W-:Y:S01]  /*ed10*/  @UP1 ULDC UR4, c[0x0][0xc4c] ;  /* 0x0003130000041ab9 */ /* 0x000fe20000000800 */
[----:B------:R-:W-:Y:S01]  /*ed20*/  @UP1 ULDC UR7, c[0x0][0xc50] ;  /* 0x0003140000071ab9 */ /* 0x000fe20000000800 */
[----:B------:R-:W-:Y:S02]  /*ed30*/  UIMAD.WIDE.U32 UR4, UR38, UR4, URZ ;  /* 0x00000004260472a5 */ /* 0x000fe4000f8e003f */
[----:B------:R-:W-:Y:S01]  /*ed40*/  UMOV UR37, UR38 ;  /* 0x0000002600257c82 */ /* 0x000fe20008000000 */
[----:B------:R-:W-:Y:S01]  /*ed50*/  ULOP3.LUT UR6, UR6, 0x1ffffff, URZ, 0x3c, !UPT ;  /* 0x01ffffff06067892 */ /* 0x000fe2000f8e3c3f */
[----:B------:R-:W-:Y:S01]  /*ed60*/  PLOP3.LUT P0, PT, PT, PT, UP0, 0x80, 0x0 ;  /* 0x000000000000781c */ /* 0x000fe20003f0f008 */
[----:B------:R-:W-:-:S03]  /*ed70*/  @UP1 USHF.R.U32.HI UR37, URZ, UR7, UR5 ;  /* 0x000000073f251299 */ /* 0x000fc60008011605 */
[----:B------:R-:W-:Y:S02]  /*ed80*/  @UP0 ULDC.64 UR4, c[0x0][0xa28] ;  /* 0x00028a0000040ab9 */ /* 0x000fe40000000a00 */
[----:B------:R-:W-:-:S06]  /*ed90*/  @UP0 UIMAD.WIDE UR4, UR37, 0x4, UR4 ;  /* 0x00000004250408a5 */ /* 0x000fcc000f8e0204 */
[----:B------:R-:W-:Y:S01]  /*eda0*/  IMAD.U32 R3, RZ, RZ, UR5 ;  /* 0x00000005ff037e24 */ /* 0x000fe2000f8e00ff */
[----:B------:R-:W-:Y:S01]  /*edb0*/  ULDC UR5, c[0x0][0x448] ;  /* 0x0001120000057ab9 */ /* 0x000fe20000000800 */
[----:B------:R-:W-:Y:S01]  /*edc0*/  IMAD.U32 R2, RZ, RZ, UR4 ;  /* 0x00000004ff027e24 */ /* 0x000fe2000f8e00ff */
[----:B------:R-:W-:Y:S01]  /*edd0*/  ULDC UR4, c[0x0][0xc3c] ;  /* 0x00030f0000047ab9 */ /* 0x000fe20000000800 */
[----:B------:R-:W-:Y:S02]  /*ede0*/  UISETP.NE.AND UP2, UPT, UR5, 0x1, UPT ;  /* 0x000000010500788c */ /* 0x000fe4000bf45270 */
[----:B------:R-:W-:Y:S01]  /*edf0*/  UIADD3 UR6, UR6, UR4, URZ ;  /* 0x0000000406067290 */ /* 0x000fe2000fffe03f */
[----:B------:R0:W5:Y:S01]  /*ee00*/  @P0 LDG.E R30, desc[UR52][R2.64] ;  /* 0x00000034021e0981 */ /* 0x000162000c1e1900 */
[----:B------:R-:W-:Y:S02]  /*ee10*/  UP2UR UR50, UPR, URZ, 0x4 ;  /* 0x000000043f327883 */ /* 0x000fe40008000000 */
[----:B------:R-:W-:-:S04]  /*ee20*/  USHF.L.U32 UR43, UR6, 0x7, URZ ;  /* 0x00000007062b7899 */ /* 0x000fc8000800063f */
[----:B------:R-:W-:Y:S01]  /*ee30*/  UIADD3 UR6, UR43, 0x7f, URZ ;  /* 0x0000007f2b067890 */ /* 0x000fe2000fffe03f */
[----:B------:R-:W-:Y:S01]  /*ee40*/  @UP2 ULDC UR4, c[0x0][0x44c] ;  /* 0x0001130000042ab9 */ /* 0x000fe20000000800 */
[----:B------:R-:W-:Y:S02]  /*ee50*/  @UP2 ULDC UR7, c[0x0][0x450] ;  /* 0x0001140000072ab9 */ /* 0x000fe40000000800 */
[----:B------:R-:W-:-:S04]  /*ee60*/  UIMAD.WIDE.U32 UR4, UR6, UR4, URZ ;  /* 0x00000004060472a5 */ /* 0x000fc8000f8e003f */
[----:B------:R-:W-:-:S03]  /*ee70*/  @UP2 USHF.R.U32.HI UR6, URZ, UR7, UR5 ;  /* 0x000000073f062299 */ /* 0x000fc60008011605 */
[----:B------:R-:W-:Y:S01]  /*ee80*/  ULDC.64 UR4, c[0x0][0x9e0] ;  /* 0x0002780000047ab9 */ /* 0x000fe20000000a00 */
[----:B------:R-:W-:Y:S02]  /*ee90*/  UIADD3 UR6, UR47, UR6, URZ ;  /* 0x000000062f067290 */ /* 0x000fe4000fffe03f */
[----:B------:R-:W-:Y:S02]  /*eea0*/  UISETP.GE.AND UP0, UPT, UR5, 0x1, UPT ;  /* 0x000000010500788c */ /* 0x000fe4000bf06270 */
[----:B------:R-:W-:-:S04]  /*eeb0*/  UIADD3 UR4, UR6, UR4, URZ ;  /* 0x0000000406047290 */ /* 0x000fc8000fffe03f */
[----:B------:R-:W-:-:S13]  /*eec0*/  PLOP3.LUT P0, PT, PT, PT, UP0, 0x40, 0x0 ;  /* 0x000000000000781c */ /* 0x000fda0003f0e808 */
[----:B0-----:R-:W-:Y:S05]  /*eed0*/  @P0 BRA `(.L_x_1238) ;  /* 0x0000000000440947 */ /* 0x001fea0003800000 */
        /* <DEDUP_REMOVED lines=10> */
.L_x_1239:
[----:B------:R-:W-:-:S11]  /*ef80*/  UISETP.NE.AND UP1, UPT, UR5, 0x1, UPT ;  /* 0x000000010500788c */ /* 0x000fd6000bf25270 */
[----:B------:R-:W-:Y:S02]  /*ef90*/  @UP1 ULDC.64 UR10, c[0x0][0x9e8] ;  /* 0x00027a00000a1ab9 */ /* 0x000fe40000000a00 */
[----:B------:R-:W-:-:S04]  /*efa0*/  UIMAD.WIDE.U32 UR6, UR8, UR10, URZ ;  /* 0x0000000a080672a5 */ /* 0x000fc8000f8e003f */
[----:B------:R-:W-:-:S12]  /*efb0*/  @UP1 USHF.R.U32.HI UR8, URZ, UR11, UR7 ;  /* 0x0000000b3f081299 */ /* 0x000fd80008011607 */
.L_x_1240:
[----:B------:R-:W-:-:S04]  /*efc0*/  UIMAD UR8, UR8, UR5, UR5 ;  /* 0x00000005080872a4 */ /* 0x000fc8000f8e0205 */
[----:B------:R-:W-:-:S04]  /*efd0*/  UISETP.LT.AND UP1, UPT, UR4, UR8, UPT ;  /* 0x000000080400728c */ /* 0x000fc8000bf21270 */
[----:B------:R-:W-:-:S12]  /*efe0*/  USEL UR4, UR4, UR8, UP1 ;  /* 0x0000000804047287 */ /* 0x000fd80008800000 */
.L_x_1238:
[----:B------:R-:W-:Y:S01]  /*eff0*/  UISETP.NE.AND UP1, UPT, UR50, URZ, UPT ;  /* 0x0000003f3200728c */ /* 0x000fe2000bf25270 */
[----:B------:R-:W-:Y:S01]  /*f000*/  PLOP3.LUT P0, PT, PT, PT, UP0, 0x40, 0x0 ;  /* 0x000000000000781c */ /* 0x000fe20003f0e808 */
[----:B------:R-:W-:-:S04]  /*f010*/  UIADD3 UR4, UR4, 0x3f, URZ ;  /* 0x0000003f04047890 */ /* 0x000fc8000fffe03f */
[----:B------:R-:W-:-:S04]  /*f020*/  USHF.R.S32.HI UR8, URZ, 0x1f, UR4 ;  /* 0x0000001f3f087899 */ /* 0x000fc80008011404 */
[----:B------:R-:W-:Y:S01]  /*f030*/  ULEA.HI UR8, UR8, UR4, URZ, 0x6 ;  /* 0x0000000408087291 */ /* 0x000fe2000f8f303f */
[----:B------:R-:W-:Y:S01]  /*f040*/  @UP1 ULDC UR6, c[0x0][0x44c] ;  /* 0x0001130000061ab9 */ /* 0x000fe20000000800 */
[----:B------:R-:W-:Y:S01]  /*f050*/  @UP1 ULDC UR9, c[0x0][0x450] ;  /* 0x0001140000091ab9 */ /* 0x000fe20000000800 */
[----:B------:R-:W-:Y:S02]  /*f060*/  UIMAD.WIDE.U32 UR6, UR43, UR6, URZ ;  /* 0x000000062b0672a5 */ /* 0x000fe4000f8e003f */
[----:B------:R-:W-:Y:S01]  /*f070*/  UMOV UR4, UR43 ;  /* 0x0000002b00047c82 */ /* 0x000fe20008000000 */
[----:B------:R-:W-:Y:S02]  /*f080*/  USHF.R.S32.HI UR8, URZ, 0x6, UR8 ;  /* 0x000000063f087899 */ /* 0x000fe40008011408 */
[----:B------:R-:W-:Y:S02]  /*f090*/  @UP1 USHF.R.U32.HI UR4, URZ, UR9, UR7 ;  /* 0x000000093f041299 */ /* 0x000fe40008011607 */
[----:B------:R-:W-:-:S02]  /*f0a0*/  UISETP.LT.AND UP1, UPT, UR39, UR8, UPT ;  /* 0x000000082700728c */ /* 0x000fc4000bf21270 */
[----:B------:R-:W-:Y:S01]  /*f0b0*/  UIADD3 UR4, UR40, UR4, URZ ;  /* 0x0000000428047290 */ /* 0x000fe2000fffe03f */
[----:B------:R-:W-:Y:S01]  /*f0c0*/  ULDC UR6, c[0x0][0x9dc] ;  /* 0x0002770000067ab9 */ /* 0x000fe20000000800 */
[----:B------:R-:W-:Y:S02]  /*f0d0*/  USEL UR44, UR39, UR8, UP1 ;  /* 0x00000008272c7287 */ /* 0x000fe40008800000 */
[----:B------:R-:W-:Y:S01]  /*f0e0*/  UIADD3 UR8, UR4, -UR6, URZ ;  /* 0x8000000604087290 */ /* 0x000fe2000fffe03f */
[----:B------:R-:W-:Y:S11]  /*f0f0*/  @P0 BRA `(.L_x_1241) ;  /* 0x0000000000440947 */ /* 0x000ff60003800000 */
        /* <DEDUP_REMOVED lines=10> */
.L_x_1242:
[----:B------:R-:W-:-:S11]  /*f1a0*/  UISETP.NE.AND UP0, UPT, UR5, 0x1, UPT ;  /* 0x000000010500788c */ /* 0x000fd6000bf05270 */
[----:B------:R-:W-:Y:S02]  /*f1b0*/  @UP0 ULDC.64 UR10, c[0x0][0x9e8] ;  /* 0x00027a00000a0ab9 */ /* 0x000fe40000000a00 */
[----:B------:R-:W-:-:S04]  /*f1c0*/  UIMAD.WIDE.U32 UR6, UR4, UR10, URZ ;  /* 0x0000000a040672a5 */ /* 0x000fc8000f8e003f */
[----:B------:R-:W-:-:S12]  /*f1d0*/  @UP0 USHF.R.U32.HI UR4, URZ, UR11, UR7 ;  /* 0x0000000b3f040299 */ /* 0x000fd80008011607 */
.L_x_1243:
[----:B------:R-:W-:-:S04]  /*f1e0*/  UIMAD UR4, UR4, UR5, URZ ;  /* 0x00000005040472a4 */ /* 0x000fc8000f8e023f */
[----:B------:R-:W-:-:S04]  /*f1f0*/  UISETP.LT.AND UP0, UPT, UR8, UR4, UPT ;  /* 0x000000040800728c */ /* 0x000fc8000bf01270 */
[----:B------:R-:W-:-:S12]  /*f200*/  USEL UR8, UR8, UR4, !UP0 ;  /* 0x0000000408087287 */ /* 0x000fd8000c000000 */
.L_x_1241:
[----:B------:R-:W-:Y:S01]  /*f210*/  USHF.R.S32.HI UR4, URZ, 0x1f, UR8 ;  /* 0x0000001f3f047899 */ /* 0x000fe20008011408 */
[----:B------:R-:W-:Y:S03]  /*f220*/  BSSY B7, `(.L_x_1244) ;  /* 0x00003a2000077945 */ /* 0x000fe60003800000 */
[----:B------:R-:W-:-:S04]  /*f230*/  ULEA.HI UR4, UR4, UR8, URZ, 0x6 ;  /* 0x0000000804047291 */ /* 0x000fc8000f8f303f */
[----:B------:R-:W-:-:S04]  /*f240*/  USHF.R.S32.HI UR4, URZ, 0x6, UR4 ;  /* 0x000000063f047899 */ /* 0x000fc80008011404 */
[----:B------:R-:W-:-:S04]  /*f250*/  UISETP.LT.AND UP0, UPT, URZ, UR4, UPT ;  /* 0x000000043f00728c */ /* 0x000fc8000bf01270 */
[----:B------:R-:W-:-:S04]  /*f260*/  USEL UR45, URZ, UR4, !UP0 ;  /* 0x000000043f2d7287 */ /* 0x000fc8000c000000 */
[----:B------:R-:W-:-:S06]  /*f270*/  UISETP.GT.AND UP0, UPT, UR44, UR45, UPT ;  /* 0x0000002d2c00728c */ /* 0x000fcc000bf04270 */
[----:B------:R-:W-:-:S13]  /*f280*/  PLOP3.LUT P0, PT, PT, PT, UP0, 0x80, 0x0 ;  /* 0x000000000000781c */ /* 0x000fda0003f0f008 */
[----:B------:R-:W-:Y:S05]  /*f290*/  @P0 BRA `(.L_x_1245) ;  /* 0x0000000000480947 */ /* 0x000fea0003800000 */
[----:B------:R-:W0:Y:S02]  /*f2a0*/  S2R R0, SR_TID.X ;  /* 0x0000000000007919 */ /* 0x000e240000002100 */
[----:B0-----:R-:W-:-:S04]  /*f2b0*/  LOP3.LUT R0, R0, 0x7f, RZ, 0xc0, !PT ;  /* 0x0000007f00007812 */ /* 0x001fc800078ec0ff */
[----:B------:R-:W-:-:S13]  /*f2c0*/  ISETP.NE.AND P0, PT, R0, RZ, PT ;  /* 0x000000ff0000720c */ /* 0x000fda0003f05270 */
[----:B------:R-:W-:Y:S05]  /*f2d0*/  @P0 BRA `(.L_x_1246) ;  /* 0x0000003800580947 */ /* 0x000fea0003800000 */
[----:B------:R-:W0:Y:S01]  /*f2e0*/  S2R R7, SR_LANEID ;  /* 0x0000000000077919 */ /* 0x000e220000000000 */
[----:B------:R-:W-:Y:S01]  /*f2f0*/  VOTEU.ANY UR4, UPT, PT ;  /* 0x0000000000047886 */ /* 0x000fe200038e0100 */
[----:B------:R-:W1:Y:S01]  /*f300*/  LDC.64 R2, c[0x0][0xc80] ;  /* 0x00032000ff027b82 */ /* 0x000e620000000a00 */
[----:B------:R-:W0:Y:S08]  /*f310*/  FLO.U32 R0, UR4 ;  /* 0x0000000400007d00 */ /* 0x000e3000080e0000 */
[----:B------:R-:W1:Y:S01]  /*f320*/  POPC R5, UR4 ;  /* 0x0000000400057d09 */ /* 0x000e620008000000 */
[----:B0-----:R-:W-:-:S13]  /*f330*/  ISETP.EQ.U32.AND P1, PT, R0, R7, PT ;  /* 0x000000070000720c */ /* 0x001fda0003f22070 */
[----:B-1----:R-:W2:Y:S01]  /*f340*/  @P1 ATOMG.E.ADD.STRONG.GPU PT, R3, desc[UR52][R2.64], R5 ;  /* 0x00000005020319a8 */ /* 0x002ea200081ee1f4 */
[----:B------:R-:W0:Y:S02]  /*f350*/  S2R R4, SR_LTMASK ;  /* 0x0000000000047919 */ /* 0x000e240000003900 */
[----:B0-----:R-:W-:-:S04]  /*f360*/  LOP3.LUT R4, R4, UR4, RZ, 0xc0, !PT ;  /* 0x0000000404047c12 */ /* 0x001fc8000f8ec0ff */
[----:B------:R-:W0:Y:S01]  /*f370*/  POPC R7, R4 ;  /* 0x0000000400077309 */ /* 0x000e220000000000 */
[----:B--2---:R-:W0:Y:S02]  /*f380*/  SHFL.IDX PT, R0, R3, R0, 0x1f ;  /* 0x00001f0003007589 */ /* 0x004e2400000e0000 */
[----:B0-----:R-:W-:-:S05]  /*f390*/  IADD3 R0, R0, UR46, R7 ;  /* 0x0000002e00007c10 */ /* 0x001fca000fffe007 */
[----:B------:R0:W-:Y:S01]  /*f3a0*/  STL [R1+0x8], R0 ;  /* 0x0000080001007387 */ /* 0x0001e20000100800 */
[----:B------:R-:W-:Y:S05]  /*f3b0*/  BRA `(.L_x_1246) ;  /* 0x0000003800207947 */ /* 0x000fea0003800000 */
.L_x_1245:
        /* <DEDUP_REMOVED lines=19> */
[----:B0----5:R-:W-:Y:S05]  /*f4f0*/  CALL.ABS.NOINC R2 ;  /* 0x0000000002007343 */ /* 0x021fea0003c00000 */
.L_x_1248:
[----:B------:R-:W-:Y:S05]  /*f500*/  BSYNC B6 ;  /* 0x0000000000067941 */ /* 0x000fea0003800000 */
.L_x_1247:
        /* <DEDUP_REMOVED lines=22> */
.L_x_1250:
[----:B------:R-:W-:Y:S05]  /*f670*/  BSYNC B6 ;  /* 0x0000000000067941 */ /* 0x000fea0003800000 */
.L_x_1249:
        /* <DEDUP_REMOVED lines=20> */
.L_x_1252:
[----:B------:R-:W-:Y:S05]  /*f7c0*/  BSYNC B6 ;  /* 0x0000000000067941 */ /* 0x000fea0003800000 */
.L_x_1251:
        /* <DEDUP_REMOVED lines=19> */
.L_x_1254:
[----:B------:R-:W-:Y:S05]  /*f900*/  BSYNC B6 ;  /* 0x0000000000067941 */ /* 0x000fea0003800000 */
.L_x_1253:
[----:B------:R-:W-:Y:S01]  /*f910*/  ULDC.64 UR4, c[0x0][0x9f8] ;  /* 0x00027e0000047ab9 */ /* 0x000fe20000000a00 */
[----:B------:R-:W-:Y:S01]  /*f920*/  IMAD.U32 R26, RZ, RZ, UR37 ;  /* 0x00000025ff1a7e24 */ /* 0x000fe2000f8e00ff */
[----:B------:R-:W-:Y:S01]  /*f930*/  UISETP.NE.U32.AND UP0, UPT, UR4, URZ, UPT ;  /* 0x0000003f0400728c */ /* 0x000fe2000bf05070 */
[----:B------:R-:W0:Y:S03]  /*f940*/  LDC R32, c[0x0][0x430] ;  /* 0x00010c00ff207b82 */ /* 0x000e260000000800 */
[----:B------:R-:W-:-:S06]  /*f950*/  UISETP.NE.AND.EX UP0, UPT, UR5, URZ, UPT, UP0 ;  /* 0x0000003f0500728c */ /* 0x000fcc000bf05300 */
[----:B------:R-:W-:-:S05]  /*f960*/  PLOP3.LUT P0, PT, PT, PT, UP0, 0x80, 0x0 ;  /* 0x000000000000781c */ /* 0x000fca0003f0f008 */
[----:B------:R-:W-:Y:S02]  /*f970*/  @UP0 ULDC.64 UR4, c[0x0][0x9f8] ;  /* 0x00027e0000040ab9 */ /* 0x000fe40000000a00 */
[----:B------:R-:W-:-:S06]  /*f980*/  @UP0 UIMAD.WIDE UR4, UR37, 0x4, UR4 ;  /* 0x00000004250408a5 */ /* 0x000fcc000f8e0204 */
[----:B------:R-:W-:Y:S01]  /*f990*/  IMAD.U32 R2, RZ, RZ, UR4 ;  /* 0x00000004ff027e24 */ /* 0x000fe2000f8e00ff */
[----:B------:R-:W-:Y:S01]  /*f9a0*/  ULDC UR4, c[0x0][0xc48] ;  /* 0x0003120000047ab9 */ /* 0x000fe20000000800 */
[----:B------:R-:W-:-:S05]  /*f9b0*/  IMAD.U32 R3, RZ, RZ, UR5 ;  /* 0x00000005ff037e24 */ /* 0x000fca000f8e00ff */
[----:B------:R1:W5:Y:S01]  /*f9c0*/  @P0 LDG.E R26, desc[UR52][R2.64] ;  /* 0x00000034021a0981 */ /* 0x000362000c1e1900 */
[----:B------:R-:W-:Y:S01]  /*f9d0*/  IMAD.U32 R8, RZ, RZ, UR44 ;  /* 0x0000002cff087e24 */ /* 0x000fe2000f8e00ff */
[----:B------:R-:W-:Y:S01]  /*f9e0*/  UMOV UR5, 0xffffffff ;  /* 0xffffffff00057882 */ /* 0x000fe20000000000 */
[----:B------:R-:W-:-:S03]  /*f9f0*/  IMAD.U32 R18, RZ, RZ, UR4 ;  /* 0x00000004ff127e24 */ /* 0x000fc6000f8e00ff */
[----:B------:R-:W-:Y:S01]  /*fa00*/  LEA R8, R8, 0xffffffc0, 0x6 ;  /* 0xffffffc008087811 */ /* 0x000fe200078e30ff */
[----:B------:R-:W-:Y:S06]  /*fa10*/  BRA.DIV UR5, `(.L_x_1255) ;  /* 0x0000003a05cc7947 */ /* 0x000fec000b800000 */
.L_x_1326:
[----:B------:R-:W2:Y:S01]  /*fa20*/  S2R R0, SR_TID.X ;  /* 0x0000000000007919 */ /* 0x000ea20000002100 */
[----:B0-----:R-:W-:Y:S02]  /*fa30*/  ISETP.NE.AND P1, PT, R32, 0x1, PT ;  /* 0x000000012000780c */ /* 0x001fe40003f25270 */
[----:B-----5:R-:W-:Y:S01]  /*fa40*/  SHF.R.S32.HI R29, RZ, 0x1f, R26 ;  /* 0x0000001fff1d7819 */ /* 0x020fe2000001141a */
[----:B-1----:R-:W0:Y:S01]  /*fa50*/  S2R R2, SR_TID.X ;  /* 0x0000000000027919 */ /* 0x002e220000002100 */
[----:B------:R-:W-:-:S09]  /*fa60*/  LOP3.LUT R17, R17, 0xffffffef, RZ, 0xc0, !PT ;  /* 0xffffffef11117812 */ /* 0x000fd200078ec0ff */
[----:B------:R-:W1:Y:S01]  /*fa70*/  @P1 LDC R5, c[0x0][0x438] ;  /* 0x00010e00ff051b82 */ /* 0x000e620000000800 */
[----:B------:R-:W-:Y:S02]  /*fa80*/  @P1 LOP3.LUT R17, R17, 0x10, RZ, 0xfc, !PT ;  /* 0x0000001011111812 */ /* 0x000fe400078efcff */
[----:B--2---:R-:W-:Y:S01]  /*fa90*/  LOP3.LUT R0, R0, 0x7f, RZ, 0xc0, !PT ;  /* 0x0000007f00007812 */ /* 0x004fe200078ec0ff */
[----:B0-----:R-:W-:-:S03]  /*faa0*/  IMAD.SHL.U32 R10, R2, 0x10, RZ ;  /* 0x00000010020a7824 */ /* 0x001fc600078e00ff */
[----:B------:R-:W-:-:S04]  /*fab0*/  SHF.R.U32.HI R0, RZ, 0x3, R0 ;  /* 0x00000003ff007819 */ /* 0x000fc80000011600 */
[----:B------:R-:W-:Y:S02]  /*fac0*/  LOP3.LUT R10, R0, 0x70, R10, 0xf8, !PT ;  /* 0x00000070000a7812 */ /* 0x000fe400078ef80a */
[----:B------:R-:W0:Y:S03]  /*fad0*/  @P1 LDC R0, c[0x0][0x434] ;  /* 0x00010d00ff001b82 */ /* 0x000e260000000800 */
[----:B------:R-:W-:-:S05]  /*fae0*/  IMAD.IADD R9, R10, 0x1, R8 ;  /* 0x000000010a097824 */ /* 0x000fca00078e0208 */
[C---:B------:R-:W-:Y:S01]  /*faf0*/  ISETP.GE.AND P0, PT, R9.reuse, UR42, PT ;  /* 0x0000002a09007c0c */ /* 0x040fe2000bf06270 */
[----:B------:R-:W-:-:S03]  /*fb00*/  IMAD.IADD R9, R9, 0x1, R30 ;  /* 0x0000000109097824 */ /* 0x000fc600078e021e */
[----:B------:R-:W-:Y:S01]  /*fb10*/  ISETP.GT.U32.OR P0, PT, R10, 0x3f, P0 ;  /* 0x0000003f0a00780c */ /* 0x000fe20000704470 */
[----:B------:R-:W-:Y:S02]  /*fb20*/  IMAD.MOV.U32 R11, RZ, RZ, R9 ;  /* 0x000000ffff0b7224 */ /* 0x000fe400078e0009 */
[----:B0-----:R-:W-:-:S10]  /*fb30*/  @P1 IMAD.HI.U32 R0, R9, R0, RZ ;  /* 0x0000000009001227 */ /* 0x001fd400078e00ff */
[----:B------:R-:W0:Y:S01]  /*fb40*/  @!P0 LDC.64 R2, c[0x0][0x428] ;  /* 0x00010a00ff028b82 */ /* 0x000e220000000a00 */
[----:B-1----:R-:W-:-:S07]  /*fb50*/  @P1 SHF.R.U32.HI R11, RZ, R5, R0 ;  /* 0x00000005ff0b1219 */ /* 0x002fce0000011600 */
[----:B------:R-:W1:Y:S01]  /*fb60*/  @!P0 LDC.64 R4, c[0x0][0x418] ;  /* 0x00010600ff048b82 */ /* 0x000e620000000a00 */
[--C-:B------:R-:W-:Y:S01]  /*fb70*/  @!P0 SHF.R.S32.HI R7, RZ, 0x1f, R11.reuse ;  /* 0x0000001fff078819 */ /* 0x100fe2000001140b */
[----:B------:R-:W-:Y:S02]  /*fb80*/  @!P0 IMAD.MOV.U32 R6, RZ, RZ, R11 ;  /* 0x000000ffff068224 */ /* 0x000fe400078e000b */
[----:B------:R-:W-:Y:S02]  /*fb90*/  IMAD.U32 R12, RZ, RZ, UR49 ;  /* 0x00000031ff0c7e24 */ /* 0x000fe4000f8e00ff */
[----:B0-----:R-:W-:-:S04]  /*fba0*/  @!P0 IMAD R0, R29, R2, RZ ;  /* 0x000000021d008224 */ /* 0x001fc800078e02ff */
[C---:B------:R-:W-:Y:S02]  /*fbb0*/  @!P0 IMAD R13, R26.reuse, R3, R0 ;  /* 0x000000031a0d8224 */ /* 0x040fe400078e0200 */
[----:B------:R-:W-:-:S04]  /*fbc0*/  @!P0 IMAD.WIDE.U32 R2, R26, R2, R6 ;  /* 0x000000021a028225 */ /* 0x000fc800078e0006 */
[----:B------:R-:W-:Y:S01]  /*fbd0*/  @!P0 IMAD.IADD R0, R3, 0x1, R13 ;  /* 0x0000000103008824 */ /* 0x000fe200078e020d */
[----:B-1----:R-:W-:Y:S02]  /*fbe0*/  @!P0 LEA R6, P1, R2, R4, 0x2 ;  /* 0x0000000402068211 */ /* 0x002fe400078210ff */
[----:B------:R-:W-:Y:S02]  /*fbf0*/  ISETP.NE.AND P2, PT, R12, 0x3, PT ;  /* 0x000000030c00780c */ /* 0x000fe40003f45270 */
[----:B------:R-:W-:Y:S01]  /*fc00*/  @!P0 LEA.HI.X R7, R2, R5, R0, 0x2, P1 ;  /* 0x0000000502078211 */ /* 0x000fe200008f1400 */
[----:B------:R-:W-:Y:S01]  /*fc10*/  IMAD.MOV.U32 R5, RZ, RZ, RZ ;  /* 0x000000ffff057224 */ /* 0x000fe200078e00ff */
[----:B------:R-:W-:-:S05]  /*fc20*/  LOP3.LUT R17, R17, 0xfffffff7, RZ, 0xc0, !PT ;  /* 0xfffffff711117812 */ /* 0x000fca00078ec0ff */
[----:B------:R0:W5:Y:S01]  /*fc30*/  @!P0 LDG.E R5, desc[UR52][R6.64] ;  /* 0x0000003406058981 */ /* 0x000162000c1e1900 */
[----:B------:R-:W-:Y:S01]  /*fc40*/  ISETP.GT.U32.AND P0, PT, R10, 0x3f, PT ;  /* 0x0000003f0a00780c */ /* 0x000fe20003f04070 */
[----:B------:R-:W-:Y:S02]  /*fc50*/  IMAD R3, RZ, RZ, -UR37 ;  /* 0x80000025ff037e24 */ /* 0x000fe4000f8e02ff */
[----:B------:R-:W-:Y:S01]  /*fc60*/  @P2 LOP3.LUT R17, R17, 0x8, RZ, 0xfc, !PT ;  /* 0x0000000811112812 */ /* 0x000fe200078efcff */
[----:B------:R-:W-:Y:S02]  /*fc70*/  IMAD.MOV R0, RZ, RZ, -R11 ;  /* 0x000000ffff007224 */ /* 0x000fe400078e0a0b */
[----:B------:R-:W-:Y:S01]  /*fc80*/  IMAD R18, R18, R3, UR38 ;  /* 0x0000002612127e24 */ /* 0x000fe2000f8e0203 */
[----:B------:R-:W-:Y:S01]  /*fc90*/  LOP3.LUT R17, R17, 0xfffffffb, RZ, 0xc0, !PT ;  /* 0xfffffffb11117812 */ /* 0x000fe200078ec0ff */
[----:B0-----:R-:W-:-:S03]  /*fca0*/  IMAD R6, R32, R0, R9 ;  /* 0x0000000020067224 */ /* 0x001fc600078e0209 */
[----:B------:R-:W-:Y:S02]  /*fcb0*/  SHF.R.S32.HI R27, RZ, 0x1f, R18 ;  /* 0x0000001fff1b7819 */ /* 0x000fe40000011412 */
[----:B------:R-:W-:Y:S01]  /*fcc0*/  @P0 LOP3.LUT R17, R17, 0x4, RZ, 0xfc, !PT ;  /* 0x0000000411110812 */ /* 0x000fe200078efcff */
[----:B------:R-:W-:Y:S06]  /*fcd0*/  @!P2 BRA `(.L_x_1256) ;  /* 0x000000000004a947 */ /* 0x000fec0003800000 */
[----:B------:R-:W-:Y:S01]  /*fce0*/  BPT.TRAP 0x1 ;  /* 0x000000040000795c */ /* 0x000fe20000300000 */
.L_x_1256:
[----:B------:R-:W-:Y:S01]  /*fcf0*/  IMAD R0, R19, 0x8, R16 ;  /* 0x0000000813007824 */ /* 0x000fe200078e0210 */
[----:B------:R-:W-:Y:S01]  /*fd00*/  SHF.L.U32 R21, R25, 0x1f, RZ ;  /* 0x0000001f19157819 */ /* 0x000fe200000006ff */
[----:B------:R-:W-:Y:S01]  /*fd10*/  BSSY B0, `(.L_x_1257) ;  /* 0x0000004000007945 */ /* 0x000fe20003800000 */
[----:B------:R-:W-:Y:S02]  /*fd20*/  SHF.R.S32.HI R10, RZ, 0x1f, R6 ;  /* 0x0000001fff0a7819 */ /* 0x000fe40000011406 */
[----:B------:R-:W0:Y:S02]  /*fd30*/  SYNCS.PHASECHK.TRANS64.TRYWAIT P0, [R0+URZ+0x28480], R21 ;  /* 0x02848015000075a7 */ /* 0x000e24000800017f */
[----:B0-----:R-:W-:Y:S05]  /*fd40*/  @!P0 BRA `(.L_x_1258) ;  /* 0x00000038002c8947 */ /* 0x001fea0003800000 */
.L_x_1327:
[----:B------:R-:W-:Y:S05]  /*fd50*/  BSYNC B0 ;  /* 0x0000000000007941 */ /* 0x000fea0003800000 */
.L_x_1257:
[----:B------:R-:W1:Y:S01]  /*fd60*/  S2R R9, SR_TID.X ;  /* 0x0000000000097919 */ /* 0x000e620000002100 */
[----:B------:R-:W-:Y:S01]  /*fd70*/  ULDC.64 UR4, c[0x0][0x328] ;  /* 0x0000ca0000047ab9 */ /* 0x000fe20000000a00 */
[----:B-----5:R-:W-:Y:S01]  /*fd80*/  SHF.R.S32.HI R20, RZ, 0x1f, R5 ;  /* 0x0000001fff147819 */ /* 0x020fe20000011405 */
[----:B------:R-:W-:Y:S01]  /*fd90*/  IMAD R3, R10, UR4, RZ ;  /* 0x000000040a037c24 */ /* 0x000fe2000f8e02ff */
[----:B------:R-:W-:Y:S01]  /*fda0*/  ULDC.64 UR6, c[0x0][0x318] ;  /* 0x0000c60000067ab9 */ /* 0x000fe20000000a00 */
[----:B------:R-:W-:Y:S02]  /*fdb0*/  LOP3.LUT P2, RZ, R17, 0x80, RZ, 0xc0, !PT ;  /* 0x0000008011ff7812 */ /* 0x000fe4000784c0ff */
[C---:B------:R-:W-:Y:S02]  /*fdc0*/  IMAD R7, R6.reuse, UR5, R3 ;  /* 0x0000000506077c24 */ /* 0x040fe4000f8e0203 */
[----:B------:R-:W-:Y:S01]  /*fdd0*/  IMAD.WIDE.U32 R2, R6, UR4, RZ ;  /* 0x0000000406027c25 */ /* 0x000fe2000f8e00ff */
[----:B------:R-:W-:-:S03]  /*fde0*/  ULDC.64 UR4, c[0x0][0x338] ;  /* 0x0000ce0000047ab9 */ /* 0x000fc60000000a00 */
[----:B------:R-:W-:Y:S02]  /*fdf0*/  IMAD.IADD R3, R3, 0x1, R7 ;  /* 0x0000000103037824 */ /* 0x000fe400078e0207 */
[----:B------:R-:W-:Y:S02]  /*fe00*/  IMAD R4, R20, UR4, RZ ;  /* 0x0000000414047c24 */ /* 0x000fe4000f8e02ff */
[----:B------:R-:W-:-:S04]  /*fe10*/  IMAD.WIDE.U32 R2, R5, UR4, R2 ;  /* 0x0000000405027c25 */ /* 0x000fc8000f8e0002 */
[----:B------:R-:W-:Y:S01]  /*fe20*/  IMAD R7, R5, UR5, R4 ;  /* 0x0000000505077c24 */ /* 0x000fe2000f8e0204 */
[----:B------:R-:W-:Y:S01]  /*fe30*/  ULDC.64 UR4, c[0x0][0x330] ;  /* 0x0000cc0000047ab9 */ /* 0x000fe20000000a00 */
[----:B------:R-:W-:Y:S02]  /*fe40*/  IMAD R4, R19, 0x4000, R36 ;  /* 0x0000400013047824 */ /* 0x000fe400078e0224 */
[----:B------:R-:W-:Y:S02]  /*fe50*/  IMAD.IADD R3, R3, 0x1, R7 ;  /* 0x0000000103037824 */ /* 0x000fe400078e0207 */
[----:B------:R-:W-:Y:S02]  /*fe60*/  IMAD R7, R27, UR4, RZ ;  /* 0x000000041b077c24 */ /* 0x000fe4000f8e02ff */
[----:B------:R-:W-:Y:S01]  /*fe70*/  IMAD.WIDE.U32 R2, R18, UR4, R2 ;  /* 0x0000000412027c25 */ /* 0x000fe2000f8e0002 */
[----:B------:R-:W-:Y:S01]  /*fe80*/  UMOV UR4, 0xffffffff ;  /* 0xffffffff00047882 */ /* 0x000fe20000000000 */
[----:B-1----:R-:W-:-:S04]  /*fe90*/  LOP3.LUT R9, R9, 0x7f, RZ, 0xc0, !PT ;  /* 0x0000007f09097812 */ /* 0x002fc800078ec0ff */
[----:B------:R-:W-:Y:S01]  /*fea0*/  SHF.R.U32.HI R11, RZ, 0x3, R9 ;  /* 0x00000003ff0b7819 */ /* 0x000fe20000011609 */
[----:B------:R-:W-:Y:S01]  /*feb0*/  IMAD R9, R18, UR5, R7 ;  /* 0x0000000512097c24 */ /* 0x000fe2000f8e0207 */
[----:B------:R-:W-:Y:S02]  /*fec0*/  IADD3 R7, P0, R2, UR6, RZ ;  /* 0x0000000602077c10 */ /* 0x000fe4000ff1e0ff */
[----:B------:R-:W-:Y:S02]  /*fed0*/  IADD3 R8, -R11, UR42, -R8 ;  /* 0x0000002a0b087c10 */ /* 0x000fe4000fffe908 */
[----:B------:R-:W-:Y:S02]  /*fee0*/  IADD3.X R9, R3, UR7, R9, P0, !PT ;  /* 0x0000000703097c10 */ /* 0x000fe400087fe409 */
[----:B------:R-:W-:Y:S01]  /*fef0*/  ISETP.GE.AND P4, PT, R8, 0x1, PT ;  /* 0x000000010800780c */ /* 0x000fe20003f86270 */
[----:B------:R-:W-:-:S12]  /*ff00*/  BRA.DIV UR4, `(.L_x_1259) ;  /* 0x0000003604d07947 */ /* 0x000fd8000b800000 */
[----:B------:R-:W1:Y:S01]  /*ff10*/  SHFL.IDX PT, R14, R7, RZ, 0x181f ;  /* 0x00181fff070e7589 */ /* 0x000e6200000e0000 */
[----:B------:R-:W-:Y:S01]  /*ff20*/  LOP3.LUT P6, RZ, R17, 0x100, RZ, 0xc0, !PT ;  /* 0x0000010011ff7812 */ /* 0x000fe200078cc0ff */
[----:B------:R-:W-:Y:S01]  /*ff30*/  IMAD.IADD R4, R16, 0x1, R4 ;  /* 0x0000000110047824 */ /* 0x000fe200078e0204 */
[C---:B------:R-:W-:Y:S01]  /*ff40*/  ISETP.GE.AND P3, PT, R8.reuse, 0x11, PT ;  /* 0x000000110800780c */ /* 0x040fe20003f66270 */
[----:B------:R-:W2:Y:S01]  /*ff50*/  SHFL.IDX PT, R3, R9, RZ, 0x181f ;  /* 0x00181fff09037589 */ /* 0x000ea200000e0000 */
[C---:B------:R-:W-:Y:S02]  /*ff60*/  ISETP.GE.AND P1, PT, R8.reuse, 0x21, PT ;  /* 0x000000210800780c */ /* 0x040fe40003f26270 */
[----:B------:R-:W-:Y:S02]  /*ff70*/  ISETP.GE.AND P5, PT, R8, 0x31, PT ;  /* 0x000000310800780c */ /* 0x000fe40003fa6270 */
[----:B-1----:R-:W-:Y:S02]  /*ff80*/  IADD3 R2, P0, R28, R14, RZ ;  /* 0x0000000e1c027210 */ /* 0x002fe40007f1e0ff */
[----:B------:R-:W1:Y:S03]  /*ff90*/  SHFL.IDX PT, R14, R7, 0x1, 0x181f ;  /* 0x00381f00070e7f89 */ /* 0x000e6600000e0000 */
[----:B--2---:R-:W-:Y:S01]  /*ffa0*/  IMAD.X R3, RZ, RZ, R3, P0 ;  /* 0x000000ffff037224 */ /* 0x004fe200000e0603 */
[----:B------:R-:W-:-:S13]  /*ffb0*/  ISETP.LT.OR P0, PT, R8, 0x1, P6 ;  /* 0x000000010800780c */ /* 0x000fda0003701670 */
[----:B------:R-:W-:Y:S01]  /*ffc0*/  LDGSTS.E.BYPASS.LTC128B.128 [R4+0x10000], desc[UR52][R2.64], !P0 ;  /* 0x1000000002047fae */ /* 0x000fe2000c101d74 */
[----:B------:R-:W-:-:S13]  /*ffd0*/  ISETP.LT.OR P0, PT, R8, 0x1, P2 ;  /* 0x000000010800780c */ /* 0x000fda0001701670 */
[----:B------:R2:W-:Y:S04]  /*ffe0*/  LDGSTS.E.BYPASS.LTC128B.128 [R4+0x12000], desc[UR52][R2.64+0x80], !P0 ;  /* 0x1200008002047fae */ /* 0x0005e8000c101d74 */
[----:B--2---:R-:W2:Y:S01]  /*fff0*/  SHFL.IDX PT, R3, R9, 0x1, 0x181f ;  /* 0x00381f0009037f89 */ /* 0x004ea200000e0000 */
[----:B-1----:R-:W-:-:S03]  /*10000*/  IADD3 R2, P0, R28, R14, RZ ;  /* 0x0000000e1c027210 */ /* 0x002fc60007f1e0ff */
[----:B------:R-:W1:Y:S02]  /*10010*/  SHFL.IDX PT, R14, R7, 0x2, 0x181f ;  /* 0x00581f00070e7f89 */ /* 0x000e6400000e0000 */
[----:B--2---:R-:W-:Y:S01]  /*10020*/  IMAD.X R3, RZ, RZ, R3, P0 ;  /* 0x000000ffff037224 */ /* 0x004fe200000e0603 */
[----:B------:R-:W-:-:S13]  /*10030*/  ISETP.LT.OR P0, PT, R8, 0x11, P6 ;  /* 0x000000110800780c */ /* 0x000fda0003701670 */
[----:B------:R-:W-:Y:S01]  /*10040*/  LDGSTS.E.BYPASS.LTC128B.128 [R4+0x10800], desc[UR52][R2.64], !P0 ;  /* 0x1080000002047fae */ /* 0x000fe2000c101d74 */
[----:B------:R-:W-:-:S13]  /*10050*/  ISETP.LT.OR P0, PT, R8, 0x11, P2 ;  /* 0x000000110800780c */ /* 0x000fda0001701670 */
[----:B------:R2:W-:Y:S04]  /*10060*/  LDGSTS.E.BYPASS.LTC128B.128 [R4+0x12800], desc[UR52][R2.64+0x80], !P0 ;  /* 0x1280008002047fae */ /* 0x0005e8000c101d74 */
[----:B--2---:R-:W2:Y:S01]  /*10070*/  SHFL.IDX PT, R3, R9, 0x2, 0x181f ;  /* 0x00581f0009037f89 */ /* 0x004ea200000e0000 */
[----:B-1----:R-:W-:-:S03]  /*10080*/  IADD3 R2, P0, R28, R14, RZ ;  /* 0x0000000e1c027210 */ /* 0x002fc60007f1e0ff */
[----:B------:R-:W1:Y:S04]  /*10090*/  SHFL.IDX PT, R9, R9, 0x3, 0x181f ;  /* 0x00781f0009097f89 */ /* 0x000e6800000e0000 */
[----:B------:R3:W4:Y:S01]  /*100a0*/  SHFL.IDX PT, R14, R7, 0x3, 0x181f ;  /* 0x00781f00070e7f89 */ /* 0x00072200000e0000 */
[----:B--2---:R-:W-:Y:S01]  /*100b0*/  IMAD.X R3, RZ, RZ, R3, P0 ;  /* 0x000000ffff037224 */ /* 0x004fe200000e0603 */
[----:B------:R-:W-:-:S13]  /*100c0*/  ISETP.LT.OR P0, PT, R8, 0x21, P6 ;  /* 0x000000210800780c */ /* 0x000fda0003701670 */
[----:B------:R3:W-:Y:S01]  /*100d0*/  LDGSTS.E.BYPASS.LTC128B.128 [R4+0x11000], desc[UR52][R2.64], !P0 ;  /* 0x1100000002047fae */ /* 0x0007e2000c101d74 */
[----:B------:R-:W-:-:S13]  /*100e0*/  ISETP.LT.OR P0, PT, R8, 0x21, P2 ;  /* 0x000000210800780c */ /* 0x000fda0001701670 */
[----:B-1--4-:R3:W-:Y:S02]  /*100f0*/  LDGSTS.E.BYPASS.LTC128B.128 [R4+0x13000], desc[UR52][R2.64+0x80], !P0 ;  /* 0x1300008002047fae */ /* 0x0127e4000c101d74 */
.L_x_1337:
[----:B0--3--:R-:W-:Y:S02]  /*10100*/  IADD3 R2, P0, R28, R14, RZ ;  /* 0x0000000e1c027210 */ /* 0x009fe40007f1e0ff */
[----:B------:R-:W-:-:S03]  /*10110*/  LOP3.LUT P6, RZ, R17, 0x100, RZ, 0xc0, !PT ;  /* 0x0000010011ff7812 */ /* 0x000fc600078cc0ff */
[----:B------:R-:W-:Y:S01]  /*10120*/  IMAD.X R3, RZ, RZ, R9, P0 ;  /* 0x000000ffff037224 */ /* 0x000fe200000e0609 */
[----:B------:R-:W-:-:S13]  /*10130*/  ISETP.LT.OR P0, PT, R8, 0x31, P6 ;  /* 0x000000310800780c */ /* 0x000fda0003701670 */
[----:B------:R-:W-:Y:S01]  /*10140*/  @!PT LDS RZ, [RZ] ;  /* 0x00000000fffff984 */ /* 0x000fe20000000800 */
[----:B------:R-:W-:Y:S01]  /*10150*/  @!PT LDS RZ, [RZ] ;  /* 0x00000000fffff984 */ /* 0x000fe20000000800 */
[----:B------:R-:W-:Y:S01]  /*10160*/  @!PT LDS RZ, [RZ] ;  /* 0x00000000fffff984 */ /* 0x000fe20000000800 */
[----:B------:R0:W-:Y:S01]  /*10170*/  LDGSTS.E.BYPASS.LTC128B.128 [R4+0x11800], desc[UR52][R2.64], !P0 ;  /* 0x1180000002047fae */ /* 0x0001e2000c101d74 */
[----:B------:R-:W-:-:S13]  /*10180*/  ISETP.LT.OR P0, PT, R8, 0x31, P2 ;  /* 0x000000310800780c */ /* 0x000fda0001701670 */
[----:B------:R0:W-:Y:S01]  /*10190*/  LDGSTS.E.BYPASS.LTC128B.128 [R4+0x13800], desc[UR52][R2.64+0x80], !P0 ;  /* 0x1380008002047fae */ /* 0x0001e2000c101d74 */
[----:B------:R-:W-:Y:S01]  /*101a0*/  PLOP3.LUT P0, PT, PT, PT, PT, 0x80, 0x0 ;  /* 0x000000000000781c */ /* 0x000fe20003f0f070 */
[----:B------:R-:W-:-:S12]  /*101b0*/  NOP ;  /* 0x0000000000007918 */ /* 0x000fd80000000000 */
.L_x_1260:
        /* <DEDUP_REMOVED lines=11> */
.L_x_1261:
[----:B------:R0:W-:Y:S01]  /*10270*/  SYNCS.ARRIVE.TRANS64.A1T0 RZ, [R0+URZ+0x28470], RZ ;  /* 0x028470ff00ff79a7 */ /* 0x0001e2000810003f */
[----:B------:R-:W-:Y:S05]  /*10280*/  @!P6 BRA `(.L_x_1262) ;  /* 0x000000000004e947 */ /* 0x000fea0003800000 */
[----:B------:R-:W-:Y:S01]  /*10290*/  BPT.TRAP 0x1 ;  /* 0x000000040000795c */ /* 0x000fe20000300000 */
.L_x_1262:
[----:B------:R-:W1:Y:S01]  /*102a0*/  SYNCS.PHASECHK.TRANS64.TRYWAIT P0, [R0+URZ+0x28440], R21 ;  /* 0x02844015000075a7 */ /* 0x000e62000800017f */
[----:B------:R-:W-:Y:S04]  /*102b0*/  BSSY B0, `(.L_x_1263) ;  /* 0x0000002000007945 */ /* 0x000fe80003800000 */
[----:B-1----:R-:W-:Y:S05]  /*102c0*/  @!P0 BRA `(.L_x_1264) ;  /* 0x00000038002c8947 */ /* 0x002fea0003800000 */
.L_x_1338:
[----:B------:R-:W-:Y:S05]  /*102d0*/  BSYNC B0 ;  /* 0x0000000000007941 */ /* 0x000fea0003800000 */
.L_x_1263:
[----:B------:R-:W-:Y:S01]  /*102e0*/  ULDC.64 UR4, c[0x0][0x300] ;  /* 0x0000c00000047ab9 */ /* 0x000fe20000000a00 */
[----:B------:R-:W-:Y:S01]  /*102f0*/  ULDC.64 UR6, c[0x0][0x2e8] ;  /* 0x0000ba0000067ab9 */ /* 0x000fe20000000a00 */
[----:B------:R-:W-:Y:S01]  /*10300*/  IMAD R3, R10, UR4, RZ ;  /* 0x000000040a037c24 */ /* 0x000fe2000f8e02ff */
[----:B------:R-:W-:-:S03]  /*10310*/  LOP3.LUT P2, RZ, R17, 0x1, RZ, 0xc0, !PT ;  /* 0x0000000111ff7812 */ /* 0x000fc6000784c0ff */
        /* <DEDUP_REMOVED lines=15> */
[----:B------:R-:W-:Y:S08]  /*10410*/  BRA.DIV UR4, `(.L_x_1265) ;  /* 0x0000003604ec7947 */ /* 0x000ff0000b800000 */
[----:B------:R-:W2:Y:S01]  /*10420*/  SHFL.IDX PT, R14, R5, RZ, 0x181f ;  /* 0x00181fff050e7589 */ /* 0x000ea200000e0000 */
[----:B------:R-:W-:-:S03]  /*10430*/  LOP3.LUT P6, RZ, R17, 0x2, RZ, 0xc0, !PT ;  /* 0x0000000211ff7812 */ /* 0x000fc600078cc0ff */
[----:B------:R-:W3:Y:S04]  /*10440*/  SHFL.IDX PT, R2, R6, RZ, 0x181f ;  /* 0x00181fff06027589 */ /* 0x000ee800000e0000 */
[----:B------:R-:W-:Y:S01]  /*10450*/  SHFL.IDX PT, R7, R6, 0x1, 0x181f ;  /* 0x00381f0006077f89 */ /* 0x000fe200000e0000 */
[----:B--2---:R-:W-:-:S05]  /*10460*/  @P4 IADD3 R14, P0, R28, R14, RZ ;  /* 0x0000000e1c0e4210 */ /* 0x004fca0007f1e0ff */
[----:B---3--:R-:W-:Y:S02]  /*10470*/  @P4 IMAD.X R3, RZ, RZ, R2, P0 ;  /* 0x000000ffff034224 */ /* 0x008fe400000e0602 */
[----:B------:R-:W-:Y:S02]  /*10480*/  @P4 IMAD.MOV.U32 R2, RZ, RZ, R14 ;  /* 0x000000ffff024224 */ /* 0x000fe400078e000e */
[----:B------:R-:W2:Y:S04]  /*10490*/  SHFL.IDX PT, R14, R5, 0x1, 0x181f ;  /* 0x00381f00050e7f89 */ /* 0x000ea800000e0000 */
[----:B------:R-:W-:Y:S04]  /*104a0*/  @P4 LDGSTS.E.BYPASS.LTC128B.128 [R4+0x20000], desc[UR52][R2.64], !P6 ;  /* 0x2000000002044fae */ /* 0x000fe8000f101d74 */
[----:B------:R3:W-:Y:S01]  /*104b0*/  @P4 LDGSTS.E.BYPASS.LTC128B.128 [R4+0x22000], desc[UR52][R2.64+0x80], !P2 ;  /* 0x2200008002044fae */ /* 0x0007e2000d101d74 */
[----:B--2---:R-:W-:-:S05]  /*104c0*/  @P3 IADD3 R14, P0, R28, R14, RZ ;  /* 0x0000000e1c0e3210 */ /* 0x004fca0007f1e0ff */
[----:B------:R-:W-:Y:S02]  /*104d0*/  @P3 IMAD.X R7, RZ, RZ, R7, P0 ;  /* 0x000000ffff073224 */ /* 0x000fe400000e0607 */
[----:B---3--:R-:W-:Y:S02]  /*104e0*/  @P3 IMAD.MOV.U32 R2, RZ, RZ, R14 ;  /* 0x000000ffff023224 */ /* 0x008fe400078e000e */
[----:B------:R-:W2:Y:S01]  /*104f0*/  SHFL.IDX PT, R14, R5, 0x2, 0x181f ;  /* 0x00581f00050e7f89 */ /* 0x000ea200000e0000 */
[----:B------:R-:W-:-:S03]  /*10500*/  @P3 IMAD.MOV.U32 R3, RZ, RZ, R7 ;  /* 0x000000ffff033224 */ /* 0x000fc600078e0007 */
[----:B------:R-:W3:Y:S04]  /*10510*/  SHFL.IDX PT, R7, R6, 0x2, 0x181f ;  /* 0x00581f0006077f89 */ /* 0x000ee800000e0000 */
[----:B------:R-:W-:Y:S04]  /*10520*/  @P3 LDGSTS.E.BYPASS.LTC128B.128 [R4+0x20800], desc[UR52][R2.64], !P6 ;  /* 0x2080000002043fae */ /* 0x000fe8000f101d74 */
[----:B------:R4:W-:Y:S01]  /*10530*/  @P3 LDGSTS.E.BYPASS.LTC128B.128 [R4+0x22800], desc[UR52][R2.64+0x80], !P2 ;  /* 0x2280008002043fae */ /* 0x0009e2000d101d74 */
[----:B--2---:R-:W-:-:S05]  /*10540*/  @P1 IADD3 R14, P0, R28, R14, RZ ;  /* 0x0000000e1c0e1210 */ /* 0x004fca0007f1e0ff */
[----:B---3--:R-:W-:Y:S02]  /*10550*/  @P1 IMAD.X R7, RZ, RZ, R7, P0 ;  /* 0x000000ffff071224 */ /* 0x008fe400000e0607 */
[----:B----4-:R-:W-:Y:S02]  /*10560*/  @P1 IMAD.MOV.U32 R2, RZ, RZ, R14 ;  /* 0x000000ffff021224 */ /* 0x010fe400078e000e */
[----:B------:R-:W-:Y:S01]  /*10570*/  @P1 IMAD.MOV.U32 R3, RZ, RZ, R7 ;  /* 0x000000ffff031224 */ /* 0x000fe200078e0007 */
[----:B------:R2:W3:Y:S04]  /*10580*/  SHFL.IDX PT, R14, R5, 0x3, 0x181f ;  /* 0x00781f00050e7f89 */ /* 0x0004e800000e0000 */
[----:B------:R2:W-:Y:S04]  /*10590*/  @P1 LDGSTS.E.BYPASS.LTC128B.128 [R4+0x21000], desc[UR52][R2.64], !P6 ;  /* 0x2100000002041fae */ /* 0x0005e8000f101d74 */
[----:B------:R2:W-:Y:S04]  /*105a0*/  @P1 LDGSTS.E.BYPASS.LTC128B.128 [R4+0x23000], desc[UR52][R2.64+0x80], !P2 ;  /* 0x2300008002041fae */ /* 0x0005e8000d101d74 */
[----:B------:R2:W4:Y:S02]  /*105b0*/  SHFL.IDX PT, R7, R6, 0x3, 0x181f ;  /* 0x00781f0006077f89 */ /* 0x00052400000e0000 */
.L_x_1348:
[----:B------:R-:W-:Y:S02]  /*105c0*/  LOP3.LUT P1, RZ, R17, 0x2, RZ, 0xc0, !PT ;  /* 0x0000000211ff7812 */ /* 0x000fe4000782c0ff */
[----:B--23--:R-:W-:-:S05]  /*105d0*/  @P5 IADD3 R2, P0, R28, R14, RZ ;  /* 0x0000000e1c025210 */ /* 0x00cfca0007f1e0ff */
[----:B----4-:R-:W-:Y:S01]  /*105e0*/  @P5 IMAD.X R3, RZ, RZ, R7, P0 ;  /* 0x000000ffff035224 */ /* 0x010fe200000e0607 */
[----:B------:R-:W-:-:S05]  /*105f0*/  PLOP3.LUT P0, PT, PT, PT, PT, 0x80, 0x0 ;  /* 0x000000000000781c */ /* 0x000fca0003f0f070 */
[----:B------:R-:W-:Y:S01]  /*10600*/  @!PT LDS RZ, [RZ] ;  /* 0x00000000fffff984 */ /* 0x000fe20000000800 */
[----:B------:R-:W-:Y:S01]  /*10610*/  @!PT LDS RZ, [RZ] ;  /* 0x00000000fffff984 */ /* 0x000fe20000000800 */
[----:B------:R-:W-:Y:S01]  /*10620*/  @!PT LDS RZ, [RZ] ;  /* 0x00000000fffff984 */ /* 0x000fe20000000800 */
[----:B------:R2:W-:Y:S04]  /*10630*/  @P5 LDGSTS.E.BYPASS.LTC128B.128 [R4+0x21800], desc[UR52][R2.64], !P1 ;  /* 0x2180000002045fae */ /* 0x0005e8000c901d74 */
[----:B------:R2:W-:Y:S01]  /*10640*/  @P5 LDGSTS.E.BYPASS.LTC128B.128 [R4+0x23800], desc[UR52][R2.64+0x80], !P2 ;  /* 0x2380008002045fae */ /* 0x0005e2000d101d74 */
[----:B------:R-:W-:-:S03]  /*10650*/  NOP ;  /* 0x0000000000007918 */ /* 0x000fc60000000000 */
.L_x_1266:
[----:B------:R-:W-:Y:S02]  /*10660*/  PLOP3.LUT P1, PT, P1, P0, PT, 0xa2, 0x0 ;  /* 0x000000000000781c */ /* 0x000fe40000f21472 */
[----:B------:R-:W-:-:S08]  /*10670*/  @P0 R2UR P1, UR4, R0 ;  /* 0x00000000000402ca */ /* 0x000fd00000020000 */
[----:B------:R-:W-:-:S05]  /*10680*/  @P0 PLOP3.LUT P0, PT, P1, PT, PT, 0x80, 0x0 ;  /* 0x000000000000081c */ /* 0x000fca0000f0f070 */
[----:B------:R-:W-:Y:S01]  /*10690*/  @!P1 SYNCS.ARRIVE.TRANS64.RED.A0T1 RZ, [UR4+0x28430], RZ ;  /* 0x028430ffffff99a7 */ /* 0x000fe20008200404 */
[----:B------:R-:W-:Y:S07]  /*106a0*/  @!P1 ARRIVES.LDGSTSBAR.64.TRANSCNT [UR4+0x28430] ;  /* 0x02843000ff0099b0 */ /* 0x000fee0008000a84 */
[----:B------:R-:W-:Y:S05]  /*106b0*/  @P0 BRA.U.ANY `(.L_x_1266) ;  /* 0xfffffffd00e80947 */ /* 0x000fea000393ffff */
[----:B------:R-:W-:Y:S01]  /*106c0*/  NOP ;  /* 0x0000000000007918 */ /* 0x000fe20000000000 */
[----:B--2---:R-:W-:-:S05]  /*106d0*/  IMAD.U32 R2, RZ, RZ, UR49 ;  /* 0x00000031ff027e24 */ /* 0x004fca000f8e00ff */
[----:B------:R-:W-:-:S13]  /*106e0*/  ISETP.NE.AND P2, PT, R2, 0x3, PT ;  /* 0x000000030200780c */ /* 0x000fda0003f45270 */
[----:B------:R-:W-:Y:S05]  /*106f0*/  @!P2 BRA `(.L_x_1267) ;  /* 0x000000000004a947 */ /* 0x000fea0003800000 */
[----:B------:R-:W-:Y:S01]  /*10700*/  BPT.TRAP 0x1 ;  /* 0x000000040000795c */ /* 0x000fe20000300000 */
.L_x_1267:
[----:B------:R2:W-:Y:S02]  /*10710*/  SYNCS.ARRIVE.TRANS64.A1T0 RZ, [R0+URZ+0x28430], RZ ;  /* 0x028430ff00ff79a7 */ /* 0x0005e4000810003f */
[----:B------:R-:W-:Y:S05]  /*10720*/  WARPSYNC.ALL ;  /* 0x0000000000007948 */ /* 0x000fea0003800000 */
[----:B------:R-:W-:Y:S01]  /*10730*/  BSSY B6, `(.L_x_1268) ;  /* 0x0000015000067945 */ /* 0x000fe20003800000 */
[----:B012---:R-:W-:Y:S01]  /*10740*/  VIADD R0, R16, 0x18000 ;  /* 0x0001800010007836 */ /* 0x007fe20000000000 */
[----:B------:R-:W-:Y:S04]  /*10750*/  BAR.SYNC.DEFER_BLOCKING 0x8, 0x180 ;  /* 0x0206000000007b1d */ /* 0x000fe80000010000 */
        /* <DEDUP_REMOVED lines=18> */
.L_x_1269:
[----:B------:R-:W-:Y:S05]  /*10880*/  BSYNC B6 ;  /* 0x0000000000067941 */ /* 0x000fea0003800000 */
.L_x_1268:
[----:B------:R0:W5:Y:S01]  /*10890*/  LDL R8, [R1+0x4] ;  /* 0x0000040001087983 */ /* 0x0001620000100800 */
[----:B------:R-:W-:Y:S01]  /*108a0*/  UISETP.NE.AND UP0, UPT, UR50, URZ, UPT ;  /* 0x0000003f3200728c */ /* 0x000fe2000bf05270 */
[----:B------:R-:W1:Y:S01]  /*108b0*/  S2R R2, SR_TID.X ;  /* 0x0000000000027919 */ /* 0x000e620000002100 */
[----:B------:R-:W-:Y:S01]  /*108c0*/  R2UR UR6, R27 ;  /* 0x000000001b0672ca */ /* 0x000fe200000e0000 */
[----:B------:R-:W-:-:S03]  /*108d0*/  ULDC.64 UR8, c[0x0][0x2d8] ;  /* 0x0000b60000087ab9 */ /* 0x000fc60000000a00 */
[----:B------:R-:W-:Y:S02]  /*108e0*/  PLOP3.LUT P0, PT, PT, PT, UP0, 0x80, 0x0 ;  /* 0x000000000000781c */ /* 0x000fe40003f0f008 */
[C---:B------:R-:W-:Y:S02]  /*108f0*/  LOP3.LUT P4, RZ, R17.reuse, 0x40, RZ, 0xc0, !PT ;  /* 0x0000004011ff7812 */ /* 0x040fe4000788c0ff */
[----:B------:R-:W-:Y:S01]  /*10900*/  LOP3.LUT P5, RZ, R17, 0x20, RZ, 0xc0, !PT ;  /* 0x0000002011ff7812 */ /* 0x000fe200078ac0ff */
[----:B------:R-:W-:Y:S01]  /*10910*/  @UP0 ULDC UR4, c[0x0][0x44c] ;  /* 0x0001130000040ab9 */ /* 0x000fe20000000800 */
[C---:B-1----:R-:W-:Y:S01]  /*10920*/  LOP3.LUT R20, R2.reuse, 0x7f, RZ, 0xc0, !PT ;  /* 0x0000007f02147812 */ /* 0x042fe200078ec0ff */
[----:B------:R-:W-:-:S03]  /*10930*/  IMAD.SHL.U32 R2, R2, 0x10, RZ ;  /* 0x0000001002027824 */ /* 0x000fc600078e00ff */
[----:B------:R-:W-:-:S04]  /*10940*/  SHF.R.U32.HI R20, RZ, 0x3, R20 ;  /* 0x00000003ff147819 */ /* 0x000fc80000011614 */
[----:B------:R-:W-:-:S05]  /*10950*/  LOP3.LUT R2, R20, 0x70, R2, 0xf8, !PT ;  /* 0x0000007014027812 */ /* 0x000fca00078ef802 */
[----:B------:R-:W-:-:S04]  /*10960*/  VIADD R4, R2, UR43 ;  /* 0x0000002b02047c36 */ /* 0x000fc80008000000 */
[----:B------:R-:W-:Y:S01]  /*10970*/  @P0 IMAD.HI.U32 R2, R4, UR4, RZ ;  /* 0x0000000404020c27 */ /* 0x000fe2000f8e00ff */
[----:B------:R-:W-:Y:S01]  /*10980*/  PLOP3.LUT P0, PT, PT, PT, UP0, 0x80, 0x0 ;  /* 0x000000000000781c */ /* 0x000fe20003f0f008 */
[----:B------:R-:W-:Y:S01]  /*10990*/  @UP0 ULDC UR4, c[0x0][0x450] ;  /* 0x0001140000040ab9 */ /* 0x000fe20000000800 */
[----:B------:R-:W-:Y:S01]  /*109a0*/  R2UR UR7, R18 ;  /* 0x00000000120772ca */ /* 0x000fe200000e0000 */
[----:B------:R-:W-:Y:S01]  /*109b0*/  IMAD.MOV.U32 R0, RZ, RZ, R4 ;  /* 0x000000ffff007224 */ /* 0x000fe200078e0004 */
[----:B------:R-:W-:-:S09]  /*109c0*/  UIMAD UR6, UR6, UR8, URZ ;  /* 0x00000008060672a4 */ /* 0x000fd2000f8e023f */
[----:B------:R-:W-:Y:S02]  /*109d0*/  @P0 SHF.R.U32.HI R0, RZ, UR4, R2 ;  /* 0x00000004ff000c19 */ /* 0x000fe40008011602 */
[----:B------:R-:W-:Y:S01]  /*109e0*/  R2UR UR4, R18 ;  /* 0x00000000120472ca */ /* 0x000fe200000e0000 */
[----:B------:R-:W-:Y:S02]  /*109f0*/  UIMAD UR7, UR7, UR9, UR6 ;  /* 0x00000009070772a4 */ /* 0x000fe4000f8e0206 */
[----:B------:R-:W-:Y:S01]  /*10a00*/  USHF.R.S32.HI UR6, URZ, 0x1f, UR37 ;  /* 0x0000001f3f067899 */ /* 0x000fe20008011425 */
[----:B------:R-:W-:-:S09]  /*10a10*/  SHF.R.S32.HI R2, RZ, 0x1f, R0 ;  /* 0x0000001fff027819 */ /* 0x000fd20000011400 */
[----:B------:R-:W-:-:S03]  /*10a20*/  UIMAD.WIDE.U32 UR4, UR4, UR8, URZ ;  /* 0x00000008040472a5 */ /* 0x000fc6000f8e003f */
[----:B------:R-:W-:Y:S01]  /*10a30*/  ULDC.64 UR8, c[0x0][0x2e0] ;  /* 0x0000b80000087ab9 */ /* 0x000fe20000000a00 */
[----:B------:R-:W-:Y:S02]  /*10a40*/  UIADD3 UR5, UR5, UR7, URZ ;  /* 0x0000000705057290 */ /* 0x000fe4000fffe03f */
[----:B------:R-:W-:Y:S01]  /*10a50*/  UIMAD UR6, UR6, UR8, URZ ;  /* 0x00000008060672a4 */ /* 0x000fe2000f8e023f */
[----:B------:R-:W1:Y:S01]  /*10a60*/  S2R R20, SR_TID.X ;  /* 0x0000000000147919 */ /* 0x000e620000002100 */
[----:B------:R-:W-:Y:S02]  /*10a70*/  UIMAD.WIDE.U32 UR4, UR37, UR8, UR4 ;  /* 0x00000008250472a5 */ /* 0x000fe4000f8e0004 */
[----:B------:R-:W-:-:S03]  /*10a80*/  UIMAD UR6, UR37, UR9, UR6 ;  /* 0x00000009250672a4 */ /* 0x000fc6000f8e0206 */
[----:B------:R-:W-:Y:S01]  /*10a90*/  ULDC.64 UR8, c[0x0][0x2d0] ;  /* 0x0000b40000087ab9 */ /* 0x000fe20000000a00 */
[----:B------:R-:W-:Y:S01]  /*10aa0*/  UIADD3 UR5, UR5, UR6, URZ ;  /* 0x0000000605057290 */ /* 0x000fe2000fffe03f */
[----:B------:R-:W-:Y:S02]  /*10ab0*/  IMAD R3, R2, UR8, RZ ;  /* 0x0000000802037c24 */ /* 0x000fe4000f8e02ff */
[----:B------:R-:W-:Y:S02]  /*10ac0*/  IMAD.U32 R9, RZ, RZ, UR8 ;  /* 0x00000008ff097e24 */ /* 0x000fe4000f8e00ff */
[C---:B------:R-:W-:Y:S02]  /*10ad0*/  IMAD R7, R0.reuse, UR9, R3 ;  /* 0x0000000900077c24 */ /* 0x040fe4000f8e0203 */
[----:B------:R-:W-:Y:S02]  /*10ae0*/  IMAD.MOV R5, RZ, RZ, -R0 ;  /* 0x000000ffff057224 */ /* 0x000fe400078e0a00 */
[----:B------:R-:W-:Y:S01]  /*10af0*/  IMAD.WIDE.U32 R2, R0, R9, UR4 ;  /* 0x0000000400027e25 */ /* 0x000fe2000f8e0009 */
[----:B------:R-:W-:-:S03]  /*10b00*/  ULDC UR4, c[0x0][0x448] ;  /* 0x0001120000047ab9 */ /* 0x000fc60000000800 */
[----:B------:R-:W-:Y:S01]  /*10b10*/  IMAD R5, R5, UR4, R4 ;  /* 0x0000000405057c24 */ /* 0x000fe2000f8e0204 */
[----:B------:R-:W-:Y:S01]  /*10b20*/  ULDC.64 UR4, c[0x0][0x2c8] ;  /* 0x0000b20000047ab9 */ /* 0x000fe20000000a00 */
[----:B------:R-:W-:-:S03]  /*10b30*/  IMAD.IADD R3, R3, 0x1, R7 ;  /* 0x0000000103037824 */ /* 0x000fc600078e0207 */
[----:B------:R-:W-:Y:S01]  /*10b40*/  SHF.R.S32.HI R0, RZ, 0x1f, R5 ;  /* 0x0000001fff007819 */ /* 0x000fe20000011405 */
[----:B------:R-:W-:-:S04]  /*10b50*/  IMAD.WIDE.U32 R2, R5, UR4, R2 ;  /* 0x0000000405027c25 */ /* 0x000fc8000f8e0002 */
[----:B------:R-:W-:-:S04]  /*10b60*/  IMAD R0, R0, UR4, RZ ;  /* 0x0000000400007c24 */ /* 0x000fc8000f8e02ff */
[----:B------:R-:W-:Y:S01]  /*10b70*/  IMAD R5, R5, UR5, R0 ;  /* 0x0000000505057c24 */ /* 0x000fe2000f8e0200 */
[----:B------:R-:W-:Y:S02]  /*10b80*/  ULDC.64 UR4, c[0x0][0x280] ;  /* 0x0000a00000047ab9 */ /* 0x000fe40000000a00 */
[----:B------:R-:W-:Y:S01]  /*10b90*/  IADD3 R0, P0, R2, UR4, RZ ;  /* 0x0000000402007c10 */ /* 0x000fe2000ff1e0ff */
[----:B------:R-:W-:Y:S01]  /*10ba0*/  UMOV UR4, 0xffffffff ;  /* 0xffffffff00047882 */ /* 0x000fe20000000000 */
[----:B-1----:R-:W-:Y:S02]  /*10bb0*/  LOP3.LUT R20, R20, 0x7f, RZ, 0xc0, !PT ;  /* 0x0000007f14147812 */ /* 0x002fe400078ec0ff */
[----:B------:R-:W-:Y:S02]  /*10bc0*/  IADD3.X R5, R3, UR5, R5, P0, !PT ;  /* 0x0000000503057c10 */ /* 0x000fe400087fe405 */
[----:B------:R-:W-:Y:S01]  /*10bd0*/  SHF.R.U32.HI R10, RZ, 0x3, R20 ;  /* 0x00000003ff0a7819 */ /* 0x000fe20000011614 */
[----:B0-----:R-:W-:Y:S06]  /*10be0*/  BRA.DIV UR4, `(.L_x_1270) ;  /* 0x0000003604347947 */ /* 0x001fec000b800000 */
[----:B------:R-:W0:Y:S01]  /*10bf0*/  SHFL.IDX PT, R14, R0, RZ, 0x181f ;  /* 0x00181fff000e7589 */ /* 0x000e2200000e0000 */
[----:B------:R-:W-:-:S03]  /*10c00*/  VIADD R4, R10, UR43 ;  /* 0x0000002b0a047c36 */ /* 0x000fc60008000000 */
        /* <DEDUP_REMOVED lines=69> */
.L_x_1365:
[----:B------:R-:W-:-:S05]  /*11060*/  VIADD R4, R4, 0x70 ;  /* 0x0000007004047836 */ /* 0x000fca0000000000 */
[----:B------:R-:W-:-:S13]  /*11070*/  ISETP.GE.AND P0, PT, R4, UR41, PT ;  /* 0x0000002904007c0c */ /* 0x000fda000bf06270 */
[----:B0-2---:R-:W-:-:S05]  /*11080*/  @!P0 IADD3 R2, P1, R28, R14, RZ ;  /* 0x0000000e1c028210 */ /* 0x005fca0007f3e0ff */
[----:B-1----:R-:W-:-:S05]  /*11090*/  @!P0 IMAD.X R3, RZ, RZ, R6, P1 ;  /* 0x000000ffff038224 */ /* 0x002fca00008e0606 */
[----:B------:R-:W-:Y:S01]  /*110a0*/  @!PT LDS RZ, [RZ] ;  /* 0x00000000fffff984 */ /* 0x000fe20000000800 */
[----:B------:R-:W-:Y:S01]  /*110b0*/  @!PT LDS RZ, [RZ] ;  /* 0x00000000fffff984 */ /* 0x000fe20000000800 */
[----:B------:R-:W-:Y:S01]  /*110c0*/  @!PT LDS RZ, [RZ] ;  /* 0x00000000fffff984 */ /* 0x000fe20000000800 */
[----:B------:R0:W-:Y:S04]  /*110d0*/  @!P0 LDGSTS.E.BYPASS.LTC128B.128 [R8+0x1b800], desc[UR52][R2.64], !P4 ;  /* 0x1b80000002088fae */ /* 0x0001e8000e101d74 */
[----:B------:R0:W-:Y:S01]  /*110e0*/  @!P0 LDGSTS.E.BYPASS.LTC128B.128 [R8+0x1f800], desc[UR52][R2.64+0x80], !P5 ;  /* 0x1f80008002088fae */ /* 0x0001e2000e901d74 */
[----:B------:R-:W-:Y:S01]  /*110f0*/  PLOP3.LUT P0, PT, PT, PT, PT, 0x80, 0x0 ;  /* 0x000000000000781c */ /* 0x000fe20003f0f070 */
[----:B------:R-:W-:-:S12]  /*11100*/  NOP ;  /* 0x0000000000007918 */ /* 0x000fd80000000000 */
.L_x_1271:
[----:B------:R-:W-:Y:S02]  /*11110*/  PLOP3.LUT P1, PT, P1, P0, PT, 0xa2, 0x0 ;  /* 0x000000000000781c */ /* 0x000fe40000f21472 */
[----:B------:R-:W-:-:S08]  /*11120*/  @P0 R2UR P1, UR4, R16 ;  /* 0x00000000100402ca */ /* 0x000fd00000020000 */
[----:B------:R-:W-:-:S05]  /*11130*/  @P0 PLOP3.LUT P0, PT, P1, PT, PT, 0x80, 0x0 ;  /* 0x000000000000081c */ /* 0x000fca0000f0f070 */
[----:B------:R-:W-:Y:S01]  /*11140*/  @!P1 SYNCS.ARRIVE.TRANS64.RED.A0T1 RZ, [UR4+0x28400], RZ ;  /* 0x028400ffffff99a7 */ /* 0x000fe20008200404 */
[----:B------:R-:W-:Y:S07]  /*11150*/  @!P1 ARRIVES.LDGSTSBAR.64.TRANSCNT [UR4+0x28400] ;  /* 0x02840000ff0099b0 */ /* 0x000fee0008000a84 */
[----:B------:R-:W-:Y:S05]  /*11160*/  @P0 BRA.U.ANY `(.L_x_1271) ;  /* 0xfffffffd00e80947 */ /* 0x000fea000393ffff */
[----:B0-----:R-:W2:Y:S02]  /*11170*/  LDL.LU R2, [R1+0xc] ;  /* 0x00000c0001027983 */ /* 0x001ea40000300800 */
        /* <DEDUP_REMOVED lines=9> */
[----:B------:R-:W1:Y:S03]  /*11210*/  SYNCS.PHASECHK.TRANS64.TRYWAIT P0, [R16+URZ+0x28420], R3 ;  /* 0x02842003100075a7 */ /* 0x000e66000800017f */
[----:B01----:R-:W-:Y:S05]  /*11220*/  @!P0 BRA `(.L_x_1273) ;  /* 0x0000003800208947 */ /* 0x003fea0003800000 */
.L_x_1366:
[----:B------:R-:W-:Y:S05]  /*11230*/  BSYNC B0 ;  /* 0x0000000000007941 */ /* 0x000fea0003800000 */
.L_x_1272:
[----:B------:R-:W-:-:S04]  /*11240*/  UIADD3 UR4, UR44, -0x2, URZ ;  /* 0xfffffffe2c047890 */ /* 0x000fc8000fffe03f */
[----:B------:R-:W-:-:S06]  /*11250*/  UISETP.GE.AND UP0, UPT, UR4, UR45, UPT ;  /* 0x0000002d0400728c */ /* 0x000fcc000bf06270 */
[----:B------:R-:W-:-:S13]  /*11260*/  PLOP3.LUT P0, PT, PT, PT, UP0, 0x40, 0x0 ;  /* 0x000000000000781c */ /* 0x000fda0003f0e808 */
[----:B------:R-:W-:Y:S05]  /*11270*/  @P0 BRA `(.L_x_1274) ;  /* 0x0000001000840947 */ /* 0x000fea0003800000 */
[----:B------:R-:W-:Y:S02]  /*11280*/  IMAD.MOV.U32 R5, RZ, RZ, R19 ;  /* 0x000000ffff057224 */ /* 0x000fe400078e0013 */
[----:B------:R-:W-:Y:S02]  /*11290*/  IMAD.MOV.U32 R8, RZ, RZ, R25 ;  /* 0x000000ffff087224 */ /* 0x000fe400078e0019 */
[----:B------:R-:W-:-:S07]  /*112a0*/  IMAD.U32 R24, RZ, RZ, UR4 ;  /* 0x00000004ff187e24 */ /* 0x000fce000f8e00ff */
.L_x_1294:
[----:B-1----:R-:W1:Y:S01]  /*112b0*/  S2R R0, SR_TID.X ;  /* 0x0000000000007919 */ /* 0x002e620000002100 */
[----:B------:R-:W-:Y:S01]  /*112c0*/  ISETP.NE.AND P0, PT, R32, 0x1, PT ;  /* 0x000000012000780c */ /* 0x000fe20003f05270 */
[----:B------:R-:W-:Y:S01]  /*112d0*/  VIADD R19, R5, 0x1 ;  /* 0x0000000105137836 */ /* 0x000fe20000000000 */
[----:B------:R-:W2:Y:S11]  /*112e0*/  S2R R2, SR_TID.X ;  /* 0x0000000000027919 */ /* 0x000eb60000002100 */
[----:B0-----:R-:W0:Y:S08]  /*112f0*/  @P0 LDC R3, c[0x0][0x434] ;  /* 0x00010d00ff030b82 */ /* 0x001e300000000800 */
[----:B------:R-:W3:Y:S01]  /*11300*/  @P0 LDC R9, c[0x0][0x438] ;  /* 0x00010e00ff090b82 */ /* 0x000ee20000000800 */
[----:B-1----:R-:W-:Y:S01]  /*11310*/  LOP3.LUT R0, R0, 0x7f, RZ, 0xc0, !PT ;  /* 0x0000007f00007812 */ /* 0x002fe200078ec0ff */
[----:B--2---:R-:W-:-:S03]  /*11320*/  IMAD.SHL.U32 R2, R2, 0x10, RZ ;  /* 0x0000001002027824 */ /* 0x004fc600078e00ff */
[----:B------:R-:W-:-:S04]  /*11330*/  SHF.R.U32.HI R0, RZ, 0x3, R0 ;  /* 0x00000003ff007819 */ /* 0x000fc80000011600 */
[----:B------:R-:W-:Y:S01]  /*11340*/  LOP3.LUT R2, R0, 0x70, R2, 0xf8, !PT ;  /* 0x0000007000027812 */ /* 0x000fe200078ef802 */
[----:B------:R-:W-:-:S03]  /*11350*/  IMAD R0, R24, 0x40, R30 ;  /* 0x0000004018007824 */ /* 0x000fc600078e021e */
[C---:B------:R-:W-:Y:S01]  /*11360*/  ISETP.GT.U32.AND P1, PT, R2.reuse, 0x3f, PT ;  /* 0x0000003f0200780c */ /* 0x040fe20003f24070 */
[----:B------:R-:W-:-:S04]  /*11370*/  IMAD.IADD R0, R2, 0x1, R0 ;  /* 0x0000000102007824 */ /* 0x000fc800078e0200 */
[----:B0-----:R-:W-:-:S04]  /*11380*/  @P0 IMAD.HI.U32 R2, R0, R3, RZ ;  /* 0x0000000300020227 */ /* 0x001fc800078e00ff */
[----:B------:R-:W-:Y:S01]  /*11390*/  IMAD.MOV.U32 R4, RZ, RZ, R0 ;  /* 0x000000ffff047224 */ /* 0x000fe200078e0000 */
[----:B---3--:R-:W-:-:S03]  /*113a0*/  @P0 SHF.R.U32.HI R4, RZ, R9, R2 ;  /* 0x00000009ff040219 */ /* 0x008fc60000011602 */
[----:B------:R-:W0:Y:S01]  /*113b0*/  @!P1 LDC.64 R6, c[0x0][0x428] ;  /* 0x00010a00ff069b82 */ /* 0x000e220000000a00 */
[----:B------:R-:W-:-:S07]  /*113c0*/  @!P1 SHF.R.S32.HI R3, RZ, 0x1f, R4 ;  /* 0x0000001fff039819 */ /* 0x000fce0000011404 */
[----:B------:R-:W1:Y:S01]  /*113d0*/  @!P1 LDC.64 R10, c[0x0][0x418] ;  /* 0x00010600ff0a9b82 */ /* 0x000e620000000a00 */
[----:B------:R-:W-:Y:S02]  /*113e0*/  IMAD.U32 R12, RZ, RZ, UR49 ;  /* 0x00000031ff0c7e24 */ /* 0x000fe4000f8e00ff */
[----:B0-----:R-:W-:-:S04]  /*113f0*/  @!P1 IMAD R2, R29, R6, RZ ;  /* 0x000000061d029224 */ /* 0x001fc800078e02ff */
[----:B------:R-:W-:Y:S02]  /*11400*/  @!P1 IMAD R7, R26, R7, R2 ;  /* 0x000000071a079224 */ /* 0x000fe400078e0202 */
[----:B------:R-:W-:Y:S01]  /*11410*/  @!P1 IMAD.MOV.U32 R2, RZ, RZ, R4 ;  /* 0x000000ffff029224 */ /* 0x000fe200078e0004 */
[----:B------:R-:W-:-:S03]  /*11420*/  ISETP.NE.AND P2, PT, R12, 0x3, PT ;  /* 0x000000030c00780c */ /* 0x000fc60003f45270 */
[----:B------:R-:W-:-:S04]  /*11430*/  @!P1 IMAD.WIDE.U32 R2, R26, R6, R2 ;  /* 0x000000061a029225 */ /* 0x000fc800078e0002 */
[----:B------:R-:W-:Y:S01]  /*11440*/  @!P1 IMAD.IADD R3, R7, 0x1, R3 ;  /* 0x0000000107039824 */ /* 0x000fe200078e0203 */
[C---:B-1----:R-:W-:Y:S01]  /*11450*/  @!P1 LEA R10, P0, R2.reuse, R10, 0x2 ;  /* 0x0000000a020a9211 */ /* 0x042fe200078010ff */
[----:B------:R-:W-:Y:S01]  /*11460*/  IMAD.MOV R7, RZ, RZ, -R4 ;  /* 0x000000ffff077224 */ /* 0x000fe200078e0a04 */
[----:B------:R-:W-:Y:S05]  /*11470*/  YIELD ;  /* 0x0000000000007946 */ /* 0x000fea0003800000 */
[----:B------:R-:W-:Y:S01]  /*11480*/  @!P1 LEA.HI.X R11, R2, R11, R3, 0x2, P0 ;  /* 0x0000000b020b9211 */ /* 0x000fe200000f1403 */
[----:B------:R-:W-:Y:S01]  /*11490*/  ULDC UR4, c[0x0][0x430] ;  /* 0x00010c0000047ab9 */ /* 0x000fe20000000800 */
[----:B------:R-:W-:Y:S01]  /*114a0*/  ISETP.NE.AND P0, PT, R19, 0x2, PT ;  /* 0x000000021300780c */ /* 0x000fe20003f05270 */
[----:B------:R-:W-:-:S02]  /*114b0*/  IMAD.MOV.U32 R6, RZ, RZ, RZ ;  /* 0x000000ffff067224 */ /* 0x000fc400078e00ff */
[----:B------:R-:W-:Y:S01]  /*114c0*/  IMAD R7, R7, UR4, R0 ;  /* 0x0000000407077c24 */ /* 0x000fe2000f8e0200 */
[----:B------:R-:W-:Y:S01]  /*114d0*/  SEL R25, RZ, 0x1, P0 ;  /* 0x00000001ff197807 */ /* 0x000fe20000000000 */
[----:B------:R-:W-:Y:S01]  /*114e0*/  IMAD.MOV.U32 R0, RZ, RZ, R24 ;  /* 0x000000ffff007224 */ /* 0x000fe200078e0018 */
[----:B------:R-:W-:Y:S01]  /*114f0*/  SEL R19, R19, RZ, P0 ;  /* 0x000000ff13137207 */ /* 0x000fe20000000000 */
[----:B------:R0:W5:Y:S01]  /*11500*/  @!P1 LDG.E R6, desc[UR52][R10.64] ;  /* 0x000000340a069981 */ /* 0x000162000c1e1900 */
[----:B------:R-:W-:Y:S01]  /*11510*/  VIADD R24, R24, 0xffffffff ;  /* 0xffffffff18187836 */ /* 0x000fe20000000000 */
[----:B------:R-:W-:Y:S02]  /*11520*/  LOP3.LUT R25, R8, R25, RZ, 0x3c, !PT ;  /* 0x0000001908197212 */ /* 0x000fe400078e3cff */
[----:B------:R-:W-:Y:S01]  /*11530*/  ISETP.GT.AND P1, PT, R0, UR45, PT ;  /* 0x0000002d00007c0c */ /* 0x000fe2000bf24270 */
[----:B------:R-:W-:-:S12]  /*11540*/  @!P2 BRA `(.L_x_1275) ;  /* 0x000000000004a947 */ /* 0x000fd80003800000 */
[----:B------:R-:W-:Y:S01]  /*11550*/  BPT.TRAP 0x1 ;  /* 0x000000040000795c */ /* 0x000fe20000300000 */
.L_x_1275:
[----:B------:R-:W-:Y:S01]  /*11560*/  IMAD R0, R19, 0x8, R16 ;  /* 0x0000000813007824 */ /* 0x000fe200078e0210 */
[----:B------:R-:W-:Y:S01]  /*11570*/  SHF.L.U32 R20, R25, 0x1f, RZ ;  /* 0x0000001f19147819 */ /* 0x000fe200000006ff */
[----:B------:R-:W-:Y:S01]  /*11580*/  BSSY B0, `(.L_x_1276) ;  /* 0x0000004000007945 */ /* 0x000fe20003800000 */
[----:B------:R-:W-:Y:S02]  /*11590*/  SHF.R.S32.HI R9, RZ, 0x1f, R7 ;  /* 0x0000001fff097819 */ /* 0x000fe40000011407 */
[----:B------:R-:W1:Y:S02]  /*115a0*/  SYNCS.PHASECHK.TRANS64.TRYWAIT P0, [R0+URZ+0x28480], R20 ;  /* 0x02848014000075a7 */ /* 0x000e64000800017f */
[----:B-1----:R-:W-:Y:S05]  /*115b0*/  @!P0 BRA `(.L_x_1277) ;  /* 0x0000003400508947 */ /* 0x002fea0003800000 */
.L_x_1367:
[----:B------:R-:W-:Y:S05]  /*115c0*/  BSYNC B0 ;  /* 0x0000000000007941 */ /* 0x000fea0003800000 */
.L_x_1276:
[----:B------:R-:W-:Y:S01]  /*115d0*/  ULDC.64 UR4, c[0x0][0x328] ;  /* 0x0000ca0000047ab9 */ /* 0x000fe20000000a00 */
[----:B0----5:R-:W-:Y:S01]  /*115e0*/  SHF.R.S32.HI R10, RZ, 0x1f, R6 ;  /* 0x0000001fff0a7819 */ /* 0x021fe20000011406 */
[----:B------:R-:W-:Y:S01]  /*115f0*/  IMAD R2, R9, UR4, RZ ;  /* 0x0000000409027c24 */ /* 0x000fe2000f8e02ff */
[----:B------:R-:W-:Y:S01]  /*11600*/  ULDC.64 UR6, c[0x0][0x318] ;  /* 0x0000c60000067ab9 */ /* 0x000fe20000000a00 */
[----:B------:R-:W-:Y:S02]  /*11610*/  LOP3.LUT P3, RZ, R17, 0x2, RZ, 0xc0, !PT ;  /* 0x0000000211ff7812 */ /* 0x000fe4000786c0ff */
[----:B------:R-:W-:Y:S01]  /*11620*/  IMAD R11, R7, UR5, R2 ;  /* 0x00000005070b7c24 */ /* 0x000fe2000f8e0202 */
[----:B------:R-:W-:Y:S01]  /*11630*/  LOP3.LUT P2, RZ, R17, 0x1, RZ, 0xc0, !PT ;  /* 0x0000000111ff7812 */ /* 0x000fe2000784c0ff */
        /* <DEDUP_REMOVED lines=11> */
[----:B------:R-:W-:-:S03]  /*116f0*/  UMOV UR4, 0xffffffff ;  /* 0xffffffff00047882 */ /* 0x000fc60000000000 */
[----:B------:R-:W-:Y:S01]  /*11700*/  IMAD R4, R19, 0x4000, R36 ;  /* 0x0000400013047824 */ /* 0x000fe200078e0224 */
[----:B------:R-:W-:-:S04]  /*11710*/  IADD3 R21, P0, R2, UR6, RZ ;  /* 0x0000000602157c10 */ /* 0x000fc8000ff1e0ff */
[----:B------:R-:W-:Y:S01]  /*11720*/  IADD3.X R22, R22, UR7, R3, P0, !PT ;  /* 0x0000000716167c10 */ /* 0x000fe200087fe403 */
[----:B------:R-:W-:Y:S08]  /*11730*/  BRA.DIV UR4, `(.L_x_1278) ;  /* 0x0000003604047947 */ /* 0x000ff0000b800000 */
[----:B------:R-:W0:Y:S01]  /*11740*/  SHFL.IDX PT, R2, R21, RZ, 0x181f ;  /* 0x00181fff15027589 */ /* 0x000e2200000e0000 */
[----:B------:R-:W-:-:S03]  /*11750*/  IMAD.IADD R4, R16, 0x1, R4 ;  /* 0x0000000110047824 */ /* 0x000fc600078e0204 */
[----:B------:R-:W2:Y:S01]  /*11760*/  SHFL.IDX PT, R3, R22, RZ, 0x181f ;  /* 0x00181fff16037589 */ /* 0x000ea200000e0000 */
[----:B0-----:R-:W-:-:S05]  /*11770*/  IADD3 R2, P0, R28, R2, RZ ;  /* 0x000000021c027210 */ /* 0x001fca0007f1e0ff */
[----:B--2---:R-:W-:-:S05]  /*11780*/  IMAD.X R3, RZ, RZ, R3, P0 ;  /* 0x000000ffff037224 */ /* 0x004fca00000e0603 */
[----:B------:R-:W-:Y:S01]  /*11790*/  @!PT LDS RZ, [RZ] ;  /* 0x00000000fffff984 */ /* 0x000fe20000000800 */
[----:B------:R-:W-:Y:S04]  /*117a0*/  LDGSTS.E.BYPASS.LTC128B.128 [R4+0x10000], desc[UR52][R2.64], !P3 ;  /* 0x1000000002047fae */ /* 0x000fe8000d901d74 */
[----:B------:R0:W-:Y:S04]  /*117b0*/  LDGSTS.E.BYPASS.LTC128B.128 [R4+0x12000], desc[UR52][R2.64+0x80], !P2 ;  /* 0x1200008002047fae */ /* 0x0001e8000d101d74 */
[----:B0-----:R-:W0:Y:S04]  /*117c0*/  SHFL.IDX PT, R2, R21, 0x1, 0x181f ;  /* 0x00381f0015027f89 */ /* 0x001e2800000e0000 */
[----:B------:R-:W2:Y:S01]  /*117d0*/  SHFL.IDX PT, R3, R22, 0x1, 0x181f ;  /* 0x00381f0016037f89 */ /* 0x000ea200000e0000 */
[----:B0-----:R-:W-:-:S05]  /*117e0*/  IADD3 R2, P0, R28, R2, RZ ;  /* 0x000000021c027210 */ /* 0x001fca0007f1e0ff */
[----:B--2---:R-:W-:-:S05]  /*117f0*/  IMAD.X R3, RZ, RZ, R3, P0 ;  /* 0x000000ffff037224 */ /* 0x004fca00000e0603 */
[----:B------:R-:W-:Y:S04]  /*11800*/  LDGSTS.E.BYPASS.LTC128B.128 [R4+0x10800], desc[UR52][R2.64], !P3 ;  /* 0x1080000002047fae */ /* 0x000fe8000d901d74 */
[----:B------:R0:W-:Y:S04]  /*11810*/  LDGSTS.E.BYPASS.LTC128B.128 [R4+0x12800], desc[UR52][R2.64+0x80], !P2 ;  /* 0x1280008002047fae */ /* 0x0001e8000d101d74 */
[----:B0-----:R-:W0:Y:S04]  /*11820*/  SHFL.IDX PT, R2, R21, 0x2, 0x181f ;  /* 0x00581f0015027f89 */ /* 0x001e2800000e0000 */
[----:B------:R-:W2:Y:S04]  /*11830*/  SHFL.IDX PT, R3, R22, 0x2, 0x181f ;  /* 0x00581f0016037f89 */ /* 0x000ea800000e0000 */
[----:B------:R-:W3:Y:S01]  /*11840*/  SHFL.IDX PT, R22, R22, 0x3, 0x181f ;  /* 0x00781f0016167f89 */ /* 0x000ee200000e0000 */
[----:B0-----:R-:W-:-:S05]  /*11850*/  IADD3 R2, P0, R28, R2, RZ ;  /* 0x000000021c027210 */ /* 0x001fca0007f1e0ff */
[----:B--2---:R-:W-:-:S05]  /*11860*/  IMAD.X R3, RZ, RZ, R3, P0 ;  /* 0x000000ffff037224 */ /* 0x004fca00000e0603 */
[----:B------:R-:W-:Y:S04]  /*11870*/  LDGSTS.E.BYPASS.LTC128B.128 [R4+0x11000], desc[UR52][R2.64], !P3 ;  /* 0x1100000002047fae */ /* 0x000fe8000d901d74 */
[----:B------:R0:W-:Y:S04]  /*11880*/  LDGSTS.E.BYPASS.LTC128B.128 [R4+0x13000], desc[UR52][R2.64+0x80], !P2 ;  /* 0x1300008002047fae */ /* 0x0001e8000d101d74 */
[----:B0--3--:R0:W2:Y:S02]  /*11890*/  SHFL.IDX PT, R2, R21, 0x3, 0x181f ;  /* 0x00781f0015027f89 */ /* 0x0090a400000e0000 */
.L_x_1377:
        /* <DEDUP_REMOVED lines=9> */
.L_x_1279:
        /* <DEDUP_REMOVED lines=11> */
.L_x_1280:
[----:B------:R2:W-:Y:S01]  /*119e0*/  SYNCS.ARRIVE.TRANS64.A1T0 RZ, [R0+URZ+0x28470], RZ ;  /* 0x028470ff00ff79a7 */ /* 0x0005e2000810003f */
[----:B------:R-:W-:Y:S05]  /*119f0*/  @!P3 BRA `(.L_x_1281) ;  /* 0x000000000004b947 */ /* 0x000fea0003800000 */
[----:B------:R-:W-:Y:S01]  /*11a00*/  BPT.TRAP 0x1 ;  /* 0x000000040000795c */ /* 0x000fe20000300000 */
.L_x_1281:
[----:B------:R-:W3:Y:S01]  /*11a10*/  SYNCS.PHASECHK.TRANS64.TRYWAIT P0, [R0+URZ+0x28440], R20 ;  /* 0x02844014000075a7 */ /* 0x000ee2000800017f */
[----:B------:R-:W-:Y:S04]  /*11a20*/  BSSY B0, `(.L_x_1282) ;  /* 0x0000002000007945 */ /* 0x000fe80003800000 */
[----:B---3--:R-:W-:Y:S05]  /*11a30*/  @!P0 BRA `(.L_x_1283) ;  /* 0x00000034006c8947 */ /* 0x008fea0003800000 */
.L_x_1378:
[----:B------:R-:W-:Y:S05]  /*11a40*/  BSYNC B0 ;  /* 0x0000000000007941 */ /* 0x000fea0003800000 */
.L_x_1282:
        /* <DEDUP_REMOVED lines=21> */
[----:B------:R-:W4:Y:S04]  /*11ba0*/  SHFL.IDX PT, R14, R9, RZ, 0x181f ;  /* 0x00181fff090e7589 */ /* 0x000f2800000e0000 */
[----:B------:R-:W5:Y:S04]  /*11bb0*/  SHFL.IDX PT, R3, R10, RZ, 0x181f ;  /* 0x00181fff0a037589 */ /* 0x000f6800000e0000 */
[----:B------:R-:W-:Y:S01]  /*11bc0*/  SHFL.IDX PT, R7, R10, 0x1, 0x181f ;  /* 0x00381f000a077f89 */ /* 0x000fe200000e0000 */
[----:B----4-:R-:W-:-:S03]  /*11bd0*/  IADD3 R2, P0, R28, R14, RZ ;  /* 0x0000000e1c027210 */ /* 0x010fc60007f1e0ff */
[----:B------:R-:W4:Y:S02]  /*11be0*/  SHFL.IDX PT, R14, R9, 0x1, 0x181f ;  /* 0x00381f00090e7f89 */ /* 0x000f2400000e0000 */
[----:B-----5:R-:W-:-:S05]  /*11bf0*/  IMAD.X R3, RZ, RZ, R3, P0 ;  /* 0x000000ffff037224 */ /* 0x020fca00000e0603 */
[----:B------:R-:W-:Y:S04]  /*11c00*/  LDGSTS.E.BYPASS.LTC128B.128 [R4+0x20000], desc[UR52][R2.64], !P3 ;  /* 0x2000000002047fae */ /* 0x000fe8000d901d74 */
[----:B------:R5:W-:Y:S01]  /*11c10*/  LDGSTS.E.BYPASS.LTC128B.128 [R4+0x22000], desc[UR52][R2.64+0x80], !P2 ;  /* 0x2200008002047fae */ /* 0x000be2000d101d74 */
[----:B----4-:R-:W-:-:S03]  /*11c20*/  IADD3 R6, P0, R28, R14, RZ ;  /* 0x0000000e1c067210 */ /* 0x010fc60007f1e0ff */
[----:B-----5:R-:W-:Y:S04]  /*11c30*/  SHFL.IDX PT, R3, R10, 0x2, 0x181f ;  /* 0x00581f000a037f89 */ /* 0x020fe800000e0000 */
[----:B------:R-:W4:Y:S01]  /*11c40*/  SHFL.IDX PT, R14, R9, 0x2, 0x181f ;  /* 0x00581f00090e7f89 */ /* 0x000f2200000e0000 */
[----:B------:R-:W-:-:S03]  /*11c50*/  IMAD.X R7, RZ, RZ, R7, P0 ;  /* 0x000000ffff077224 */ /* 0x000fc600000e0607 */
[----:B------:R-:W0:Y:S04]  /*11c60*/  SHFL.IDX PT, R10, R10, 0x3, 0x181f ;  /* 0x00781f000a0a7f89 */ /* 0x000e2800000e0000 */
[----:B------:R0:W-:Y:S04]  /*11c70*/  LDGSTS.E.BYPASS.LTC128B.128 [R4+0x20800], desc[UR52][R6.64], !P3 ;  /* 0x2080000006047fae */ /* 0x0001e8000d901d74 */
[----:B------:R0:W-:Y:S01]  /*11c80*/  LDGSTS.E.BYPASS.LTC128B.128 [R4+0x22800], desc[UR52][R6.64+0x80], !P2 ;  /* 0x2280008006047fae */ /* 0x0001e2000d101d74 */
[----:B----4-:R-:W-:-:S03]  /*11c90*/  IADD3 R2, P0, R28, R14, RZ ;  /* 0x0000000e1c027210 */ /* 0x010fc60007f1e0ff */
[----:B------:R4:W0:Y:S02]  /*11ca0*/  SHFL.IDX PT, R14, R9, 0x3, 0x181f ;  /* 0x00781f00090e7f89 */ /* 0x00082400000e0000 */
[----:B------:R-:W-:-:S05]  /*11cb0*/  IMAD.X R3, RZ, RZ, R3, P0 ;  /* 0x000000ffff037224 */ /* 0x000fca00000e0603 */
[----:B------:R4:W-:Y:S04]  /*11cc0*/  LDGSTS.E.BYPASS.LTC128B.128 [R4+0x21000], desc[UR52][R2.64], !P3 ;  /* 0x2100000002047fae */ /* 0x0009e8000d901d74 */
[----:B------:R4:W-:Y:S02]  /*11cd0*/  LDGSTS.E.BYPASS.LTC128B.128 [R4+0x23000], desc[UR52][R2.64+0x80], !P2 ;  /* 0x2300008002047fae */ /* 0x0009e4000d101d74 */
.L_x_1388:
[----:B0---4-:R-:W-:-:S05]  /*11ce0*/  IADD3 R2, P0, R28, R14, RZ ;  /* 0x0000000e1c027210 */ /* 0x011fca0007f1e0ff */
        /* <DEDUP_REMOVED lines=8> */
.L_x_1285:
        /* <DEDUP_REMOVED lines=11> */
.L_x_1286:
[----:B------:R1:W-:Y:S02]  /*11e20*/  SYNCS.ARRIVE.TRANS64.A1T0 RZ, [R0+URZ+0x28430], RZ ;  /* 0x028430ff00ff79a7 */ /* 0x0003e4000810003f */
[----:B-123--:R-:W-:-:S05]  /*11e30*/  IMAD.U32 R0, RZ, RZ, UR48 ;  /* 0x00000030ff007e24 */ /* 0x00efca000f8e00ff */
[----:B------:R-:W-:-:S13]  /*11e40*/  ISETP.NE.AND P0, PT, R0, 0x3, PT ;  /* 0x000000030000780c */ /* 0x000fda0003f05270 */
[----:B------:R-:W-:Y:S05]  /*11e50*/  @!P0 BRA `(.L_x_1287) ;  /* 0x0000000000048947 */ /* 0x000fea0003800000 */
[----:B------:R-:W-:Y:S01]  /*11e60*/  BPT.TRAP 0x1 ;  /* 0x000000040000795c */ /* 0x000fe20000300000 */
.L_x_1287:
[----:B------:R-:W-:Y:S01]  /*11e70*/  LOP3.LUT R3, R8, 0x1, RZ, 0x3c, !PT ;  /* 0x0000000108037812 */ /* 0x000fe200078e3cff */
[----:B------:R-:W-:Y:S01]  /*11e80*/  IMAD R0, R5, 0x8, R16 ;  /* 0x0000000805007824 */ /* 0x000fe200078e0210 */
[----:B------:R-:W-:Y:S02]  /*11e90*/  BSSY B0, `(.L_x_1288) ;  /* 0x0000004000007945 */ /* 0x000fe40003800000 */
[----:B------:R-:W-:-:S04]  /*11ea0*/  SHF.L.U32 R3, R3, 0x1f, RZ ;  /* 0x0000001f03037819 */ /* 0x000fc800000006ff */
[----:B------:R-:W0:Y:S02]  /*11eb0*/  SYNCS.PHASECHK.TRANS64.TRYWAIT P2, [R0+URZ+0x28470], R3 ;  /* 0x02847003000075a7 */ /* 0x000e24000804017f */
[----:B0-----:R-:W-:Y:S05]  /*11ec0*/  @!P2 BRA `(.L_x_1289) ;  /* 0x000000340070a947 */ /* 0x001fea0003800000 */
.L_x_1389:
[----:B------:R-:W-:Y:S05]  /*11ed0*/  BSYNC B0 ;  /* 0x0000000000007941 */ /* 0x000fea0003800000 */
.L_x_1288:
[----:B------:R-:W-:-:S05]  /*11ee0*/  IMAD.U32 R2, RZ, RZ, UR49 ;  /* 0x00000031ff027e24 */ /* 0x000fca000f8e00ff */
[----:B------:R-:W-:-:S13]  /*11ef0*/  ISETP.NE.AND P2, PT, R2, 0x3, PT ;  /* 0x000000030200780c */ /* 0x000fda0003f45270 */
[----:B------:R-:W-:Y:S05]  /*11f00*/  @!P2 BRA `(.L_x_1290) ;  /* 0x000000000004a947 */ /* 0x000fea0003800000 */
[----:B------:R-:W-:Y:S01]  /*11f10*/  BPT.TRAP 0x1 ;  /* 0x000000040000795c */ /* 0x000fe20000300000 */
.L_x_1290:
[----:B------:R-:W-:Y:S01]  /*11f20*/  SHF.L.U32 R7, R8, 0x1f, RZ ;  /* 0x0000001f08077819 */ /* 0x000fe200000006ff */
[----:B0-----:R-:W-:-:S03]  /*11f30*/  IMAD.SHL.U32 R3, R5, 0x4000, RZ ;  /* 0x0000400005037824 */ /* 0x001fc600078e00ff */
[----:B------:R-:W0:Y:S02]  /*11f40*/  SYNCS.PHASECHK.TRANS64.TRYWAIT P2, [R0+URZ+0x28460], R7 ;  /* 0x02846007000075a7 */ /* 0x000e24000804017f */
[----:B0-----:R-:W-:Y:S05]  /*11f50*/  @!P2 BRA `(.L_x_1291) ;  /* 0x000000340060a947 */ /* 0x001fea0003800000 */
.L_x_1390:
[----:B------:R-:W2:Y:S01]  /*11f60*/  LDL R2, [R1] ;  /* 0x0000000001027983 */ /* 0x000ea20000100800 */
[----:B------:R-:W-:Y:S05]  /*11f70*/  WARPSYNC.ALL ;  /* 0x0000000000007948 */ /* 0x000fea0003800000 */
[----:B------:R-:W1:Y:S01]  /*11f80*/  S2R R6, SR_TID.X ;  /* 0x0000000000067919 */ /* 0x000e620000002100 */
[----:B------:R-:W-:Y:S01]  /*11f90*/  IMAD.U32 R33, RZ, RZ, UR49 ;  /* 0x00000031ff217e24 */ /* 0x000fe2000f8e00ff */
[----:B--2---:R-:W-:Y:S02]  /*11fa0*/  LOP3.LUT R5, R3, R2, RZ, 0xfc, !PT ;  /* 0x0000000203057212 */ /* 0x004fe400078efcff */
[----:B------:R-:W2:Y:S01]  /*11fb0*/  S2R R2, SR_TID.X ;  /* 0x0000000000027919 */ /* 0x000ea20000002100 */
[----:B------:R-:W-:-:S02]  /*11fc0*/  IADD3 R3, R16, R3, R37 ;  /* 0x0000000310037210 */ /* 0x000fc40007ffe025 */
[----:B------:R-:W-:-:S05]  /*11fd0*/  IMAD.IADD R4, R16, 0x1, R5 ;  /* 0x0000000110047824 */ /* 0x000fca00078e0205 */
[----:B------:R-:W3:Y:S01]  /*11fe0*/  LDSM.16.MT88.4 R8, [R4+0x10000] ;  /* 0x010000000408783b */ /* 0x000ee20000004200 */
[----:B--2---:R-:W-:Y:S01]  /*11ff0*/  LOP3.LUT P2, RZ, R2, 0x4, RZ, 0xc0, !PT ;  /* 0x0000000402ff7812 */ /* 0x004fe2000784c0ff */
[----:B------:R-:W-:-:S05]  /*12000*/  IMAD.MOV.U32 R2, RZ, RZ, 0x40 ;  /* 0x00000040ff027424 */ /* 0x000fca00078e00ff */
[----:B------:R-:W-:Y:S02]  /*12010*/  SEL R2, R2, 0xffffffc0, !P2 ;  /* 0xffffffc002027807 */ /* 0x000fe40005000000 */
[----:B-1----:R-:W-:Y:S01]  /*12020*/  LOP3.LUT P2, RZ, R6, 0x4, RZ, 0xc0, !PT ;  /* 0x0000000406ff7812 */ /* 0x002fe2000784c0ff */
[----:B------:R-:W-:Y:S02]  /*12030*/  IMAD.MOV.U32 R6, RZ, RZ, 0x20 ;  /* 0x00000020ff067424 */ /* 0x000fe400078e00ff */
[----:B------:R-:W-:-:S03]  /*12040*/  IMAD.IADD R2, R2, 0x1, R4 ;  /* 0x0000000102027824 */ /* 0x000fc600078e0204 */
[----:B------:R-:W-:Y:S02]  /*12050*/  SEL R6, R6, 0xffffffe0, !P2 ;  /* 0xffffffe006067807 */ /* 0x000fe40005000000 */
[C-C-:B---3--:R-:W-:Y:S02]  /*12060*/  PRMT R12, R8.reuse, 0x6420, R9.reuse ;  /* 0x00006420080c7816 */ /* 0x148fe40000000009 */
[----:B------:R-:W-:Y:S02]  /*12070*/  PRMT R13, R8, 0x7531, R9 ;  /* 0x00007531080d7816 */ /* 0x000fe40000000009 */
[C-C-:B------:R-:W-:Y:S02]  /*12080*/  PRMT R14, R10.reuse, 0x6420, R11.reuse ;  /* 0x000064200a0e7816 */ /* 0x140fe4000000000b */
[----:B------:R-:W-:Y:S02]  /*12090*/  PRMT R15, R10, 0x7531, R11 ;  /* 0x000075310a0f7816 */ /* 0x000fe4000000000b */
[----:B------:R-:W1:Y:S01]  /*120a0*/  LDSM.16.MT88.4 R8, [R2+0x10000] ;  /* 0x010000000208783b */ /* 0x000e620000004200 */
[----:B------:R-:W-:-:S03]  /*120b0*/  ISETP.NE.AND P2, PT, R33, 0x3, PT ;  /* 0x000000032100780c */ /* 0x000fc60003f45270 */
[----:B------:R-:W-:Y:S01]  /*120c0*/  STSM.16.M88.4 [R3+0x8000], R12 ;  /* 0x0080000c03007844 */ /* 0x000fe20000000200 */
[C-C-:B-1----:R-:W-:Y:S02]  /*120d0*/  PRMT R20, R8.reuse, 0x6420, R9.reuse ;  /* 0x0000642008147816 */ /* 0x142fe40000000009 */
[----:B------:R-:W-:Y:S02]  /*120e0*/  PRMT R21, R8, 0x7531, R9 ;  /* 0x0000753108157816 */ /* 0x000fe40000000009 */
[C-C-:B------:R-:W-:Y:S02]  /*120f0*/  PRMT R22, R10.reuse, 0x6420, R11.reuse ;  /* 0x000064200a167816 */ /* 0x140fe4000000000b */
[----:B------:R-:W-:-:S05]  /*12100*/  PRMT R23, R10, 0x7531, R11 ;  /* 0x000075310a177816 */ /* 0x000fca000000000b */
[----:B------:R-:W-:Y:S04]  /*12110*/  STSM.16.M88.4 [R3+0x9000], R20 ;  /* 0x0090001403007844 */ /* 0x000fe80000000200 */
[----:B------:R-:W1:Y:S02]  /*12120*/  LDSM.16.MT88.4 R12, [R4+0x12000] ;  /* 0x01200000040c783b */ /* 0x000e640000004200 */
[C-C-:B-1----:R-:W-:Y:S02]  /*12130*/  PRMT R8, R12.reuse, 0x6420, R13.reuse ;  /* 0x000064200c087816 */ /* 0x142fe4000000000d */
[----:B------:R-:W-:Y:S02]  /*12140*/  PRMT R9, R12, 0x7531, R13 ;  /* 0x000075310c097816 */ /* 0x000fe4000000000d */
[----:B------:R-:W-:-:S02]  /*12150*/  PRMT R10, R14, 0x6420, R15 ;  /* 0x000064200e0a7816 */ /* 0x000fc4000000000f */
[----:B------:R-:W-:Y:S02]  /*12160*/  PRMT R11, R14, 0x7531, R15 ;  /* 0x000075310e0b7816 */ /* 0x000fe4000000000f */
[----:B------:R-:W1:Y:S04]  /*12170*/  LDSM.16.MT88.4 R12, [R2+0x12000] ;  /* 0x01200000020c783b */ /* 0x000e680000004200 */
[----:B------:R1:W-:Y:S02]  /*12180*/  STSM.16.M88.4 [R3+0xa000], R8 ;  /* 0x00a0000803007844 */ /* 0x0003e40000000200 */
[C-C-:B-1----:R-:W-:Y:S02]  /*12190*/  PRMT R8, R12.reuse, 0x6420, R13.reuse ;  /* 0x000064200c087816 */ /* 0x142fe4000000000d */
[----:B------:R-:W-:-:S02]  /*121a0*/  PRMT R9, R12, 0x7531, R13 ;  /* 0x000075310c097816 */ /* 0x000fc4000000000d */
[C-C-:B------:R-:W-:Y:S02]  /*121b0*/  PRMT R10, R14.reuse, 0x6420, R15.reuse ;  /* 0x000064200e0a7816 */ /* 0x140fe4000000000f */
[----:B------:R-:W-:-:S05]  /*121c0*/  PRMT R11, R14, 0x7531, R15 ;  /* 0x000075310e0b7816 */ /* 0x000fca000000000f */
[----:B------:R1:W-:Y:S04]  /*121d0*/  STSM.16.M88.4 [R3+0xb000], R8 ;  /* 0x00b0000803007844 */ /* 0x0003e80000000200 */
[----:B------:R-:W2:Y:S04]  /*121e0*/  LDSM.16.MT88.4 R20, [R4+0x11000] ;  /* 0x011000000414783b */ /* 0x000ea80000004200 */
[----:B------:R-:W3:Y:S01]  /*121f0*/  LDSM.16.MT88.4 R8, [R2+0x11000] ;  /* 0x011000000208783b */ /* 0x000ee20000004200 */
[----:B-1----:R-:W-:Y:S02]  /*12200*/  IADD3 R3, R6, 0x8000, R3 ;  /* 0x0000800006037810 */ /* 0x002fe40007ffe003 */
[----:B--2---:R-:W-:-:S02]  /*12210*/  PRMT R12, R20, 0x6420, R21 ;  /* 0x00006420140c7816 */ /* 0x004fc40000000015 */
[----:B------:R-:W-:Y:S02]  /*12220*/  PRMT R13, R20, 0x7531, R21 ;  /* 0x00007531140d7816 */ /* 0x000fe40000000015 */
[C-C-:B------:R-:W-:Y:S02]  /*12230*/  PRMT R14, R22.reuse, 0x6420, R23.reuse ;  /* 0x00006420160e7816 */ /* 0x140fe40000000017 */
[----:B------:R-:W-:-:S05]  /*12240*/  PRMT R15, R22, 0x7531, R23 ;  /* 0x00007531160f7816 */ /* 0x000fca0000000017 */
[----:B------:R3:W-:Y:S02]  /*12250*/  STSM.16.M88.4 [R3], R12 ;  /* 0x0000000c03007844 */ /* 0x0007e40000000200 */
[C-C-:B---3--:R-:W-:Y:S02]  /*12260*/  PRMT R12, R8.reuse, 0x6420, R9.reuse ;  /* 0x00006420080c7816 */ /* 0x148fe40000000009 */
[----:B------:R-:W-:Y:S02]  /*12270*/  PRMT R13, R8, 0x7531, R9 ;  /* 0x00007531080d7816 */ /* 0x000fe40000000009 */
[C-C-:B------:R-:W-:Y:S02]  /*12280*/  PRMT R14, R10.reuse, 0x6420, R11.reuse ;  /* 0x000064200a0e7816 */ /* 0x140fe4000000000b */
[----:B------:R-:W-:-:S05]  /*12290*/  PRMT R15, R10, 0x7531, R11 ;  /* 0x000075310a0f7816 */ /* 0x000fca000000000b */
[----:B------:R-:W-:Y:S04]  /*122a0*/  STSM.16.M88.4 [R3+0x1000], R12 ;  /* 0x0010000c03007844 */ /* 0x000fe80000000200 */
[----:B0-----:R-:W0:Y:S04]  /*122b0*/  LDSM.16.MT88.4 R4, [R4+0x13000] ;  /* 0x013000000404783b */ /* 0x001e280000004200 */
        /* <DEDUP_REMOVED lines=19> */
.L_x_1292:
[----:B-1----:R1:W-:Y:S01]  /*123f0*/  SYNCS.ARRIVE.TRANS64.A1T0 RZ, [R0+URZ+0x28450], RZ ;  /* 0x028450ff00ff79a7 */ /* 0x0023e2000810003f */
[----:B------:R-:W-:Y:S06]  /*12400*/  BAR.SYNC.DEFER_BLOCKING 0x2, 0x80 ;  /* 0x0082000000007b1d */ /* 0x000fec0000010000 */
[----:B------:R-:W-:Y:S05]  /*12410*/  @!P0 BRA `(.L_x_1293) ;  /* 0x0000000000048947 */ /* 0x000fea0003800000 */
[----:B------:R-:W-:Y:S01]  /*12420*/  BPT.TRAP 0x1 ;  /* 0x000000040000795c */ /* 0x000fe20000300000 */
.L_x_1293:
[----:B-1----:R-:W-:Y:S02]  /*12430*/  VIADD R0, R0, 0x28480 ;  /* 0x0002848000007836 */ /* 0x002fe40000000000 */
[----:B0-----:R-:W-:Y:S02]  /*12440*/  IMAD.MOV.U32 R5, RZ, RZ, R19 ;  /* 0x000000ffff057224 */ /* 0x001fe400078e0013 */
[----:B------:R-:W-:Y:S01]  /*12450*/  IMAD.MOV.U32 R8, RZ, RZ, R25 ;  /* 0x000000ffff087224 */ /* 0x000fe200078e0019 */
[----:B------:R-:W-:-:S04]  /*12460*/  PRMT R0, R31, 0x654, R0 ;  /* 0x000006541f007816 */ /* 0x000fc80000000000 */
[----:B------:R1:W-:Y:S01]  /*12470*/  SYNCS.ARRIVE.TRANS64.RED.A1T0 RZ, [R0+URZ], RZ ;  /* 0x000000ff00ff79a7 */ /* 0x0003e2000810043f */
[----:B------:R-:W-:Y:S05]  /*12480*/  @P1 BRA `(.L_x_1294) ;  /* 0xffffffec00881947 */ /* 0x000fea000383ffff */
.L_x_1274:
[----:B-1----:R-:W1:Y:S01]  /*12490*/  S2R R0, SR_TID.X ;  /* 0x0000000000007919 */ /* 0x002e620000002100 */
[----:B------:R-:W-:Y:S01]  /*124a0*/  BSSY B0, `(.L_x_1295) ;  /* 0x0000012000007945 */ /* 0x000fe20003800000 */
[----:B------:R-:W-:Y:S01]  /*124b0*/  IMAD.U32 R6, RZ, RZ, UR48 ;  /* 0x00000030ff067e24 */ /* 0x000fe2000f8e00ff */
[----:B-1----:R-:W-:-:S04]  /*124c0*/  LOP3.LUT R0, R0, 0x7f, RZ, 0xc0, !PT ;  /* 0x0000007f00007812 */ /* 0x002fc800078ec0ff */
[----:B------:R-:W-:-:S13]  /*124d0*/  ISETP.NE.AND P0, PT, R0, RZ, PT ;  /* 0x000000ff0000720c */ /* 0x000fda0003f05270 */
[----:B------:R-:W-:Y:S05]  /*124e0*/  @P0 BRA `(.L_x_1296) ;  /* 0x0000000000340947 */ /* 0x000fea0003800000 */
[----:B------:R-:W1:Y:S01]  /*124f0*/  S2R R7, SR_LANEID ;  /* 0x0000000000077919 */ /* 0x000e620000000000 */
[----:B------:R-:W-:Y:S01]  /*12500*/  VOTEU.ANY UR4, UPT, PT ;  /* 0x0000000000047886 */ /* 0x000fe200038e0100 */
[----:B0-----:R-:W0:Y:S01]  /*12510*/  LDC.64 R2, c[0x0][0xc80] ;  /* 0x00032000ff027b82 */ /* 0x001e220000000a00 */
[----:B------:R-:W1:Y:S08]  /*12520*/  FLO.U32 R0, UR4 ;  /* 0x0000000400007d00 */ /* 0x000e7000080e0000 */
[----:B------:R-:W0:Y:S01]  /*12530*/  POPC R5, UR4 ;  /* 0x0000000400057d09 */ /* 0x000e220008000000 */
[----:B-1----:R-:W-:-:S13]  /*12540*/  ISETP.EQ.U32.AND P1, PT, R0, R7, PT ;  /* 0x000000070000720c */ /* 0x002fda0003f22070 */
[----:B0-----:R-:W2:Y:S01]  /*12550*/  @P1 ATOMG.E.ADD.STRONG.GPU PT, R3, desc[UR52][R2.64], R5 ;  /* 0x00000005020319a8 */ /* 0x001ea200081ee1f4 */
[----:B------:R-:W0:Y:S02]  /*12560*/  S2R R4, SR_LTMASK ;  /* 0x0000000000047919 */ /* 0x000e240000003900 */
[----:B0-----:R-:W-:-:S04]  /*12570*/  LOP3.LUT R4, R4, UR4, RZ, 0xc0, !PT ;  /* 0x0000000404047c12 */ /* 0x001fc8000f8ec0ff */
[----:B------:R-:W0:Y:S01]  /*12580*/  POPC R7, R4 ;  /* 0x0000000400077309 */ /* 0x000e220000000000 */
[----:B--2---:R-:W0:Y:S02]  /*12590*/  SHFL.IDX PT, R0, R3, R0, 0x1f ;  /* 0x00001f0003007589 */ /* 0x004e2400000e0000 */
[----:B0-----:R-:W-:-:S05]  /*125a0*/  IADD3 R0, R0, UR46, R7 ;  /* 0x0000002e00007c10 */ /* 0x001fca000fffe007 */
[----:B------:R1:W-:Y:S02]  /*125b0*/  STL [R1+0x8], R0 ;  /* 0x0000080001007387 */ /* 0x0003e40000100800 */
.L_x_1296:
[----:B------:R-:W-:Y:S05]  /*125c0*/  BSYNC B0 ;  /* 0x0000000000007941 */ /* 0x000fea0003800000 */
.L_x_1295:
[----:B------:R-:W-:-:S13]  /*125d0*/  ISETP.NE.AND P1, PT, R6, 0x3, PT ;  /* 0x000000030600780c */ /* 0x000fda0003f25270 */
[----:B------:R-:W-:Y:S05]  /*125e0*/  @!P1 BRA `(.L_x_1297) ;  /* 0x0000000000049947 */ /* 0x000fea0003800000 */
[----:B------:R-:W-:Y:S01]  /*125f0*/  BPT.TRAP 0x1 ;  /* 0x000000040000795c */ /* 0x000fe20000300000 */
.L_x_1297:
[----:B0-----:R-:W-:Y:S01]  /*12600*/  LOP3.LUT R3, R25, 0x1, RZ, 0x3c, !PT ;  /* 0x0000000119037812 */ /* 0x001fe200078e3cff */
[----:B------:R-:W-:Y:S01]  /*12610*/  IMAD R18, R19, 0x8, R16 ;  /* 0x0000000813127824 */ /* 0x000fe200078e0210 */
[----:B------:R-:W-:Y:S02]  /*12620*/  BSSY B0, `(.L_x_1298) ;  /* 0x0000004000007945 */ /* 0x000fe40003800000 */
[----:B------:R-:W-:-:S04]  /*12630*/  SHF.L.U32 R3, R3, 0x1f, RZ ;  /* 0x0000001f03037819 */ /* 0x000fc800000006ff */
[----:B------:R-:W0:Y:S02]  /*12640*/  SYNCS.PHASECHK.TRANS64.TRYWAIT P2, [R18+URZ+0x28470], R3 ;  /* 0x02847003120075a7 */ /* 0x000e24000804017f */
[----:B0-----:R-:W-:Y:S05]  /*12650*/  @!P2 BRA `(.L_x_1299) ;  /* 0x0000002c00b4a947 */ /* 0x001fea0003800000 */
.L_x_1391:
[----:B------:R-:W-:Y:S05]  /*12660*/  BSYNC B0 ;  /* 0x0000000000007941 */ /* 0x000fea0003800000 */
.L_x_1298:
[----:B-1----:R-:W-:-:S05]  /*12670*/  IMAD.U32 R0, RZ, RZ, UR49 ;  /* 0x00000031ff007e24 */ /* 0x002fca000f8e00ff */
[----:B------:R-:W-:-:S13]  /*12680*/  ISETP.NE.AND P2, PT, R0, 0x3, PT ;  /* 0x000000030000780c */ /* 0x000fda0003f45270 */
[----:B------:R-:W-:Y:S05]  /*12690*/  @!P2 BRA `(.L_x_1300) ;  /* 0x000000000004a947 */ /* 0x000fea0003800000 */
[----:B------:R-:W-:Y:S01]  /*126a0*/  BPT.TRAP 0x1 ;  /* 0x000000040000795c */ /* 0x000fe20000300000 */
.L_x_1300:
[----:B0-----:R-:W-:Y:S01]  /*126b0*/  SHF.L.U32 R3, R25, 0x1f, RZ ;  /* 0x0000001f19037819 */ /* 0x001fe200000006ff */
[----:B------:R-:W-:-:S03]  /*126c0*/  IMAD.SHL.U32 R0, R19, 0x4000, RZ ;  /* 0x0000400013007824 */ /* 0x000fc600078e00ff */
[----:B------:R-:W0:Y:S02]  /*126d0*/  SYNCS.PHASECHK.TRANS64.TRYWAIT P2, [R18+URZ+0x28460], R3 ;  /* 0x02846003120075a7 */ /* 0x000e24000804017f */
[----:B0-----:R-:W-:Y:S05]  /*126e0*/  @!P2 BRA `(.L_x_1301) ;  /* 0x0000002c00a4a947 */ /* 0x001fea0003800000 */
.L_x_1392:
[----:B------:R-:W0:Y:S01]  /*126f0*/  LDL R2, [R1] ;  /* 0x0000000001027983 */ /* 0x000e220000100800 */
[----:B------:R-:W1:Y:S01]  /*12700*/  S2R R4, SR_TID.X ;  /* 0x0000000000047919 */ /* 0x000e620000002100 */
[----:B------:R-:W-:Y:S05]  /*12710*/  WARPSYNC.ALL ;  /* 0x0000000000007948 */ /* 0x000fea0003800000 */
[----:B-1----:R-:W-:Y:S01]  /*12720*/  LOP3.LUT P2, RZ, R4, 0x4, RZ, 0xc0, !PT ;  /* 0x0000000404ff7812 */ /* 0x002fe2000784c0ff */
[----:B------:R-:W-:-:S05]  /*12730*/  IMAD.MOV.U32 R4, RZ, RZ, 0x40 ;  /* 0x00000040ff047424 */ /* 0x000fca00078e00ff */
[----:B------:R-:W-:Y:S01]  /*12740*/  SEL R4, R4, 0xffffffc0, !P2 ;  /* 0xffffffc004047807 */ /* 0x000fe20005000000 */
[----:B------:R-:W1:Y:S02]  /*12750*/  S2R R24, SR_TID.X ;  /* 0x0000000000187919 */ /* 0x000e640000002100 */
[----:B-1----:R-:W-:Y:S01]  /*12760*/  LOP3.LUT P2, RZ, R24, 0x4, RZ, 0xc0, !PT ;  /* 0x0000000418ff7812 */ /* 0x002fe2000784c0ff */
[----:B------:R-:W-:-:S05]  /*12770*/  IMAD.MOV.U32 R24, RZ, RZ, 0x20 ;  /* 0x00000020ff187424 */ /* 0x000fca00078e00ff */
[----:B------:R-:W-:Y:S02]  /*12780*/  SEL R24, R24, 0xffffffe0, !P2 ;  /* 0xffffffe018187807 */ /* 0x000fe40005000000 */
[----:B0-----:R-:W-:-:S05]  /*12790*/  LOP3.LUT R3, R0, R2, RZ, 0xfc, !PT ;  /* 0x0000000200037212 */ /* 0x001fca00078efcff */
[----:B------:R-:W-:-:S04]  /*127a0*/  IMAD.IADD R2, R16, 0x1, R3 ;  /* 0x0000000110027824 */ /* 0x000fc800078e0203 */
[----:B------:R-:W-:Y:S02]  /*127b0*/  IMAD.IADD R3, R4, 0x1, R2 ;  /* 0x0000000104037824 */ /* 0x000fe400078e0202 */
[----:B------:R-:W0:Y:S04]  /*127c0*/  LDSM.16.MT88.4 R4, [R2+0x10000] ;  /* 0x010000000204783b */ /* 0x000e280000004200 */
[----:B------:R-:W1:Y:S01]  /*127d0*/  LDSM.16.MT88.4 R8, [R3+0x10000] ;  /* 0x010000000308783b */ /* 0x000e620000004200 */
[----:B------:R-:W-:Y:S02]  /*127e0*/  IADD3 R0, R16, R0, R37 ;  /* 0x0000000010007210 */ /* 0x000fe40007ffe025 */
[C-C-:B0-----:R-:W-:Y:S02]  /*127f0*/  PRMT R12, R4.reuse, 0x6420, R5.reuse ;  /* 0x00006420040c7816 */ /* 0x141fe40000000005 */
[----:B------:R-:W-:-:S02]  /*12800*/  PRMT R13, R4, 0x7531, R5 ;  /* 0x00007531040d7816 */ /* 0x000fc40000000005 */
[C-C-:B------:R-:W-:Y:S02]  /*12810*/  PRMT R14, R6.reuse, 0x6420, R7.reuse ;  /* 0x00006420060e7816 */ /* 0x140fe40000000007 */
[----:B------:R-:W-:Y:S02]  /*12820*/  PRMT R15, R6, 0x7531, R7 ;  /* 0x00007531060f7816 */ /* 0x000fe40000000007 */
[C-C-:B-1----:R-:W-:Y:S02]  /*12830*/  PRMT R20, R8.reuse, 0x6420, R9.reuse ;  /* 0x0000642008147816 */ /* 0x142fe40000000009 */
[----:B------:R-:W-:Y:S02]  /*12840*/  PRMT R21, R8, 0x7531, R9 ;  /* 0x0000753108157816 */ /* 0x000fe40000000009 */
[C-C-:B------:R-:W-:Y:S02]  /*12850*/  PRMT R22, R10.reuse, 0x6420, R11.reuse ;  /* 0x000064200a167816 */ /* 0x140fe4000000000b */
[----:B------:R-:W-:Y:S01]  /*12860*/  PRMT R23, R10, 0x7531, R11 ;  /* 0x000075310a177816 */ /* 0x000fe2000000000b */
[----:B------:R-:W-:Y:S04]  /*12870*/  STSM.16.M88.4 [R0+0x8000], R12 ;  /* 0x0080000c00007844 */ /* 0x000fe80000000200 */
[----:B------:R-:W-:Y:S04]  /*12880*/  STSM.16.M88.4 [R0+0x9000], R20 ;  /* 0x0090001400007844 */ /* 0x000fe80000000200 */
[----:B------:R-:W0:Y:S04]  /*12890*/  LDSM.16.MT88.4 R4, [R2+0x12000] ;  /* 0x012000000204783b */ /* 0x000e280000004200 */
[----:B------:R-:W1:Y:S01]  /*128a0*/  LDSM.16.MT88.4 R8, [R3+0x12000] ;  /* 0x012000000308783b */ /* 0x000e620000004200 */
[----:B0-----:R-:W-:-:S02]  /*128b0*/  PRMT R12, R4, 0x6420, R5 ;  /* 0x00006420040c7816 */ /* 0x001fc40000000005 */
[----:B------:R-:W-:Y:S02]  /*128c0*/  PRMT R13, R4, 0x7531, R5 ;  /* 0x00007531040d7816 */ /* 0x000fe40000000005 */
[C-C-:B------:R-:W-:Y:S02]  /*128d0*/  PRMT R14, R6.reuse, 0x6420, R7.reuse ;  /* 0x00006420060e7816 */ /* 0x140fe40000000007 */
[----:B------:R-:W-:Y:S02]  /*128e0*/  PRMT R15, R6, 0x7531, R7 ;  /* 0x00007531060f7816 */ /* 0x000fe40000000007 */
[C-C-:B-1----:R-:W-:Y:S02]  /*128f0*/  PRMT R32, R8.reuse, 0x6420, R9.reuse ;  /* 0x0000642008207816 */ /* 0x142fe40000000009 */
[----:B------:R-:W-:Y:S02]  /*12900*/  PRMT R33, R8, 0x7531, R9 ;  /* 0x0000753108217816 */ /* 0x000fe40000000009 */
[----:B------:R-:W-:-:S02]  /*12910*/  PRMT R34, R10, 0x6420, R11 ;  /* 0x000064200a227816 */ /* 0x000fc4000000000b */
[----:B------:R-:W-:Y:S01]  /*12920*/  PRMT R35, R10, 0x7531, R11 ;  /* 0x000075310a237816 */ /* 0x000fe2000000000b */
[----:B------:R-:W-:Y:S04]  /*12930*/  STSM.16.M88.4 [R0+0xa000], R12 ;  /* 0x00a0000c00007844 */ /* 0x000fe80000000200 */
[----:B------:R0:W-:Y:S04]  /*12940*/  STSM.16.M88.4 [R0+0xb000], R32 ;  /* 0x00b0002000007844 */ /* 0x0001e80000000200 */
[----:B------:R-:W1:Y:S04]  /*12950*/  LDSM.16.MT88.4 R4, [R2+0x11000] ;  /* 0x011000000204783b */ /* 0x000e680000004200 */
[----:B------:R-:W2:Y:S01]  /*12960*/  LDSM.16.MT88.4 R8, [R3+0x11000] ;  /* 0x011000000308783b */ /* 0x000ea20000004200 */
[----:B0-----:R-:W-:-:S02]  /*12970*/  IADD3 R0, R24, 0x8000, R0 ;  /* 0x0000800018007810 */ /* 0x001fc40007ffe000 */
[C-C-:B-1----:R-:W-:Y:S02]  /*12980*/  PRMT R12, R4.reuse, 0x6420, R5.reuse ;  /* 0x00006420040c7816 */ /* 0x142fe40000000005 */
[----:B------:R-:W-:Y:S02]  /*12990*/  PRMT R13, R4, 0x7531, R5 ;  /* 0x00007531040d7816 */ /* 0x000fe40000000005 */
[C-C-:B------:R-:W-:Y:S02]  /*129a0*/  PRMT R14, R6.reuse, 0x6420, R7.reuse ;  /* 0x00006420060e7816 */ /* 0x140fe40000000007 */
[----:B------:R-:W-:Y:S02]  /*129b0*/  PRMT R15, R6, 0x7531, R7 ;  /* 0x00007531060f7816 */ /* 0x000fe40000000007 */
[C-C-:B--2---:R-:W-:Y:S02]  /*129c0*/  PRMT R20, R8.reuse, 0x6420, R9.reuse ;  /* 0x0000642008147816 */ /* 0x144fe40000000009 */
[----:B------:R-:W-:-:S02]  /*129d0*/  PRMT R21, R8, 0x7531, R9 ;  /* 0x0000753108157816 */ /* 0x000fc40000000009 */
[C-C-:B------:R-:W-:Y:S02]  /*129e0*/  PRMT R22, R10.reuse, 0x6420, R11.reuse ;  /* 0x000064200a167816 */ /* 0x140fe4000000000b */
[----:B------:R-:W-:Y:S01]  /*129f0*/  PRMT R23, R10, 0x7531, R11 ;  /* 0x000075310a177816 */ /* 0x000fe2000000000b */
[----:B------:R-:W-:Y:S04]  /*12a00*/  STSM.16.M88.4 [R0], R12 ;  /* 0x0000000c00007844 */ /* 0x000fe80000000200 */
[----:B------:R-:W-:Y:S04]  /*12a10*/  STSM.16.M88.4 [R0+0x1000], R20 ;  /* 0x0010001400007844 */ /* 0x000fe80000000200 */
[----:B------:R-:W0:Y:S04]  /*12a20*/  LDSM.16.MT88.4 R4, [R2+0x13000] ;  /* 0x013000000204783b */ /* 0x000e280000004200 */
[----:B------:R-:W1:Y:S01]  /*12a30*/  LDSM.16.MT88.4 R8, [R3+0x13000] ;  /* 0x013000000308783b */ /* 0x000e620000004200 */
[----:B------:R-:W-:-:S05]  /*12a40*/  IMAD.U32 R24, RZ, RZ, UR49 ;  /* 0x00000031ff187e24 */ /* 0x000fca000f8e00ff */
[----:B------:R-:W-:Y:S02]  /*12a50*/  ISETP.NE.AND P2, PT, R24, 0x3, PT ;  /* 0x000000031800780c */ /* 0x000fe40003f45270 */
[C-C-:B0-----:R-:W-:Y:S02]  /*12a60*/  PRMT R12, R4.reuse, 0x6420, R5.reuse ;  /* 0x00006420040c7816 */ /* 0x141fe40000000005 */
[----:B------:R-:W-:Y:S02]  /*12a70*/  PRMT R13, R4, 0x7531, R5 ;  /* 0x00007531040d7816 */ /* 0x000fe40000000005 */
[C-C-:B------:R-:W-:Y:S02]  /*12a80*/  PRMT R14, R6.reuse, 0x6420, R7.reuse ;  /* 0x00006420060e7816 */ /* 0x140fe40000000007 */
[----:B------:R-:W-:Y:S02]  /*12a90*/  PRMT R15, R6, 0x7531, R7 ;  /* 0x00007531060f7816 */ /* 0x000fe40000000007 */
[----:B-1----:R-:W-:-:S02]  /*12aa0*/  PRMT R4, R8, 0x6420, R9 ;  /* 0x0000642008047816 */ /* 0x002fc40000000009 */
[----:B------:R-:W-:Y:S02]  /*12ab0*/  PRMT R5, R8, 0x7531, R9 ;  /* 0x0000753108057816 */ /* 0x000fe40000000009 */
[C-C-:B------:R-:W-:Y:S02]  /*12ac0*/  PRMT R6, R10.reuse, 0x6420, R11.reuse ;  /* 0x000064200a067816 */ /* 0x140fe4000000000b */
[----:B------:R-:W-:Y:S01]  /*12ad0*/  PRMT R7, R10, 0x7531, R11 ;  /* 0x000075310a077816 */ /* 0x000fe2000000000b */
[----:B------:R0:W-:Y:S04]  /*12ae0*/  STSM.16.M88.4 [R0+0x2000], R12 ;  /* 0x0020000c00007844 */ /* 0x0001e80000000200 */
        /* <DEDUP_REMOVED lines=9> */
.L_x_1302:
[----:B-1----:R1:W-:Y:S01]  /*12b80*/  SYNCS.ARRIVE.TRANS64.A1T0 RZ, [R18+URZ+0x28450], RZ ;  /* 0x028450ff12ff79a7 */ /* 0x0023e2000810003f */
[----:B------:R-:W-:Y:S06]  /*12b90*/  BAR.SYNC.DEFER_BLOCKING 0x2, 0x80 ;  /* 0x0082000000007b1d */ /* 0x000fec0000010000 */
[----:B------:R-:W-:Y:S05]  /*12ba0*/  @!P1 BRA `(.L_x_1303) ;  /* 0x0000000000049947 */ /* 0x000fea0003800000 */
[----:B------:R-:W-:Y:S01]  /*12bb0*/  BPT.TRAP 0x1 ;  /* 0x000000040000795c */ /* 0x000fe20000300000 */
.L_x_1303:
[----:B-1----:R-:W-:Y:S02]  /*12bc0*/  VIADD R18, R18, 0x28480 ;  /* 0x0002848012127836 */ /* 0x002fe40000000000 */
[----:B------:R-:W-:-:S03]  /*12bd0*/  VIADD R19, R19, 0x1 ;  /* 0x0000000113137836 */ /* 0x000fc60000000000 */
[----:B------:R-:W-:Y:S02]  /*12be0*/  PRMT R18, R31, 0x654, R18 ;  /* 0x000006541f127816 */ /* 0x000fe40000000012 */
[C---:B------:R-:W-:Y:S02]  /*12bf0*/  ISETP.NE.AND P1, PT, R19.reuse, 0x2, PT ;  /* 0x000000021300780c */ /* 0x040fe40003f25270 */
[----:B------:R1:W-:Y:S02]  /*12c00*/  SYNCS.ARRIVE.TRANS64.RED.A1T0 RZ, [R18+URZ], RZ ;  /* 0x000000ff12ff79a7 */ /* 0x0003e4000810043f */
[----:B0-----:R-:W-:Y:S02]  /*12c10*/  SEL R0, RZ, 0x1, P1 ;  /* 0x00000001ff007807 */ /* 0x001fe40000800000 */
[----:B------:R-:W-:Y:S02]  /*12c20*/  SEL R19, R19, RZ, P1 ;  /* 0x000000ff13137207 */ /* 0x000fe40000800000 */
[----:B------:R-:W-:-:S07]  /*12c30*/  LOP3.LUT R25, R25, R0, RZ, 0x3c, !PT ;  /* 0x0000000019197212 */ /* 0x000fce00078e3cff */
.L_x_1246:
[----:B------:R-:W-:Y:S05]  /*12c40*/  BSYNC B7 ;  /* 0x0000000000077941 */ /* 0x000fea0003800000 */
.L_x_1244:
[----:B------:R2:W5:Y:S01]  /*12c50*/  LDL R2, [R1+0x8] ;  /* 0x0000080001027983 */ /* 0x0005620000100800 */
[----:B------:R-:W-:-:S13]  /*12c60*/  LOP3.LUT P1, RZ, R17, 0x200, RZ, 0xc0, !PT ;  /* 0x0000020011ff7812 */ /* 0x000fda000782c0ff */
[----:B--2---:R-:W-:Y:S05]  /*12c70*/  @!P1 BRA `(.L_x_1304) ;  /* 0x0000000000249947 */ /* 0x004fea0003800000 */
[----:B------:R-:W2:Y:S08]  /*12c80*/  S2UR UR4, SR_CgaCtaId ;  /* 0x00000000000479c3 */ /* 0x000eb00000008800 */
[----:B------:R-:W-:Y:S01]  /*12c90*/  BAR.SYNC.DEFER_BLOCKING 0x5, 0x180 ;  /* 0x0146000000007b1d */ /* 0x000fe20000010000 */
[----:B------:R-:W-:Y:S01]  /*12ca0*/  MOV R16, 0x400 ;  /* 0x0000040000107802 */ /* 0x000fe20000000f00 */
[----:B--2---:R-:W-:-:S05]  /*12cb0*/  IMAD.U32 R31, RZ, RZ, UR4 ;  /* 0x00000004ff1f7e24 */ /* 0x004fca000f8e00ff */
[----:B------:R-:W-:-:S05]  /*12cc0*/  LEA R16, R31, R16, 0x18 ;  /* 0x000000101f107211 */ /* 0x000fca00078ec0ff */
[----:B-----5:R-:W2:Y:S04]  /*12cd0*/  LDS R2, [R16+0x284d0] ;  /* 0x0284d00010027984 */ /* 0x020ea80000000800 */
[----:B--2---:R2:W-:Y:S01]  /*12ce0*/  STL [R1+0x8], R2 ;  /* 0x0000080201007387 */ /* 0x0045e20000100800 */
[----:B------:R-:W-:Y:S06]  /*12cf0*/  BAR.ARV 0x4, 0x180 ;  /* 0x0106000000007b1d */ /* 0x000fec0000002000 */
[----:B------:R-:W-:Y:S05]  /*12d00*/  BRA `(.L_x_1305) ;  /* 0x0000000000207947 */ /* 0x000fea0003800000 */
.L_x_1304:
[----:B------:R-:W2:Y:S01]  /*12d10*/  @!P0 S2R R31, SR_CgaCtaId ;  /* 0x00000000001f8919 */ /* 0x000ea20000008800 */
[----:B0-----:R-:W-:Y:S01]  /*12d20*/  @!P0 MOV R0, 0x400 ;  /* 0x0000040000008802 */ /* 0x001fe20000000f00 */
[----:B------:R-:W-:Y:S03]  /*12d30*/  BAR.SYNC.DEFER_BLOCKING 0x4, 0x180 ;  /* 0x0106000000007b1d */ /* 0x000fe60000010000 */
[----:B--2---:R-:W-:-:S03]  /*12d40*/  @!P0 LEA R16, R31, R0, 0x18 ;  /* 0x000000001f108211 */ /* 0x004fc600078ec0ff */
[----:B-----5:R-:W0:Y:S04]  /*12d50*/  SHFL.IDX PT, R0, R2, RZ, 0x1f ;  /* 0x00001fff02007589 */ /* 0x020e2800000e0000 */
[----:B------:R3:W-:Y:S04]  /*12d60*/  @!P0 STS [R16+0x284d0], R2 ;  /* 0x0284d00210008388 */ /* 0x0007e80000000800 */
[----:B0-----:R3:W-:Y:S01]  /*12d70*/  STL [R1+0x8], R0 ;  /* 0x0000080001007387 */ /* 0x0017e20000100800 */
[----:B------:R-:W-:Y:S06]  /*12d80*/  BAR.ARV 0x5, 0x180 ;  /* 0x0146000000007b1d */ /* 0x000fec0000002000 */
.L_x_1305:
[----:B0--3--:R-:W3:Y:S01]  /*12d90*/  LDL R0, [R1+0x8] ;  /* 0x0000080001007983 */ /* 0x009ee20000100800 */
[----:B------:R-:W-:Y:S02]  /*12da0*/  ULDC UR4, c[0x0][0xc38] ;  /* 0x00030e0000047ab9 */ /* 0x000fe40000000800 */
[----:B---3--:R-:W-:-:S13]  /*12db0*/  ISETP.GE.AND P0, PT, R0, UR4, PT ;  /* 0x0000000400007c0c */ /* 0x008fda000bf06270 */
[----:B------:R-:W-:Y:S05]  /*12dc0*/  @!P0 BRA `(.L_x_1306) ;  /* 0xffffffbc00348947 */ /* 0x000fea000383ffff */
.L_x_1235:
[----:B------:R-:W3:Y:S01]  /*12dd0*/  LDL.LU R0, [R1+0xc] ;  /* 0x00000c0001007983 */ /* 0x000ee20000300800 */
[----:B------:R-:W-:Y:S01]  /*12de0*/  BSSY B0, `(.L_x_1307) ;  /* 0x000000b000007945 */ /* 0x000fe20003800000 */
[----:B------:R-:W0:Y:S01]  /*12df0*/  S2R R5, SR_CgaCtaId ;  /* 0x0000000000057919 */ /* 0x000e220000008800 */
[----:B---3--:R-:W-:-:S05]  /*12e00*/  VIADD R0, R0, 0x1 ;  /* 0x0000000100007836 */ /* 0x008fca0000000000 */
[----:B--2---:R-:W-:-:S04]  /*12e10*/  LEA.HI R2, R0, R0, RZ, 0x1 ;  /* 0x0000000000027211 */ /* 0x004fc800078f08ff */
[----:B------:R-:W-:Y:S02]  /*12e20*/  LOP3.LUT R3, R2, 0xfffffffe, RZ, 0xc0, !PT ;  /* 0xfffffffe02037812 */ /* 0x000fe400078ec0ff */
[----:B------:R-:W-:-:S03]  /*12e30*/  MOV R2, 0x400 ;  /* 0x0000040000027802 */ /* 0x000fc60000000f00 */
[----:B------:R-:W-:Y:S01]  /*12e40*/  IMAD.IADD R0, R0, 0x1, -R3 ;  /* 0x0000000100007824 */ /* 0x000fe200078e0a03 */
[----:B0-----:R-:W-:-:S04]  /*12e50*/  LEA R5, R5, R2, 0x18 ;  /* 0x0000000205057211 */ /* 0x001fc800078ec0ff */
[----:B------:R-:W-:-:S04]  /*12e60*/  SHF.L.U32 R0, R0, 0x1f, RZ ;  /* 0x0000001f00007819 */ /* 0x000fc800000006ff */
[----:B------:R-:W0:Y:S02]  /*12e70*/  SYNCS.PHASECHK.TRANS64.TRYWAIT P0, [R5+URZ+0x28420], R0 ;  /* 0x02842000050075a7 */ /* 0x000e24000800017f */
[----:B0-----:R-:W-:Y:S05]  /*12e80*/  @!P0 BRA `(.L_x_1308) ;  /* 0x0000002400d08947 */ /* 0x001fea0003800000 */
.L_x_1393:
[----:B------:R-:W-:Y:S05]  /*12e90*/  BSYNC B0 ;  /* 0x0000000000007941 */ /* 0x000fea0003800000 */
.L_x_1307:
[----:B------:R-:W-:-:S03]  /*12ea0*/  UMOV UR4, 0xffffffff ;  /* 0xffffffff00047882 */ /* 0x000fc60000000000 */
[----:B------:R-:W-:Y:S05]  /*12eb0*/  BRA.DIV UR4, `(.L_x_1309) ;  /* 0x0000002604d87947 */ /* 0x000fea000b800000 */
[----:B0-----:R-:W0:Y:S02]  /*12ec0*/  S2R R0, SR_TID.X ;  /* 0x0000000000007919 */ /* 0x001e240000002100 */
[----:B0-----:R-:W-:-:S04]  /*12ed0*/  SHF.R.U32.HI R0, RZ, 0x5, R0 ;  /* 0x00000005ff007819 */ /* 0x001fc80000011600 */
[----:B------:R-:W-:-:S05]  /*12ee0*/  LOP3.LUT R0, R0, 0x3, RZ, 0xc0, !PT ;  /* 0x0000000300007812 */ /* 0x000fca00078ec0ff */
[----:B------:R0:W2:Y:S02]  /*12ef0*/  SHFL.IDX PT, R14, R0, RZ, 0x1f ;  /* 0x00001fff000e7589 */ /* 0x0000a400000e0000 */
.L_x_1396:
[----:B--2---:R-:W-:Y:S01]  /*12f00*/  ISETP.NE.AND P0, PT, R14, RZ, PT ;  /* 0x000000ff0e00720c */ /* 0x004fe20003f05270 */
[----:B------:R-:W-:-:S12]  /*12f10*/  BSSY B0, `(.L_x_1310) ;  /* 0x000002c000007945 */ /* 0x000fd80003800000 */
[----:B------:R-:W-:Y:S05]  /*12f20*/  @P0 BRA `(.L_x_1311) ;  /* 0x0000000000a80947 */ /* 0x000fea0003800000 */
[----:B------:R-:W-:-:S03]  /*12f30*/  UMOV UR4, 0xffffffff ;  /* 0xffffffff00047882 */ /* 0x000fc60000000000 */
[----:B------:R-:W-:Y:S05]  /*12f40*/  BRA.DIV UR4, `(.L_x_1312) ;  /* 0x0000002604e87947 */ /* 0x000fea000b800000 */
[----:B------:R-:W-:-:S13]  /*12f50*/  ELECT P6, URZ, PT ;  /* 0x00000000003f782f */ /* 0x000fda00038c0000 */
.L_x_1399:
[----:B------:R-:W-:Y:S05]  /*12f60*/  @!P6 BRA `(.L_x_1311) ;  /* 0x000000000098e947 */ /* 0x000fea0003800000 */
[----:B------:R-:W-:-:S06]  /*12f70*/  ULOP3.LUT UR4, UR36, 0x2, URZ, 0xfc, !UPT ;  /* 0x0000000224047892 */ /* 0x000fcc000f8efc3f */
[----:B0-----:R-:W-:-:S05]  /*12f80*/  IMAD.U32 R0, RZ, RZ, UR4 ;  /* 0x00000004ff007e24 */ /* 0x001fca000f8e00ff */
[----:B------:R-:W-:-:S13]  /*12f90*/  ISETP.NE.AND P0, PT, R0, 0x3, PT ;  /* 0x000000030000780c */ /* 0x000fda0003f05270 */
[----:B------:R-:W-:Y:S05]  /*12fa0*/  @!P0 BRA `(.L_x_1313) ;  /* 0x0000000000048947 */ /* 0x000fea0003800000 */
[----:B------:R-:W-:Y:S01]  /*12fb0*/  BPT.TRAP 0x1 ;  /* 0x000000040000795c */ /* 0x000fe20000300000 */
.L_x_1313:
[----:B------:R-:W-:Y:S01]  /*12fc0*/  IMAD R3, R19, 0x8, R5 ;  /* 0x0000000813037824 */ /* 0x000fe200078e0205 */
[----:B------:R-:W-:Y:S01]  /*12fd0*/  SHF.L.U32 R2, R25, 0x1f, RZ ;  /* 0x0000001f19027819 */ /* 0x000fe200000006ff */
[----:B------:R-:W-:-:S03]  /*12fe0*/  VIADD R19, R19, 0x1 ;  /* 0x0000000113137836 */ /* 0x000fc60000000000 */
[----:B------:R-:W0:Y:S02]  /*12ff0*/  SYNCS.PHASECHK.TRANS64.TRYWAIT P1, [R3+URZ+0x28440], R2 ;  /* 0x02844002030075a7 */ /* 0x000e24000802017f */
[----:B------:R-:W-:-:S04]  /*13000*/  ISETP.NE.AND P2, PT, R19, 0x2, PT ;  /* 0x000000021300780c */ /* 0x000fc80003f45270 */
[----:B------:R-:W-:Y:S01]  /*13010*/  SEL R0, RZ, 0x1, P2 ;  /* 0x00000001ff007807 */ /* 0x000fe20001000000 */
[----:B0-----:R-:W-:Y:S08]  /*13020*/  @!P1 BRA `(.L_x_1314) ;  /* 0x0000002400d09947 */ /* 0x001ff00003800000 */
.L_x_1400:
[----:B------:R-:W-:Y:S02]  /*13030*/  SEL R19, R19, RZ, P2 ;  /* 0x000000ff13137207 */ /* 0x000fe40001000000 */
[----:B------:R-:W-:Y:S01]  /*13040*/  LOP3.LUT R0, R25, R0, RZ, 0x3c, !PT ;  /* 0x0000000019007212 */ /* 0x000fe200078e3cff */
[----:B------:R-:W-:Y:S06]  /*13050*/  @!P0 BRA `(.L_x_1315) ;  /* 0x0000000000048947 */ /* 0x000fec0003800000 */
[----:B------:R-:W-:Y:S01]  /*13060*/  BPT.TRAP 0x1 ;  /* 0x000000040000795c */ /* 0x000fe20000300000 */
.L_x_1315:
[----:B------:R-:W-:Y:S01]  /*13070*/  IMAD R19, R19, 0x8, R5 ;  /* 0x0000000813137824 */ /* 0x000fe200078e0205 */
[----:B------:R-:W-:-:S04]  /*13080*/  SHF.L.U32 R0, R0, 0x1f, RZ ;  /* 0x0000001f00007819 */ /* 0x000fc800000006ff */
[----:B------:R-:W2:Y:S02]  /*13090*/  SYNCS.PHASECHK.TRANS64.TRYWAIT P1, [R19+URZ+0x28440], R0 ;  /* 0x02844000130075a7 */ /* 0x000ea4000802017f */
[----:B--2---:R-:W-:Y:S05]  /*130a0*/  @!P1 BRA `(.L_x_1316) ;  /* 0x0000002400c49947 */ /* 0x004fea0003800000 */
.L_x_1401:
[----:B------:R-:W-:Y:S05]  /*130b0*/  @!P0 BRA `(.L_x_1317) ;  /* 0x0000000000048947 */ /* 0x000fea0003800000 */
[----:B------:R-:W-:Y:S01]  /*130c0*/  BPT.TRAP 0x1 ;  /* 0x000000040000795c */ /* 0x000fe20000300000 */
.L_x_1317:
[----:B------:R-:W3:Y:S02]  /*130d0*/  SYNCS.PHASECHK.TRANS64.TRYWAIT P1, [R3+URZ+0x28460], R2 ;  /* 0x02846002030075a7 */ /* 0x000ee4000802017f */
[----:B---3--:R-:W-:Y:S05]  /*130e0*/  @!P1 BRA `(.L_x_1318) ;  /* 0x0000002400c89947 */ /* 0x008fea0003800000 */
.L_x_1402:
[----:B------:R-:W-:Y:S05]  /*130f0*/  @!P0 BRA `(.L_x_1319) ;  /* 0x0000000000048947 */ /* 0x000fea0003800000 */
[----:B------:R-:W-:Y:S01]  /*13100*/  BPT.TRAP 0x1 ;  /* 0x000000040000795c */ /* 0x000fe20000300000 */
.L_x_1319:
[----:B------:R-:W4:Y:S02]  /*13110*/  SYNCS.PHASECHK.TRANS64.TRYWAIT P1, [R19+URZ+0x28460], R0 ;  /* 0x02846000130075a7 */ /* 0x000f24000802017f */
[----:B----4-:R-:W-:Y:S05]  /*13120*/  @!P1 BRA `(.L_x_1320) ;  /* 0x0000002400cc9947 */ /* 0x010fea0003800000 */
.L_x_1403:
[----:B------:R-:W-:Y:S05]  /*13130*/  @!P0 BRA `(.L_x_1321) ;  /* 0x0000000000048947 */ /* 0x000fea0003800000 */
[----:B------:R-:W-:Y:S01]  /*13140*/  BPT.TRAP 0x1 ;  /* 0x000000040000795c */ /* 0x000fe20000300000 */
.L_x_1321:
[----:B------:R-:W5:Y:S02]  /*13150*/  SYNCS.PHASECHK.TRANS64.TRYWAIT P1, [R3+URZ+0x28480], R2 ;  /* 0x02848002030075a7 */ /* 0x000f64000802017f */
[----:B-----5:R-:W-:Y:S05]  /*13160*/  @!P1 BRA `(.L_x_1322) ;  /* 0x0000002400d09947 */ /* 0x020fea0003800000 */
.L_x_1404:
[----:B------:R-:W-:Y:S05]  /*13170*/  @!P0 BRA `(.L_x_1323) ;  /* 0x0000000000048947 */ /* 0x000fea0003800000 */
[----:B------:R-:W-:Y:S01]  /*13180*/  BPT.TRAP 0x1 ;  /* 0x000000040000795c */ /* 0x000fe20000300000 */
.L_x_1323:
[----:B------:R0:W0:Y:S02]  /*13190*/  SYNCS.PHASECHK.TRANS64.TRYWAIT P0, [R19+URZ+0x28480], R0 ;  /* 0x02848000130075a7 */ /* 0x000024000800017f */
[----:B0-----:R-:W-:Y:S05]  /*131a0*/  @!P0 NANOSLEEP.SYNCS 0x989680 ;  /* 0x009896800000895d */ /* 0x001fea0003900000 */
[----:B------:R-:W0:Y:S02]  /*131b0*/  @!P0 SYNCS.PHASECHK.TRANS64 P0, [R19+URZ+0x28480], R0 ;  /* 0x02848000130085a7 */ /* 0x000e24000800007f */
[----:B0-----:R-:W-:Y:S05]  /*131c0*/  @!P0 BRA `(.L_x_1323) ;  /* 0xfffffffc00f08947 */ /* 0x001fea000383ffff */
.L_x_1311:
[----:B------:R-:W-:Y:S05]  /*131d0*/  BSYNC B0 ;  /* 0x0000000000007941 */ /* 0x000fea0003800000 */
.L_x_1310:
[----:B------:R-:W-:Y:S05]  /*131e0*/  EXIT ;  /* 0x000000000000794d */ /* 0x000fea0003800000 */
.L_x_1140:
[----:B0-----:R-:W-:-:S04]  /*131f0*/  IMAD.U32 R3, RZ, RZ, UR50 ;  /* 0x00000032ff037e24 */ /* 0x001fc8000f8e00ff */
[----:B------:R0:W1:Y:S03]  /*13200*/  SYNCS.PHASECHK.TRANS64.TRYWAIT P0, [R3+URZ+0x28400], R0 ;  /* 0x02840000030075a7 */ /* 0x000066000800017f */
[----:B-1----:R-:W-:Y:S05]  /*13210*/  @!P0 NANOSLEEP.SYNCS 0x989680 ;  /* 0x009896800000895d */ /* 0x002fea0003900000 */
[----:B------:R-:W1:Y:S02]  /*13220*/  @!P0 SYNCS.PHASECHK.TRANS64 P0, [R3+URZ+0x28400], R0 ;  /* 0x02840000030085a7 */ /* 0x000e64000800007f */
[----:B-1----:R-:W-:Y:S05]  /*13230*/  @!P0 BRA `(.L_x_1140) ;  /* 0xfffffffc00ec8947 */ /* 0x002fea000383ffff */
[----:B------:R-:W-:Y:S05]  /*13240*/  BRA `(.L_x_1324) ;  /* 0xfffffeec003c7947 */ /* 0x000fea000383ffff */
.L_x_1144:
[----:B-1----:R-:W-:-:S04]  /*13250*/  IMAD.U32 R3, RZ, RZ, UR55 ;  /* 0x00000037ff037e24 */ /* 0x002fc8000f8e00ff */
[----:B------:R1:W2:Y:S03]  /*13260*/  SYNCS.PHASECHK.TRANS64.TRYWAIT P1, [R3+URZ+0x28430], R10 ;  /* 0x0284300a030075a7 */ /* 0x0002a6000802017f */
[----:B--2---:R-:W-:Y:S05]  /*13270*/  @!P1 NANOSLEEP.SYNCS 0x989680 ;  /* 0x009896800000995d */ /* 0x004fea0003900000 */
[----:B------:R-:W2:Y:S02]  /*13280*/  @!P1 SYNCS.PHASECHK.TRANS64 P1, [R3+URZ+0x28430], R10 ;  /* 0x0284300a030095a7 */ /* 0x000ea4000802007f */
[----:B--2---:R-:W-:Y:S05]  /*13290*/  @!P1 BRA `(.L_x_1144) ;  /* 0xfffffffc00ec9947 */ /* 0x004fea000383ffff */
[----:B------:R-:W-:Y:S05]  /*132a0*/  BRA `(.L_x_1143) ;  /* 0xfffffeec00607947 */ /* 0x000fea000383ffff */
.L_x_1157:
[----:B---3--:R-:W-:-:S04]  /*132b0*/  IMAD.U32 R11, RZ, RZ, UR55 ;  /* 0x00000037ff0b7e24 */ /* 0x008fc8000f8e00ff */
[----:B------:R3:W4:Y:S03]  /*132c0*/  SYNCS.PHASECHK.TRANS64.TRYWAIT P1, [R11+URZ+0x28450], R10 ;  /* 0x0284500a0b0075a7 */ /* 0x000726000802017f */
[----:B----4-:R-:W-:Y:S05]  /*132d0*/  @!P1 NANOSLEEP.SYNCS 0x989680 ;  /* 0x009896800000995d */ /* 0x010fea0003900000 */
[----:B------:R-:W4:Y:S02]  /*132e0*/  @!P1 SYNCS.PHASECHK.TRANS64 P1, [R11+URZ+0x28450], R10 ;  /* 0x0284500a0b0095a7 */ /* 0x000f24000802007f */
[----:B----4-:R-:W-:Y:S05]  /*132f0*/  @!P1 BRA `(.L_x_1157) ;  /* 0xfffffffc00ec9947 */ /* 0x010fea000383ffff */
[----:B------:R-:W-:Y:S05]  /*13300*/  BRA `(.L_x_1156) ;  /* 0xffffff08005c7947 */ /* 0x000fea000383ffff */
.L_x_1166:
[----:B-1----:R-:W-:-:S04]  /*13310*/  IMAD.U32 R5, RZ, RZ, UR56 ;  /* 0x00000038ff057e24 */ /* 0x002fc8000f8e00ff */
[----:B------:R1:W3:Y:S03]  /*13320*/  SYNCS.PHASECHK.TRANS64.TRYWAIT P1, [R5+URZ+0x28430], R10 ;  /* 0x0284300a050075a7 */ /* 0x0002e6000802017f */
[----:B---3--:R-:W-:Y:S05]  /*13330*/  @!P1 NANOSLEEP.SYNCS 0x989680 ;  /* 0x009896800000995d */ /* 0x008fea0003900000 */
[----:B------:R-:W3:Y:S02]  /*13340*/  @!P1 SYNCS.PHASECHK.TRANS64 P1, [R5+URZ+0x28430], R10 ;  /* 0x0284300a050095a7 */ /* 0x000ee4000802007f */
[----:B---3--:R-:W-:Y:S05]  /*13350*/  @!P1 BRA `(.L_x_1166) ;  /* 0xfffffffc00ec9947 */ /* 0x008fea000383ffff */
[----:B------:R-:W-:Y:S05]  /*13360*/  BRA `(.L_x_1165) ;  /* 0xffffff0c00907947 */ /* 0x000fea000383ffff */
.L_x_1179:
[----:B-1----:R-:W-:-:S04]  /*13370*/  IMAD.U32 R13, RZ, RZ, UR56 ;  /* 0x00000038ff0d7e24 */ /* 0x002fc8000f8e00ff */
[----:B------:R1:W2:Y:S03]  /*13380*/  SYNCS.PHASECHK.TRANS64.TRYWAIT P1, [R13+URZ+0x28450], R10 ;  /* 0x0284500a0d0075a7 */ /* 0x0002a6000802017f */
[----:B--2---:R-:W-:Y:S05]  /*13390*/  @!P1 NANOSLEEP.SYNCS 0x989680 ;  /* 0x009896800000995d */ /* 0x004fea0003900000 */
[----:B------:R-:W2:Y:S02]  /*133a0*/  @!P1 SYNCS.PHASECHK.TRANS64 P1, [R13+URZ+0x28450], R10 ;  /* 0x0284500a0d0095a7 */ /* 0x000ea4000802007f */
[----:B--2---:R-:W-:Y:S05]  /*133b0*/  @!P1 BRA `(.L_x_1179) ;  /* 0xfffffffc00ec9947 */ /* 0x004fea000383ffff */
[----:B------:R-:W-:Y:S05]  /*133c0*/  BRA `(.L_x_1178) ;  /* 0xffffff2c00b87947 */ /* 0x000fea000383ffff */
.L_x_1189:
[----:B-12---:R-:W-:-:S04]  /*133d0*/  IMAD.U32 R0, RZ, RZ, UR51 ;  /* 0x00000033ff007e24 */ /* 0x006fc8000f8e00ff */
[----:B------:R1:W2:Y:S03]  /*133e0*/  SYNCS.PHASECHK.TRANS64.TRYWAIT P2, [R0+URZ+0x28430], R7 ;  /* 0x02843007000075a7 */ /* 0x0002a6000804017f */
[----:B--2---:R-:W-:Y:S05]  /*133f0*/  @!P2 NANOSLEEP.SYNCS 0x989680 ;  /* 0x009896800000a95d */ /* 0x004fea0003900000 */
[----:B------:R-:W2:Y:S02]  /*13400*/  @!P2 SYNCS.PHASECHK.TRANS64 P2, [R0+URZ+0x28430], R7 ;  /* 0x028430070000a5a7 */ /* 0x000ea4000804007f */
[----:B--2---:R-:W-:Y:S05]  /*13410*/  @!P2 BRA `(.L_x_1189) ;  /* 0xfffffffc00eca947 */ /* 0x004fea000383ffff */
[----:B------:R-:W-:Y:S05]  /*13420*/  BRA `(.L_x_1188) ;  /* 0xffffff3000e87947 */ /* 0x000fea000383ffff */
.L_x_1194:
[----:B--2---:R-:W-:-:S04]  /*13430*/  IMAD.U32 R10, RZ, RZ, UR51 ;  /* 0x00000033ff0a7e24 */ /* 0x004fc8000f8e00ff */
[----:B------:R2:W3:Y:S03]  /*13440*/  SYNCS.PHASECHK.TRANS64.TRYWAIT P2, [R10+URZ+0x28450], R7 ;  /* 0x028450070a0075a7 */ /* 0x0004e6000804017f */
[----:B---3--:R-:W-:Y:S05]  /*13450*/  @!P2 NANOSLEEP.SYNCS 0x989680 ;  /* 0x009896800000a95d */ /* 0x008fea0003900000 */
[----:B------:R-:W3:Y:S02]  /*13460*/  @!P2 SYNCS.PHASECHK.TRANS64 P2, [R10+URZ+0x28450], R7 ;  /* 0x028450070a00a5a7 */ /* 0x000ee4000804007f */
[----:B---3--:R-:W-:Y:S05]  /*13470*/  @!P2 BRA `(.L_x_1194) ;  /* 0xfffffffc00eca947 */ /* 0x008fea000383ffff */
[----:B------:R-:W-:Y:S05]  /*13480*/  BRA `(.L_x_1193) ;  /* 0xffffff4800407947 */ /* 0x000fea000383ffff */
.L_x_1201:
[----:B-12---:R-:W-:-:S04]  /*13490*/  IMAD.U32 R0, RZ, RZ, UR57 ;  /* 0x00000039ff007e24 */ /* 0x006fc8000f8e00ff */
[----:B------:R1:W2:Y:S03]  /*134a0*/  SYNCS.PHASECHK.TRANS64.TRYWAIT P1, [R0+URZ+0x28430], R9 ;  /* 0x02843009000075a7 */ /* 0x0002a6000802017f */
[----:B--2---:R-:W-:Y:S05]  /*134b0*/  @!P1 NANOSLEEP.SYNCS 0x989680 ;  /* 0x009896800000995d */ /* 0x004fea0003900000 */
[----:B------:R-:W2:Y:S02]  /*134c0*/  @!P1 SYNCS.PHASECHK.TRANS64 P1, [R0+URZ+0x28430], R9 ;  /* 0x02843009000095a7 */ /* 0x000ea4000802007f */
[----:B--2---:R-:W-:Y:S05]  /*134d0*/  @!P1 BRA `(.L_x_1201) ;  /* 0xfffffffc00ec9947 */ /* 0x004fea000383ffff */
[----:B------:R-:W-:Y:S05]  /*134e0*/  BRA `(.L_x_1200) ;  /* 0xffffff4800e47947 */ /* 0x000fea000383ffff */
.L_x_1214:
[----:B-1----:R-:W-:-:S04]  /*134f0*/  IMAD.U32 R10, RZ, RZ, UR57 ;  /* 0x00000039ff0a7e24 */ /* 0x002fc8000f8e00ff */
[----:B------:R1:W2:Y:S03]  /*13500*/  SYNCS.PHASECHK.TRANS64.TRYWAIT P1, [R10+URZ+0x28450], R9 ;  /* 0x028450090a0075a7 */ /* 0x0002a6000802017f */
[----:B--2---:R-:W-:Y:S05]  /*13510*/  @!P1 NANOSLEEP.SYNCS 0x989680 ;  /* 0x009896800000995d */ /* 0x004fea0003900000 */
[----:B------:R-:W2:Y:S02]  /*13520*/  @!P1 SYNCS.PHASECHK.TRANS64 P1, [R10+URZ+0x28450], R9 ;  /* 0x028450090a0095a7 */ /* 0x000ea4000802007f */
[----:B--2---:R-:W-:Y:S05]  /*13530*/  @!P1 BRA `(.L_x_1214) ;  /* 0xfffffffc00ec9947 */ /* 0x004fea000383ffff */
[----:B------:R-:W-:Y:S05]  /*13540*/  BRA `(.L_x_1213) ;  /* 0xffffff6c00047947 */ /* 0x000fea000383ffff */
.L_x_1255:
[----:B------:R-:W2:Y:S01]  /*13550*/  S2R R20, SR_TID.X ;  /* 0x0000000000147919 */ /* 0x000ea20000002100 */
[----:B------:R-:W-:Y:S02]  /*13560*/  IMAD.MOV.U32 R12, RZ, RZ, RZ ;  /* 0x000000ffff0c7224 */ /* 0x000fe400078e00ff */
[----:B------:R-:W-:Y:S02]  /*13570*/  IMAD.MOV.U32 R11, RZ, RZ, 0x1f ;  /* 0x0000001fff0b7424 */ /* 0x000fe400078e00ff */
[----:B------:R-:W-:Y:S01]  /*13580*/  IMAD.MOV.U32 R15, RZ, RZ, -0x1 ;  /* 0xffffffffff0f7424 */ /* 0x000fe200078e00ff */
[----:B--2---:R-:W-:-:S04]  /*13590*/  SHF.R.U32.HI R20, RZ, 0x5, R20 ;  /* 0x00000005ff147819 */ /* 0x004fc80000011614 */
[----:B------:R-:W-:-:S05]  /*135a0*/  LOP3.LUT R20, R20, 0x3, RZ, 0xc0, !PT ;  /* 0x0000000314147812 */ /* 0x000fca00078ec0ff */
[----:B------:R-:W-:-:S07]  /*135b0*/  IMAD.MOV.U32 R13, RZ, RZ, R20 ;  /* 0x000000ffff0d7224 */ /* 0x000fce00078e0014 */
[----:B01---5:R-:W-:Y:S05]  /*135c0*/  WARPSYNC.COLLECTIVE R15, `(.L_x_1325) ;  /* 0x000000000f087348 */ /* 0x023fea0003c00000 */
[----:B------:R2:W3:Y:S02]  /*135d0*/  SHFL.IDX P6, R14, R13, R12, R11 ;  /* 0x0000000c0d0e7389 */ /* 0x0004e400000c000b */
[----:B0123-5:R-:W-:Y:S01]  /*135e0*/  ENDCOLLECTIVE ;  /* 0x000000000000791b */ /* 0x02ffe20003800000 */
.L_x_1325:
[----:B------:R-:W-:Y:S05]  /*135f0*/  BRA `(.L_x_1326) ;  /* 0xffffffc400087947 */ /* 0x000fea000383ffff */
.L_x_1258:
[----:B0-----:R0:W1:Y:S02]  /*13600*/  SYNCS.PHASECHK.TRANS64.TRYWAIT P0, [R0+URZ+0x28480], R21 ;  /* 0x02848015000075a7 */ /* 0x001064000800017f */
[----:B-1----:R-:W-:Y:S05]  /*13610*/  @!P0 NANOSLEEP.SYNCS 0x989680 ;  /* 0x009896800000895d */ /* 0x002fea0003900000 */
[----:B------:R-:W1:Y:S02]  /*13620*/  @!P0 SYNCS.PHASECHK.TRANS64 P0, [R0+URZ+0x28480], R21 ;  /* 0x02848015000085a7 */ /* 0x000e64000800007f */
[----:B-1----:R-:W-:Y:S05]  /*13630*/  @!P0 BRA `(.L_x_1258) ;  /* 0xfffffffc00f08947 */ /* 0x002fea000383ffff */
[----:B------:R-:W-:Y:S05]  /*13640*/  BRA `(.L_x_1327) ;  /* 0xffffffc400c07947 */ /* 0x000fea000383ffff */
.L_x_1259:
        /* <DEDUP_REMOVED lines=8> */
.L_x_1329:
[----:B------:R-:W-:Y:S05]  /*136d0*/  BSYNC B0 ;  /* 0x0000000000007941 */ /* 0x000fea0003800000 */
.L_x_1328:
[----:B------:R-:W-:Y:S01]  /*136e0*/  IMAD.MOV.U32 R13, RZ, RZ, R7 ;  /* 0x000000ffff0d7224 */ /* 0x000fe200078e0007 */
[----:B------:R-:W-:Y:S01]  /*136f0*/  LOP3.LUT P1, RZ, R17, 0x100, RZ, 0xc0, !PT ;  /* 0x0000010011ff7812 */ /* 0x000fe2000782c0ff */
[----:B------:R-:W-:Y:S01]  /*13700*/  IMAD.MOV.U32 R12, RZ, RZ, RZ ;  /* 0x000000ffff0c7224 */ /* 0x000fe200078e00ff */
[C---:B------:R-:W-:Y:S01]  /*13710*/  ISETP.GE.AND P3, PT, R8.reuse, 0x11, PT ;  /* 0x000000110800780c */ /* 0x040fe20003f66270 */
[----:B------:R-:W-:Y:S01]  /*13720*/  IMAD.MOV.U32 R11, RZ, RZ, 0x181f ;  /* 0x0000181fff0b7424 */ /* 0x000fe200078e00ff */
[----:B------:R-:W-:Y:S01]  /*13730*/  ISETP.GE.AND P5, PT, R8, 0x31, PT ;  /* 0x000000310800780c */ /* 0x000fe20003fa6270 */
[----:B------:R-:W-:Y:S02]  /*13740*/  IMAD.MOV.U32 R15, RZ, RZ, -0x1 ;  /* 0xffffffffff0f7424 */ /* 0x000fe400078e00ff */
[----:B------:R-:W-:Y:S02]  /*13750*/  IMAD.MOV.U32 R3, RZ, RZ, R14 ;  /* 0x000000ffff037224 */ /* 0x000fe400078e000e */
[----:B------:R-:W-:-:S08]  /*13760*/  IMAD.IADD R4, R16, 0x1, R4 ;  /* 0x0000000110047824 */ /* 0x000fd000078e0204 */
[----:B------:R-:W-:Y:S05]  /*13770*/  WARPSYNC.COLLECTIVE R15, `(.L_x_1330) ;  /* 0x000000000f087348 */ /* 0x000fea0003c00000 */
[----:B------:R0:W1:Y:S02]  /*13780*/  SHFL.IDX P6, R14, R13, R12, R11 ;  /* 0x0000000c0d0e7389 */ /* 0x00006400000c000b */
[----:B01----:R-:W-:Y:S01]  /*13790*/  ENDCOLLECTIVE ;  /* 0x000000000000791b */ /* 0x003fe20003800000 */
.L_x_1330:
[----:B------:R-:W-:Y:S02]  /*137a0*/  IMAD.MOV.U32 R13, RZ, RZ, R9 ;  /* 0x000000ffff0d7224 */ /* 0x000fe400078e0009 */
[----:B------:R-:W-:Y:S01]  /*137b0*/  IMAD.MOV.U32 R12, RZ, RZ, 0x1 ;  /* 0x00000001ff0c7424 */ /* 0x000fe200078e00ff */
[----:B------:R-:W-:-:S13]  /*137c0*/  IADD3 R2, P0, R28, R14, RZ ;  /* 0x0000000e1c027210 */ /* 0x000fda0007f1e0ff */
[----:B------:R-:W-:Y:S05]  /*137d0*/  WARPSYNC.COLLECTIVE R15, `(.L_x_1331) ;  /* 0x000000000f087348 */ /* 0x000fea0003c00000 */
[----:B------:R0:W1:Y:S02]  /*137e0*/  SHFL.IDX P6, R14, R13, R12, R11 ;  /* 0x0000000c0d0e7389 */ /* 0x00006400000c000b */
[----:B01----:R-:W-:Y:S01]  /*137f0*/  ENDCOLLECTIVE ;  /* 0x000000000000791b */ /* 0x003fe20003800000 */
.L_x_1331:
        /* <DEDUP_REMOVED lines=13> */
.L_x_1332:
[----:B------:R-:W-:Y:S02]  /*138d0*/  IMAD.MOV.U32 R13, RZ, RZ, R9 ;  /* 0x000000ffff0d7224 */ /* 0x000fe400078e0009 */
[----:B------:R-:W-:Y:S01]  /*138e0*/  IMAD.MOV.U32 R12, RZ, RZ, 0x2 ;  /* 0x00000002ff0c7424 */ /* 0x000fe200078e00ff */
[----:B------:R-:W-:-:S13]  /*138f0*/  IADD3 R2, P0, R28, R14, RZ ;  /* 0x0000000e1c027210 */ /* 0x000fda0007f1e0ff */
[----:B------:R-:W-:Y:S05]  /*13900*/  WARPSYNC.COLLECTIVE R15, `(.L_x_1333) ;  /* 0x000000000f087348 */ /* 0x000fea0003c00000 */
[----:B------:R0:W1:Y:S02]  /*13910*/  SHFL.IDX P6, R14, R13, R12, R11 ;  /* 0x0000000c0d0e7389 */ /* 0x00006400000c000b */
[----:B01----:R-:W-:Y:S01]  /*13920*/  ENDCOLLECTIVE ;  /* 0x000000000000791b */ /* 0x003fe20003800000 */
.L_x_1333:
        /* <DEDUP_REMOVED lines=13> */
.L_x_1334:
[----:B------:R-:W-:Y:S02]  /*13a00*/  IMAD.MOV.U32 R13, RZ, RZ, R9 ;  /* 0x000000ffff0d7224 */ /* 0x000fe400078e0009 */
[----:B------:R-:W-:Y:S01]  /*13a10*/  IMAD.MOV.U32 R12, RZ, RZ, 0x3 ;  /* 0x00000003ff0c7424 */ /* 0x000fe200078e00ff */
[----:B------:R-:W-:-:S13]  /*13a20*/  IADD3 R2, P0, R28, R14, RZ ;  /* 0x0000000e1c027210 */ /* 0x000fda0007f1e0ff */
[----:B------:R-:W-:Y:S05]  /*13a30*/  WARPSYNC.COLLECTIVE R15, `(.L_x_1335) ;  /* 0x000000000f087348 */ /* 0x000fea0003c00000 */
[----:B------:R0:W1:Y:S02]  /*13a40*/  SHFL.IDX P6, R14, R13, R12, R11 ;  /* 0x0000000c0d0e7389 */ /* 0x00006400000c000b */
[----:B01----:R-:W-:Y:S01]  /*13a50*/  ENDCOLLECTIVE ;  /* 0x000000000000791b */ /* 0x003fe20003800000 */
.L_x_1335:
[----:B------:R-:W-:Y:S01]  /*13a60*/  IMAD.X R3, RZ, RZ, R3, P0 ;  /* 0x000000ffff037224 */ /* 0x000fe200000e0603 */
[C---:B------:R-:W-:Y:S02]  /*13a70*/  ISETP.LT.OR P0, PT, R8.reuse, 0x21, P1 ;  /* 0x000000210800780c */ /* 0x040fe40000f01670 */
[----:B------:R-:W-:Y:S01]  /*13a80*/  ISETP.GE.AND P1, PT, R8, 0x21, PT ;  /* 0x000000210800780c */ /* 0x000fe20003f26270 */
[----:B------:R-:W-:-:S10]  /*13a90*/  IMAD.MOV.U32 R13, RZ, RZ, R7 ;  /* 0x000000ffff0d7224 */ /* 0x000fd400078e0007 */
        /* <DEDUP_REMOVED lines=9> */
.L_x_1336:
[----:B------:R-:W-:Y:S01]  /*13b30*/  @!PT LDS RZ, [RZ] ;  /* 0x00000000fffff984 */ /* 0x000fe20000000800 */
[----:B------:R-:W-:Y:S01]  /*13b40*/  @!PT LDS RZ, [RZ] ;  /* 0x00000000fffff984 */ /* 0x000fe20000000800 */
[----:B------:R-:W-:Y:S01]  /*13b50*/  @!PT LDS RZ, [RZ] ;  /* 0x00000000fffff984 */ /* 0x000fe20000000800 */
[----:B------:R0:W-:Y:S01]  /*13b60*/  LDGSTS.E.BYPASS.LTC128B.128 [R4+0x13000], desc[UR52][R2.64+0x80], !P0 ;  /* 0x1300008002047fae */ /* 0x0001e2000c101d74 */
[----:B------:R-:W-:Y:S05]  /*13b70*/  BRA `(.L_x_1337) ;  /* 0xffffffc400607947 */ /* 0x000fea000383ffff */
.L_x_1264:
[----:B-1----:R1:W2:Y:S02]  /*13b80*/  SYNCS.PHASECHK.TRANS64.TRYWAIT P0, [R0+URZ+0x28440], R21 ;  /* 0x02844015000075a7 */ /* 0x0022a4000800017f */
[----:B--2---:R-:W-:Y:S05]  /*13b90*/  @!P0 NANOSLEEP.SYNCS 0x989680 ;  /* 0x009896800000895d */ /* 0x004fea0003900000 */
[----:B------:R-:W2:Y:S02]  /*13ba0*/  @!P0 SYNCS.PHASECHK.TRANS64 P0, [R0+URZ+0x28440], R21 ;  /* 0x02844015000085a7 */ /* 0x000ea4000800007f */
[----:B--2---:R-:W-:Y:S05]  /*13bb0*/  @!P0 BRA `(.L_x_1264) ;  /* 0xfffffffc00f08947 */ /* 0x004fea000383ffff */
[----:B------:R-:W-:Y:S05]  /*13bc0*/  BRA `(.L_x_1338) ;  /* 0xffffffc400c07947 */ /* 0x000fea000383ffff */
.L_x_1265:
[----:B------:R-:W-:Y:S01]  /*13bd0*/  BSSY B0, `(.L_x_1339) ;  /* 0x0000008000007945 */ /* 0x000fe20003800000 */
[----:B------:R-:W-:Y:S02]  /*13be0*/  IMAD.MOV.U32 R13, RZ, RZ, R6 ;  /* 0x000000ffff0d7224 */ /* 0x000fe400078e0006 */
[----:B------:R-:W-:Y:S02]  /*13bf0*/  IMAD.MOV.U32 R12, RZ, RZ, RZ ;  /* 0x000000ffff0c7224 */ /* 0x000fe400078e00ff */
[----:B------:R-:W-:Y:S02]  /*13c00*/  IMAD.MOV.U32 R11, RZ, RZ, 0x181f ;  /* 0x0000181fff0b7424 */ /* 0x000fe400078e00ff */
[----:B------:R-:W-:-:S07]  /*13c10*/  IMAD.MOV.U32 R15, RZ, RZ, -0x1 ;  /* 0xffffffffff0f7424 */ /* 0x000fce00078e00ff */
[----:B01----:R-:W-:Y:S05]  /*13c20*/  WARPSYNC.COLLECTIVE R15, `(.L_x_1340) ;  /* 0x000000000f087348 */ /* 0x003fea0003c00000 */
[----:B------:R2:W3:Y:S02]  /*13c30*/  SHFL.IDX P6, R14, R13, R12, R11 ;  /* 0x0000000c0d0e7389 */ /* 0x0004e400000c000b */
[----:B0123--:R-:W-:Y:S01]  /*13c40*/  ENDCOLLECTIVE ;  /* 0x000000000000791b */ /* 0x00ffe20003800000 */
.L_x_1340:
[----:B------:R-:W-:Y:S05]  /*13c50*/  BSYNC B0 ;  /* 0x0000000000007941 */ /* 0x000fea0003800000 */
.L_x_1339:
        /* <DEDUP_REMOVED lines=8> */
.L_x_1341:
[----:B------:R-:W-:Y:S02]  /*13ce0*/  IMAD.MOV.U32 R13, RZ, RZ, R6 ;  /* 0x000000ffff0d7224 */ /* 0x000fe400078e0006 */
[----:B------:R-:W-:Y:S01]  /*13cf0*/  IMAD.MOV.U32 R12, RZ, RZ, 0x1 ;  /* 0x00000001ff0c7424 */ /* 0x000fe200078e00ff */
[----:B------:R-:W-:Y:S02]  /*13d00*/  LOP3.LUT P6, RZ, R17, 0x2, RZ, 0xc0, !PT ;  /* 0x0000000211ff7812 */ /* 0x000fe400078cc0ff */
[----:B------:R-:W-:-:S05]  /*13d10*/  @P4 IADD3 R14, P0, R28, R14, RZ ;  /* 0x0000000e1c0e4210 */ /* 0x000fca0007f1e0ff */
[----:B------:R-:W-:Y:S02]  /*13d20*/  @P4 IMAD.X R3, RZ, RZ, R2, P0 ;  /* 0x000000ffff034224 */ /* 0x000fe400000e0602 */
[----:B------:R-:W-:-:S05]  /*13d30*/  @P4 IMAD.MOV.U32 R2, RZ, RZ, R14 ;  /* 0x000000ffff024224 */ /* 0x000fca00078e000e */
[----:B------:R-:W-:Y:S01]  /*13d40*/  @!PT LDS RZ, [RZ] ;  /* 0x00000000fffff984 */ /* 0x000fe20000000800 */
[----:B------:R-:W-:Y:S01]  /*13d50*/  @!PT LDS RZ, [RZ] ;  /* 0x00000000fffff984 */ /* 0x000fe20000000800 */
[----:B------:R-:W-:Y:S01]  /*13d60*/  @!PT LDS RZ, [RZ] ;  /* 0x00000000fffff984 */ /* 0x000fe20000000800 */
[----:B------:R0:W-:Y:S02]  /*13d70*/  @P4 LDGSTS.E.BYPASS.LTC128B.128 [R4+0x20000], desc[UR52][R2.64], !P6 ;  /* 0x2000000002044fae */ /* 0x0001e4000f101d74 */
[----:B0-----:R-:W-:Y:S05]  /*13d80*/  WARPSYNC.COLLECTIVE R15, `(.L_x_1342) ;  /* 0x000000000f087348 */ /* 0x001fea0003c00000 */
[----:B------:R1:W2:Y:S02]  /*13d90*/  SHFL.IDX P6, R14, R13, R12, R11 ;  /* 0x0000000c0d0e7389 */ /* 0x0002a400000c000b */
[----:B012---:R-:W-:Y:S01]  /*13da0*/  ENDCOLLECTIVE ;  /* 0x000000000000791b */ /* 0x007fe20003800000 */
.L_x_1342:
[----:B------:R-:W-:Y:S01]  /*13db0*/  @!PT LDS RZ, [RZ] ;  /* 0x00000000fffff984 */ /* 0x000fe20000000800 */
[----:B------:R-:W-:Y:S01]  /*13dc0*/  @!PT LDS RZ, [RZ] ;  /* 0x00000000fffff984 */ /* 0x000fe20000000800 */
[----:B------:R-:W-:Y:S01]  /*13dd0*/  @!PT LDS RZ, [RZ] ;  /* 0x00000000fffff984 */ /* 0x000fe20000000800 */
[----:B------:R0:W-:Y:S01]  /*13de0*/  @P4 LDGSTS.E.BYPASS.LTC128B.128 [R4+0x22000], desc[UR52][R2.64+0x80], !P2 ;  /* 0x2200008002044fae */ /* 0x0001e2000d101d74 */
[----:B------:R-:W-:Y:S01]  /*13df0*/  LOP3.LUT P4, RZ, R17, 0x2, RZ, 0xc0, !PT ;  /* 0x0000000211ff7812 */ /* 0x000fe2000788c0ff */
[----:B------:R-:W-:Y:S02]  /*13e00*/  IMAD.MOV.U32 R13, RZ, RZ, R5 ;  /* 0x000000ffff0d7224 */ /* 0x000fe400078e0005 */
[----:B------:R-:W-:-:S10]  /*13e10*/  IMAD.MOV.U32 R7, RZ, RZ, R14 ;  /* 0x000000ffff077224 */ /* 0x000fd400078e000e */
[----:B0-----:R-:W-:Y:S05]  /*13e20*/  WARPSYNC.COLLECTIVE R15, `(.L_x_1343) ;  /* 0x000000000f087348 */ /* 0x001fea0003c00000 */
[----:B------:R1:W2:Y:S02]  /*13e30*/  SHFL.IDX P6, R14, R13, R12, R11 ;  /* 0x0000000c0d0e7389 */ /* 0x0002a400000c000b */
[----:B012---:R-:W-:Y:S01]  /*13e40*/  ENDCOLLECTIVE ;  /* 0x000000000000791b */ /* 0x007fe20003800000 */
.L_x_1343:
[----:B------:R-:W-:Y:S02]  /*13e50*/  IMAD.MOV.U32 R13, RZ, RZ, R6 ;  /* 0x000000ffff0d7224 */ /* 0x000fe400078e0006 */
[----:B------:R-:W-:Y:S01]  /*13e60*/  IMAD.MOV.U32 R12, RZ, RZ, 0x2 ;  /* 0x00000002ff0c7424 */ /* 0x000fe200078e00ff */
[----:B------:R-:W-:-:S05]  /*13e70*/  @P3 IADD3 R14, P0, R28, R14, RZ ;  /* 0x0000000e1c0e3210 */ /* 0x000fca0007f1e0ff */
[----:B------:R-:W-:-:S08]  /*13e80*/  @P3 IMAD.MOV.U32 R2, RZ, RZ, R14 ;  /* 0x000000ffff023224 */ /* 0x000fd000078e000e */
[----:B------:R-:W-:Y:S05]  /*13e90*/  WARPSYNC.COLLECTIVE R15, `(.L_x_1344) ;  /* 0x000000000f087348 */ /* 0x000fea0003c00000 */
[----:B------:R0:W1:Y:S02]  /*13ea0*/  SHFL.IDX P6, R14, R13, R12, R11 ;  /* 0x0000000c0d0e7389 */ /* 0x00006400000c000b */
[----:B01----:R-:W-:Y:S01]  /*13eb0*/  ENDCOLLECTIVE ;  /* 0x000000000000791b */ /* 0x003fe20003800000 */
.L_x_1344:
[----:B------:R-:W-:-:S04]  /*13ec0*/  @P3 IMAD.X R7, RZ, RZ, R7, P0 ;  /* 0x000000ffff073224 */ /* 0x000fc800000e0607 */
[----:B------:R-:W-:-:S05]  /*13ed0*/  @P3 IMAD.MOV.U32 R3, RZ, RZ, R7 ;  /* 0x000000ffff033224 */ /* 0x000fca00078e0007 */
[----:B------:R-:W-:Y:S01]  /*13ee0*/  @!PT LDS RZ, [RZ] ;  /* 0x00000000fffff984 */ /* 0x000fe20000000800 */
[----:B------:R-:W-:Y:S01]  /*13ef0*/  @!PT LDS RZ, [RZ] ;  /* 0x00000000fffff984 */ /* 0x000fe20000000800 */
[----:B------:R-:W-:Y:S01]  /*13f00*/  @!PT LDS RZ, [RZ] ;  /* 0x00000000fffff984 */ /* 0x000fe20000000800 */
[----:B------:R0:W-:Y:S01]  /*13f10*/  @P3 LDGSTS.E.BYPASS.LTC128B.128 [R4+0x20800], desc[UR52][R2.64], !P4 ;  /* 0x2080000002043fae */ /* 0x0001e2000e101d74 */
[----:B------:R-:W-:-:S03]  /*13f20*/  IMAD.MOV.U32 R13, RZ, RZ, R5 ;  /* 0x000000ffff0d7224 */ /* 0x000fc600078e0005 */
[----:B------:R0:W-:Y:S01]  /*13f30*/  @P3 LDGSTS.E.BYPASS.LTC128B.128 [R4+0x22800], desc[UR52][R2.64+0x80], !P2 ;  /* 0x2280008002043fae */ /* 0x0001e2000d101d74 */
[----:B------:R-:W-:-:S07]  /*13f40*/  IMAD.MOV.U32 R7, RZ, RZ, R14 ;  /* 0x000000ffff077224 */ /* 0x000fce00078e000e */
[----:B0-----:R-:W-:Y:S05]  /*13f50*/  WARPSYNC.COLLECTIVE R15, `(.L_x_1345) ;  /* 0x000000000f087348 */ /* 0x001fea0003c00000 */
[----:B------:R1:W2:Y:S02]  /*13f60*/  SHFL.IDX P6, R14, R13, R12, R11 ;  /* 0x0000000c0d0e7389 */ /* 0x0002a400000c000b */
[----:B012---:R-:W-:Y:S01]  /*13f70*/  ENDCOLLECTIVE ;  /* 0x000000000000791b */ /* 0x007fe20003800000 */
.L_x_1345:
[----:B------:R-:W-:Y:S02]  /*13f80*/  IMAD.MOV.U32 R13, RZ, RZ, R6 ;  /* 0x000000ffff0d7224 */ /* 0x000fe400078e0006 */
[----:B------:R-:W-:Y:S01]  /*13f90*/  IMAD.MOV.U32 R12, RZ, RZ, 0x3 ;  /* 0x00000003ff0c7424 */ /* 0x000fe200078e00ff */
[----:B------:R-:W-:-:S05]  /*13fa0*/  @P1 IADD3 R14, P0, R28, R14, RZ ;  /* 0x0000000e1c0e1210 */ /* 0x000fca0007f1e0ff */
[----:B------:R-:W-:-:S08]  /*13fb0*/  @P1 IMAD.MOV.U32 R2, RZ, RZ, R14 ;  /* 0x000000ffff021224 */ /* 0x000fd000078e000e */
[----:B------:R-:W-:Y:S05]  /*13fc0*/  WARPSYNC.COLLECTIVE R15, `(.L_x_1346) ;  /* 0x000000000f087348 */ /* 0x000fea0003c00000 */
[----:B------:R0:W1:Y:S02]  /*13fd0*/  SHFL.IDX P6, R14, R13, R12, R11 ;  /* 0x0000000c0d0e7389 */ /* 0x00006400000c000b */
[----:B01----:R-:W-:Y:S01]  /*13fe0*/  ENDCOLLECTIVE ;  /* 0x000000000000791b */ /* 0x003fe20003800000 */
.L_x_1346:
        /* <DEDUP_REMOVED lines=12> */
.L_x_1347:
[----:B------:R-:W-:Y:S05]  /*140b0*/  BRA `(.L_x_1348) ;  /* 0xffffffc400407947 */ /* 0x000fea000383ffff */
.L_x_1270:
[----:B------:R-:W-:Y:S02]  /*140c0*/  IMAD.MOV.U32 R13, RZ, RZ, R5 ;  /* 0x000000ffff0d7224 */ /* 0x000fe400078e0005 */
[----:B------:R-:W-:Y:S02]  /*140d0*/  IMAD.MOV.U32 R12, RZ, RZ, RZ ;  /* 0x000000ffff0c7224 */ /* 0x000fe400078e00ff */
[----:B------:R-:W-:Y:S02]  /*140e0*/  IMAD.MOV.U32 R11, RZ, RZ, 0x181f ;  /* 0x0000181fff0b7424 */ /* 0x000fe400078e00ff */
[----:B------:R-:W-:Y:S02]  /*140f0*/  IMAD.MOV.U32 R15, RZ, RZ, -0x1 ;  /* 0xffffffffff0f7424 */ /* 0x000fe400078e00ff */
[----:B------:R-:W-:-:S07]  /*14100*/  VIADD R4, R10, UR43 ;  /* 0x0000002b0a047c36 */ /* 0x000fce0008000000 */
[----:B-----5:R-:W-:Y:S05]  /*14110*/  WARPSYNC.COLLECTIVE R15, `(.L_x_1349) ;  /* 0x000000000f087348 */ /* 0x020fea0003c00000 */
[----:B------:R0:W1:Y:S02]  /*14120*/  SHFL.IDX P6, R14, R13, R12, R11 ;  /* 0x0000000c0d0e7389 */ /* 0x00006400000c000b */
[----:B01---5:R-:W-:Y:S01]  /*14130*/  ENDCOLLECTIVE ;  /* 0x000000000000791b */ /* 0x023fe20003800000 */
.L_x_1349:
[C---:B------:R-:W-:Y:S01]  /*14140*/  VIADD R6, R4.reuse, 0x10 ;  /* 0x0000001004067836 */ /* 0x040fe20000000000 */
[----:B------:R-:W-:Y:S01]  /*14150*/  ISETP.GE.AND P1, PT, R4, UR41, PT ;  /* 0x0000002904007c0c */ /* 0x000fe2000bf26270 */
[----:B------:R-:W-:Y:S02]  /*14160*/  IMAD.MOV.U32 R13, RZ, RZ, R0 ;  /* 0x000000ffff0d7224 */ /* 0x000fe400078e0000 */
[----:B------:R-:W-:-:S10]  /*14170*/  IMAD.MOV.U32 R2, RZ, RZ, R14 ;  /* 0x000000ffff027224 */ /* 0x000fd400078e000e */
[----:B------:R-:W-:Y:S05]  /*14180*/  WARPSYNC.COLLECTIVE R15, `(.L_x_1350) ;  /* 0x000000000f087348 */ /* 0x000fea0003c00000 */
[----:B------:R0:W1:Y:S02]  /*14190*/  SHFL.IDX P6, R14, R13, R12, R11 ;  /* 0x0000000c0d0e7389 */ /* 0x00006400000c000b */
[----:B01----:R-:W-:Y:S01]  /*141a0*/  ENDCOLLECTIVE ;  /* 0x000000000000791b */ /* 0x003fe20003800000 */
.L_x_1350:
        /* <DEDUP_REMOVED lines=8> */
.L_x_1351:
        /* <DEDUP_REMOVED lines=11> */
.L_x_1352:
[----:B------:R-:W-:Y:S02]  /*142e0*/  IMAD.MOV.U32 R13, RZ, RZ, R5 ;  /* 0x000000ffff0d7224 */ /* 0x000fe400078e0005 */
[----:B------:R-:W-:Y:S01]  /*142f0*/  IMAD.MOV.U32 R12, RZ, RZ, 0x2 ;  /* 0x00000002ff0c7424 */ /* 0x000fe200078e00ff */
[----:B------:R-:W-:-:S05]  /*14300*/  @!P1 IADD3 R14, P0, R28, R14, RZ ;  /* 0x0000000e1c0e9210 */ /* 0x000fca0007f1e0ff */
[----:B------:R-:W-:-:S08]  /*14310*/  @!P1 IMAD.MOV.U32 R2, RZ, RZ, R14 ;  /* 0x000000ffff029224 */ /* 0x000fd000078e000e */
[----:B------:R-:W-:Y:S05]  /*14320*/  WARPSYNC.COLLECTIVE R15, `(.L_x_1353) ;  /* 0x000000000f087348 */ /* 0x000fea0003c00000 */
[----:B------:R0:W1:Y:S02]  /*14330*/  SHFL.IDX P6, R14, R13, R12, R11 ;  /* 0x0000000c0d0e7389 */ /* 0x00006400000c000b */
[----:B01----:R-:W-:Y:S01]  /*14340*/  ENDCOLLECTIVE ;  /* 0x000000000000791b */ /* 0x003fe20003800000 */
.L_x_1353:
        /* <DEDUP_REMOVED lines=14> */
.L_x_1354:
[----:B------:R-:W-:Y:S02]  /*14430*/  IMAD.MOV.U32 R13, RZ, RZ, R5 ;  /* 0x000000ffff0d7224 */ /* 0x000fe400078e0005 */
[----:B------:R-:W-:Y:S01]  /*14440*/  IMAD.MOV.U32 R12, RZ, RZ, 0x3 ;  /* 0x00000003ff0c7424 */ /* 0x000fe200078e00ff */
[----:B------:R-:W-:-:S05]  /*14450*/  @!P1 IADD3 R14, P0, R28, R14, RZ ;  /* 0x0000000e1c0e9210 */ /* 0x000fca0007f1e0ff */
[----:B------:R-:W-:-:S08]  /*14460*/  @!P1 IMAD.MOV.U32 R2, RZ, RZ, R14 ;  /* 0x000000ffff029224 */ /* 0x000fd000078e000e */
[----:B------:R-:W-:Y:S05]  /*14470*/  WARPSYNC.COLLECTIVE R15, `(.L_x_1355) ;  /* 0x000000000f087348 */ /* 0x000fea0003c00000 */
[----:B------:R0:W1:Y:S02]  /*14480*/  SHFL.IDX P6, R14, R13, R12, R11 ;  /* 0x0000000c0d0e7389 */ /* 0x00006400000c000b */
[----:B01----:R-:W-:Y:S01]  /*14490*/  ENDCOLLECTIVE ;  /* 0x000000000000791b */ /* 0x003fe20003800000 */
.L_x_1355:
        /* <DEDUP_REMOVED lines=14> */
.L_x_1356:
[----:B------:R-:W-:Y:S02]  /*14580*/  IMAD.MOV.U32 R13, RZ, RZ, R5 ;  /* 0x000000ffff0d7224 */ /* 0x000fe400078e0005 */
[----:B------:R-:W-:Y:S01]  /*14590*/  IMAD.MOV.U32 R12, RZ, RZ, 0x4 ;  /* 0x00000004ff0c7424 */ /* 0x000fe200078e00ff */
[----:B------:R-:W-:-:S05]  /*145a0*/  @!P1 IADD3 R14, P0, R28, R14, RZ ;  /* 0x0000000e1c0e9210 */ /* 0x000fca0007f1e0ff */
[----:B------:R-:W-:-:S08]  /*145b0*/  @!P1 IMAD.MOV.U32 R2, RZ, RZ, R14 ;  /* 0x000000ffff029224 */ /* 0x000fd000078e000e */
[----:B------:R-:W-:Y:S05]  /*145c0*/  WARPSYNC.COLLECTIVE R15, `(.L_x_1357) ;  /* 0x000000000f087348 */ /* 0x000fea0003c00000 */
[----:B------:R0:W1:Y:S02]  /*145d0*/  SHFL.IDX P6, R14, R13, R12, R11 ;  /* 0x0000000c0d0e7389 */ /* 0x00006400000c000b */
[----:B01----:R-:W-:Y:S01]  /*145e0*/  ENDCOLLECTIVE ;  /* 0x000000000000791b */ /* 0x003fe20003800000 */
.L_x_1357:
        /* <DEDUP_REMOVED lines=14> */
.L_x_1358:
[----:B------:R-:W-:Y:S02]  /*146d0*/  IMAD.MOV.U32 R13, RZ, RZ, R5 ;  /* 0x000000ffff0d7224 */ /* 0x000fe400078e0005 */
[----:B------:R-:W-:Y:S01]  /*146e0*/  IMAD.MOV.U32 R12, RZ, RZ, 0x5 ;  /* 0x00000005ff0c7424 */ /* 0x000fe200078e00ff */
[----:B------:R-:W-:-:S05]  /*146f0*/  @!P1 IADD3 R14, P0, R28, R14, RZ ;  /* 0x0000000e1c0e9210 */ /* 0x000fca0007f1e0ff */
[----:B------:R-:W-:-:S08]  /*14700*/  @!P1 IMAD.MOV.U32 R2, RZ, RZ, R14 ;  /* 0x000000ffff029224 */ /* 0x000fd000078e000e */
[----:B------:R-:W-:Y:S05]  /*14710*/  WARPSYNC.COLLECTIVE R15, `(.L_x_1359) ;  /* 0x000000000f087348 */ /* 0x000fea0003c00000 */
[----:B------:R0:W1:Y:S02]  /*14720*/  SHFL.IDX P6, R14, R13, R12, R11 ;  /* 0x0000000c0d0e7389 */ /* 0x00006400000c000b */
[----:B01----:R-:W-:Y:S01]  /*14730*/  ENDCOLLECTIVE ;  /* 0x000000000000791b */ /* 0x003fe20003800000 */
.L_x_1359:
        /* <DEDUP_REMOVED lines=14> */
.L_x_1360:
[----:B------:R-:W-:Y:S02]  /*14820*/  IMAD.MOV.U32 R13, RZ, RZ, R5 ;  /* 0x000000ffff0d7224 */ /* 0x000fe400078e0005 */
[----:B------:R-:W-:Y:S01]  /*14830*/  IMAD.MOV.U32 R12, RZ, RZ, 0x6 ;  /* 0x00000006ff0c7424 */ /* 0x000fe200078e00ff */
[----:B------:R-:W-:-:S05]  /*14840*/  @!P1 IADD3 R14, P0, R28, R14, RZ ;  /* 0x0000000e1c0e9210 */ /* 0x000fca0007f1e0ff */
[----:B------:R-:W-:-:S08]  /*14850*/  @!P1 IMAD.MOV.U32 R2, RZ, RZ, R14 ;  /* 0x000000ffff029224 */ /* 0x000fd000078e000e */
[----:B------:R-:W-:Y:S05]  /*14860*/  WARPSYNC.COLLECTIVE R15, `(.L_x_1361) ;  /* 0x000000000f087348 */ /* 0x000fea0003c00000 */
[----:B------:R0:W1:Y:S02]  /*14870*/  SHFL.IDX P6, R14, R13, R12, R11 ;  /* 0x0000000c0d0e7389 */ /* 0x00006400000c000b */
[----:B01----:R-:W-:Y:S01]  /*14880*/  ENDCOLLECTIVE ;  /* 0x000000000000791b */ /* 0x003fe20003800000 */
.L_x_1361:
        /* <DEDUP_REMOVED lines=14> */
.L_x_1362:
[----:B------:R-:W-:Y:S02]  /*14970*/  IMAD.MOV.U32 R13, RZ, RZ, R5 ;  /* 0x000000ffff0d7224 */ /* 0x000fe400078e0005 */
[----:B------:R-:W-:Y:S01]  /*14980*/  IMAD.MOV.U32 R12, RZ, RZ, 0x7 ;  /* 0x00000007ff0c7424 */ /* 0x000fe200078e00ff */
[----:B------:R-:W-:-:S05]  /*14990*/  @!P1 IADD3 R14, P0, R28, R14, RZ ;  /* 0x0000000e1c0e9210 */ /* 0x000fca0007f1e0ff */
[----:B------:R-:W-:-:S08]  /*149a0*/  @!P1 IMAD.MOV.U32 R2, RZ, RZ, R14 ;  /* 0x000000ffff029224 */ /* 0x000fd000078e000e */
[----:B------:R-:W-:Y:S05]  /*149b0*/  WARPSYNC.COLLECTIVE R15, `(.L_x_1363) ;  /* 0x000000000f087348 */ /* 0x000fea0003c00000 */
[----:B------:R0:W1:Y:S02]  /*149c0*/  SHFL.IDX P6, R14, R13, R12, R11 ;  /* 0x0000000c0d0e7389 */ /* 0x00006400000c000b */
[----:B01----:R-:W-:Y:S01]  /*149d0*/  ENDCOLLECTIVE ;  /* 0x000000000000791b */ /* 0x003fe20003800000 */
.L_x_1363:
        /* <DEDUP_REMOVED lines=12> */
.L_x_1364:
[----:B------:R-:W-:Y:S05]  /*14aa0*/  BRA `(.L_x_1365) ;  /* 0xffffffc4006c7947 */ /* 0x000fea000383ffff */
.L_x_1273:
[----:B0-----:R0:W1:Y:S02]  /*14ab0*/  SYNCS.PHASECHK.TRANS64.TRYWAIT P0, [R16+URZ+0x28420], R3 ;  /* 0x02842003100075a7 */ /* 0x001064000800017f */
[----:B-1----:R-:W-:Y:S05]  /*14ac0*/  @!P0 NANOSLEEP.SYNCS 0x989680 ;  /* 0x009896800000895d */ /* 0x002fea0003900000 */
[----:B------:R-:W1:Y:S02]  /*14ad0*/  @!P0 SYNCS.PHASECHK.TRANS64 P0, [R16+URZ+0x28420], R3 ;  /* 0x02842003100085a7 */ /* 0x000e64000800007f */
[----:B-1----:R-:W-:Y:S05]  /*14ae0*/  @!P0 BRA `(.L_x_1273) ;  /* 0xfffffffc00f08947 */ /* 0x002fea000383ffff */
[----:B------:R-:W-:Y:S05]  /*14af0*/  BRA `(.L_x_1366) ;  /* 0xffffffc400cc7947 */ /* 0x000fea000383ffff */
.L_x_1277:
[----:B-1----:R1:W2:Y:S02]  /*14b00*/  SYNCS.PHASECHK.TRANS64.TRYWAIT P0, [R0+URZ+0x28480], R20 ;  /* 0x02848014000075a7 */ /* 0x0022a4000800017f */
[----:B--2---:R-:W-:Y:S05]  /*14b10*/  @!P0 NANOSLEEP.SYNCS 0x989680 ;  /* 0x009896800000895d */ /* 0x004fea0003900000 */
[----:B------:R-:W2:Y:S02]  /*14b20*/  @!P0 SYNCS.PHASECHK.TRANS64 P0, [R0+URZ+0x28480], R20 ;  /* 0x02848014000085a7 */ /* 0x000ea4000800007f */
[----:B--2---:R-:W-:Y:S05]  /*14b30*/  @!P0 BRA `(.L_x_1277) ;  /* 0xfffffffc00f08947 */ /* 0x004fea000383ffff */
[----:B------:R-:W-:Y:S05]  /*14b40*/  BRA `(.L_x_1367) ;  /* 0xffffffc8009c7947 */ /* 0x000fea000383ffff */
.L_x_1278:
[----:B------:R-:W-:Y:S01]  /*14b50*/  BSSY B0, `(.L_x_1368) ;  /* 0x0000008000007945 */ /* 0x000fe20003800000 */
[----:B------:R-:W-:Y:S02]  /*14b60*/  IMAD.MOV.U32 R13, RZ, RZ, R22 ;  /* 0x000000ffff0d7224 */ /* 0x000fe400078e0016 */
[----:B------:R-:W-:Y:S02]  /*14b70*/  IMAD.MOV.U32 R12, RZ, RZ, RZ ;  /* 0x000000ffff0c7224 */ /* 0x000fe400078e00ff */
[----:B------:R-:W-:Y:S02]  /*14b80*/  IMAD.MOV.U32 R11, RZ, RZ, 0x181f ;  /* 0x0000181fff0b7424 */ /* 0x000fe400078e00ff */
[----:B------:R-:W-:-:S07]  /*14b90*/  IMAD.MOV.U32 R15, RZ, RZ, -0x1 ;  /* 0xffffffffff0f7424 */ /* 0x000fce00078e00ff */
[----:B-1----:R-:W-:Y:S05]  /*14ba0*/  WARPSYNC.COLLECTIVE R15, `(.L_x_1369) ;  /* 0x000000000f087348 */ /* 0x002fea0003c00000 */
[----:B------:R0:W2:Y:S02]  /*14bb0*/  SHFL.IDX P6, R14, R13, R12, R11 ;  /* 0x0000000c0d0e7389 */ /* 0x0000a400000c000b */
[----:B012---:R-:W-:Y:S01]  /*14bc0*/  ENDCOLLECTIVE ;  /* 0x000000000000791b */ /* 0x007fe20003800000 */
.L_x_1369:
[----:B------:R-:W-:Y:S05]  /*14bd0*/  BSYNC B0 ;  /* 0x0000000000007941 */ /* 0x000fea0003800000 */
.L_x_1368:
        /* <DEDUP_REMOVED lines=9> */
.L_x_1370:
[----:B------:R-:W-:Y:S02]  /*14c70*/  IMAD.MOV.U32 R13, RZ, RZ, R22 ;  /* 0x000000ffff0d7224 */ /* 0x000fe400078e0016 */
[----:B------:R-:W-:Y:S02]  /*14c80*/  IMAD.MOV.U32 R12, RZ, RZ, 0x1 ;  /* 0x00000001ff0c7424 */ /* 0x000fe400078e00ff */
[----:B------:R-:W-:-:S07]  /*14c90*/  IMAD.MOV.U32 R2, RZ, RZ, R14 ;  /* 0x000000ffff027224 */ /* 0x000fce00078e000e */
[----:B------:R-:W-:Y:S05]  /*14ca0*/  WARPSYNC.COLLECTIVE R15, `(.L_x_1371) ;  /* 0x000000000f087348 */ /* 0x000fea0003c00000 */
[----:B------:R0:W1:Y:S02]  /*14cb0*/  SHFL.IDX P6, R14, R13, R12, R11 ;  /* 0x0000000c0d0e7389 */ /* 0x00006400000c000b */
[----:B01----:R-:W-:Y:S01]  /*14cc0*/  ENDCOLLECTIVE ;  /* 0x000000000000791b */ /* 0x003fe20003800000 */
.L_x_1371:
        /* <DEDUP_REMOVED lines=12> */
.L_x_1372:
[----:B------:R-:W-:Y:S02]  /*14d90*/  IMAD.MOV.U32 R13, RZ, RZ, R22 ;  /* 0x000000ffff0d7224 */ /* 0x000fe400078e0016 */
[----:B------:R-:W-:Y:S02]  /*14da0*/  IMAD.MOV.U32 R12, RZ, RZ, 0x2 ;  /* 0x00000002ff0c7424 */ /* 0x000fe400078e00ff */
[----:B------:R-:W-:-:S07]  /*14db0*/  IMAD.MOV.U32 R2, RZ, RZ, R14 ;  /* 0x000000ffff027224 */ /* 0x000fce00078e000e */
[----:B------:R-:W-:Y:S05]  /*14dc0*/  WARPSYNC.COLLECTIVE R15, `(.L_x_1373) ;  /* 0x000000000f087348 */ /* 0x000fea0003c00000 */
[----:B------:R0:W1:Y:S02]  /*14dd0*/  SHFL.IDX P6, R14, R13, R12, R11 ;  /* 0x0000000c0d0e7389 */ /* 0x00006400000c000b */
[----:B01----:R-:W-:Y:S01]  /*14de0*/  ENDCOLLECTIVE ;  /* 0x000000000000791b */ /* 0x003fe20003800000 */
.L_x_1373:
        /* <DEDUP_REMOVED lines=12> */
.L_x_1374:
[----:B------:R-:W-:Y:S02]  /*14eb0*/  IMAD.MOV.U32 R13, RZ, RZ, R22 ;  /* 0x000000ffff0d7224 */ /* 0x000fe400078e0016 */
[----:B------:R-:W-:Y:S02]  /*14ec0*/  IMAD.MOV.U32 R12, RZ, RZ, 0x3 ;  /* 0x00000003ff0c7424 */ /* 0x000fe400078e00ff */
[----:B------:R-:W-:-:S07]  /*14ed0*/  IMAD.MOV.U32 R2, RZ, RZ, R14 ;  /* 0x000000ffff027224 */ /* 0x000fce00078e000e */
[----:B------:R-:W-:Y:S05]  /*14ee0*/  WARPSYNC.COLLECTIVE R15, `(.L_x_1375) ;  /* 0x000000000f087348 */ /* 0x000fea0003c00000 */
[----:B------:R0:W1:Y:S02]  /*14ef0*/  SHFL.IDX P6, R14, R13, R12, R11 ;  /* 0x0000000c0d0e7389 */ /* 0x00006400000c000b */
[----:B01----:R-:W-:Y:S01]  /*14f00*/  ENDCOLLECTIVE ;  /* 0x000000000000791b */ /* 0x003fe20003800000 */
.L_x_1375:
        /* <DEDUP_REMOVED lines=12> */
.L_x_1376:
[----:B------:R-:W-:Y:S01]  /*14fd0*/  IMAD.MOV.U32 R2, RZ, RZ, R14 ;  /* 0x000000ffff027224 */ /* 0x000fe200078e000e */
[----:B------:R-:W-:Y:S06]  /*14fe0*/  BRA `(.L_x_1377) ;  /* 0xffffffc8002c7947 */ /* 0x000fec000383ffff */
.L_x_1283:
[----:B---3--:R3:W4:Y:S02]  /*14ff0*/  SYNCS.PHASECHK.TRANS64.TRYWAIT P0, [R0+URZ+0x28440], R20 ;  /* 0x02844014000075a7 */ /* 0x008724000800017f */
[----:B----4-:R-:W-:Y:S05]  /*15000*/  @!P0 NANOSLEEP.SYNCS 0x989680 ;  /* 0x009896800000895d */ /* 0x010fea0003900000 */
[----:B------:R-:W4:Y:S02]  /*15010*/  @!P0 SYNCS.PHASECHK.TRANS64 P0, [R0+URZ+0x28440], R20 ;  /* 0x02844014000085a7 */ /* 0x000f24000800007f */
[----:B----4-:R-:W-:Y:S05]  /*15020*/  @!P0 BRA `(.L_x_1283) ;  /* 0xfffffffc00f08947 */ /* 0x010fea000383ffff */
[----:B------:R-:W-:Y:S05]  /*15030*/  BRA `(.L_x_1378) ;  /* 0xffffffc800807947 */ /* 0x000fea000383ffff */
.L_x_1284:
[----:B------:R-:W-:Y:S01]  /*15040*/  BSSY B0, `(.L_x_1379) ;  /* 0x0000008000007945 */ /* 0x000fe20003800000 */
[----:B------:R-:W-:Y:S02]  /*15050*/  IMAD.MOV.U32 R13, RZ, RZ, R10 ;  /* 0x000000ffff0d7224 */ /* 0x000fe400078e000a */
[----:B------:R-:W-:Y:S02]  /*15060*/  IMAD.MOV.U32 R12, RZ, RZ, RZ ;  /* 0x000000ffff0c7224 */ /* 0x000fe400078e00ff */
[----:B------:R-:W-:Y:S02]  /*15070*/  IMAD.MOV.U32 R11, RZ, RZ, 0x181f ;  /* 0x0000181fff0b7424 */ /* 0x000fe400078e00ff */
[----:B------:R-:W-:-:S07]  /*15080*/  IMAD.MOV.U32 R15, RZ, RZ, -0x1 ;  /* 0xffffffffff0f7424 */ /* 0x000fce00078e00ff */
[----:B0123--:R-:W-:Y:S05]  /*15090*/  WARPSYNC.COLLECTIVE R15, `(.L_x_1380) ;  /* 0x000000000f087348 */ /* 0x00ffea0003c00000 */
[----:B------:R4:W0:Y:S02]  /*150a0*/  SHFL.IDX P6, R14, R13, R12, R11 ;  /* 0x0000000c0d0e7389 */ /* 0x00082400000c000b */
[----:B01234-:R-:W-:Y:S01]  /*150b0*/  ENDCOLLECTIVE ;  /* 0x000000000000791b */ /* 0x01ffe20003800000 */
.L_x_1380:
[----:B------:R-:W-:Y:S05]  /*150c0*/  BSYNC B0 ;  /* 0x0000000000007941 */ /* 0x000fea0003800000 */
.L_x_1379:
        /* <DEDUP_REMOVED lines=8> */
.L_x_1381:
[----:B------:R-:W-:Y:S02]  /*15150*/  IMAD.MOV.U32 R13, RZ, RZ, R10 ;  /* 0x000000ffff0d7224 */ /* 0x000fe400078e000a */
[----:B------:R-:W-:Y:S01]  /*15160*/  IMAD.MOV.U32 R12, RZ, RZ, 0x1 ;  /* 0x00000001ff0c7424 */ /* 0x000fe200078e00ff */
[----:B------:R-:W-:-:S13]  /*15170*/  IADD3 R2, P0, R28, R14, RZ ;  /* 0x0000000e1c027210 */ /* 0x000fda0007f1e0ff */
[----:B------:R-:W-:Y:S05]  /*15180*/  WARPSYNC.COLLECTIVE R15, `(.L_x_1382) ;  /* 0x000000000f087348 */ /* 0x000fea0003c00000 */
[----:B------:R0:W1:Y:S02]  /*15190*/  SHFL.IDX P6, R14, R13, R12, R11 ;  /* 0x0000000c0d0e7389 */ /* 0x00006400000c000b */
[----:B01----:R-:W-:Y:S01]  /*151a0*/  ENDCOLLECTIVE ;  /* 0x000000000000791b */ /* 0x003fe20003800000 */
.L_x_1382:
        /* <DEDUP_REMOVED lines=11> */
.L_x_1383:
[----:B------:R-:W-:Y:S02]  /*15260*/  IMAD.MOV.U32 R13, RZ, RZ, R10 ;  /* 0x000000ffff0d7224 */ /* 0x000fe400078e000a */
[----:B------:R-:W-:Y:S01]  /*15270*/  IMAD.MOV.U32 R12, RZ, RZ, 0x2 ;  /* 0x00000002ff0c7424 */ /* 0x000fe200078e00ff */
[----:B------:R-:W-:-:S13]  /*15280*/  IADD3 R2, P0, R28, R14, RZ ;  /* 0x0000000e1c027210 */ /* 0x000fda0007f1e0ff */
[----:B------:R-:W-:Y:S05]  /*15290*/  WARPSYNC.COLLECTIVE R15, `(.L_x_1384) ;  /* 0x000000000f087348 */ /* 0x000fea0003c00000 */
[----:B------:R0:W1:Y:S02]  /*152a0*/  SHFL.IDX P6, R14, R13, R12, R11 ;  /* 0x0000000c0d0e7389 */ /* 0x00006400000c000b */
[----:B01----:R-:W-:Y:S01]  /*152b0*/  ENDCOLLECTIVE ;  /* 0x000000000000791b */ /* 0x003fe20003800000 */
.L_x_1384:
        /* <DEDUP_REMOVED lines=11> */
.L_x_1385:
[----:B------:R-:W-:Y:S02]  /*15370*/  IMAD.MOV.U32 R13, RZ, RZ, R10 ;  /* 0x000000ffff0d7224 */ /* 0x000fe400078e000a */
[----:B------:R-:W-:Y:S01]  /*15380*/  IMAD.MOV.U32 R12, RZ, RZ, 0x3 ;  /* 0x00000003ff0c7424 */ /* 0x000fe200078e00ff */
[----:B------:R-:W-:-:S13]  /*15390*/  IADD3 R2, P0, R28, R14, RZ ;  /* 0x0000000e1c027210 */ /* 0x000fda0007f1e0ff */
[----:B------:R-:W-:Y:S05]  /*153a0*/  WARPSYNC.COLLECTIVE R15, `(.L_x_1386) ;  /* 0x000000000f087348 */ /* 0x000fea0003c00000 */
[----:B------:R0:W1:Y:S02]  /*153b0*/  SHFL.IDX P6, R14, R13, R12, R11 ;  /* 0x0000000c0d0e7389 */ /* 0x00006400000c000b */
[----:B01----:R-:W-:Y:S01]  /*153c0*/  ENDCOLLECTIVE ;  /* 0x000000000000791b */ /* 0x003fe20003800000 */
.L_x_1386:
        /* <DEDUP_REMOVED lines=11> */
.L_x_1387:
[----:B------:R-:W-:Y:S05]  /*15480*/  BRA `(.L_x_1388) ;  /* 0xffffffc800147947 */ /* 0x000fea000383ffff */
.L_x_1289:
[----:B0-----:R0:W1:Y:S02]  /*15490*/  SYNCS.PHASECHK.TRANS64.TRYWAIT P2, [R0+URZ+0x28470], R3 ;  /* 0x02847003000075a7 */ /* 0x001064000804017f */
[----:B-1----:R-:W-:Y:S05]  /*154a0*/  @!P2 NANOSLEEP.SYNCS 0x989680 ;  /* 0x009896800000a95d */ /* 0x002fea0003900000 */
[----:B------:R-:W1:Y:S02]  /*154b0*/  @!P2 SYNCS.PHASECHK.TRANS64 P2, [R0+URZ+0x28470], R3 ;  /* 0x028470030000a5a7 */ /* 0x000e64000804007f */
[----:B-1----:R-:W-:Y:S05]  /*154c0*/  @!P2 BRA `(.L_x_1289) ;  /* 0xfffffffc00f0a947 */ /* 0x002fea000383ffff */
[----:B------:R-:W-:Y:S05]  /*154d0*/  BRA `(.L_x_1389) ;  /* 0xffffffc8007c7947 */ /* 0x000fea000383ffff */
.L_x_1291:
[----:B0-----:R0:W1:Y:S02]  /*154e0*/  SYNCS.PHASECHK.TRANS64.TRYWAIT P2, [R0+URZ+0x28460], R7 ;  /* 0x02846007000075a7 */ /* 0x001064000804017f */
[----:B-1----:R-:W-:Y:S05]  /*154f0*/  @!P2 NANOSLEEP.SYNCS 0x989680 ;  /* 0x009896800000a95d */ /* 0x002fea0003900000 */
[----:B------:R-:W1:Y:S02]  /*15500*/  @!P2 SYNCS.PHASECHK.TRANS64 P2, [R0+URZ+0x28460], R7 ;  /* 0x028460070000a5a7 */ /* 0x000e64000804007f */
[----:B-1----:R-:W-:Y:S05]  /*15510*/  @!P2 BRA `(.L_x_1291) ;  /* 0xfffffffc00f0a947 */ /* 0x002fea000383ffff */
[----:B------:R-:W-:Y:S05]  /*15520*/  BRA `(.L_x_1390) ;  /* 0xffffffc8008c7947 */ /* 0x000fea000383ffff */
.L_x_1299:
[----:B0-----:R0:W2:Y:S02]  /*15530*/  SYNCS.PHASECHK.TRANS64.TRYWAIT P2, [R18+URZ+0x28470], R3 ;  /* 0x02847003120075a7 */ /* 0x0010a4000804017f */
[----:B--2---:R-:W-:Y:S05]  /*15540*/  @!P2 NANOSLEEP.SYNCS 0x989680 ;  /* 0x009896800000a95d */ /* 0x004fea0003900000 */
[----:B------:R-:W2:Y:S02]  /*15550*/  @!P2 SYNCS.PHASECHK.TRANS64 P2, [R18+URZ+0x28470], R3 ;  /* 0x028470031200a5a7 */ /* 0x000ea4000804007f */
[----:B--2---:R-:W-:Y:S05]  /*15560*/  @!P2 BRA `(.L_x_1299) ;  /* 0xfffffffc00f0a947 */ /* 0x004fea000383ffff */
[----:B------:R-:W-:Y:S05]  /*15570*/  BRA `(.L_x_1391) ;  /* 0xffffffd000387947 */ /* 0x000fea000383ffff */
.L_x_1301:
[----:B0-----:R0:W1:Y:S02]  /*15580*/  SYNCS.PHASECHK.TRANS64.TRYWAIT P2, [R18+URZ+0x28460], R3 ;  /* 0x02846003120075a7 */ /* 0x001064000804017f */
[----:B-1----:R-:W-:Y:S05]  /*15590*/  @!P2 NANOSLEEP.SYNCS 0x989680 ;  /* 0x009896800000a95d */ /* 0x002fea0003900000 */
[----:B------:R-:W1:Y:S02]  /*155a0*/  @!P2 SYNCS.PHASECHK.TRANS64 P2, [R18+URZ+0x28460], R3 ;  /* 0x028460031200a5a7 */ /* 0x000e64000804007f */
[----:B-1----:R-:W-:Y:S05]  /*155b0*/  @!P2 BRA `(.L_x_1301) ;  /* 0xfffffffc00f0a947 */ /* 0x002fea000383ffff */
[----:B------:R-:W-:Y:S05]  /*155c0*/  BRA `(.L_x_1392) ;  /* 0xffffffd000487947 */ /* 0x000fea000383ffff */
.L_x_1308:
[----:B0-----:R0:W2:Y:S02]  /*155d0*/  SYNCS.PHASECHK.TRANS64.TRYWAIT P0, [R5+URZ+0x28420], R0 ;  /* 0x02842000050075a7 */ /* 0x0010a4000800017f */
[----:B--2---:R-:W-:Y:S05]  /*155e0*/  @!P0 NANOSLEEP.SYNCS 0x989680 ;  /* 0x009896800000895d */ /* 0x004fea0003900000 */
[----:B------:R-:W2:Y:S02]  /*155f0*/  @!P0 SYNCS.PHASECHK.TRANS64 P0, [R5+URZ+0x28420], R0 ;  /* 0x02842000050085a7 */ /* 0x000ea4000800007f */
[----:B--2---:R-:W-:Y:S05]  /*15600*/  @!P0 BRA `(.L_x_1308) ;  /* 0xfffffffc00f08947 */ /* 0x004fea000383ffff */
[----:B------:R-:W-:Y:S05]  /*15610*/  BRA `(.L_x_1393) ;  /* 0xffffffd8001c7947 */ /* 0x000fea000383ffff */
.L_x_1309:
[----:B------:R-:W2:Y:S01]  /*15620*/  S2R R2, SR_TID.X ;  /* 0x0000000000027919 */ /* 0x000ea20000002100 */
[----:B------:R-:W-:Y:S01]  /*15630*/  BSSY B0, `(.L_x_1394) ;  /* 0x000000a000007945 */ /* 0x000fe20003800000 */
[----:B------:R-:W-:Y:S02]  /*15640*/  IMAD.MOV.U32 R12, RZ, RZ, RZ ;  /* 0x000000ffff0c7224 */ /* 0x000fe400078e00ff */
[----:B------:R-:W-:Y:S02]  /*15650*/  IMAD.MOV.U32 R11, RZ, RZ, 0x1f ;  /* 0x0000001fff0b7424 */ /* 0x000fe400078e00ff */
[----:B------:R-:W-:Y:S01]  /*15660*/  IMAD.MOV.U32 R15, RZ, RZ, -0x1 ;  /* 0xffffffffff0f7424 */ /* 0x000fe200078e00ff */
[----:B--2---:R-:W-:-:S04]  /*15670*/  SHF.R.U32.HI R2, RZ, 0x5, R2 ;  /* 0x00000005ff027819 */ /* 0x004fc80000011602 */
[----:B------:R-:W-:-:S05]  /*15680*/  LOP3.LUT R2, R2, 0x3, RZ, 0xc0, !PT ;  /* 0x0000000302027812 */ /* 0x000fca00078ec0ff */
[----:B------:R-:W-:-:S07]  /*15690*/  IMAD.MOV.U32 R13, RZ, RZ, R2 ;  /* 0x000000ffff0d7224 */ /* 0x000fce00078e0002 */
[----:B01----:R-:W-:Y:S05]  /*156a0*/  WARPSYNC.COLLECTIVE R15, `(.L_x_1395) ;  /* 0x000000000f087348 */ /* 0x003fea0003c00000 */
[----:B------:R2:W3:Y:S02]  /*156b0*/  SHFL.IDX P6, R14, R13, R12, R11 ;  /* 0x0000000c0d0e7389 */ /* 0x0004e400000c000b */
[----:B0123--:R-:W-:Y:S01]  /*156c0*/  ENDCOLLECTIVE ;  /* 0x000000000000791b */ /* 0x00ffe20003800000 */
.L_x_1395:
[----:B------:R-:W-:Y:S05]  /*156d0*/  BSYNC B0 ;  /* 0x0000000000007941 */ /* 0x000fea0003800000 */
.L_x_1394:
[----:B------:R-:W-:Y:S05]  /*156e0*/  BRA `(.L_x_1396) ;  /* 0xffffffd800047947 */ /* 0x000fea000383ffff */
.L_x_1312:
[----:B------:R-:W-:Y:S01]  /*156f0*/  BSSY B1, `(.L_x_1397) ;  /* 0x0000006000017945 */ /* 0x000fe20003800000 */
[----:B------:R-:W-:-:S07]  /*15700*/  IMAD.MOV.U32 R15, RZ, RZ, -0x1 ;  /* 0xffffffffff0f7424 */ /* 0x000fce00078e00ff */
[----:B01----:R-:W-:Y:S05]  /*15710*/  WARPSYNC.COLLECTIVE R15, `(.L_x_1398) ;  /* 0x000000000f0c7348 */ /* 0x003fea0003c00000 */
[----:B------:R-:W-:Y:S02]  /*15720*/  ELECT P6, UR62, PT ;  /* 0x00000000003e782f */ /* 0x000fe400038c0000 */
[----:B------:R-:W-:Y:S01]  /*15730*/  MOV R14, UR62 ;  /* 0x0000003e000e7c02 */ /* 0x000fe20008000f00 */
[----:B01----:R-:W-:Y:S10]  /*15740*/  ENDCOLLECTIVE ;  /* 0x000000000000791b */ /* 0x003ff40003800000 */
.L_x_1398:
[----:B------:R-:W-:Y:S05]  /*15750*/  BSYNC B1 ;  /* 0x0000000000017941 */ /* 0x000fea0003800000 */
.L_x_1397:
[----:B------:R-:W-:Y:S05]  /*15760*/  BRA `(.L_x_1399) ;  /* 0xffffffd400fc7947 */ /* 0x000fea000383ffff */
.L_x_1314:
[----:B0-----:R0:W2:Y:S02]  /*15770*/  SYNCS.PHASECHK.TRANS64.TRYWAIT P1, [R3+URZ+0x28440], R2 ;  /* 0x02844002030075a7 */ /* 0x0010a4000802017f */
[----:B--2---:R-:W-:Y:S05]  /*15780*/  @!P1 NANOSLEEP.SYNCS 0x989680 ;  /* 0x009896800000995d */ /* 0x004fea0003900000 */
[----:B------:R-:W2:Y:S02]  /*15790*/  @!P1 SYNCS.PHASECHK.TRANS64 P1, [R3+URZ+0x28440], R2 ;  /* 0x02844002030095a7 */ /* 0x000ea4000802007f */
[----:B--2---:R-:W-:Y:S05]  /*157a0*/  @!P1 BRA `(.L_x_1314) ;  /* 0xfffffffc00f09947 */ /* 0x004fea000383ffff */
[----:B------:R-:W-:Y:S05]  /*157b0*/  BRA `(.L_x_1400) ;  /* 0xffffffd8001c7947 */ /* 0x000fea000383ffff */
.L_x_1316:
[----:B--2---:R2:W3:Y:S02]  /*157c0*/  SYNCS.PHASECHK.TRANS64.TRYWAIT P1, [R19+URZ+0x28440], R0 ;  /* 0x02844000130075a7 */ /* 0x0044e4000802017f */
[----:B---3--:R-:W-:Y:S05]  /*157d0*/  @!P1 NANOSLEEP.SYNCS 0x989680 ;  /* 0x009896800000995d */ /* 0x008fea0003900000 */
[----:B------:R-:W3:Y:S02]  /*157e0*/  @!P1 SYNCS.PHASECHK.TRANS64 P1, [R19+URZ+0x28440], R0 ;  /* 0x02844000130095a7 */ /* 0x000ee4000802007f */
[----:B---3--:R-:W-:Y:S05]  /*157f0*/  @!P1 BRA `(.L_x_1316) ;  /* 0xfffffffc00f09947 */ /* 0x008fea000383ffff */
[----:B------:R-:W-:Y:S05]  /*15800*/  BRA `(.L_x_1401) ;  /* 0xffffffd800287947 */ /* 0x000fea000383ffff */
.L_x_1318:
[----:B---3--:R3:W4:Y:S02]  /*15810*/  SYNCS.PHASECHK.TRANS64.TRYWAIT P1, [R3+URZ+0x28460], R2 ;  /* 0x02846002030075a7 */ /* 0x008724000802017f */
[----:B----4-:R-:W-:Y:S05]  /*15820*/  @!P1 NANOSLEEP.SYNCS 0x989680 ;  /* 0x009896800000995d */ /* 0x010fea0003900000 */
[----:B------:R-:W4:Y:S02]  /*15830*/  @!P1 SYNCS.PHASECHK.TRANS64 P1, [R3+URZ+0x28460], R2 ;  /* 0x02846002030095a7 */ /* 0x000f24000802007f */
[----:B----4-:R-:W-:Y:S05]  /*15840*/  @!P1 BRA `(.L_x_1318) ;  /* 0xfffffffc00f09947 */ /* 0x010fea000383ffff */
[----:B------:R-:W-:Y:S05]  /*15850*/  BRA `(.L_x_1402) ;  /* 0xffffffd800247947 */ /* 0x000fea000383ffff */
.L_x_1320:
[----:B----4-:R4:W0:Y:S02]  /*15860*/  SYNCS.PHASECHK.TRANS64.TRYWAIT P1, [R19+URZ+0x28460], R0 ;  /* 0x02846000130075a7 */ /* 0x010824000802017f */
[----:B0-----:R-:W-:Y:S05]  /*15870*/  @!P1 NANOSLEEP.SYNCS 0x989680 ;  /* 0x009896800000995d */ /* 0x001fea0003900000 */
[----:B------:R-:W0:Y:S02]  /*15880*/  @!P1 SYNCS.PHASECHK.TRANS64 P1, [R19+URZ+0x28460], R0 ;  /* 0x02846000130095a7 */ /* 0x000e24000802007f */
[----:B0-----:R-:W-:Y:S05]  /*15890*/  @!P1 BRA `(.L_x_1320) ;  /* 0xfffffffc00f09947 */ /* 0x001fea000383ffff */
[----:B------:R-:W-:Y:S05]  /*158a0*/  BRA `(.L_x_1403) ;  /* 0xffffffd800207947 */ /* 0x000fea000383ffff */
.L_x_1322:
[----:B------:R0:W0:Y:S02]  /*158b0*/  SYNCS.PHASECHK.TRANS64.TRYWAIT P1, [R3+URZ+0x28480], R2 ;  /* 0x02848002030075a7 */ /* 0x000024000802017f */
[----:B0-----:R-:W-:Y:S05]  /*158c0*/  @!P1 NANOSLEEP.SYNCS 0x989680 ;  /* 0x009896800000995d */ /* 0x001fea0003900000 */
[----:B------:R-:W0:Y:S02]  /*158d0*/  @!P1 SYNCS.PHASECHK.TRANS64 P1, [R3+URZ+0x28480], R2 ;  /* 0x02848002030095a7 */ /* 0x000e24000802007f */
[----:B0-----:R-:W-:Y:S05]  /*158e0*/  @!P1 BRA `(.L_x_1322) ;  /* 0xfffffffc00f09947 */ /* 0x001fea000383ffff */
[----:B------:R-:W-:Y:S05]  /*158f0*/  BRA `(.L_x_1404) ;  /* 0xffffffd8001c7947 */ /* 0x000fea000383ffff */
.L_x_1405:
        /* <DEDUP_REMOVED lines=16> */
.L_x_3633:


//--------------------- .text._ZN7cutlass13device_kernelIN5flash11enable_sm90INS1_16FlashAttnFwdSm90INS1_25CollectiveMainloopFwdSm90ILi2EN4cute5tupleIJNS5_1CILi1EEES8_S8_EEENS6_IJNS7_ILi128EEENS7_ILi64EEENS7_ILi256EEEEEELi256ENS_12float_e4m3_tEfNS_4arch4Sm90ELb0ELb1ELb0ELb1ELb1ELb0ELb0ELb1ELb0ELb1ELb0ELb0EEENS1_21CollectiveEpilogueFwdINS6_IJSA_SC_SB_EEES9_NS_10bfloat16_tESG_Li256ELb1ELb1ELb0ELb1EEENS1_36VarlenDynamicPersistentTileSchedulerILi128ELi64ELi256ELi128ELb0ELb1ELb1ELb1ELb0ELb1EEEEEEEEEvNT_6ParamsE --------------------------
	.section	.text._ZN7cutlass13device_kernelIN5flash11enable_sm90INS1_16FlashAttnFwdSm90INS1_25CollectiveMainloopFwdSm90ILi2EN4cute5tupleIJNS5_1CILi1EEES8_S8_EEENS6_IJNS7_ILi128EEENS7_ILi64EEENS7_ILi256EEEEEELi256ENS_12float_e4m3_tEfNS_4arch4Sm90ELb0ELb1ELb0ELb1ELb1ELb0ELb0ELb1ELb0ELb1ELb0ELb0EEENS1_21CollectiveEpilogueFwdINS6_IJSA_SC_SB_EEES9_NS_10bfloat16_tESG_Li256ELb1ELb1ELb0ELb1EEENS1_36VarlenDynamicPersistentTileSchedulerILi128ELi64ELi256ELi128ELb0ELb1ELb1ELb1ELb0ELb1EEEEEEEEEvNT_6ParamsE,"ax",@progbits
	.align	128
.text._ZN7cutlass13device_kernelIN5flash11enable_sm90INS1_16FlashAttnFwdSm90INS1_25CollectiveMainloopFwdSm90ILi2EN4cute5tupleIJNS5_1CILi1EEES8_S8_EEENS6_IJNS7_ILi128EEENS7_ILi64EEENS7_ILi256EEEEEELi256ENS_12float_e4m3_tEfNS_4arch4Sm90ELb0ELb1ELb0ELb1ELb1ELb0ELb0ELb1ELb0ELb1ELb0ELb0EEENS1_21CollectiveEpilogueFwdINS6_IJSA_SC_SB_EEES9_NS_10bfloat16_tESG_Li256ELb1ELb1ELb0ELb1EEENS1_36VarlenDynamicPersistentTileSchedulerILi128ELi64ELi256ELi128ELb0ELb1ELb1ELb1ELb0ELb1EEEEEEEEEvNT_6ParamsE:
        .type           _ZN7cutlass13device_kernelIN5flash11enable_sm90INS1_16FlashAttnFwdSm90INS1_25CollectiveMainloopFwdSm90ILi2EN4cute5tupleIJNS5_1CILi1EEES8_S8_EEENS6_IJNS7_ILi128EEENS7_ILi64EEENS7_ILi256EEEEEELi256ENS_12float_e4m3_tEfNS_4arch4Sm90ELb0ELb1ELb0ELb1ELb1ELb0ELb0ELb1ELb0ELb1ELb0ELb0EEENS1_21CollectiveEpilogueFwdINS6_IJSA_SC_SB_EEES9_NS_10bfloat16_tESG_Li256ELb1ELb1ELb0ELb1EEENS1_36VarlenDynamicPersistentTileSchedulerILi128ELi64ELi256ELi128ELb0ELb1ELb1ELb1ELb0ELb1EEEEEEEEEvNT_6ParamsE,@function
        .size           _ZN7cutlass13device_kernelIN5flash11enable_sm90INS1_16FlashAttnFwdSm90INS1_25CollectiveMainloopFwdSm90ILi2EN4cute5tupleIJNS5_1CILi1EEES8_S8_EEENS6_IJNS7_ILi128EEENS7_ILi64EEENS7_ILi256EEEEEELi256ENS_12float_e4m3_tEfNS_4arch4Sm90ELb0ELb1ELb0ELb1ELb1ELb0ELb0ELb1ELb0ELb1ELb0ELb0EEENS1_21CollectiveEpilogueFwdINS6_IJSA_SC_SB_EEES9_NS_10bfloat16_tESG_Li256ELb1ELb1ELb0ELb1EEENS1_36VarlenDynamicPersistentTileSchedulerILi128ELi64ELi256ELi128ELb0ELb1ELb1ELb1ELb0ELb1EEEEEEEEEvNT_6ParamsE,(.L_x_3634 - _ZN7cutlass13device_kernelIN5flash11enable_sm90INS1_16FlashAttnFwdSm90INS1_25CollectiveMainloopFwdSm90ILi2EN4cute5tupleIJNS5_1CILi1EEES8_S8_EEENS6_IJNS7_ILi128EEENS7_ILi64EEENS7_ILi256EEEEEELi256ENS_12float_e4m3_tEfNS_4arch4Sm90ELb0ELb1ELb0ELb1ELb1ELb0ELb0ELb1ELb0ELb1ELb0ELb0EEENS1_21CollectiveEpilogueFwdINS6_IJSA_SC_SB_EEES9_NS_10bfloat16_tESG_Li256ELb1ELb1ELb0ELb1EEENS1_36VarlenDynamicPersistentTileSchedulerILi128ELi64ELi256ELi128ELb0ELb1ELb1ELb1ELb0ELb1EEEEEEEEEvNT_6ParamsE)
        .other          _ZN7cutlass13device_kernelIN5flash11enable_sm90INS1_16FlashAttnFwdSm90INS1_25CollectiveMainloopFwdSm90ILi2EN4cute5tupleIJNS5_1CILi1EEES8_S8_EEENS6_IJNS7_ILi128EEENS7_ILi64EEENS7_ILi256EEEEEELi256ENS_12float_e4m3_tEfNS_4arch4Sm90ELb0ELb1ELb0ELb1ELb1ELb0ELb0ELb1ELb0ELb1ELb0ELb0EEENS1_21CollectiveEpilogueFwdINS6_IJSA_SC_SB_EEES9_NS_10bfloat16_tESG_Li256ELb1ELb1ELb0ELb1EEENS1_36VarlenDynamicPersistentTileSchedulerILi128ELi64ELi256ELi128ELb0ELb1ELb1ELb1ELb0ELb1EEEEEEEEEvNT_6ParamsE,@"STO_CUDA_ENTRY STV_DEFAULT"
_ZN7cutlass13device_kernelIN5flash11enable_sm90INS1_16FlashAttnFwdSm90INS1_25CollectiveMainloopFwdSm90ILi2EN4cute5tupleIJNS5_1CILi1EEES8_S8_EEENS6_IJNS7_ILi128EEENS7_ILi64EEENS7_ILi256EEEEEELi256ENS_12float_e4m3_tEfNS_4arch4Sm90ELb0ELb1ELb0ELb1ELb1ELb0ELb0ELb1ELb0ELb1ELb0ELb0EEENS1_21CollectiveEpilogueFwdINS6_IJSA_SC_SB_EEES9_NS_10bfloat16_tESG_Li256ELb1ELb1ELb0ELb1EEENS1_36VarlenDynamicPersistentTileSchedulerILi128ELi64ELi256ELi128ELb0ELb1ELb1ELb1ELb0ELb1EEEEEEEEEvNT_6ParamsE:
        /* <DEDUP_REMOVED lines=45> */
.L_x_1406:
        /* <DEDUP_REMOVED lines=22> */
.L_x_1407:
        /* <DEDUP_REMOVED lines=18> */
.L_x_1408:
        /* <DEDUP_REMOVED lines=22> */
.L_x_1409:
        /* <DEDUP_REMOVED lines=24> */
.L_x_1410:
        /* <DEDUP_REMOVED lines=8> */
.L_x_1412:
        /* <DEDUP_REMOVED lines=79> */
.L_x_1520:
[----:B------:R-:W-:Y:S01]  /*0da0*/  ULDC.64 UR6, c[0x0][0xa28] ;  /* 0x00028a0000067ab9 */ /* 0x000fe20000000a00 */
[----:B------:R-:W-:Y:S01]  /*0db0*/  ULDC UR4, c[0x0][0x424] ;  /* 0x0001090000047ab9 */ /* 0x000fe20000000800 */
[----:B------:R-:W-:-:S04]  /*0dc0*/  UISETP.NE.U32.AND UP0, UPT, UR6, URZ, UPT ;  /* 0x0000003f0600728c */ /* 0x000fc8000bf05070 */
[----:B------:R-:W-:-:S03]  /*0dd0*/  UISETP.NE.AND.EX UP0, UPT, UR7, URZ, UPT, UP0 ;  /* 0x0000003f0700728c */ /* 0x000fc6000bf05300 */
[----:B------:R-:W-:Y:S02]  /*0de0*/  ULDC.64 UR6, c[0x0][0xa18] ;  /* 0x0002860000067ab9 */ /* 0x000fe40000000a00 */
[----:B------:R-:W-:Y:S01]  /*0df0*/  UISETP.NE.U32.AND UP1, UPT, UR6, URZ, UPT ;  /* 0x0000003f0600728c */ /* 0x000fe2000bf25070 */
[----:B------:R-:W-:-:S03]  /*0e00*/  PLOP3.LUT P0, PT, PT, PT, UP0, 0x80, 0x0 ;  /* 0x000000000000781c */ /* 0x000fc60003f0f008 */
[----:B------:R-:W-:-:S03]  /*0e10*/  UISETP.NE.AND.EX UP1, UPT, UR7, URZ, UPT, UP1 ;  /* 0x0000003f0700728c */ /* 0x000fc6000bf25310 */
[----:B------:R-:W-:Y:S02]  /*0e20*/  @UP0 ULDC.64 UR6, c[0x0][0xa28] ;  /* 0x00028a0000060ab9 */ /* 0x000fe40000000a00 */
[----:B------:R-:W-:Y:S01]  /*0e30*/  @UP0 UIMAD.WIDE UR6, UR48, 0x4, UR6 ;  /* 0x00000004300608a5 */ /* 0x000fe2000f8e0206 */
[----:B------:R-:W-:-:S05]  /*0e40*/  PLOP3.LUT P2, PT, PT, PT, UP1, 0x80, 0x0 ;  /* 0x000000000000781c */ /* 0x000fca0003f4f018 */
[----:B------:R-:W-:Y:S01]  /*0e50*/  @UP1 ULDC.64 UR8, c[0x0][0xa18] ;  /* 0x0002860000081ab9 */ /* 0x000fe20000000a00 */
[----:B0--3--:R-:W-:Y:S02]  /*0e60*/  IMAD.U32 R4, RZ, RZ, UR6 ;  /* 0x00000006ff047e24 */ /* 0x009fe4000f8e00ff */
[----:B--2---:R-:W-:Y:S01]  /*0e70*/  IMAD.U32 R5, RZ, RZ, UR7 ;  /* 0x00000007ff057e24 */ /* 0x004fe2000f8e00ff */
[----:B------:R-:W-:-:S04]  /*0e80*/  @UP1 UIMAD.WIDE UR6, UR48, 0x4, UR8 ;  /* 0x00000004300618a5 */ /* 0x000fc8000f8e0208 */
[----:B------:R-:W2:Y:S02]  /*0e90*/  @P0 LDG.E R4, desc[UR54][R4.64] ;  /* 0x0000003604040981 */ /* 0x000ea4000c1e1900 */
[----:B------:R-:W-:Y:S02]  /*0ea0*/  IMAD.U32 R6, RZ, RZ, UR6 ;  /* 0x00000006ff067e24 */ /* 0x000fe4000f8e00ff */
[----:B------:R-:W-:Y:S01]  /*0eb0*/  IMAD.U32 R7, RZ, RZ, UR7 ;  /* 0x00000007ff077e24 */ /* 0x000fe2000f8e00ff */
[----:B------:R-:W-:-:S04]  /*0ec0*/  ULDC.64 UR6, c[0x0][0x418] ;  /* 0x0001060000067ab9 */ /* 0x000fc80000000a00 */
[----:B------:R-:W3:Y:S01]  /*0ed0*/  @P2 LDG.E R6, desc[UR54][R6.64] ;  /* 0x0000003606062981 */ /* 0x000ee2000c1e1900 */
[----:B------:R-:W-:Y:S01]  /*0ee0*/  UISETP.NE.U32.AND UP0, UPT, UR6, URZ, UPT ;  /* 0x0000003f0600728c */ /* 0x000fe2000bf05070 */
[----:B------:R-:W-:-:S03]  /*0ef0*/  UMOV UR39, URZ ;  /* 0x0000003f00277c82 */ /* 0x000fc60008000000 */
[----:B------:R-:W-:-:S03]  /*0f00*/  UISETP.NE.AND.EX UP0, UPT, UR7, URZ, UPT, UP0 ;  /* 0x0000003f0700728c */ /* 0x000fc6000bf05300 */
[----:B------:R-:W-:Y:S01]  /*0f10*/  ULDC.64 UR6, c[0x0][0xa20] ;  /* 0x0002880000067ab9 */ /* 0x000fe20000000a00 */
[----:B------:R-:W-:Y:S01]  /*0f20*/  USEL UR4, UR4, 0x1, UP0 ;  /* 0x0000000104047887 */ /* 0x000fe20008000000 */
[----:B------:R-:W-:Y:S01]  /*0f30*/  ISETP.NE.U32.AND P1, PT, RZ, UR6, PT ;  /* 0x00000006ff007c0c */ /* 0x000fe2000bf25070 */
[----:B------:R-:W-:Y:S02]  /*0f40*/  ULDC UR6, c[0x0][0x2f0] ;  /* 0x0000bc0000067ab9 */ /* 0x000fe40000000800 */
[----:B------:R-:W-:Y:S01]  /*0f50*/  UIMAD UR4, UR4, UR6, URZ ;  /* 0x00000006040472a4 */ /* 0x000fe2000f8e023f */
[----:B------:R-:W-:Y:S02]  /*0f60*/  ISETP.NE.AND.EX P1, PT, RZ, UR7, PT, P1 ;  /* 0x00000007ff007c0c */ /* 0x000fe4000bf25310 */
[----:B--2---:R-:W-:Y:S02]  /*0f70*/  @P0 R2UR UR39, R4 ;  /* 0x00000000042702ca */ /* 0x004fe400000e0000 */
[----:B---3--:R-:W-:Y:S01]  /*0f80*/  @P2 R2UR UR43, R6 ;  /* 0x00000000062b22ca */ /* 0x008fe200000e0000 */
[----:B-1--4-:R-:W-:-:S14]  /*0f90*/  @P2 BRA `(.L_x_1413) ;  /* 0x0000000000382947 */ /* 0x012fdc0003800000 */
[----:B------:R-:W-:Y:S01]  /*0fa0*/  ULDC.64 UR6, c[0x0][0xa00] ;  /* 0x0002800000067ab9 */ /* 0x000fe20000000a00 */
[----:B------:R-:W-:Y:S01]  /*0fb0*/  ULDC UR43, c[0x0][0x288] ;  /* 0x0000a200002b7ab9 */ /* 0x000fe20000000800 */
        /* <DEDUP_REMOVED lines=12> */
.L_x_1413:
[----:B------:R-:W-:Y:S01]  /*1080*/  UMOV UR36, UR49 ;  /* 0x0000003100247c82 */ /* 0x000fe20008000000 */
[----:B------:R-:W-:Y:S01]  /*1090*/  UMOV UR37, UR48 ;  /* 0x0000003000257c82 */ /* 0x000fe20008000000 */
[----:B------:R-:W-:Y:S05]  /*10a0*/  @!P1 BRA `(.L_x_1414) ;  /* 0x00000000001c9947 */ /* 0x000fea0003800000 */
[----:B------:R-:W-:Y:S02]  /*10b0*/  ULDC.64 UR6, c[0x0][0xa20] ;  /* 0x0002880000067ab9 */ /* 0x000fe40000000a00 */
[----:B------:R-:W-:-:S06]  /*10c0*/  UIMAD.WIDE UR6, UR48, 0x4, UR6 ;  /* 0x00000004300678a5 */ /* 0x000fcc000f8e0206 */
[----:B------:R-:W-:Y:S02]  /*10d0*/  IMAD.U32 R4, RZ, RZ, UR6 ;  /* 0x00000006ff047e24 */ /* 0x000fe4000f8e00ff */
[----:B------:R-:W-:-:S05]  /*10e0*/  IMAD.U32 R5, RZ, RZ, UR7 ;  /* 0x00000007ff057e24 */ /* 0x000fca000f8e00ff */
[----:B------:R-:W2:Y:S02]  /*10f0*/  LDG.E R4, desc[UR54][R4.64] ;  /* 0x0000003604047981 */ /* 0x000ea4000c1e1900 */
[----:B--2---:R-:W-:Y:S01]  /*1100*/  R2UR UR4, R4 ;  /* 0x00000000040472ca */ /* 0x004fe200000e0000 */
[----:B------:R-:W-:-:S14]  /*1110*/  BRA `(.L_x_1415) ;  /* 0x0000000000347947 */ /* 0x000fdc0003800000 */
.L_x_1414:
        /* <DEDUP_REMOVED lines=13> */
.L_x_1415:
[----:B------:R-:W-:Y:S01]  /*11f0*/  ULDC.64 UR8, c[0x0][0x990] ;  /* 0x0002640000087ab9 */ /* 0x000fe20000000a00 */
[----:B------:R-:W-:Y:S01]  /*1200*/  ULDC.64 UR6, c[0x0][0x998] ;  /* 0x0002660000067ab9 */ /* 0x000fe20000000a00 */
[----:B------:R-:W-:Y:S01]  /*1210*/  UISETP.NE.U32.AND UP0, UPT, UR8, URZ, UPT ;  /* 0x0000003f0800728c */ /* 0x000fe2000bf05070 */
[----:B------:R-:W-:Y:S01]  /*1220*/  IMAD.MOV.U32 R3, RZ, RZ, 0x3f800000 ;  /* 0x3f800000ff037424 */ /* 0x000fe200078e00ff */
[----:B------:R-:W-:Y:S01]  /*1230*/  UISETP.NE.U32.AND UP1, UPT, UR6, URZ, UPT ;  /* 0x0000003f0600728c */ /* 0x000fe2000bf25070 */
[----:B------:R-:W-:Y:S01]  /*1240*/  IMAD.MOV.U32 R0, RZ, RZ, 0x3f800000 ;  /* 0x3f800000ff007424 */ /* 0x000fe200078e00ff */
[----:B------:R-:W-:Y:S02]  /*1250*/  UISETP.NE.AND.EX UP0, UPT, UR9, URZ, UPT, UP0 ;  /* 0x0000003f0900728c */ /* 0x000fe4000bf05300 */
[----:B------:R-:W-:-:S04]  /*1260*/  UISETP.NE.AND.EX UP1, UPT, UR7, URZ, UPT, UP1 ;  /* 0x0000003f0700728c */ /* 0x000fc8000bf25310 */
[----:B------:R-:W-:Y:S02]  /*1270*/  PLOP3.LUT P0, PT, PT, PT, UP0, 0x80, 0x0 ;  /* 0x000000000000781c */ /* 0x000fe40003f0f008 */
[----:B------:R-:W-:-:S03]  /*1280*/  PLOP3.LUT P1, PT, PT, PT, UP1, 0x80, 0x0 ;  /* 0x000000000000781c */ /* 0x000fc60003f2f018 */
[----:B------:R-:W-:Y:S02]  /*1290*/  @UP0 USHF.R.S32.HI UR10, URZ, 0x1f, UR48 ;  /* 0x0000001f3f0a0899 */ /* 0x000fe40008011430 */
[----:B------:R-:W-:Y:S01]  /*12a0*/  @UP1 USHF.R.S32.HI UR14, URZ, 0x1f, UR48 ;  /* 0x0000001f3f0e1899 */ /* 0x000fe20008011430 */
[----:B------:R-:W-:Y:S01]  /*12b0*/  @UP0 ULDC.64 UR16, c[0x0][0x9a8] ;  /* 0x00026a0000100ab9 */ /* 0x000fe20000000a00 */
[----:B------:R-:W-:Y:S01]  /*12c0*/  @UP1 ULDC.64 UR18, c[0x0][0x9b8] ;  /* 0x00026e0000121ab9 */ /* 0x000fe20000000a00 */
[----:B------:R-:W-:Y:S02]  /*12d0*/  @UP0 UIMAD UR10, UR10, UR16, URZ ;  /* 0x000000100a0a02a4 */ /* 0x000fe4000f8e023f */
[----:B------:R-:W-:Y:S02]  /*12e0*/  @UP1 UIMAD UR14, UR14, UR18, URZ ;  /* 0x000000120e0e12a4 */ /* 0x000fe4000f8e023f */
[----:B------:R-:W-:Y:S02]  /*12f0*/  @UP0 UIMAD UR17, UR48, UR17, UR10 ;  /* 0x00000011301102a4 */ /* 0x000fe4000f8e020a */
[----:B------:R-:W-:-:S02]  /*1300*/  @UP1 UIMAD.WIDE.U32 UR10, UR48, UR18, URZ ;  /* 0x00000012300a12a5 */ /* 0x000fc4000f8e003f */
[----:B------:R-:W-:Y:S02]  /*1310*/  @UP0 UIMAD.WIDE.U32 UR12, UR48, UR16, URZ ;  /* 0x00000010300c02a5 */ /* 0x000fe4000f8e003f */
[----:B------:R-:W-:Y:S02]  /*1320*/  @UP1 UIMAD UR18, UR48, UR19, UR14 ;  /* 0x00000013301212a4 */ /* 0x000fe4000f8e020e */
[----:B------:R-:W-:Y:S02]  /*1330*/  @UP1 USHF.R.S32.HI UR19, URZ, 0x1f, UR49 ;  /* 0x0000001f3f131899 */ /* 0x000fe40008011431 */
[----:B------:R-:W-:Y:S01]  /*1340*/  @UP0 USHF.R.S32.HI UR16, URZ, 0x1f, UR49 ;  /* 0x0000001f3f100899 */ /* 0x000fe20008011431 */
[----:B------:R-:W-:Y:S01]  /*1350*/  @UP1 ULDC.64 UR14, c[0x0][0x9c0] ;  /* 0x00027000000e1ab9 */ /* 0x000fe20000000a00 */
[----:B------:R-:W-:Y:S01]  /*1360*/  @UP0 ULDC.64 UR20, c[0x0][0x9b0] ;  /* 0x00026c0000140ab9 */ /* 0x000fe20000000a00 */
[----:B------:R-:W-:Y:S02]  /*1370*/  @UP0 UIADD3 UR13, UR13, UR17, URZ ;  /* 0x000000110d0d0290 */ /* 0x000fe4000fffe03f */
[----:B------:R-:W-:-:S02]  /*1380*/  @UP1 UIMAD UR17, UR19, UR14, URZ ;  /* 0x0000000e131112a4 */ /* 0x000fc4000f8e023f */
[----:B------:R-:W-:Y:S02]  /*1390*/  @UP0 UIMAD UR16, UR16, UR20, URZ ;  /* 0x00000014101002a4 */ /* 0x000fe4000f8e023f */
[----:B------:R-:W-:Y:S02]  /*13a0*/  @UP1 UIADD3 UR11, UR11, UR18, URZ ;  /* 0x000000120b0b1290 */ /* 0x000fe4000fffe03f */
[----:B------:R-:W-:Y:S02]  /*13b0*/  @UP1 UIMAD UR17, UR49, UR15, UR17 ;  /* 0x0000000f311112a4 */ /* 0x000fe4000f8e0211 */
[----:B------:R-:W-:Y:S02]  /*13c0*/  @UP0 UIMAD UR16, UR49, UR21, UR16 ;  /* 0x00000015311002a4 */ /* 0x000fe4000f8e0210 */
[----:B------:R-:W-:Y:S02]  /*13d0*/  @UP0 UIMAD.WIDE.U32 UR12, UR49, UR20, UR12 ;  /* 0x00000014310c02a5 */ /* 0x000fe4000f8e000c */
        /* <DEDUP_REMOVED lines=11> */
[----:B------:R-:W-:Y:S01]  /*1490*/  USHF.L.U32 UR38, UR5, 0x7, URZ ;  /* 0x0000000705267899 */ /* 0x000fe2000800063f */
[----:B------:R-:W-:Y:S01]  /*14a0*/  IMAD.U32 R7, RZ, RZ, UR7 ;  /* 0x00000007ff077e24 */ /* 0x000fe2000f8e00ff */
[----:B------:R-:W-:Y:S02]  /*14b0*/  UIADD3 UR39, -UR39, UR4, URZ ;  /* 0x0000000427277290 */ /* 0x000fe4000fffe13f */
[----:B------:R-:W2:Y:S01]  /*14c0*/  @P0 LDG.E R3, desc[UR54][R4.64] ;  /* 0x0000003604030981 */ /* 0x000ea2000c1e1900 */
[----:B------:R-:W-:Y:S02]  /*14d0*/  UISETP.NE.AND UP5, UPT, UR6, 0x1, UPT ;  /* 0x000000010600788c */ /* 0x000fe4000bfa5270 */
[----:B------:R-:W-:Y:S01]  /*14e0*/  UIADD3 UR8, UR38, 0x7f, URZ ;  /* 0x0000007f26087890 */ /* 0x000fe2000fffe03f */
[----:B------:R-:W2:Y:S01]  /*14f0*/  @P1 LDG.E R0, desc[UR54][R6.64] ;  /* 0x0000003606001981 */ /* 0x000ea2000c1e1900 */
[----:B------:R-:W-:Y:S01]  /*1500*/  ULDC.64 UR4, c[0x0][0x9e0] ;  /* 0x0002780000047ab9 */ /* 0x000fe20000000a00 */
[----:B------:R-:W-:-:S02]  /*1510*/  UIADD3 UR9, UR39, 0x1, -UR43 ;  /* 0x0000000127097890 */ /* 0x000fc4000fffe82b */
[----:B------:R-:W-:Y:S01]  /*1520*/  UISETP.GE.AND UP4, UPT, UR5, 0x1, UPT ;  /* 0x000000010500788c */ /* 0x000fe2000bf86270 */
[----:B------:R-:W-:Y:S01]  /*1530*/  ULDC UR10, c[0x0][0x988] ;  /* 0x00026200000a7ab9 */ /* 0x000fe20000000800 */
[----:B------:R-:W-:Y:S02]  /*1540*/  UP2UR UR51, UPR, URZ, 0x20 ;  /* 0x000000203f337883 */ /* 0x000fe40008000000 */
[----:B------:R-:W-:Y:S01]  /*1550*/  @UP5 ULDC UR6, c[0x0][0x44c] ;  /* 0x0001130000065ab9 */ /* 0x000fe20000000800 */
[----:B------:R-:W-:Y:S01]  /*1560*/  @UP5 ULDC UR11, c[0x0][0x450] ;  /* 0x00011400000b5ab9 */ /* 0x000fe20000000800 */
[----:B------:R-:W-:Y:S01]  /*1570*/  UIMAD.WIDE.U32 UR6, UR8, UR6, URZ ;  /* 0x00000006080672a5 */ /* 0x000fe2000f8e003f */
[----:B------:R-:W-:Y:S01]  /*1580*/  PLOP3.LUT P0, PT, PT, PT, UP4, 0x40, 0x0 ;  /* 0x000000000000781c */ /* 0x000fe20003f0e848 */
[----:B------:R-:W-:Y:S02]  /*1590*/  UP2UR UR50, UPR, URZ, 0x10 ;  /* 0x000000103f327883 */ /* 0x000fe40008000000 */
[----:B------:R-:W-:-:S04]  /*15a0*/  @UP5 USHF.R.U32.HI UR8, URZ, UR11, UR7 ;  /* 0x0000000b3f085299 */ /* 0x000fc80008011607 */
        /* <DEDUP_REMOVED lines=17> */
.L_x_1417:
[----:B------:R-:W-:-:S11]  /*16c0*/  UISETP.NE.AND UP0, UPT, UR5, 0x1, UPT ;  /* 0x000000010500788c */ /* 0x000fd6000bf05270 */
[----:B------:R-:W-:Y:S02]  /*16d0*/  @UP0 ULDC.64 UR8, c[0x0][0x9e8] ;  /* 0x00027a0000080ab9 */ /* 0x000fe40000000a00 */
[----:B------:R-:W-:-:S04]  /*16e0*/  UIMAD.WIDE.U32 UR6, UR4, UR8, URZ ;  /* 0x00000008040672a5 */ /* 0x000fc8000f8e003f */
[----:B------:R-:W-:-:S12]  /*16f0*/  @UP0 USHF.R.U32.HI UR4, URZ, UR9, UR7 ;  /* 0x000000093f040299 */ /* 0x000fd80008011607 */
.L_x_1418:
[----:B------:R-:W-:-:S06]  /*1700*/  UIMAD UR4, UR4, UR5, UR5 ;  /* 0x00000005040472a4 */ /* 0x000fcc000f8e0205 */
[----:B------:R-:W-:-:S07]  /*1710*/  VIMNMX R0, R0, UR4, PT ;  /* 0x0000000400007c48 */ /* 0x000fce000bfe0100 */
.L_x_1416:
[----:B------:R-:W-:Y:S01]  /*1720*/  UISETP.NE.AND UP0, UPT, UR51, URZ, UPT ;  /* 0x0000003f3300728c */ /* 0x000fe2000bf05270 */
[----:B------:R-:W-:Y:S01]  /*1730*/  VIADD R0, R0, 0x3f ;  /* 0x0000003f00007836 */ /* 0x000fe20000000000 */
[----:B------:R-:W-:Y:S01]  /*1740*/  UMOV UR9, UR38 ;  /* 0x0000002600097c82 */ /* 0x000fe20008000000 */
[----:B------:R-:W-:Y:S02]  /*1750*/  UIADD3 UR4, UR39, 0x3f, URZ ;  /* 0x0000003f27047890 */ /* 0x000fe4000fffe03f */
[----:B------:R-:W-:Y:S01]  /*1760*/  UIADD3 UR57, UR39, -UR43, URZ ;  /* 0x8000002b27397290 */ /* 0x000fe2000fffe03f */
        /* <DEDUP_REMOVED lines=27> */
.L_x_1420:
[----:B------:R-:W-:-:S11]  /*1920*/  UISETP.NE.AND UP0, UPT, UR5, 0x1, UPT ;  /* 0x000000010500788c */ /* 0x000fd6000bf05270 */
[----:B------:R-:W-:Y:S02]  /*1930*/  @UP0 ULDC.64 UR10, c[0x0][0x9e8] ;  /* 0x00027a00000a0ab9 */ /* 0x000fe40000000a00 */
[----:B------:R-:W-:-:S04]  /*1940*/  UIMAD.WIDE.U32 UR6, UR4, UR10, URZ ;  /* 0x0000000a040672a5 */ /* 0x000fc8000f8e003f */
[----:B------:R-:W-:-:S12]  /*1950*/  @UP0 USHF.R.U32.HI UR4, URZ, UR11, UR7 ;  /* 0x0000000b3f040299 */ /* 0x000fd80008011607 */
.L_x_1421:
[----:B------:R-:W-:-:S04]  /*1960*/  UIMAD UR4, UR4, UR5, URZ ;  /* 0x00000005040472a4 */ /* 0x000fc8000f8e023f */
[----:B------:R-:W-:-:S04]  /*1970*/  UISETP.LT.AND UP0, UPT, UR9, UR4, UPT ;  /* 0x000000040900728c */ /* 0x000fc8000bf01270 */
[----:B------:R-:W-:-:S12]  /*1980*/  USEL UR9, UR9, UR4, !UP0 ;  /* 0x0000000409097287 */ /* 0x000fd8000c000000 */
.L_x_1419:
[----:B------:R-:W-:Y:S01]  /*1990*/  USHF.R.S32.HI UR4, URZ, 0x1f, UR9 ;  /* 0x0000001f3f047899 */ /* 0x000fe20008011409 */
[----:B------:R-:W-:Y:S01]  /*19a0*/  PLOP3.LUT P0, PT, PT, PT, PT, 0x80, 0x0 ;  /* 0x000000000000781c */ /* 0x000fe20003f0f070 */
[----:B------:R-:W-:Y:S01]  /*19b0*/  IMAD.MOV.U32 R0, RZ, RZ, RZ ;  /* 0x000000ffff007224 */ /* 0x000fe200078e00ff */
[----:B------:R-:W-:Y:S01]  /*19c0*/  CS2R R10, SRZ ;  /* 0x00000000000a7805 */ /* 0x000fe2000001ff00 */
[----:B------:R-:W-:Y:S01]  /*19d0*/  ULEA.HI UR4, UR4, UR9, URZ, 0x6 ;  /* 0x0000000904047291 */ /* 0x000fe2000f8f303f */
[----:B------:R-:W-:Y:S01]  /*19e0*/  IMAD.MOV.U32 R3, RZ, RZ, RZ ;  /* 0x000000ffff037224 */ /* 0x000fe200078e00ff */
[----:B------:R-:W-:Y:S01]  /*19f0*/  CS2R R108, SRZ ;  /* 0x00000000006c7805 */ /* 0x000fe2000001ff00 */
[----:B------:R-:W-:Y:S01]  /*1a00*/  IMAD.MOV.U32 R147, RZ, RZ, RZ ;  /* 0x000000ffff937224 */ /* 0x000fe200078e00ff */
[----:B------:R-:W-:Y:S01]  /*1a10*/  USHF.R.S32.HI UR4, URZ, 0x6, UR4 ;  /* 0x000000063f047899 */ /* 0x000fe20008011404 */
[----:B------:R-:W-:Y:S01]  /*1a20*/  CS2R R144, SRZ ;  /* 0x0000000000907805 */ /* 0x000fe2000001ff00 */
[----:B------:R-:W-:Y:S01]  /*1a30*/  IMAD.MOV.U32 R150, RZ, RZ, RZ ;  /* 0x000000ffff967224 */ /* 0x000fe200078e00ff */
[----:B------:R-:W-:Y:S01]  /*1a40*/  CS2R R30, SRZ ;  /* 0x00000000001e7805 */ /* 0x000fe2000001ff00 */
[----:B------:R-:W-:Y:S01]  /*1a50*/  UISETP.LT.AND UP0, UPT, URZ, UR4, UPT ;  /* 0x000000043f00728c */ /* 0x000fe2000bf01270 */
[----:B------:R-:W-:-:S02]  /*1a60*/  CS2R R100, SRZ ;  /* 0x0000000000647805 */ /* 0x000fc4000001ff00 */
[----:B------:R-:W-:Y:S02]  /*1a70*/  CS2R R142, SRZ ;  /* 0x00000000008e7805 */ /* 0x000fe4000001ff00 */
[----:B------:R-:W-:Y:S01]  /*1a80*/  CS2R R136, SRZ ;  /* 0x0000000000887805 */ /* 0x000fe2000001ff00 */
[----:B------:R-:W-:Y:S01]  /*1a90*/  USEL UR41, URZ, UR4, !UP0 ;  /* 0x000000043f297287 */ /* 0x000fe2000c000000 */
[----:B------:R-:W-:Y:S02]  /*1aa0*/  CS2R R34, SRZ ;  /* 0x0000000000227805 */ /* 0x000fe4000001ff00 */
[----:B------:R-:W-:Y:S02]  /*1ab0*/  CS2R R92, SRZ ;  /* 0x00000000005c7805 */ /* 0x000fe4000001ff00 */
[----:B------:R-:W-:Y:S02]  /*1ac0*/  CS2R R134, SRZ ;  /* 0x0000000000867805 */ /* 0x000fe4000001ff00 */
[----:B------:R-:W-:-:S02]  /*1ad0*/  CS2R R128, SRZ ;  /* 0x0000000000807805 */ /* 0x000fc4000001ff00 */
[----:B------:R-:W-:Y:S02]  /*1ae0*/  CS2R R38, SRZ ;  /* 0x0000000000267805 */ /* 0x000fe4000001ff00 */
[----:B------:R-:W-:Y:S02]  /*1af0*/  ISETP.GT.AND P1, PT, R160, UR41, PT ;  /* 0x00000029a0007c0c */ /* 0x000fe4000bf24270 */
        /* <DEDUP_REMOVED lines=84> */
.L_x_1423:
        /* <DEDUP_REMOVED lines=10> */
.L_x_1628:
[----:B0-----:R-:W-:Y:S01]  /*20e0*/  IMAD.U32 R0, RZ, RZ, UR47 ;  /* 0x0000002fff007e24 */ /* 0x001fe2000f8e00ff */
[----:B------:R-:W-:Y:S05]  /*20f0*/  WARPSYNC.ALL ;  /* 0x0000000000007948 */ /* 0x000fea0003800000 */
[----:B------:R0:W-:Y:S01]  /*2100*/  BAR.SYNC.DEFER_BLOCKING R7, 0x100 ;  /* 0x000400070000751d */ /* 0x0001e20000010000 */
[----:B------:R-:W-:-:S13]  /*2110*/  ISETP.NE.AND P0, PT, R0, 0x3, PT ;  /* 0x000000030000780c */ /* 0x000fda0003f05270 */
[----:B0-----:R-:W-:Y:S05]  /*2120*/  @!P0 BRA `(.L_x_1425) ;  /* 0x0000000000048947 */ /* 0x001fea0003800000 */
[----:B------:R-:W-:Y:S01]  /*2130*/  BPT.TRAP 0x1 ;  /* 0x000000040000795c */ /* 0x000fe20000300000 */
.L_x_1425:
[----:B------:R-:W-:Y:S01]  /*2140*/  ULEA UR58, UR44, UR53, 0x3 ;  /* 0x000000352c3a7291 */ /* 0x000fe2000f8e183f */
[----:B------:R-:W-:-:S05]  /*2150*/  IMAD.U32 R8, RZ, RZ, UR45 ;  /* 0x0000002dff087e24 */ /* 0x000fca000f8e00ff */
[----:B------:R-:W-:-:S04]  /*2160*/  SHF.L.U32 R8, R8, 0x1f, RZ ;  /* 0x0000001f08087819 */ /* 0x000fc800000006ff */
[----:B------:R0:W1:Y:S01]  /*2170*/  SYNCS.PHASECHK.TRANS64.TRYWAIT P1, [UR58+0x28430], R8 ;  /* 0x02843008ff0075a7 */ /* 0x000062000802017a */
[----:B------:R-:W-:Y:S05]  /*2180*/  @!P0 BRA `(.L_x_1426) ;  /* 0x0000000000048947 */ /* 0x000fea0003800000 */
[----:B------:R-:W-:Y:S01]  /*2190*/  BPT.TRAP 0x1 ;  /* 0x000000040000795c */ /* 0x000fe20000300000 */
.L_x_1426:
[----:B-1----:R-:W-:Y:S05]  /*21a0*/  @P1 BRA `(.L_x_1427) ;  /* 0x0000000000081947 */ /* 0x002fea0003800000 */
[----:B------:R-:W1:Y:S02]  /*21b0*/  SYNCS.PHASECHK.TRANS64.TRYWAIT P1, [UR58+0x28430], R8 ;  /* 0x02843008ff0075a7 */ /* 0x000e64000802017a */
[----:B-1----:R-:W-:Y:S05]  /*21c0*/  @!P1 BRA `(.L_x_1428) ;  /* 0x0000012800a89947 */ /* 0x002fea0003800000 */
.L_x_1427:
        /* <DEDUP_REMOVED lines=66> */
.L_x_1429:
[----:B------:R-:W-:Y:S01]  /*25f0*/  UISETP.NE.AND UP1, UPT, UR51, URZ, UPT ;  /* 0x0000003f3300728c */ /* 0x000fe2000bf25270 */
        /* <DEDUP_REMOVED lines=8> */
[----:B------:R-:W-:Y:S02]  /*2680*/  ULDC UR11, c[0x0][0x9e0] ;  /* 0x00027800000b7ab9 */ /* 0x000fe40000000800 */
[----:B------:R-:W-:Y:S01]  /*2690*/  @UP1 ULDC UR6, c[0x0][0x44c] ;  /* 0x0001130000061ab9 */ /* 0x000fe20000000800 */
[----:B------:R-:W-:Y:S01]  /*26a0*/  @UP1 ULDC UR7, c[0x0][0x450] ;  /* 0x0001140000071ab9 */ /* 0x000fe20000000800 */
[----:B------:R-:W-:-:S06]  /*26b0*/  VIADD R14, R5, 0xffffffff ;  /* 0xffffffff050e7836 */ /* 0x000fcc0000000000 */
[----:B-1----:R-:W-:Y:S01]  /*26c0*/  @P1 IMAD.HI.U32 R3, R4, UR6, RZ ;  /* 0x0000000604031c27 */ /* 0x002fe2000f8e00ff */
[----:B------:R-:W-:Y:S01]  /*26d0*/  UIADD3 UR6, UR58, 0x28440, URZ ;  /* 0x000284403a067890 */ /* 0x000fe2000fffe03f */
[----:B------:R-:W-:-:S03]  /*26e0*/  PLOP3.LUT P1, PT, PT, PT, UP0, 0x40, 0x0 ;  /* 0x000000000000781c */ /* 0x000fc60003f2e808 */
[----:B------:R-:W-:Y:S01]  /*26f0*/  @P2 SHF.R.U32.HI R4, RZ, UR7, R3 ;  /* 0x00000007ff042c19 */ /* 0x000fe20008011603 */
[----:B------:R-:W-:Y:S01]  /*2700*/  UPRMT UR6, UR56, 0x654, UR6 ;  /* 0x0000065438067896 */ /* 0x000fe20008000006 */
[----:B------:R-:W-:-:S03]  /*2710*/  VIADD R3, R5, UR39 ;  /* 0x0000002705037c36 */ /* 0x000fc60008000000 */
[----:B------:R-:W1:Y:S01]  /*2720*/  SHFL.IDX PT, R20, R4, RZ, 0x1c1f ;  /* 0x001c1fff04147589 */ /* 0x000e6200000e0000 */
[----:B------:R-:W-:Y:S01]  /*2730*/  IMAD R6, R2, -0x2, R3 ;  /* 0xfffffffe02067824 */ /* 0x000fe200078e0203 */
[----:B------:R-:W-:-:S03]  /*2740*/  IADD3 R3, -R10, UR39, RZ ;  /* 0x000000270a037c10 */ /* 0x000fc6000fffe1ff */
[----:B------:R-:W-:Y:S01]  /*2750*/  SYNCS.ARRIVE.TRANS64.RED.A1T0 RZ, [UR6], RZ ;  /* 0x000000ffffff79a7 */ /* 0x000fe20008100406 */
[----:B------:R-:W-:Y:S01]  /*2760*/  ULOP3.LUT UR6, URZ, UR10, URZ, 0x33, !UPT ;  /* 0x0000000a3f067292 */ /* 0x000fe2000f8e333f */
[----:B------:R-:W-:Y:S02]  /*2770*/  VIADD R6, R6, -UR43 ;  /* 0x8000002b06067c36 */ /* 0x000fe40008000000 */
[----:B------:R-:W-:Y:S02]  /*2780*/  IMAD R11, R2, -0x2, R3 ;  /* 0xfffffffe020b7824 */ /* 0x000fe400078e0203 */
[C---:B------:R-:W-:Y:S02]  /*2790*/  VIADD R12, R6.reuse, UR11 ;  /* 0x0000000b060c7c36 */ /* 0x040fe40008000000 */
[----:B------:R-:W-:-:S03]  /*27a0*/  VIADD R13, R6, UR6 ;  /* 0x00000006060d7c36 */ /* 0x000fc60008000000 */
[----:B-1----:R-:W-:Y:S01]  /*27b0*/  VIADDMNMX R3, R20, R12, R11, PT ;  /* 0x0000000c14037246 */ /* 0x002fe2000380010b */
[----:B------:R-:W-:Y:S01]  /*27c0*/  IMAD.IADD R5, R13, 0x1, R20 ;  /* 0x000000010d057824 */ /* 0x000fe200078e0214 */
[----:B------:R-:W-:Y:S06]  /*27d0*/  @P1 BRA `(.L_x_1430) ;  /* 0x0000000000641947 */ /* 0x000fec0003800000 */
[----:B------:R-:W-:Y:S01]  /*27e0*/  IMAD.U32 R9, RZ, RZ, UR43 ;  /* 0x0000002bff097e24 */ /* 0x000fe2000f8e00ff */
[----:B------:R-:W-:Y:S04]  /*27f0*/  BSSY B0, `(.L_x_1431) ;  /* 0x0000013000007945 */ /* 0x000fe80003800000 */
[----:B------:R-:W-:-:S04]  /*2800*/  IADD3 R9, -R9, UR39, R20 ;  /* 0x0000002709097c10 */ /* 0x000fc8000fffe114 */
        /* <DEDUP_REMOVED lines=11> */
.L_x_1432:
[----:B------:R-:W-:Y:S02]  /*28c0*/  ULDC UR6, c[0x0][0x9e4] ;  /* 0x0002790000067ab9 */ /* 0x000fe40000000800 */
[----:B------:R-:W-:-:S05]  /*28d0*/  IMAD.U32 R15, RZ, RZ, UR6 ;  /* 0x00000006ff0f7e24 */ /* 0x000fca000f8e00ff */
[----:B------:R-:W-:-:S13]  /*28e0*/  ISETP.NE.AND P1, PT, R15, 0x1, PT ;  /* 0x000000010f00780c */ /* 0x000fda0003f25270 */
[----:B------:R-:W1:Y:S02]  /*28f0*/  @P1 LDC.64 R20, c[0x0][0x9e8] ;  /* 0x00027a00ff141b82 */ /* 0x000e640000000a00 */
[----:B-1----:R-:W-:-:S05]  /*2900*/  @P1 IMAD.HI.U32 R6, R9, R20, RZ ;  /* 0x0000001409061227 */ /* 0x002fca00078e00ff */
[----:B------:R-:W-:-:S07]  /*2910*/  @P1 SHF.R.U32.HI R9, RZ, R21, R6 ;  /* 0x00000015ff091219 */ /* 0x000fce0000011606 */
.L_x_1433:
[----:B------:R-:W-:Y:S05]  /*2920*/  BSYNC B0 ;  /* 0x0000000000007941 */ /* 0x000fea0003800000 */
.L_x_1431:
[----:B------:R-:W-:-:S04]  /*2930*/  IMAD R9, R9, R15, -R10 ;  /* 0x0000000f09097224 */ /* 0x000fc800078e0a0a */
[----:B------:R-:W-:-:S05]  /*2940*/  IMAD R6, R2, -0x2, R9 ;  /* 0xfffffffe02067824 */ /* 0x000fca00078e0209 */
[----:B------:R-:W-:Y:S02]  /*2950*/  VIADDMNMX R3, R6, R15, R3, PT ;  /* 0x0000000f06037246 */ /* 0x000fe40003800103 */
[----:B------:R-:W-:-:S07]  /*2960*/  VIMNMX R5, R5, R6, !PT ;  /* 0x0000000605057248 */ /* 0x000fce0007fe0100 */
.L_x_1430:
        /* <DEDUP_REMOVED lines=95> */
.L_x_1436:
[----:B------:R-:W-:Y:S02]  /*2f60*/  ULDC UR6, c[0x0][0x9e4] ;  /* 0x0002790000067ab9 */ /* 0x000fe40000000800 */
[----:B------:R-:W-:-:S05]  /*2f70*/  IMAD.U32 R12, RZ, RZ, UR6 ;  /* 0x00000006ff0c7e24 */ /* 0x000fca000f8e00ff */
[----:B------:R-:W-:-:S13]  /*2f80*/  ISETP.NE.AND P6, PT, R12, 0x1, PT ;  /* 0x000000010c00780c */ /* 0x000fda0003fc5270 */
[----:B------:R-:W1:Y:S02]  /*2f90*/  @P6 LDC.64 R68, c[0x0][0x9e8] ;  /* 0x00027a00ff446b82 */ /* 0x000e640000000a00 */
[----:B-1----:R-:W-:-:S05]  /*2fa0*/  @P6 IMAD.HI.U32 R4, R5, R68, RZ ;  /* 0x0000004405046227 */ /* 0x002fca00078e00ff */
[----:B------:R-:W-:-:S07]  /*2fb0*/  @P6 SHF.R.U32.HI R5, RZ, R69, R4 ;  /* 0x00000045ff056219 */ /* 0x000fce0000011604 */
.L_x_1437:
[----:B------:R-:W-:Y:S05]  /*2fc0*/  BSYNC B0 ;  /* 0x0000000000007941 */ /* 0x000fea0003800000 */
.L_x_1435:
[----:B------:R-:W-:-:S04]  /*2fd0*/  IMAD R5, R5, R12, -R10 ;  /* 0x0000000c05057224 */ /* 0x000fc800078e0a0a */
[----:B------:R-:W-:-:S05]  /*2fe0*/  IMAD R5, R2, -0x2, R5 ;  /* 0xfffffffe02057824 */ /* 0x000fca00078e0205 */
[----:B------:R-:W-:Y:S02]  /*2ff0*/  VIADDMNMX R3, R5, R12, R3, PT ;  /* 0x0000000c05037246 */ /* 0x000fe40003800103 */
[----:B------:R-:W-:-:S07]  /*3000*/  VIMNMX R6, R6, R5, !PT ;  /* 0x0000000506067248 */ /* 0x000fce0007fe0100 */
.L_x_1434:
        /* <DEDUP_REMOVED lines=118> */
[----:B----4-:R-:W-:-:S01]  /*3770*/  FADD.FTZ R37, R9, R32 ;  /* 0x0000002009257221 */ /* 0x010fc20000010000 */
[----:B---3--:R-:W-:Y:S01]  /*3780*/  FMNMX.FTZ R3, R4, R3, !PT ;  /* 0x0000000304037209 */ /* 0x008fe20007810000 */
[----:B------:R-:W-:-:S05]  /*3790*/  FFMA.FTZ R4, R41, UR40, -R10 ;  /* 0x0000002829047c23 */ /* 0x000fca000801080a */
[----:B------:R-:W3:Y:S01]  /*37a0*/  MUFU.EX2 R14, R14 ;  /* 0x0000000e000e7308 */ /* 0x000ee20000000800 */
[----:B-----5:R-:W-:-:S01]  /*37b0*/  FADD.FTZ R36, R12, R37 ;  /* 0x000000250c247221 */ /* 0x020fc20000010000 */
[----:B------:R-:W4:Y:S06]  /*37c0*/  SHFL.BFLY PT, R6, R3, 0x1, 0x1f ;  /* 0x0c201f0003067f89 */ /* 0x000f2c00000e0000 */
        /* <DEDUP_REMOVED lines=93> */
.L_x_1438:
[----:B------:R1:W3:Y:S01]  /*3da0*/  SYNCS.PHASECHK.TRANS64.TRYWAIT P1, [UR58+0x28450], R8 ;  /* 0x02845008ff0075a7 */ /* 0x0002e2000802017a */
[----:B------:R-:W-:Y:S05]  /*3db0*/  @!P0 BRA `(.L_x_1439) ;  /* 0x0000000000048947 */ /* 0x000fea0003800000 */
[----:B------:R-:W-:Y:S01]  /*3dc0*/  BPT.TRAP 0x1 ;  /* 0x000000040000795c */ /* 0x000fe20000300000 */
.L_x_1439:
[----:B---3--:R-:W-:Y:S05]  /*3dd0*/  @P1 BRA `(.L_x_1440) ;  /* 0x0000000000081947 */ /* 0x008fea0003800000 */
[----:B------:R-:W3:Y:S02]  /*3de0*/  SYNCS.PHASECHK.TRANS64.TRYWAIT P1, [UR58+0x28450], R8 ;  /* 0x02845008ff0075a7 */ /* 0x000ee4000802017a */
[----:B---3--:R-:W-:Y:S05]  /*3df0*/  @!P1 BRA `(.L_x_1441) ;  /* 0x0000010c00b49947 */ /* 0x008fea0003800000 */
.L_x_1440:
        /* <DEDUP_REMOVED lines=18> */
.L_x_1442:
[----:B------:R-:W-:Y:S01]  /*3f20*/  UISETP.NE.AND UP1, UPT, UR51, URZ, UPT ;  /* 0x0000003f3300728c */ /* 0x000fe2000bf25270 */
[----:B01-3--:R-:W-:Y:S01]  /*3f30*/  VIADD R8, R160, 0xfffffffe ;  /* 0xfffffffea0087836 */ /* 0x00bfe20000000000 */
        /* <DEDUP_REMOVED lines=24> */
.L_x_1444:
[----:B------:R-:W-:Y:S02]  /*40c0*/  ULDC UR19, c[0x0][0x9e4] ;  /* 0x0002790000137ab9 */ /* 0x000fe40000000800 */
[----:B------:R-:W-:-:S11]  /*40d0*/  UISETP.NE.AND UP0, UPT, UR19, 0x1, UPT ;  /* 0x000000011300788c */ /* 0x000fd6000bf05270 */
[----:B------:R-:W-:Y:S02]  /*40e0*/  @UP0 ULDC.64 UR6, c[0x0][0x9e8] ;  /* 0x00027a0000060ab9 */ /* 0x000fe40000000a00 */
[----:B------:R-:W-:-:S04]  /*40f0*/  UIMAD.WIDE.U32 UR14, UR18, UR6, URZ ;  /* 0x00000006120e72a5 */ /* 0x000fc8000f8e003f */
[----:B------:R-:W-:-:S12]  /*4100*/  @UP0 USHF.R.U32.HI UR18, URZ, UR7, UR15 ;  /* 0x000000073f120299 */ /* 0x000fd8000801160f */
.L_x_1445:
[----:B------:R-:W-:-:S04]  /*4110*/  UIMAD UR18, UR18, UR19, UR19 ;  /* 0x00000013121272a4 */ /* 0x000fc8000f8e0213 */
[----:B------:R-:W-:-:S04]  /*4120*/  UISETP.LT.AND UP0, UPT, UR11, UR18, UPT ;  /* 0x000000120b00728c */ /* 0x000fc8000bf01270 */
[----:B------:R-:W-:-:S12]  /*4130*/  USEL UR11, UR11, UR18, UP0 ;  /* 0x000000120b0b7287 */ /* 0x000fd80008000000 */
.L_x_1443:
        /* <DEDUP_REMOVED lines=12> */
.L_x_1465:
[----:B------:R-:W-:-:S04]  /*4200*/  UIADD3 UR44, UR44, 0x1, URZ ;  /* 0x000000012c2c7890 */ /* 0x000fc8000fffe03f */
[----:B------:R-:W-:-:S04]  /*4210*/  UISETP.NE.AND UP0, UPT, UR44, 0x2, UPT ;  /* 0x000000022c00788c */ /* 0x000fc8000bf05270 */
[----:B------:R-:W-:Y:S02]  /*4220*/  USEL UR6, URZ, 0x1, UP0 ;  /* 0x000000013f067887 */ /* 0x000fe40008000000 */
[----:B------:R-:W-:Y:S02]  /*4230*/  USEL UR44, UR44, URZ, UP0 ;  /* 0x0000003f2c2c7287 */ /* 0x000fe40008000000 */
[----:B------:R-:W-:Y:S01]  /*4240*/  ULOP3.LUT UR45, UR45, UR6, URZ, 0x3c, !UPT ;  /* 0x000000062d2d7292 */ /* 0x000fe2000f8e3c3f */
[----:B012---:R-:W-:Y:S11]  /*4250*/  @!P0 BRA `(.L_x_1447) ;  /* 0x0000000000048947 */ /* 0x007ff60003800000 */
[----:B------:R-:W-:Y:S01]  /*4260*/  BPT.TRAP 0x1 ;  /* 0x000000040000795c */ /* 0x000fe20000300000 */
.L_x_1447:
        /* <DEDUP_REMOVED lines=9> */
.L_x_1448:
[----:B-1----:R-:W-:Y:S05]  /*4300*/  @P1 BRA `(.L_x_1449) ;  /* 0x0000000000081947 */ /* 0x002fea0003800000 */
[----:B------:R-:W1:Y:S02]  /*4310*/  SYNCS.PHASECHK.TRANS64.TRYWAIT P1, [UR59+0x28430], R9 ;  /* 0x02843009ff0075a7 */ /* 0x000e64000802017b */
[----:B-1----:R-:W-:Y:S05]  /*4320*/  @!P1 BRA `(.L_x_1450) ;  /* 0x0000010800809947 */ /* 0x002fea0003800000 */
.L_x_1449:
        /* <DEDUP_REMOVED lines=46> */
.L_x_1451:
[----:B------:R-:W-:Y:S01]  /*4610*/  UISETP.NE.AND UP1, UPT, UR51, URZ, UPT ;  /* 0x0000003f3300728c */ /* 0x000fe2000bf25270 */
[----:B------:R-:W-:Y:S01]  /*4620*/  VIADD R12, R17, UR38 ;  /* 0x00000026110c7c36 */ /* 0x000fe20008000000 */
[----:B------:R-:W-:Y:S01]  /*4630*/  UISETP.NE.AND UP0, UPT, UR50, URZ, UPT ;  /* 0x0000003f3200728c */ /* 0x000fe2000bf05270 */
[----:B------:R-:W-:Y:S01]  /*4640*/  IMAD.U32 R6, RZ, RZ, UR43 ;  /* 0x0000002bff067e24 */ /* 0x000fe2000f8e00ff */
[----:B------:R-:W-:Y:S02]  /*4650*/  UMOV UR10, UR57 ;  /* 0x00000039000a7c82 */ /* 0x000fe40008000000 */
        /* <DEDUP_REMOVED lines=10> */
[----:B------:R-:W2:Y:S01]  /*4700*/  SHFL.IDX PT, R13, R12, RZ, 0x1c1f ;  /* 0x001c1fff0c0d7589 */ /* 0x000ea200000e0000 */
[----:B------:R-:W-:-:S05]  /*4710*/  IADD3 R7, -R5, 0x1, RZ ;  /* 0x0000000105077810 */ /* 0x000fca0007ffe1ff */
[----:B------:R-:W-:Y:S01]  /*4720*/  IMAD R7, R2, -0x2, R7 ;  /* 0xfffffffe02077824 */ /* 0x000fe200078e0207 */
[----:B------:R-:W-:Y:S01]  /*4730*/  SYNCS.ARRIVE.TRANS64.RED.A1T0 RZ, [UR6], RZ ;  /* 0x000000ffffff79a7 */ /* 0x000fe20008100406 */
[----:B------:R-:W-:-:S03]  /*4740*/  ULOP3.LUT UR6, URZ, UR10, URZ, 0x33, !UPT ;  /* 0x0000000a3f067292 */ /* 0x000fc6000f8e333f */
[----:B------:R-:W-:-:S05]  /*4750*/  IADD3 R7, -R6, UR39, R7 ;  /* 0x0000002706077c10 */ /* 0x000fca000fffe107 */
[C---:B------:R-:W-:Y:S02]  /*4760*/  VIADD R20, R7.reuse, UR58 ;  /* 0x0000003a07147c36 */ /* 0x040fe40008000000 */
[----:B------:R-:W-:Y:S02]  /*4770*/  VIADD R194, R7, UR6 ;  /* 0x0000000607c27c36 */ /* 0x000fe40008000000 */
[----:B--2---:R-:W-:Y:S02]  /*4780*/  IMAD.IADD R14, R20, 0x1, R13 ;  /* 0x00000001140e7824 */ /* 0x004fe400078e020d */
[----:B------:R-:W-:Y:S01]  /*4790*/  IMAD.IADD R15, R13, 0x1, R194 ;  /* 0x000000010d0f7824 */ /* 0x000fe200078e02c2 */
[----:B------:R-:W-:Y:S06]  /*47a0*/  @P1 BRA `(.L_x_1452) ;  /* 0x00000000005c1947 */ /* 0x000fec0003800000 */
[----:B------:R-:W-:Y:S01]  /*47b0*/  IMAD.U32 R6, RZ, RZ, UR43 ;  /* 0x0000002bff067e24 */ /* 0x000fe2000f8e00ff */
[----:B------:R-:W-:Y:S04]  /*47c0*/  BSSY B0, `(.L_x_1453) ;  /* 0x0000011000007945 */ /* 0x000fe80003800000 */
[----:B------:R-:W-:-:S04]  /*47d0*/  IADD3 R13, -R6, UR39, R13 ;  /* 0x00000027060d7c10 */ /* 0x000fc8000fffe10d */
        /* <DEDUP_REMOVED lines=10> */
.L_x_1454:
[----:B------:R-:W-:-:S05]  /*4880*/  IMAD.U32 R196, RZ, RZ, UR56 ;  /* 0x00000038ffc47e24 */ /* 0x000fca000f8e00ff */
[----:B------:R-:W-:-:S13]  /*4890*/  ISETP.NE.AND P1, PT, R196, 0x1, PT ;  /* 0x00000001c400780c */ /* 0x000fda0003f25270 */
[----:B------:R-:W2:Y:S02]  /*48a0*/  @P1 LDC.64 R6, c[0x0][0x9e8] ;  /* 0x00027a00ff061b82 */ /* 0x000ea40000000a00 */
[----:B--2---:R-:W-:-:S05]  /*48b0*/  @P1 IMAD.HI.U32 R6, R13, R6, RZ ;  /* 0x000000060d061227 */ /* 0x004fca00078e00ff */
[----:B------:R-:W-:-:S07]  /*48c0*/  @P1 SHF.R.U32.HI R13, RZ, R7, R6 ;  /* 0x00000007ff0d1219 */ /* 0x000fce0000011606 */
.L_x_1455:
[----:B------:R-:W-:Y:S05]  /*48d0*/  BSYNC B0 ;  /* 0x0000000000007941 */ /* 0x000fea0003800000 */
.L_x_1453:
[----:B------:R-:W-:-:S04]  /*48e0*/  IMAD R13, R13, R196, -R5 ;  /* 0x000000c40d0d7224 */ /* 0x000fc800078e0a05 */
[----:B------:R-:W-:-:S05]  /*48f0*/  IMAD R13, R2, -0x2, R13 ;  /* 0xfffffffe020d7824 */ /* 0x000fca00078e020d */
[----:B------:R-:W-:Y:S02]  /*4900*/  VIADDMNMX R14, R13, R196, R14, PT ;  /* 0x000000c40d0e7246 */ /* 0x000fe4000380010e */
[----:B------:R-:W-:-:S07]  /*4910*/  VIMNMX R15, R15, R13, !PT ;  /* 0x0000000d0f0f7248 */ /* 0x000fce0007fe0100 */
.L_x_1452:
        /* <DEDUP_REMOVED lines=14> */
[----:B--2---:R-:W-:Y:S01]  /*4a00*/  IMAD.IADD R12, R20, 0x1, R7 ;  /* 0x00000001140c7824 */ /* 0x004fe200078e0207 */
        /* <DEDUP_REMOVED lines=53> */
.L_x_1458:
[----:B------:R-:W-:-:S05]  /*4d60*/  IMAD.U32 R20, RZ, RZ, UR56 ;  /* 0x00000038ff147e24 */ /* 0x000fca000f8e00ff */
[----:B------:R-:W-:-:S13]  /*4d70*/  ISETP.NE.AND P2, PT, R20, 0x1, PT ;  /* 0x000000011400780c */ /* 0x000fda0003f45270 */
[----:B------:R-:W2:Y:S02]  /*4d80*/  @P2 LDC.64 R6, c[0x0][0x9e8] ;  /* 0x00027a00ff062b82 */ /* 0x000ea40000000a00 */
[----:B--2---:R-:W-:-:S05]  /*4d90*/  @P2 IMAD.HI.U32 R6, R15, R6, RZ ;  /* 0x000000060f062227 */ /* 0x004fca00078e00ff */
[----:B------:R-:W-:-:S07]  /*4da0*/  @P2 SHF.R.U32.HI R15, RZ, R7, R6 ;  /* 0x00000007ff0f2219 */ /* 0x000fce0000011606 */
.L_x_1459:
[----:B------:R-:W-:Y:S05]  /*4db0*/  BSYNC B0 ;  /* 0x0000000000007941 */ /* 0x000fea0003800000 */
.L_x_1457:
[----:B------:R-:W-:-:S04]  /*4dc0*/  IMAD R5, R15, R20, -R5 ;  /* 0x000000140f057224 */ /* 0x000fc800078e0a05 */
[----:B------:R-:W-:-:S05]  /*4dd0*/  IMAD R5, R2, -0x2, R5 ;  /* 0xfffffffe02057824 */ /* 0x000fca00078e0205 */
[----:B------:R-:W-:Y:S02]  /*4de0*/  VIADDMNMX R12, R5, R20, R12, PT ;  /* 0x00000014050c7246 */ /* 0x000fe4000380010c */
[----:B------:R-:W-:-:S07]  /*4df0*/  VIMNMX R14, R14, R5, !PT ;  /* 0x000000050e0e7248 */ /* 0x000fce0007fe0100 */
.L_x_1456:
        /* <DEDUP_REMOVED lines=33> */
[----:B------:R-:W2:Y:S01]  /*5010*/  SHFL.BFLY PT, R5, R6, 0x2, 0x1f ;  /* 0x0c401f0006057f89 */ /* 0x000ea200000e0000 */
        /* <DEDUP_REMOVED lines=12> */
[----:B--2---:R-:W-:Y:S02]  /*50e0*/  FMNMX.FTZ R7, R6, R5, !PT ;  /* 0x0000000506077209 */ /* 0x004fe40007810000 */
[----:B------:R-:W-:Y:S02]  /*50f0*/  FMNMX.FTZ R6, R154, R11, !PT ;  /* 0x0000000b9a067209 */ /* 0x000fe40007810000 */
[----:B------:R-:W-:Y:S01]  /*5100*/  ISETP.LT.OR P4, PT, R12, 0x22, P4 ;  /* 0x000000220c00780c */ /* 0x000fe20002781670 */
[----:B------:R-:W2:Y:S01]  /*5110*/  SHFL.BFLY PT, R20, R7, 0x1, 0x1f ;  /* 0x0c201f0007147f89 */ /* 0x000ea200000e0000 */
        /* <DEDUP_REMOVED lines=12> */
[----:B--2---:R-:W-:Y:S01]  /*51e0*/  FMNMX.FTZ R5, R7, R20, !PT ;  /* 0x0000001407057209 */ /* 0x004fe20007810000 */
        /* <DEDUP_REMOVED lines=18> */
[--C-:B------:R-:W-:Y:S01]  /*5310*/  FFMA.FTZ R21, R165, UR40, -R6.reuse ;  /* 0x00000028a5157c23 */ /* 0x100fe20008010806 */
        /* <DEDUP_REMOVED lines=23> */
[----:B------:R-:W-:Y:S04]  /*5490*/  MUFU.EX2 R13, R13 ;  /* 0x0000000d000d7308 */ /* 0x000fe80000000800 */
[----:B------:R-:W2:Y:S04]  /*54a0*/  SHFL.BFLY PT, R160, R157, 0x2, 0x1f ;  /* 0x0c401f009da07f89 */ /* 0x000ea800000e0000 */
[----:B------:R-:W-:Y:S08]  /*54b0*/  MUFU.EX2 R14, R153 ;  /* 0x00000099000e7308 */ /* 0x000ff00000000800 */
[----:B------:R3:W-:Y:S08]  /*54c0*/  MUFU.EX2 R153, R165 ;  /* 0x000000a500997308 */ /* 0x0007f00000000800 */
[----:B------:R-:W-:Y:S01]  /*54d0*/  MUFU.EX2 R12, R12 ;  /* 0x0000000c000c7308 */ /* 0x000fe20000000800 */
[----:B---3--:R-:W-:-:S01]  /*54e0*/  FFMA.FTZ R165, R180, UR40, -R6 ;  /* 0x00000028b4a57c23 */ /* 0x008fc20008010806 */
[----:B--2---:R-:W-:Y:S01]  /*54f0*/  FMNMX.FTZ R168, R157, R160, !PT ;  /* 0x000000a09da87209 */ /* 0x004fe20007810000 */
[----:B------:R-:W-:-:S01]  /*5500*/  FFMA.FTZ R157, R172, UR40, -R6 ;  /* 0x00000028ac9d7c23 */ /* 0x000fc20008010806 */
[----:B------:R-:W-:-:S04]  /*5510*/  FFMA.FTZ R160, R176, UR40, -R6 ;  /* 0x00000028b0a07c23 */ /* 0x000fc80008010806 */
        /* <DEDUP_REMOVED lines=10> */
[----:B------:R-:W-:Y:S03]  /*55c0*/  MUFU.EX2 R157, R157 ;  /* 0x0000009d009d7308 */ /* 0x000fe60000000800 */
[----:B------:R-:W-:-:S05]  /*55d0*/  FSEL R172, R172, RZ, P1 ;  /* 0x000000ffacac7208 */ /* 0x000fca0000800000 */
[--C-:B------:R-:W-:Y:S01]  /*55e0*/  FFMA.FTZ R173, R154, UR40, -R172.reuse ;  /* 0x000000289aad7c23 */ /* 0x100fe200080108ac */
[----:B------:R-:W-:-:S01]  /*55f0*/  FFMA.FTZ R154, R158, UR40, -R172 ;  /* 0x000000289e9a7c23 */ /* 0x000fc200080108ac */
[--C-:B------:R-:W-:Y:S01]  /*5600*/  FFMA.FTZ R158, R166, UR40, -R172.reuse ;  /* 0x00000028a69e7c23 */ /* 0x100fe200080108ac */
[----:B------:R-:W-:Y:S01]  /*5610*/  FSEL R166, R6, RZ, P1 ;  /* 0x000000ff06a67208 */ /* 0x000fe20000800000 */
[----:B------:R-:W2:Y:S01]  /*5620*/  MUFU.EX2 R169, R169 ;  /* 0x000000a900a97308 */ /* 0x000ea20000000800 */
[----:B------:R-:W-:-:S01]  /*5630*/  FFMA.FTZ R168, R155, UR40, -R172 ;  /* 0x000000289ba87c23 */ /* 0x000fc200080108ac */
[--C-:B------:R-:W-:Y:S01]  /*5640*/  FFMA.FTZ R159, R159, UR40, -R172.reuse ;  /* 0x000000289f9f7c23 */ /* 0x100fe200080108ac */
[----:B------:R-:W-:-:S01]  /*5650*/  FFMA.FTZ R155, R162, UR40, -R172 ;  /* 0x00000028a29b7c23 */ /* 0x000fc200080108ac */
[----:B------:R-:W-:Y:S01]  /*5660*/  FADD.FTZ R166, -R166, R11 ;  /* 0x0000000ba6a67221 */ /* 0x000fe20000010100 */
[----:B------:R-:W-:-:S01]  /*5670*/  FFMA.FTZ R162, R163, UR40, -R172 ;  /* 0x00000028a3a27c23 */ /* 0x000fc200080108ac */
[--C-:B------:R-:W-:Y:S01]  /*5680*/  FFMA.FTZ R163, R167, UR40, -R172.reuse ;  /* 0x00000028a7a37c23 */ /* 0x100fe200080108ac */
[----:B------:R-:W-:-:S01]  /*5690*/  FFMA.FTZ R11, R170, UR40, -R172 ;  /* 0x00000028aa0b7c23 */ /* 0x000fc200080108ac */
[----:B------:R-:W-:Y:S01]  /*56a0*/  FMUL.FTZ R166, R166, UR40 ;  /* 0x00000028a6a67c20 */ /* 0x000fe20008410000 */
[----:B------:R-:W-:Y:S01]  /*56b0*/  MUFU.EX2 R173, R173 ;  /* 0x000000ad00ad7308 */ /* 0x000fe20000000800 */
[----:B------:R-:W-:-:S01]  /*56c0*/  FFMA.FTZ R170, R171, UR40, -R172 ;  /* 0x00000028abaa7c23 */ /* 0x000fc200080108ac */
[--C-:B------:R-:W-:Y:S01]  /*56d0*/  FFMA.FTZ R174, R174, UR40, -R172.reuse ;  /* 0x00000028aeae7c23 */ /* 0x100fe200080108ac */
[----:B------:R-:W-:-:S01]  /*56e0*/  FFMA.FTZ R175, R175, UR40, -R172 ;  /* 0x00000028afaf7c23 */ /* 0x000fc200080108ac */
[--C-:B------:R-:W-:Y:S01]  /*56f0*/  FFMA.FTZ R179, R179, UR40, -R172.reuse ;  /* 0x00000028b3b37c23 */ /* 0x100fe200080108ac */
[----:B------:R-:W-:-:S03]  /*5700*/  FFMA.FTZ R182, R182, UR40, -R172 ;  /* 0x00000028b6b67c23 */ /* 0x000fc600080108ac */
        /* <DEDUP_REMOVED lines=12> */
[----:B------:R-:W-:Y:S01]  /*57d0*/  FMUL.FTZ R37, R37, R169 ;  /* 0x000000a925257220 */ /* 0x000fe20000410000 */
[----:B------:R-:W-:-:S01]  /*57e0*/  FADD.FTZ R171, R12, R171 ;  /* 0x000000ab0cab7221 */ /* 0x000fc20000010000 */
        /* <DEDUP_REMOVED lines=20> */
[----:B------:R-:W-:Y:S01]  /*5930*/  FFMA.FTZ R167, R178, UR40, -R172 ;  /* 0x00000028b2a77c23 */ /* 0x000fe200080108ac */
[----:B------:R-:W-:-:S01]  /*5940*/  FADD.FTZ R178, R14, R171 ;  /* 0x000000ab0eb27221 */ /* 0x000fc20000010000 */
[----:B------:R-:W-:Y:S01]  /*5950*/  FFMA.FTZ R172, R183, UR40, -R172 ;  /* 0x00000028b7ac7c23 */ /* 0x000fe200080108ac */
[-C--:B------:R-:W-:Y:S01]  /*5960*/  FMUL.FTZ R68, R68, R169.reuse ;  /* 0x000000a944447220 */ /* 0x080fe20000410000 */
[----:B------:R-:W-:Y:S01]  /*5970*/  FMUL.FTZ R69, R69, R169 ;  /* 0x000000a945457220 */ /* 0x000fe20000410000 */
[----:B------:R-:W-:-:S01]  /*5980*/  FADD.FTZ R177, R15, R178 ;  /* 0x000000b20fb17221 */ /* 0x000fc20000010000 */
[----:B------:R-:W4:Y:S01]  /*5990*/  MUFU.EX2 R162, R162 ;  /* 0x000000a200a27308 */ /* 0x000f220000000800 */
        /* <DEDUP_REMOVED lines=13> */
[----:B------:R-:W-:Y:S01]  /*5a70*/  FMUL.FTZ R85, R85, R169 ;  /* 0x000000a955557220 */ /* 0x000fe20000410000 */
[----:B------:R-:W-:Y:S01]  /*5a80*/  F2FP.SATFINITE.E4M3.F32.PACK_AB_MERGE_C R154, R15, R14, R20 ;  /* 0x0000000e0f9a723e */ /* 0x000fe20004807014 */
[----:B------:R-:W2:Y:S01]  /*5a90*/  MUFU.EX2 R163, R163 ;  /* 0x000000a300a37308 */ /* 0x000ea20000000800 */
        /* <DEDUP_REMOVED lines=22> */
[----:B------:R-:W-:Y:S01]  /*5c00*/  FMUL.FTZ R113, R113, R169 ;  /* 0x000000a971717220 */ /* 0x000fe20000410000 */
        /* <DEDUP_REMOVED lines=10> */
[-C--:B------:R-:W-:Y:S01]  /*5cb0*/  FMUL.FTZ R128, R128, R169.reuse ;  /* 0x000000a980807220 */ /* 0x080fe20000410000 */
[-C--:B------:R-:W-:Y:S01]  /*5cc0*/  FMUL.FTZ R129, R129, R169.reuse ;  /* 0x000000a981817220 */ /* 0x080fe20000410000 */
[-C--:B------:R-:W-:Y:S01]  /*5cd0*/  FMUL.FTZ R132, R132, R169.reuse ;  /* 0x000000a984847220 */ /* 0x080fe20000410000 */
[-C--:B------:R-:W-:Y:S01]  /*5ce0*/  FMUL.FTZ R133, R133, R169.reuse ;  /* 0x000000a985857220 */ /* 0x080fe20000410000 */
[-C--:B------:R-:W-:Y:S01]  /*5cf0*/  FMUL.FTZ R136, R136, R169.reuse ;  /* 0x000000a988887220 */ /* 0x080fe20000410000 */
[----:B------:R-:W-:Y:S01]  /*5d00*/  FMUL.FTZ R137, R137, R169 ;  /* 0x000000a989897220 */ /* 0x000fe20000410000 */
[----:B------:R3:W5:Y:S01]  /*5d10*/  MUFU.EX2 R4, R175 ;  /* 0x000000af00047308 */ /* 0x0007620000000800 */
        /* <DEDUP_REMOVED lines=9> */
[----:B----4-:R-:W-:Y:S01]  /*5db0*/  F2FP.SATFINITE.E4M3.F32.PACK_AB_MERGE_C R157, R164, R157, RZ ;  /* 0x0000009da49d723e */ /* 0x010fe200048070ff */
[----:B------:R-:W-:Y:S01]  /*5dc0*/  FMUL.FTZ R26, R26, R166 ;  /* 0x000000a61a1a7220 */ /* 0x000fe20000410000 */
[----:B------:R-:W-:Y:S01]  /*5dd0*/  F2FP.SATFINITE.E4M3.F32.PACK_AB_MERGE_C R155, R162, R155, R163 ;  /* 0x0000009ba29b723e */ /* 0x000fe200048070a3 */
[----:B------:R-:W-:-:S01]  /*5de0*/  FADD.FTZ R175, R164, R175 ;  /* 0x000000afa4af7221 */ /* 0x000fc20000010000 */
[----:B------:R-:W-:Y:S01]  /*5df0*/  F2FP.SATFINITE.E4M3.F32.PACK_AB_MERGE_C R156, R153, R156, R157 ;  /* 0x0000009c999c723e */ /* 0x000fe2000480709d */
[----:B------:R-:W-:Y:S01]  /*5e00*/  FMUL.FTZ R27, R27, R166 ;  /* 0x000000a61b1b7220 */ /* 0x000fe20000410000 */
[----:B------:R-:W3:Y:S01]  /*5e10*/  MUFU.EX2 R167, R167 ;  /* 0x000000a700a77308 */ /* 0x000ee20000000800 */
[----:B-----5:R-:W-:-:S01]  /*5e20*/  FADD.FTZ R176, R4, R177 ;  /* 0x000000b104b07221 */ /* 0x020fc20000010000 */
[----:B------:R-:W-:Y:S01]  /*5e30*/  F2FP.SATFINITE.E4M3.F32.PACK_AB_MERGE_C R177, R12, R13, RZ ;  /* 0x0000000d0cb1723e */ /* 0x000fe200048070ff */
[-C--:B------:R-:W-:Y:S01]  /*5e40*/  FMUL.FTZ R30, R30, R166.reuse ;  /* 0x000000a61e1e7220 */ /* 0x080fe20000410000 */
[----:B------:R-:W-:Y:S01]  /*5e50*/  F2FP.SATFINITE.E4M3.F32.PACK_AB_MERGE_C R153, R168, R173, R159 ;  /* 0x000000ada899723e */ /* 0x000fe2000480709f */
[----:B------:R-:W-:Y:S01]  /*5e60*/  FMUL.FTZ R31, R31, R166 ;  /* 0x000000a61f1f7220 */ /* 0x000fe20000410000 */
[----:B------:R-:W-:Y:S01]  /*5e70*/  F2FP.SATFINITE.E4M3.F32.PACK_AB_MERGE_C R152, R7, R152, R177 ;  /* 0x000000980798723e */ /* 0x000fe200048070b1 */
[----:B------:R-:W-:Y:S01]  /*5e80*/  FMUL.FTZ R34, R34, R166 ;  /* 0x000000a622227220 */ /* 0x000fe20000410000 */
[----:B------:R-:W4:Y:S01]  /*5e90*/  MUFU.EX2 R161, R161 ;  /* 0x000000a100a17308 */ /* 0x000f220000000800 */
        /* <DEDUP_REMOVED lines=37> */
[----:B------:R-:W-:Y:S01]  /*60f0*/  F2FP.SATFINITE.E4M3.F32.PACK_AB_MERGE_C R157, R170, R11, R12 ;  /* 0x0000000baa9d723e */ /* 0x000fe2000480700c */
        /* <DEDUP_REMOVED lines=8> */
[-C--:B------:R-:W-:Y:S01]  /*6180*/  FMUL.FTZ R102, R102, R166.reuse ;  /* 0x000000a666667220 */ /* 0x080fe20000410000 */
[-C--:B------:R-:W-:Y:S01]  /*6190*/  FMUL.FTZ R103, R103, R166.reuse ;  /* 0x000000a667677220 */ /* 0x080fe20000410000 */
[C---:B--2---:R-:W-:Y:S01]  /*61a0*/  F2FP.SATFINITE.E4M3.F32.PACK_AB_MERGE_C R158, R10.reuse, R165, RZ ;  /* 0x000000a50a9e723e */ /* 0x044fe200048070ff */
[----:B------:R-:W-:Y:S01]  /*61b0*/  FADD.FTZ R3, R10, R21 ;  /* 0x000000150a037221 */ /* 0x000fe20000010000 */
[-C--:B------:R-:W-:Y:S01]  /*61c0*/  FMUL.FTZ R106, R106, R166.reuse ;  /* 0x000000a66a6a7220 */ /* 0x080fe20000410000 */
[----:B------:R-:W-:Y:S01]  /*61d0*/  FMUL.FTZ R107, R107, R166 ;  /* 0x000000a66b6b7220 */ /* 0x000fe20000410000 */
[----:B------:R-:W-:Y:S01]  /*61e0*/  F2FP.SATFINITE.E4M3.F32.PACK_AB_MERGE_C R158, R161, R160, R158 ;  /* 0x000000a0a19e723e */ /* 0x000fe2000480709e */
[-C--:B------:R-:W-:Y:S01]  /*61f0*/  FMUL.FTZ R110, R110, R166.reuse ;  /* 0x000000a66e6e7220 */ /* 0x080fe20000410000 */
[-C--:B------:R-:W-:Y:S01]  /*6200*/  FMUL.FTZ R111, R111, R166.reuse ;  /* 0x000000a66f6f7220 */ /* 0x080fe20000410000 */
[----:B------:R-:W-:Y:S01]  /*6210*/  FMUL.FTZ R114, R114, R166 ;  /* 0x000000a672727220 */ /* 0x000fe20000410000 */
[C---:B---3--:R-:W-:Y:S01]  /*6220*/  F2FP.SATFINITE.E4M3.F32.PACK_AB_MERGE_C R182, R171.reuse, R182, RZ ;  /* 0x000000b6abb6723e */ /* 0x048fe200048070ff */
[----:B------:R-:W-:Y:S01]  /*6230*/  FADD.FTZ R4, R171, R4 ;  /* 0x00000004ab047221 */ /* 0x000fe20000010000 */
[-C--:B------:R-:W-:Y:S01]  /*6240*/  FMUL.FTZ R115, R115, R166.reuse ;  /* 0x000000a673737220 */ /* 0x080fe20000410000 */
[-C--:B------:R-:W-:Y:S01]  /*6250*/  FMUL.FTZ R118, R118, R166.reuse ;  /* 0x000000a676767220 */ /* 0x080fe20000410000 */
        /* <DEDUP_REMOVED lines=20> */
.L_x_1460:
[----:B------:R2:W3:Y:S01]  /*63a0*/  SYNCS.PHASECHK.TRANS64.TRYWAIT P1, [UR59+0x28450], R9 ;  /* 0x02845009ff0075a7 */ /* 0x0004e2000802017b */
[----:B------:R-:W-:Y:S05]  /*63b0*/  @!P0 BRA `(.L_x_1461) ;  /* 0x0000000000048947 */ /* 0x000fea0003800000 */
[----:B------:R-:W-:Y:S01]  /*63c0*/  BPT.TRAP 0x1 ;  /* 0x000000040000795c */ /* 0x000fe20000300000 */
.L_x_1461:
[----:B------:R-:W-:Y:S01]  /*63d0*/  VIADD R7, R195, 0x8 ;  /* 0x00000008c3077836 */ /* 0x000fe20000000000 */
[----:B---3--:R-:W-:Y:S06]  /*63e0*/  @P1 BRA `(.L_x_1462) ;  /* 0x0000000000081947 */ /* 0x008fec0003800000 */
[----:B------:R-:W3:Y:S02]  /*63f0*/  SYNCS.PHASECHK.TRANS64.TRYWAIT P1, [UR59+0x28450], R9 ;  /* 0x02845009ff0075a7 */ /* 0x000ee4000802017b */
[----:B---3--:R-:W-:Y:S05]  /*6400*/  @!P1 BRA `(.L_x_1463) ;  /* 0x000000e800609947 */ /* 0x008fea0003800000 */
.L_x_1462:
        /* <DEDUP_REMOVED lines=14> */
.L_x_1464:
[----:B------:R-:W-:Y:S01]  /*64f0*/  UIADD3 UR59, UR59, 0x28460, URZ ;  /* 0x000284603b3b7890 */ /* 0x000fe2000fffe03f */
[C---:B------:R-:W-:Y:S01]  /*6500*/  ISETP.GT.AND P1, PT, R8.reuse, UR61, PT ;  /* 0x0000003d08007c0c */ /* 0x040fe2000bf24270 */
[----:B------:R-:W-:Y:S02]  /*6510*/  VIADD R8, R8, 0xffffffff ;  /* 0xffffffff08087836 */ /* 0x000fe40000000000 */
[----:B------:R-:W-:Y:S01]  /*6520*/  UPRMT UR59, UR60, 0x654, UR59 ;  /* 0x000006543c3b7896 */ /* 0x000fe2000800003b */
[----:B------:R-:W-:Y:S02]  /*6530*/  IMAD.MOV.U32 R11, RZ, RZ, R6 ;  /* 0x000000ffff0b7224 */ /* 0x000fe400078e0006 */
[----:B---3--:R-:W-:-:S06]  /*6540*/  IMAD.MOV.U32 R10, RZ, RZ, R5 ;  /* 0x000000ffff0a7224 */ /* 0x008fcc00078e0005 */
[----:B------:R-:W-:Y:S01]  /*6550*/  SYNCS.ARRIVE.TRANS64.RED.A1T0 RZ, [UR59], RZ ;  /* 0x000000ffffff79a7 */ /* 0x000fe2000810043b */
[----:B------:R-:W-:Y:S05]  /*6560*/  @P1 BRA `(.L_x_1465) ;  /* 0xffffffdc00241947 */ /* 0x000fea000383ffff */
.L_x_1446:
[----:B------:R-:W-:Y:S02]  /*6570*/  UISETP.NE.AND UP1, UPT, UR51, URZ, UPT ;  /* 0x0000003f3300728c */ /* 0x000fe4000bf25270 */
[----:B------:R-:W-:Y:S02]  /*6580*/  UISETP.NE.AND UP0, UPT, UR50, URZ, UPT ;  /* 0x0000003f3200728c */ /* 0x000fe4000bf05270 */
[----:B------:R-:W-:Y:S02]  /*6590*/  UIADD3 UR11, UR38, 0x7f, URZ ;  /* 0x0000007f260b7890 */ /* 0x000fe4000fffe03f */
[----:B------:R-:W-:Y:S02]  /*65a0*/  UIADD3 UR14, UR39, 0x1, -UR43 ;  /* 0x00000001270e7890 */ /* 0x000fe4000fffe82b */
[----:B------:R-:W-:-:S03]  /*65b0*/  PLOP3.LUT P1, PT, PT, PT, UP0, 0x40, 0x0 ;  /* 0x000000000000781c */ /* 0x000fc60003f2e808 */
[----:B------:R-:W-:Y:S01]  /*65c0*/  @UP1 ULDC UR6, c[0x0][0x44c] ;  /* 0x0001130000061ab9 */ /* 0x000fe20000000800 */
[----:B------:R-:W-:Y:S01]  /*65d0*/  @UP1 ULDC UR15, c[0x0][0x450] ;  /* 0x00011400000f1ab9 */ /* 0x000fe20000000800 */
[----:B------:R-:W-:-:S04]  /*65e0*/  UIMAD.WIDE.U32 UR6, UR11, UR6, URZ ;  /* 0x000000060b0672a5 */ /* 0x000fc8000f8e003f */
[----:B------:R-:W-:-:S04]  /*65f0*/  @UP1 USHF.R.U32.HI UR11, URZ, UR15, UR7 ;  /* 0x0000000f3f0b1299 */ /* 0x000fc80008011607 */
[----:B------:R-:W-:-:S04]  /*6600*/  UIADD3 UR11, UR14, UR11, URZ ;  /* 0x0000000b0e0b7290 */ /* 0x000fc8000fffe03f */
[----:B------:R-:W-:Y:S01]  /*6610*/  UIADD3 UR15, UR11, -UR10, URZ ;  /* 0x8000000a0b0f7290 */ /* 0x000fe2000fffe03f */
[----:B------:R-:W-:Y:S11]  /*6620*/  @P1 BRA `(.L_x_1466) ;  /* 0x0000000000501947 */ /* 0x000ff60003800000 */
[----:B------:R-:W-:Y:S02]  /*6630*/  UMOV UR14, UR11 ;  /* 0x0000000b000e7c82 */ /* 0x000fe40008000000 */
[----:B------:R-:W-:-:S06]  /*6640*/  UISETP.GT.AND UP0, UPT, UR14, -0x1, UPT ;  /* 0xffffffff0e00788c */ /* 0x000fcc000bf04270 */
[----:B------:R-:W-:-:S13]  /*6650*/  PLOP3.LUT P1, PT, PT, PT, UP0, 0x80, 0x0 ;  /* 0x000000000000781c */ /* 0x000fda0003f2f008 */
[----:B------:R-:W-:Y:S05]  /*6660*/  @P1 BRA `(.L_x_1467) ;  /* 0x0000000000201947 */ /* 0x000fea0003800000 */
[----:B------:R-:W-:Y:S01]  /*6670*/  ULDC UR18, c[0x0][0x9e4] ;  /* 0x0002790000127ab9 */ /* 0x000fe20000000800 */
[----:B------:R-:W-:Y:S02]  /*6680*/  ULOP3.LUT UR14, URZ, UR14, URZ, 0x33, !UPT ;  /* 0x0000000e3f0e7292 */ /* 0x000fe4000f8e333f */
[----:B------:R-:W-:-:S11]  /*6690*/  UISETP.NE.AND UP0, UPT, UR18, 0x1, UPT ;  /* 0x000000011200788c */ /* 0x000fd6000bf05270 */
[----:B------:R-:W-:Y:S02]  /*66a0*/  @UP0 ULDC.64 UR6, c[0x0][0x9e8] ;  /* 0x00027a0000060ab9 */ /* 0x000fe40000000a00 */
[----:B------:R-:W-:-:S04]  /*66b0*/  UIMAD.WIDE.U32 UR10, UR14, UR6, URZ ;  /* 0x000000060e0a72a5 */ /* 0x000fc8000f8e003f */
[----:B------:R-:W-:-:S04]  /*66c0*/  @UP0 USHF.R.U32.HI UR14, URZ, UR7, UR11 ;  /* 0x000000073f0e0299 */ /* 0x000fc8000801160b */
[----:B------:R-:W-:Y:S01]  /*66d0*/  ULOP3.LUT UR14, URZ, UR14, URZ, 0x33, !UPT ;  /* 0x0000000e3f0e7292 */ /* 0x000fe2000f8e333f */
[----:B------:R-:W-:Y:S11]  /*66e0*/  BRA `(.L_x_1468) ;  /* 0x0000000000147947 */ /* 0x000ff60003800000 */
.L_x_1467:
[----:B------:R-:W-:Y:S02]  /*66f0*/  ULDC UR18, c[0x0][0x9e4] ;  /* 0x0002790000127ab9 */ /* 0x000fe40000000800 */
[----:B------:R-:W-:-:S11]  /*6700*/  UISETP.NE.AND UP0, UPT, UR18, 0x1, UPT ;  /* 0x000000011200788c */ /* 0x000fd6000bf05270 */
[----:B------:R-:W-:Y:S02]  /*6710*/  @UP0 ULDC.64 UR6, c[0x0][0x9e8] ;  /* 0x00027a0000060ab9 */ /* 0x000fe40000000a00 */
[----:B------:R-:W-:-:S04]  /*6720*/  UIMAD.WIDE.U32 UR10, UR14, UR6, URZ ;  /* 0x000000060e0a72a5 */ /* 0x000fc8000f8e003f */
[----:B------:R-:W-:-:S12]  /*6730*/  @UP0 USHF.R.U32.HI UR14, URZ, UR7, UR11 ;  /* 0x000000073f0e0299 */ /* 0x000fd8000801160b */
.L_x_1468:
[----:B------:R-:W-:-:S04]  /*6740*/  UIMAD UR14, UR14, UR18, URZ ;  /* 0x000000120e0e72a4 */ /* 0x000fc8000f8e023f */
[----:B------:R-:W-:-:S04]  /*6750*/  UISETP.LT.AND UP0, UPT, UR15, UR14, UPT ;  /* 0x0000000e0f00728c */ /* 0x000fc8000bf01270 */
[----:B------:R-:W-:-:S12]  /*6760*/  USEL UR15, UR15, UR14, !UP0 ;  /* 0x0000000e0f0f7287 */ /* 0x000fd8000c000000 */
.L_x_1466:
[----:B------:R-:W-:-:S04]  /*6770*/  UIADD3 UR15, UR15, 0x3f, URZ ;  /* 0x0000003f0f0f7890 */ /* 0x000fc8000fffe03f */
[----:B------:R-:W-:-:S04]  /*6780*/  USHF.R.S32.HI UR6, URZ, 0x1f, UR15 ;  /* 0x0000001f3f067899 */ /* 0x000fc8000801140f */
[----:B------:R-:W-:-:S04]  /*6790*/  ULEA.HI UR6, UR6, UR15, URZ, 0x6 ;  /* 0x0000000f06067291 */ /* 0x000fc8000f8f303f */
[----:B------:R-:W-:-:S04]  /*67a0*/  USHF.R.S32.HI UR6, URZ, 0x6, UR6 ;  /* 0x000000063f067899 */ /* 0x000fc80008011406 */
[----:B------:R-:W-:-:S04]  /*67b0*/  UISETP.LT.AND UP0, UPT, UR41, UR6, UPT ;  /* 0x000000062900728c */ /* 0x000fc8000bf01270 */
[----:B------:R-:W-:-:S06]  /*67c0*/  USEL UR58, UR41, UR6, !UP0 ;  /* 0x00000006293a7287 */ /* 0x000fcc000c000000 */
[----:B------:R-:W-:-:S13]  /*67d0*/  ISETP.GE.AND P1, PT, R8, UR58, PT ;  /* 0x0000003a08007c0c */ /* 0x000fda000bf26270 */
[----:B------:R-:W-:Y:S05]  /*67e0*/  @!P1 BRA `(.L_x_1469) ;  /* 0x00000018001c9947 */ /* 0x000fea0003800000 */
[----:B0-2---:R-:W-:Y:S02]  /*67f0*/  IMAD.MOV.U32 R9, RZ, RZ, R6 ;  /* 0x000000ffff097224 */ /* 0x005fe400078e0006 */
[----:B------:R-:W-:-:S07]  /*6800*/  IMAD.MOV.U32 R10, RZ, RZ, R5 ;  /* 0x000000ffff0a7224 */ /* 0x000fce00078e0005 */
.L_x_1480:
[----:B------:R-:W-:Y:S01]  /*6810*/  UIADD3 UR44, UR44, 0x1, URZ ;  /* 0x000000012c2c7890 */ /* 0x000fe2000fffe03f */
[C---:B------:R-:W-:Y:S01]  /*6820*/  ISETP.GT.AND P1, PT, R8.reuse, UR58, PT ;  /* 0x0000003a08007c0c */ /* 0x040fe2000bf24270 */
[----:B------:R-:W-:Y:S02]  /*6830*/  VIADD R8, R8, 0xffffffff ;  /* 0xffffffff08087836 */ /* 0x000fe40000000000 */
[----:B------:R-:W-:-:S04]  /*6840*/  UISETP.NE.AND UP0, UPT, UR44, 0x2, UPT ;  /* 0x000000022c00788c */ /* 0x000fc8000bf05270 */
[----:B------:R-:W-:Y:S02]  /*6850*/  USEL UR6, URZ, 0x1, UP0 ;  /* 0x000000013f067887 */ /* 0x000fe40008000000 */
[----:B------:R-:W-:Y:S02]  /*6860*/  USEL UR44, UR44, URZ, UP0 ;  /* 0x0000003f2c2c7287 */ /* 0x000fe40008000000 */
[----:B------:R-:W-:Y:S01]  /*6870*/  ULOP3.LUT UR45, UR45, UR6, URZ, 0x3c, !UPT ;  /* 0x000000062d2d7292 */ /* 0x000fe2000f8e3c3f */
[----:B0-----:R-:W-:Y:S11]  /*6880*/  @!P0 BRA `(.L_x_1470) ;  /* 0x0000000000048947 */ /* 0x001ff60003800000 */
[----:B------:R-:W-:Y:S01]  /*6890*/  BPT.TRAP 0x1 ;  /* 0x000000040000795c */ /* 0x000fe20000300000 */
.L_x_1470:
[----:B------:R-:W0:Y:S01]  /*68a0*/  S2UR UR57, SR_CgaCtaId ;  /* 0x00000000003979c3 */ /* 0x000e220000008800 */
[----:B------:R-:W-:Y:S01]  /*68b0*/  UMOV UR6, 0x400 ;  /* 0x0000040000067882 */ /* 0x000fe20000000000 */
[----:B------:R-:W-:-:S05]  /*68c0*/  IMAD.U32 R7, RZ, RZ, UR45 ;  /* 0x0000002dff077e24 */ /* 0x000fca000f8e00ff */
[----:B------:R-:W-:Y:S01]  /*68d0*/  SHF.L.U32 R7, R7, 0x1f, RZ ;  /* 0x0000001f07077819 */ /* 0x000fe200000006ff */
[----:B0-----:R-:W-:-:S04]  /*68e0*/  ULEA UR6, UR57, UR6, 0x18 ;  /* 0x0000000639067291 */ /* 0x001fc8000f8ec03f */
[----:B------:R-:W-:-:S09]  /*68f0*/  ULEA UR56, UR44, UR6, 0x3 ;  /* 0x000000062c387291 */ /* 0x000fd2000f8e183f */
[----:B------:R0:W2:Y:S01]  /*6900*/  SYNCS.PHASECHK.TRANS64.TRYWAIT P2, [UR56+0x28430], R7 ;  /* 0x02843007ff0075a7 */ /* 0x0000a20008040178 */
[----:B------:R-:W-:Y:S05]  /*6910*/  @!P0 BRA `(.L_x_1471) ;  /* 0x0000000000048947 */ /* 0x000fea0003800000 */
[----:B------:R-:W-:Y:S01]  /*6920*/  BPT.TRAP 0x1 ;  /* 0x000000040000795c */ /* 0x000fe20000300000 */
.L_x_1471:
[----:B--2---:R-:W-:Y:S05]  /*6930*/  @P2 BRA `(.L_x_1472) ;  /* 0x0000000000082947 */ /* 0x004fea0003800000 */
[----:B------:R-:W2:Y:S02]  /*6940*/  SYNCS.PHASECHK.TRANS64.TRYWAIT P2, [UR56+0x28430], R7 ;  /* 0x02843007ff0075a7 */ /* 0x000ea40008040178 */
[----:B--2---:R-:W-:Y:S05]  /*6950*/  @!P2 BRA `(.L_x_1473) ;  /* 0x000000e40024a947 */ /* 0x004fea0003800000 */
.L_x_1472:
[----:B------:R-:W-:Y:S01]  /*6960*/  ULEA UR34, UR44, UR52, 0xa ;  /* 0x000000342c227291 */ /* 0x000fe2000f8e503f */
[----:B------:R-:W-:Y:S01]  /*6970*/  WARPGROUP.ARRIVE ;  /* 0x00000000000079c5 */ /* 0x000fe20000000000 */
[----:B------:R-:W-:Y:S01]  /*6980*/  UMOV UR35, 0x40000040 ;  /* 0x4000004000237882 */ /* 0x000fe20000000000 */
[----:B------:R-:W-:Y:S01]  /*6990*/  UMOV UR7, 0x40000040 ;  /* 0x4000004000077882 */ /* 0x000fe20000000000 */
[----:B------:R-:W-:-:S03]  /*69a0*/  UIADD3 UR6, UR34, 0x2, URZ ;  /* 0x0000000222067890 */ /* 0x000fc6000fffe03f */
[----:B-1----:R-:W1:Y:S01]  /*69b0*/  S2R R0, SR_TID.X ;  /* 0x0000000000007919 */ /* 0x002e620000002100 */
        /* <DEDUP_REMOVED lines=40> */
.L_x_1474:
        /* <DEDUP_REMOVED lines=27> */
[----:B------:R-:W-:-:S04]  /*6df0*/  FMNMX.FTZ R6, R162, R5, !PT ;  /* 0x00000005a2067209 */ /* 0x000fc80007810000 */
[----:B------:R-:W-:-:S04]  /*6e00*/  FMNMX.FTZ R11, R163, R6, !PT ;  /* 0x00000006a30b7209 */ /* 0x000fc80007810000 */
[----:B------:R-:W-:-:S04]  /*6e10*/  FMNMX.FTZ R6, R166, R11, !PT ;  /* 0x0000000ba6067209 */ /* 0x000fc80007810000 */
[----:B------:R-:W-:Y:S02]  /*6e20*/  FMNMX.FTZ R11, R167, R6, !PT ;  /* 0x00000006a70b7209 */ /* 0x000fe40007810000 */
[----:B--2---:R-:W-:Y:S02]  /*6e30*/  FMNMX.FTZ R5, R13, R14, !PT ;  /* 0x0000000e0d057209 */ /* 0x004fe40007810000 */
[----:B------:R-:W-:-:S03]  /*6e40*/  FMNMX.FTZ R6, R170, R11, !PT ;  /* 0x0000000baa067209 */ /* 0x000fc60007810000 */
[----:B------:R-:W-:Y:S01]  /*6e50*/  FFMA.FTZ R13, R5, R12, -8 ;  /* 0xc1000000050d7423 */ /* 0x000fe2000001000c */
[----:B------:R-:W-:Y:S01]  /*6e60*/  FMNMX.FTZ R15, R171, R6, !PT ;  /* 0x00000006ab0f7209 */ /* 0x000fe20007810000 */
[----:B------:R-:W-:Y:S02]  /*6e70*/  FADD.FTZ R10, -R5, R10 ;  /* 0x0000000a050a7221 */ /* 0x000fe40000010100 */
[----:B------:R-:W-:-:S01]  /*6e80*/  FFMA.FTZ R12, R156, UR40, -R13 ;  /* 0x000000289c0c7c23 */ /* 0x000fc2000801080d */
[----:B------:R-:W-:Y:S01]  /*6e90*/  FMNMX.FTZ R6, R174, R15, !PT ;  /* 0x0000000fae067209 */ /* 0x000fe20007810000 */
[----:B------:R-:W-:-:S01]  /*6ea0*/  FFMA.FTZ R156, R168, UR40, -R13 ;  /* 0x00000028a89c7c23 */ /* 0x000fc2000801080d */
        /* <DEDUP_REMOVED lines=17> */
[----:B------:R-:W-:Y:S01]  /*6fc0*/  FMUL.FTZ R10, R10, UR40 ;  /* 0x000000280a0a7c20 */ /* 0x000fe20008410000 */
[----:B------:R-:W-:Y:S01]  /*6fd0*/  FMNMX.FTZ R6, R183, R6, !PT ;  /* 0x00000006b7067209 */ /* 0x000fe20007810000 */
[----:B------:R-:W-:Y:S04]  /*6fe0*/  MUFU.EX2 R11, R11 ;  /* 0x0000000b000b7308 */ /* 0x000fe80000000800 */
[----:B------:R-:W2:Y:S04]  /*6ff0*/  SHFL.BFLY PT, R157, R6, 0x2, 0x1f ;  /* 0x0c401f00069d7f89 */ /* 0x000ea800000e0000 */
[----:B------:R-:W3:Y:S08]  /*7000*/  MUFU.EX2 R10, R10 ;  /* 0x0000000a000a7308 */ /* 0x000ef00000000800 */
[----:B------:R-:W4:Y:S08]  /*7010*/  MUFU.EX2 R152, R152 ;  /* 0x0000009800987308 */ /* 0x000f300000000800 */
[----:B------:R-:W5:Y:S01]  /*7020*/  MUFU.EX2 R12, R12 ;  /* 0x0000000c000c7308 */ /* 0x000f620000000800 */
[-C--:B---3--:R-:W-:Y:S01]  /*7030*/  FMUL.FTZ R24, R24, R10.reuse ;  /* 0x0000000a18187220 */ /* 0x088fe20000410000 */
[-C--:B------:R-:W-:Y:S01]  /*7040*/  FMUL.FTZ R25, R25, R10.reuse ;  /* 0x0000000a19197220 */ /* 0x080fe20000410000 */
[----:B------:R-:W-:Y:S01]  /*7050*/  FMUL.FTZ R28, R28, R10 ;  /* 0x0000000a1c1c7220 */ /* 0x000fe20000410000 */
[----:B--2---:R-:W-:Y:S01]  /*7060*/  FMNMX.FTZ R168, R6, R157, !PT ;  /* 0x0000009d06a87209 */ /* 0x004fe20007810000 */
[----:B------:R-:W-:-:S01]  /*7070*/  FFMA.FTZ R157, R169, UR40, -R13 ;  /* 0x00000028a99d7c23 */ /* 0x000fc2000801080d */
[-C--:B------:R-:W-:Y:S01]  /*7080*/  FMUL.FTZ R29, R29, R10.reuse ;  /* 0x0000000a1d1d7220 */ /* 0x080fe20000410000 */
[-C--:B------:R-:W-:Y:S01]  /*7090*/  FMUL.FTZ R32, R32, R10.reuse ;  /* 0x0000000a20207220 */ /* 0x080fe20000410000 */
[----:B------:R-:W-:Y:S01]  /*70a0*/  MUFU.EX2 R15, R15 ;  /* 0x0000000f000f7308 */ /* 0x000fe20000000800 */
[----:B------:R-:W2:Y:S01]  /*70b0*/  SHFL.BFLY PT, R169, R168, 0x1, 0x1f ;  /* 0x0c201f00a8a97f89 */ /* 0x000ea200000e0000 */
        /* <DEDUP_REMOVED lines=23> */
[----:B--2---:R-:W-:Y:S01]  /*7230*/  FMNMX.FTZ R6, R168, R169, !PT ;  /* 0x000000a9a8067209 */ /* 0x004fe20007810000 */
[----:B------:R-:W-:-:S02]  /*7240*/  IMAD.U32 R169, RZ, RZ, UR40 ;  /* 0x00000028ffa97e24 */ /* 0x000fc4000f8e00ff */
[-C--:B------:R-:W-:Y:S01]  /*7250*/  FMUL.FTZ R73, R73, R10.reuse ;  /* 0x0000000a49497220 */ /* 0x080fe20000410000 */
[-C--:B------:R-:W-:Y:S01]  /*7260*/  FMUL.FTZ R76, R76, R10.reuse ;  /* 0x0000000a4c4c7220 */ /* 0x080fe20000410000 */
[----:B------:R-:W-:Y:S01]  /*7270*/  FMUL.FTZ R77, R77, R10 ;  /* 0x0000000a4d4d7220 */ /* 0x000fe20000410000 */
[C---:B------:R-:W-:Y:S01]  /*7280*/  FADD.FTZ R13, -R6.reuse, R9 ;  /* 0x00000009060d7221 */ /* 0x040fe20000010100 */
[----:B------:R-:W-:-:S01]  /*7290*/  FFMA.FTZ R169, R6, R169, -8 ;  /* 0xc100000006a97423 */ /* 0x000fc200000100a9 */
[----:B------:R-:W-:Y:S01]  /*72a0*/  MUFU.EX2 R153, R153 ;  /* 0x0000009900997308 */ /* 0x000fe20000000800 */
        /* <DEDUP_REMOVED lines=11> */
[----:B------:R-:W-:Y:S01]  /*7360*/  FFMA.FTZ R171, R10, R3, R11 ;  /* 0x000000030aab7223 */ /* 0x000fe2000001000b */
[----:B------:R-:W-:-:S01]  /*7370*/  FFMA.FTZ R166, R166, UR40, -R169 ;  /* 0x00000028a6a67c23 */ /* 0x000fc200080108a9 */
[--C-:B------:R-:W-:Y:S01]  /*7380*/  FFMA.FTZ R167, R167, UR40, -R169.reuse ;  /* 0x00000028a7a77c23 */ /* 0x100fe200080108a9 */
[----:B------:R-:W-:-:S01]  /*7390*/  FFMA.FTZ R174, R174, UR40, -R169 ;  /* 0x00000028aeae7c23 */ /* 0x000fc200080108a9 */
[----:B------:R-:W2:Y:S01]  /*73a0*/  MUFU.EX2 R154, R154 ;  /* 0x0000009a009a7308 */ /* 0x000ea20000000800 */
[----:B----4-:R-:W-:-:S01]  /*73b0*/  FADD.FTZ R171, R152, R171 ;  /* 0x000000ab98ab7221 */ /* 0x010fc20000010000 */
[--C-:B------:R-:W-:Y:S01]  /*73c0*/  FFMA.FTZ R175, R175, UR40, -R169.reuse ;  /* 0x00000028afaf7c23 */ /* 0x100fe200080108a9 */
[----:B------:R-:W-:-:S01]  /*73d0*/  FFMA.FTZ R179, R179, UR40, -R169 ;  /* 0x00000028b3b37c23 */ /* 0x000fc200080108a9 */
[----:B------:R-:W-:Y:S01]  /*73e0*/  FFMA.FTZ R182, R182, UR40, -R169 ;  /* 0x00000028b6b67c23 */ /* 0x000fe200080108a9 */
[----:B-----5:R-:W-:-:S01]  /*73f0*/  FADD.FTZ R172, R12, R171 ;  /* 0x000000ab0cac7221 */ /* 0x020fc20000010000 */
[--C-:B------:R-:W-:Y:S01]  /*7400*/  FFMA.FTZ R171, R178, UR40, -R169.reuse ;  /* 0x00000028b2ab7c23 */ /* 0x100fe200080108a9 */
[----:B------:R-:W-:-:S01]  /*7410*/  FFMA.FTZ R169, R183, UR40, -R169 ;  /* 0x00000028b7a97c23 */ /* 0x000fc200080108a9 */
        /* <DEDUP_REMOVED lines=9> */
[----:B--2---:R-:W-:-:S01]  /*74b0*/  FFMA.FTZ R4, R13, R4, R154 ;  /* 0x000000040d047223 */ /* 0x004fc2000001009a */
        /* <DEDUP_REMOVED lines=16> */
[----:B------:R-:W-:Y:S01]  /*75c0*/  FADD.FTZ R177, R15, R172 ;  /* 0x000000ac0fb17221 */ /* 0x000fe20000010000 */
[-C--:B------:R-:W-:Y:S01]  /*75d0*/  FMUL.FTZ R120, R120, R10.reuse ;  /* 0x0000000a78787220 */ /* 0x080fe20000410000 */
[-C--:B------:R-:W-:Y:S01]  /*75e0*/  FMUL.FTZ R121, R121, R10.reuse ;  /* 0x0000000a79797220 */ /* 0x080fe20000410000 */
[-C--:B------:R-:W-:Y:S01]  /*75f0*/  FMUL.FTZ R124, R124, R10.reuse ;  /* 0x0000000a7c7c7220 */ /* 0x080fe20000410000 */
[----:B------:R-:W-:Y:S01]  /*7600*/  FADD.FTZ R172, R14, R177 ;  /* 0x000000b10eac7221 */ /* 0x000fe20000010000 */
[----:B------:R-:W-:Y:S01]  /*7610*/  FMUL.FTZ R125, R125, R10 ;  /* 0x0000000a7d7d7220 */ /* 0x000fe20000410000 */
[----:B------:R-:W4:Y:S01]  /*7620*/  MUFU.EX2 R162, R162 ;  /* 0x000000a200a27308 */ /* 0x000f220000000800 */
[----:B--2---:R-:W-:-:S01]  /*7630*/  FADD.FTZ R176, R173, R176 ;  /* 0x000000b0adb07221 */ /* 0x004fc20000010000 */
[----:B------:R-:W-:Y:S01]  /*7640*/  F2FP.SATFINITE.E4M3.F32.PACK_AB_MERGE_C R173, R173, R158, RZ ;  /* 0x0000009eadad723e */ /* 0x000fe200048070ff */
        /* <DEDUP_REMOVED lines=15> */
[----:B------:R-:W-:Y:S01]  /*7740*/  FMUL.FTZ R149, R149, R10 ;  /* 0x0000000a95957220 */ /* 0x000fe20000410000 */
        /* <DEDUP_REMOVED lines=53> */
[----:B------:R-:W1:Y:S01]  /*7aa0*/  MUFU.EX2 R161, R161 ;  /* 0x000000a100a17308 */ /* 0x000e620000000800 */
[----:B0-----:R-:W-:-:S01]  /*7ab0*/  FADD.FTZ R174, R20, R181 ;  /* 0x000000b514ae7221 */ /* 0x001fc20000010000 */
        /* <DEDUP_REMOVED lines=16> */
[-C--:B------:R-:W-:Y:S01]  /*7bc0*/  FMUL.FTZ R135, R135, R13.reuse ;  /* 0x0000000d87877220 */ /* 0x080fe20000410000 */
[-C--:B------:R-:W-:Y:S01]  /*7bd0*/  FMUL.FTZ R138, R138, R13.reuse ;  /* 0x0000000d8a8a7220 */ /* 0x080fe20000410000 */
[----:B------:R-:W-:Y:S01]  /*7be0*/  FMUL.FTZ R139, R139, R13 ;  /* 0x0000000d8b8b7220 */ /* 0x000fe20000410000 */
[----:B----4-:R-:W-:-:S01]  /*7bf0*/  FADD.FTZ R174, R156, R175 ;  /* 0x000000af9cae7221 */ /* 0x010fc20000010000 */
[----:B--2---:R-:W-:Y:S01]  /*7c00*/  FADD.FTZ R175, R163, R176 ;  /* 0x000000b0a3af7221 */ /* 0x004fe20000010000 */
[----:B------:R-:W-:Y:S01]  /*7c10*/  FMUL.FTZ R142, R142, R13 ;  /* 0x0000000d8e8e7220 */ /* 0x000fe20000410000 */
[----:B------:R-:W0:Y:S01]  /*7c20*/  MUFU.EX2 R160, R160 ;  /* 0x000000a000a07308 */ /* 0x000e220000000800 */
[----:B-----5:R-:W-:-:S01]  /*7c30*/  FADD.FTZ R174, R157, R174 ;  /* 0x000000ae9dae7221 */ /* 0x020fc20000010000 */
[----:B---3--:R-:W-:Y:S01]  /*7c40*/  FADD.FTZ R176, R170, R175 ;  /* 0x000000afaab07221 */ /* 0x008fe20000010000 */
[-C--:B------:R-:W-:Y:S01]  /*7c50*/  FMUL.FTZ R143, R143, R13.reuse ;  /* 0x0000000d8f8f7220 */ /* 0x080fe20000410000 */
[----:B------:R-:W-:Y:S01]  /*7c60*/  FMUL.FTZ R146, R146, R13 ;  /* 0x0000000d92927220 */ /* 0x000fe20000410000 */
[----:B-1----:R-:W-:-:S01]  /*7c70*/  FADD.FTZ R175, R161, R174 ;  /* 0x000000aea1af7221 */ /* 0x002fc20000010000 */
[----:B------:R-:W-:Y:S01]  /*7c80*/  FADD.FTZ R177, R3, R176 ;  /* 0x000000b003b17221 */ /* 0x000fe20000010000 */
[----:B------:R-:W-:Y:S01]  /*7c90*/  F2FP.SATFINITE.E4M3.F32.PACK_AB_MERGE_C R174, R15, R12, RZ ;  /* 0x0000000c0fae723e */ /* 0x000fe200048070ff */
[----:B------:R-:W1:Y:S01]  /*7ca0*/  MUFU.EX2 R171, R171 ;  /* 0x000000ab00ab7308 */ /* 0x000e620000000800 */
[----:B------:R-:W-:-:S01]  /*7cb0*/  FADD.FTZ R175, R164, R175 ;  /* 0x000000afa4af7221 */ /* 0x000fc20000010000 */
[----:B------:R-:W-:Y:S01]  /*7cc0*/  FADD.FTZ R12, R4, R177 ;  /* 0x000000b1040c7221 */ /* 0x000fe20000010000 */
[----:B------:R-:W-:Y:S01]  /*7cd0*/  F2FP.SATFINITE.E4M3.F32.PACK_AB_MERGE_C R161, R164, R161, RZ ;  /* 0x000000a1a4a1723e */ /* 0x000fe200048070ff */
[-C--:B------:R-:W-:Y:S01]  /*7ce0*/  FMUL.FTZ R147, R147, R13.reuse ;  /* 0x0000000d93937220 */ /* 0x080fe20000410000 */
[-C--:B------:R-:W-:Y:S01]  /*7cf0*/  FMUL.FTZ R150, R150, R13.reuse ;  /* 0x0000000d96967220 */ /* 0x080fe20000410000 */
[----:B------:R-:W-:Y:S01]  /*7d00*/  FMUL.FTZ R151, R151, R13 ;  /* 0x0000000d97977220 */ /* 0x000fe20000410000 */
[----:B------:R-:W-:Y:S01]  /*7d10*/  F2FP.SATFINITE.E4M3.F32.PACK_AB_MERGE_C R156, R157, R156, R161 ;  /* 0x0000009c9d9c723e */ /* 0x000fe200048070a1 */
[----:B------:R-:W2:Y:S01]  /*7d20*/  MUFU.EX2 R165, R165 ;  /* 0x000000a500a57308 */ /* 0x000ea20000000800 */
[----:B0-----:R-:W-:-:S01]  /*7d30*/  FADD.FTZ R158, R160, R175 ;  /* 0x000000afa09e7221 */ /* 0x001fc20000010000 */
[----:B------:R-:W-:-:S06]  /*7d40*/  F2FP.SATFINITE.E4M3.F32.PACK_AB_MERGE_C R152, R152, R11, R174 ;  /* 0x0000000b9898723e */ /* 0x000fcc00048070ae */
        /* <DEDUP_REMOVED lines=9> */
[----:B-1----:R-:W-:-:S01]  /*7de0*/  FADD.FTZ R4, R168, R153 ;  /* 0x00000099a8047221 */ /* 0x002fc20000010000 */
[----:B------:R-:W-:Y:S02]  /*7df0*/  F2FP.SATFINITE.E4M3.F32.PACK_AB_MERGE_C R168, R9, R168, RZ ;  /* 0x000000a809a8723e */ /* 0x000fe400048070ff */
[----:B------:R-:W-:Y:S01]  /*7e00*/  F2FP.SATFINITE.E4M3.F32.PACK_AB_MERGE_C R153, R155, R154, R173 ;  /* 0x0000009a9b99723e */ /* 0x000fe200048070ad */
[----:B------:R-:W-:Y:S01]  /*7e10*/  FADD.FTZ R3, R9, R4 ;  /* 0x0000000409037221 */ /* 0x000fe20000010000 */
[----:B------:R-:W-:Y:S02]  /*7e20*/  F2FP.SATFINITE.E4M3.F32.PACK_AB_MERGE_C R155, R162, R159, R166 ;  /* 0x0000009fa29b723e */ /* 0x000fe400048070a6 */
[----:B------:R-:W-:Y:S01]  /*7e30*/  F2FP.SATFINITE.E4M3.F32.PACK_AB_MERGE_C R154, R21, R14, R20 ;  /* 0x0000000e159a723e */ /* 0x000fe20004807014 */
[----:B--2---:R-:W-:-:S01]  /*7e40*/  FADD.FTZ R12, R182, R15 ;  /* 0x0000000fb60c7221 */ /* 0x004fc20000010000 */
[----:B------:R-:W-:-:S02]  /*7e50*/  F2FP.SATFINITE.E4M3.F32.PACK_AB_MERGE_C R158, R165, R160, R168 ;  /* 0x000000a0a59e723e */ /* 0x000fc400048070a8 */
[C---:B0-----:R-:W-:Y:S01]  /*7e60*/  F2FP.SATFINITE.E4M3.F32.PACK_AB_MERGE_C R182, R169.reuse, R182, RZ ;  /* 0x000000b6a9b6723e */ /* 0x041fe200048070ff */
[----:B------:R-:W-:-:S03]  /*7e70*/  FADD.FTZ R4, R169, R12 ;  /* 0x0000000ca9047221 */ /* 0x000fc60000010000 */
[----:B------:R-:W-:Y:S01]  /*7e80*/  F2FP.SATFINITE.E4M3.F32.PACK_AB_MERGE_C R159, R172, R171, R182 ;  /* 0x000000abac9f723e */ /* 0x000fe200048070b6 */
[----:B------:R-:W-:Y:S06]  /*7e90*/  @!P0 BRA `(.L_x_1475) ;  /* 0x0000000000048947 */ /* 0x000fec0003800000 */
[----:B------:R-:W-:Y:S01]  /*7ea0*/  BPT.TRAP 0x1 ;  /* 0x000000040000795c */ /* 0x000fe20000300000 */
.L_x_1475:
[----:B------:R0:W1:Y:S01]  /*7eb0*/  SYNCS.PHASECHK.TRANS64.TRYWAIT P2, [UR56+0x28450], R7 ;  /* 0x02845007ff0075a7 */ /* 0x0000620008040178 */
[----:B------:R-:W-:Y:S05]  /*7ec0*/  @!P0 BRA `(.L_x_1476) ;  /* 0x0000000000048947 */ /* 0x000fea0003800000 */
[----:B------:R-:W-:Y:S01]  /*7ed0*/  BPT.TRAP 0x1 ;  /* 0x000000040000795c */ /* 0x000fe20000300000 */
.L_x_1476:
[----:B------:R-:W-:Y:S01]  /*7ee0*/  VIADD R9, R194, 0x8 ;  /* 0x00000008c2097836 */ /* 0x000fe20000000000 */
[----:B-1----:R-:W-:Y:S06]  /*7ef0*/  @P2 BRA `(.L_x_1477) ;  /* 0x0000000000082947 */ /* 0x002fec0003800000 */
[----:B------:R-:W1:Y:S02]  /*7f00*/  SYNCS.PHASECHK.TRANS64.TRYWAIT P2, [UR56+0x28450], R7 ;  /* 0x02845007ff0075a7 */ /* 0x000e640008040178 */
[----:B-1----:R-:W-:Y:S05]  /*7f10*/  @!P2 BRA `(.L_x_1478) ;  /* 0x000000cc00cca947 */ /* 0x002fea0003800000 */
.L_x_1477:
        /* <DEDUP_REMOVED lines=14> */
.L_x_1479:
[----:B------:R-:W-:Y:S01]  /*8000*/  UIADD3 UR56, UR56, 0x28460, URZ ;  /* 0x0002846038387890 */ /* 0x000fe2000fffe03f */
[----:B------:R-:W-:Y:S02]  /*8010*/  IMAD.MOV.U32 R9, RZ, RZ, R6 ;  /* 0x000000ffff097224 */ /* 0x000fe400078e0006 */
[----:B-1----:R-:W-:Y:S01]  /*8020*/  IMAD.MOV.U32 R10, RZ, RZ, R5 ;  /* 0x000000ffff0a7224 */ /* 0x002fe200078e0005 */
[----:B------:R-:W-:-:S09]  /*8030*/  UPRMT UR56, UR57, 0x654, UR56 ;  /* 0x0000065439387896 */ /* 0x000fd20008000038 */
[----:B------:R-:W-:Y:S01]  /*8040*/  SYNCS.ARRIVE.TRANS64.RED.A1T0 RZ, [UR56], RZ ;  /* 0x000000ffffff79a7 */ /* 0x000fe20008100438 */
[----:B------:R-:W-:Y:S05]  /*8050*/  @P1 BRA `(.L_x_1480) ;  /* 0xffffffe400ec1947 */ /* 0x000fea000383ffff */
.L_x_1469:
[----:B------:R-:W-:-:S13]  /*8060*/  ISETP.GE.AND P1, PT, R8, UR41, PT ;  /* 0x0000002908007c0c */ /* 0x000fda000bf26270 */
[----:B------:R-:W-:Y:S05]  /*8070*/  @!P1 BRA `(.L_x_1481) ;  /* 0x0000002000ec9947 */ /* 0x000fea0003800000 */
[----:B------:R-:W-:Y:S01]  /*8080*/  IMAD.MOV.U32 R11, RZ, RZ, R6 ;  /* 0x000000ffff0b7224 */ /* 0x000fe200078e0006 */
[----:B------:R-:W-:Y:S01]  /*8090*/  ULDC UR56, c[0x0][0x9e4] ;  /* 0x0002790000387ab9 */ /* 0x000fe20000000800 */
[----:B------:R-:W-:Y:S01]  /*80a0*/  IMAD.MOV.U32 R10, RZ, RZ, R5 ;  /* 0x000000ffff0a7224 */ /* 0x000fe200078e0005 */
[----:B------:R-:W-:Y:S01]  /*80b0*/  ULDC UR58, c[0x0][0x9dc] ;  /* 0x00027700003a7ab9 */ /* 0x000fe20000000800 */
[----:B------:R-:W-:-:S05]  /*80c0*/  ULDC UR57, c[0x0][0x9e0] ;  /* 0x0002780000397ab9 */ /* 0x000fca0000000800 */
.L_x_1500:
[----:B------:R-:W-:-:S04]  /*80d0*/  UIADD3 UR44, UR44, 0x1, URZ ;  /* 0x000000012c2c7890 */ /* 0x000fc8000fffe03f */
[----:B------:R-:W-:-:S04]  /*80e0*/  UISETP.NE.AND UP0, UPT, UR44, 0x2, UPT ;  /* 0x000000022c00788c */ /* 0x000fc8000bf05270 */
[----:B------:R-:W-:Y:S02]  /*80f0*/  USEL UR6, URZ, 0x1, UP0 ;  /* 0x000000013f067887 */ /* 0x000fe40008000000 */
[----:B------:R-:W-:Y:S02]  /*8100*/  USEL UR44, UR44, URZ, UP0 ;  /* 0x0000003f2c2c7287 */ /* 0x000fe40008000000 */
[----:B------:R-:W-:Y:S01]  /*8110*/  ULOP3.LUT UR45, UR45, UR6, URZ, 0x3c, !UPT ;  /* 0x000000062d2d7292 */ /* 0x000fe2000f8e3c3f */
[----:B------:R-:W-:Y:S11]  /*8120*/  @!P0 BRA `(.L_x_1482) ;  /* 0x0000000000048947 */ /* 0x000ff60003800000 */
[----:B------:R-:W-:Y:S01]  /*8130*/  BPT.TRAP 0x1 ;  /* 0x000000040000795c */ /* 0x000fe20000300000 */
.L_x_1482:
[----:B------:R-:W3:Y:S01]  /*8140*/  S2UR UR60, SR_CgaCtaId ;  /* 0x00000000003c79c3 */ /* 0x000ee20000008800 */
[----:B------:R-:W-:Y:S01]  /*8150*/  UMOV UR6, 0x400 ;  /* 0x0000040000067882 */ /* 0x000fe20000000000 */
[----:B0-2---:R-:W-:-:S05]  /*8160*/  IMAD.U32 R9, RZ, RZ, UR45 ;  /* 0x0000002dff097e24 */ /* 0x005fca000f8e00ff */
[----:B------:R-:W-:Y:S01]  /*8170*/  SHF.L.U32 R9, R9, 0x1f, RZ ;  /* 0x0000001f09097819 */ /* 0x000fe200000006ff */
[----:B---3--:R-:W-:-:S04]  /*8180*/  ULEA UR6, UR60, UR6, 0x18 ;  /* 0x000000063c067291 */ /* 0x008fc8000f8ec03f */
[----:B------:R-:W-:-:S09]  /*8190*/  ULEA UR59, UR44, UR6, 0x3 ;  /* 0x000000062c3b7291 */ /* 0x000fd2000f8e183f */
[----:B------:R0:W2:Y:S01]  /*81a0*/  SYNCS.PHASECHK.TRANS64.TRYWAIT P1, [UR59+0x28430], R9 ;  /* 0x02843009ff0075a7 */ /* 0x0000a2000802017b */
[----:B------:R-:W-:Y:S05]  /*81b0*/  @!P0 BRA `(.L_x_1483) ;  /* 0x0000000000048947 */ /* 0x000fea0003800000 */
[----:B------:R-:W-:Y:S01]  /*81c0*/  BPT.TRAP 0x1 ;  /* 0x000000040000795c */ /* 0x000fe20000300000 */
.L_x_1483:
[----:B--2---:R-:W-:Y:S05]  /*81d0*/  @P1 BRA `(.L_x_1484) ;  /* 0x0000000000081947 */ /* 0x004fea0003800000 */
[----:B------:R-:W2:Y:S02]  /*81e0*/  SYNCS.PHASECHK.TRANS64.TRYWAIT P1, [UR59+0x28430], R9 ;  /* 0x02843009ff0075a7 */ /* 0x000ea4000802017b */
[----:B--2---:R-:W-:Y:S05]  /*81f0*/  @!P1 BRA `(.L_x_1485) ;  /* 0x000000cc002c9947 */ /* 0x004fea0003800000 */
.L_x_1484:
        /* <DEDUP_REMOVED lines=46> */
.L_x_1486:
[----:B------:R-:W-:Y:S01]  /*84e0*/  UISETP.NE.AND UP1, UPT, UR51, URZ, UPT ;  /* 0x0000003f3300728c */ /* 0x000fe2000bf25270 */
[----:B------:R-:W-:Y:S01]  /*84f0*/  VIADD R12, R17, UR38 ;  /* 0x00000026110c7c36 */ /* 0x000fe20008000000 */
[----:B------:R-:W-:Y:S01]  /*8500*/  UISETP.NE.AND UP0, UPT, UR50, URZ, UPT ;  /* 0x0000003f3200728c */ /* 0x000fe2000bf05270 */
[----:B------:R-:W-:-:S03]  /*8510*/  IMAD.U32 R6, RZ, RZ, UR43 ;  /* 0x0000002bff067e24 */ /* 0x000fc6000f8e00ff */
        /* <DEDUP_REMOVED lines=34> */
.L_x_1489:
[----:B------:R-:W-:-:S05]  /*8740*/  IMAD.U32 R196, RZ, RZ, UR56 ;  /* 0x00000038ffc47e24 */ /* 0x000fca000f8e00ff */
[----:B------:R-:W-:-:S13]  /*8750*/  ISETP.NE.AND P1, PT, R196, 0x1, PT ;  /* 0x00000001c400780c */ /* 0x000fda0003f25270 */
[----:B------:R-:W2:Y:S02]  /*8760*/  @P1 LDC.64 R6, c[0x0][0x9e8] ;  /* 0x00027a00ff061b82 */ /* 0x000ea40000000a00 */
[----:B--2---:R-:W-:-:S05]  /*8770*/  @P1 IMAD.HI.U32 R6, R13, R6, RZ ;  /* 0x000000060d061227 */ /* 0x004fca00078e00ff */
[----:B------:R-:W-:-:S07]  /*8780*/  @P1 SHF.R.U32.HI R13, RZ, R7, R6 ;  /* 0x00000007ff0d1219 */ /* 0x000fce0000011606 */
.L_x_1490:
[----:B------:R-:W-:Y:S05]  /*8790*/  BSYNC B0 ;  /* 0x0000000000007941 */ /* 0x000fea0003800000 */
.L_x_1488:
[----:B------:R-:W-:-:S04]  /*87a0*/  IMAD R13, R13, R196, -R5 ;  /* 0x000000c40d0d7224 */ /* 0x000fc800078e0a05 */
[----:B------:R-:W-:-:S05]  /*87b0*/  IMAD R13, R2, -0x2, R13 ;  /* 0xfffffffe020d7824 */ /* 0x000fca00078e020d */
[----:B------:R-:W-:Y:S02]  /*87c0*/  VIADDMNMX R14, R13, R196, R14, PT ;  /* 0x000000c40d0e7246 */ /* 0x000fe4000380010e */
[----:B------:R-:W-:-:S07]  /*87d0*/  VIMNMX R15, R15, R13, !PT ;  /* 0x0000000d0f0f7248 */ /* 0x000fce0007fe0100 */
.L_x_1487:
        /* <DEDUP_REMOVED lines=68> */
.L_x_1493:
[----:B------:R-:W-:-:S05]  /*8c20*/  IMAD.U32 R20, RZ, RZ, UR56 ;  /* 0x00000038ff147e24 */ /* 0x000fca000f8e00ff */
[----:B------:R-:W-:-:S13]  /*8c30*/  ISETP.NE.AND P2, PT, R20, 0x1, PT ;  /* 0x000000011400780c */ /* 0x000fda0003f45270 */
[----:B------:R-:W2:Y:S02]  /*8c40*/  @P2 LDC.64 R6, c[0x0][0x9e8] ;  /* 0x00027a00ff062b82 */ /* 0x000ea40000000a00 */
[----:B--2---:R-:W-:-:S05]  /*8c50*/  @P2 IMAD.HI.U32 R6, R15, R6, RZ ;  /* 0x000000060f062227 */ /* 0x004fca00078e00ff */
[----:B------:R-:W-:-:S07]  /*8c60*/  @P2 SHF.R.U32.HI R15, RZ, R7, R6 ;  /* 0x00000007ff0f2219 */ /* 0x000fce0000011606 */
.L_x_1494:
[----:B------:R-:W-:Y:S05]  /*8c70*/  BSYNC B0 ;  /* 0x0000000000007941 */ /* 0x000fea0003800000 */
.L_x_1492:
[----:B------:R-:W-:-:S04]  /*8c80*/  IMAD R5, R15, R20, -R5 ;  /* 0x000000140f057224 */ /* 0x000fc800078e0a05 */
[----:B------:R-:W-:-:S05]  /*8c90*/  IMAD R5, R2, -0x2, R5 ;  /* 0xfffffffe02057824 */ /* 0x000fca00078e0205 */
[----:B------:R-:W-:Y:S02]  /*8ca0*/  VIADDMNMX R12, R5, R20, R12, PT ;  /* 0x00000014050c7246 */ /* 0x000fe4000380010c */
[----:B------:R-:W-:-:S07]  /*8cb0*/  VIMNMX R14, R14, R5, !PT ;  /* 0x000000050e0e7248 */ /* 0x000fce0007fe0100 */
.L_x_1491:
        /* <DEDUP_REMOVED lines=346> */
.L_x_1495:
[----:B------:R2:W3:Y:S01]  /*a260*/  SYNCS.PHASECHK.TRANS64.TRYWAIT P1, [UR59+0x28450], R9 ;  /* 0x02845009ff0075a7 */ /* 0x0004e2000802017b */
[----:B------:R-:W-:Y:S05]  /*a270*/  @!P0 BRA `(.L_x_1496) ;  /* 0x0000000000048947 */ /* 0x000fea0003800000 */
[----:B------:R-:W-:Y:S01]  /*a280*/  BPT.TRAP 0x1 ;  /* 0x000000040000795c */ /* 0x000fe20000300000 */
.L_x_1496:
[----:B------:R-:W-:Y:S01]  /*a290*/  VIADD R7, R195, 0x8 ;  /* 0x00000008c3077836 */ /* 0x000fe20000000000 */
[----:B---3--:R-:W-:Y:S06]  /*a2a0*/  @P1 BRA `(.L_x_1497) ;  /* 0x0000000000081947 */ /* 0x008fec0003800000 */
[----:B------:R-:W3:Y:S02]  /*a2b0*/  SYNCS.PHASECHK.TRANS64.TRYWAIT P1, [UR59+0x28450], R9 ;  /* 0x02845009ff0075a7 */ /* 0x000ee4000802017b */
[----:B---3--:R-:W-:Y:S05]  /*a2c0*/  @!P1 BRA `(.L_x_1498) ;  /* 0x000000ac00109947 */ /* 0x008fea0003800000 */
.L_x_1497:
        /* <DEDUP_REMOVED lines=14> */
.L_x_1499:
        /* <DEDUP_REMOVED lines=8> */
.L_x_1481:
[----:B------:R-:W-:Y:S01]  /*a430*/  ULDC.64 UR8, c[0x0][0x9a0] ;  /* 0x0002680000087ab9 */ /* 0x000fe20000000a00 */
[----:B------:R-:W-:Y:S01]  /*a440*/  IMAD.MOV.U32 R10, RZ, RZ, 0x3f800000 ;  /* 0x3f800000ff0a7424 */ /* 0x000fe200078e00ff */
        /* <DEDUP_REMOVED lines=20> */
[----:B0-2---:R-:W-:-:S05]  /*a590*/  IMAD.U32 R9, RZ, RZ, UR7 ;  /* 0x00000007ff097e24 */ /* 0x005fca000f8e00ff */
[----:B------:R0:W2:Y:S01]  /*a5a0*/  @P0 LDG.E R10, desc[UR54][R8.64] ;  /* 0x00000036080a0981 */ /* 0x0000a2000c1e1900 */
[----:B------:R-:W-:Y:S01]  /*a5b0*/  IMAD.U32 R152, RZ, RZ, UR40 ;  /* 0x00000028ff987e24 */ /* 0x000fe2000f8e00ff */
[----:B------:R-:W-:Y:S01]  /*a5c0*/  UIADD3 UR44, UR44, 0x1, URZ ;  /* 0x000000012c2c7890 */ /* 0x000fe2000fffe03f */
[----:B-1----:R-:W-:Y:S01]  /*a5d0*/  IMAD.MOV.U32 R0, RZ, RZ, -0x800000 ;  /* 0xff800000ff007424 */ /* 0x002fe200078e00ff */
[----:B------:R-:W1:Y:S01]  /*a5e0*/  SHFL.BFLY PT, R12, R3, 0x2, 0x1f ;  /* 0x0c401f00030c7f89 */ /* 0x000e6200000e0000 */
[----:B------:R-:W-:Y:S02]  /*a5f0*/  UIADD3 UR46, UR46, 0x1, URZ ;  /* 0x000000012e2e7890 */ /* 0x000fe4000fffe03f */
[----:B------:R-:W-:Y:S01]  /*a600*/  UISETP.NE.AND UP0, UPT, UR44, 0x2, UPT ;  /* 0x000000022c00788c */ /* 0x000fe2000bf05270 */
[----:B------:R-:W3:Y:S03]  /*a610*/  SHFL.BFLY PT, R11, R4, 0x2, 0x1f ;  /* 0x0c401f00040b7f89 */ /* 0x000ee600000e0000 */
[----:B------:R-:W-:-:S02]  /*a620*/  USEL UR4, URZ, 0x1, UP0 ;  /* 0x000000013f047887 */ /* 0x000fc40008000000 */
[----:B------:R-:W-:Y:S02]  /*a630*/  USEL UR44, UR44, URZ, UP0 ;  /* 0x0000003f2c2c7287 */ /* 0x000fe40008000000 */
[----:B------:R-:W-:Y:S01]  /*a640*/  ULOP3.LUT UR45, UR45, UR4, URZ, 0x3c, !UPT ;  /* 0x000000042d2d7292 */ /* 0x000fe2000f8e3c3f */
[----:B-1----:R-:W-:Y:S01]  /*a650*/  FADD.FTZ R12, R12, R3 ;  /* 0x000000030c0c7221 */ /* 0x002fe20000010000 */
[----:B------:R-:W-:Y:S02]  /*a660*/  IMAD.MOV.U32 R3, RZ, RZ, -0x800000 ;  /* 0xff800000ff037424 */ /* 0x000fe400078e00ff */
[----:B---3--:R-:W-:Y:S02]  /*a670*/  FADD.FTZ R11, R11, R4 ;  /* 0x000000040b0b7221 */ /* 0x008fe40000010000 */
[----:B------:R-:W1:Y:S01]  /*a680*/  SHFL.BFLY PT, R7, R12, 0x1, 0x1f ;  /* 0x0c201f000c077f89 */ /* 0x000e6200000e0000 */
[----:B------:R-:W-:-:S03]  /*a690*/  IMAD.U32 R4, RZ, RZ, UR40 ;  /* 0x00000028ff047e24 */ /* 0x000fc6000f8e00ff */
[----:B------:R-:W3:Y:S01]  /*a6a0*/  SHFL.BFLY PT, R14, R11, 0x1, 0x1f ;  /* 0x0c201f000b0e7f89 */ /* 0x000ee200000e0000 */
[----:B-1----:R-:W-:Y:S01]  /*a6b0*/  FADD.FTZ R13, R12, R7 ;  /* 0x000000070c0d7221 */ /* 0x002fe20000010000 */
[----:B------:R-:W-:Y:S02]  /*a6c0*/  IMAD.MOV.U32 R7, RZ, RZ, RZ ;  /* 0x000000ffff077224 */ /* 0x000fe400078e00ff */
[----:B---3--:R-:W-:Y:S02]  /*a6d0*/  FADD.FTZ R14, R11, R14 ;  /* 0x0000000e0b0e7221 */ /* 0x008fe40000010000 */
[C---:B------:R-:W-:Y:S01]  /*a6e0*/  FSETP.NE.FTZ.AND P0, PT, R13.reuse, RZ, PT ;  /* 0x000000ff0d00720b */ /* 0x040fe20003f15000 */
[----:B------:R-:W-:Y:S01]  /*a6f0*/  FMUL.FTZ R15, R13, 0.00390625 ;  /* 0x3b8000000d0f7820 */ /* 0x000fe20000410000 */
[----:B------:R-:W-:Y:S02]  /*a700*/  IMAD.MOV.U32 R11, RZ, RZ, RZ ;  /* 0x000000ffff0b7224 */ /* 0x000fe400078e00ff */
[----:B------:R-:W-:-:S02]  /*a710*/  FMUL.FTZ R20, R14, 0.00390625 ;  /* 0x3b8000000e147820 */ /* 0x000fc40000410000 */
[----:B------:R-:W-:-:S03]  /*a720*/  FSETP.NE.FTZ.AND P1, PT, R15, RZ, PT ;  /* 0x000000ff0f00720b */ /* 0x000fc60003f35000 */
[----:B------:R-:W-:-:S04]  /*a730*/  FSETP.NE.FTZ.AND P2, PT, R20, RZ, PT ;  /* 0x000000ff1400720b */ /* 0x000fc80003f55000 */
[----:B------:R-:W-:Y:S01]  /*a740*/  @P0 MUFU.RCP R7, R13 ;  /* 0x0000000d00070308 */ /* 0x000fe20000001000 */
[----:B------:R-:W-:-:S05]  /*a750*/  FSETP.NE.FTZ.AND P0, PT, R14, RZ, PT ;  /* 0x000000ff0e00720b */ /* 0x000fca0003f15000 */
[----:B------:R-:W-:-:S03]  /*a760*/  @P1 FMUL.FTZ R4, R4, 0.69314718246459960938 ;  /* 0x3f31721804041820 */ /* 0x000fc60000410000 */
[----:B------:R-:W1:Y:S01]  /*a770*/  @P2 MUFU.LG2 R12, R20 ;  /* 0x00000014000c2308 */ /* 0x000e620000000c00 */
[----:B------:R-:W-:-:S07]  /*a780*/  @P2 FMUL.FTZ R152, R152, 0.69314718246459960938 ;  /* 0x3f31721898982820 */ /* 0x000fce0000410000 */
[----:B0-----:R-:W0:Y:S08]  /*a790*/  @P1 MUFU.LG2 R8, R15 ;  /* 0x0000000f00081308 */ /* 0x001e300000000c00 */
[----:B------:R-:W3:Y:S01]  /*a7a0*/  @P0 MUFU.RCP R11, R14 ;  /* 0x0000000e000b0308 */ /* 0x000ee20000001000 */
[----:B-1----:R-:W-:Y:S01]  /*a7b0*/  @P2 FMUL.FTZ R13, R12, 0.69314718246459960938 ;  /* 0x3f3172180c0d2820 */ /* 0x002fe20000410000 */
[----:B------:R-:W-:-:S03]  /*a7c0*/  PLOP3.LUT P0, PT, PT, PT, PT, 0x8, 0x0 ;  /* 0x000000000000781c */ /* 0x000fc60003f0e170 */
[----:B------:R-:W-:Y:S01]  /*a7d0*/  @P2 FFMA.FTZ R0, R152, R6, R13 ;  /* 0x0000000698002223 */ /* 0x000fe2000001000d */
[----:B0-----:R-:W-:-:S04]  /*a7e0*/  @P1 FMUL.FTZ R9, R8, 0.69314718246459960938 ;  /* 0x3f31721808091820 */ /* 0x001fc80000410000 */
[----:B------:R-:W-:Y:S01]  /*a7f0*/  @P1 FFMA.FTZ R3, R4, R5, R9 ;  /* 0x0000000504031223 */ /* 0x000fe20000010009 */
[-C--:B--2---:R-:W-:Y:S01]  /*a800*/  FMUL.FTZ R152, R7, R10.reuse ;  /* 0x0000000a07987220 */ /* 0x084fe20000410000 */
[----:B---3--:R-:W-:-:S03]  /*a810*/  FMUL.FTZ R10, R11, R10 ;  /* 0x0000000a0b0a7220 */ /* 0x008fc60000410000 */
        /* <DEDUP_REMOVED lines=128> */
.L_x_1422:
        /* <DEDUP_REMOVED lines=14> */
[----:B------:R-:W-:Y:S01]  /*b100*/  F2FP.BF16.F32.PACK_AB R41, R8, R41 ;  /* 0x000000290829723e */ /* 0x000fe200000010ff */
[----:B------:R-:W-:Y:S01]  /*b110*/  ULDC.64 UR10, c[0x0][0xc00] ;  /* 0x00030000000a7ab9 */ /* 0x000fe20000000a00 */
[----:B0-----:R-:W-:-:S05]  /*b120*/  IMAD.SHL.U32 R26, R74, 0x4, RZ ;  /* 0x000000044a1a7824 */ /* 0x001fca00078e00ff */
[----:B------:R-:W-:-:S04]  /*b130*/  LOP3.LUT R26, R26, 0xc, RZ, 0xc0, !PT ;  /* 0x0000000c1a1a7812 */ /* 0x000fc800078ec0ff */
[----:B------:R-:W-:-:S05]  /*b140*/  IADD3 R26, P0, R26, UR8, RZ ;  /* 0x000000081a1a7c10 */ /* 0x000fca000ff1e0ff */
[----:B------:R-:W-:-:S05]  /*b150*/  IMAD.X R27, RZ, RZ, UR9, P0 ;  /* 0x00000009ff1b7e24 */ /* 0x000fca00080e06ff */
[----:B------:R0:W2:Y:S01]  /*b160*/  LDG.E.CONSTANT R26, desc[UR54][R26.64] ;  /* 0x000000361a1a7981 */ /* 0x0000a2000c1e9900 */
[----:B------:R-:W-:Y:S01]  /*b170*/  F2FP.BF16.F32.PACK_AB R8, R20, R65 ;  /* 0x000000411408723e */ /* 0x000fe200000010ff */
[----:B------:R-:W-:Y:S01]  /*b180*/  UMOV UR8, UR6 ;  /* 0x0000000600087c82 */ /* 0x000fe20008000000 */
[----:B-1----:R-:W-:Y:S01]  /*b190*/  UMOV UR9, UR4 ;  /* 0x0000000400097c82 */ /* 0x002fe20008000000 */
[----:B------:R-:W-:Y:S01]  /*b1a0*/  LOP3.LUT P0, R20, R74, 0x3, RZ, 0xc0, !PT ;  /* 0x000000034a147812 */ /* 0x000fe2000780c0ff */
[----:B------:R-:W-:Y:S01]  /*b1b0*/  UISETP.NE.U32.AND UP0, UPT, UR10, URZ, UPT ;  /* 0x0000003f0a00728c */ /* 0x000fe2000bf05070 */
[----:B------:R-:W-:Y:S02]  /*b1c0*/  F2FP.BF16.F32.PACK_AB R132, R132, R133 ;  /* 0x000000858484723e */ /* 0x000fe400000010ff */
[----:B------:R-:W-:Y:S01]  /*b1d0*/  F2FP.BF16.F32.PACK_AB R125, R124, R125 ;  /* 0x0000007d7c7d723e */ /* 0x000fe200000010ff */
[----:B------:R-:W-:Y:S01]  /*b1e0*/  UISETP.NE.AND.EX UP0, UPT, UR11, URZ, UPT, UP0 ;  /* 0x0000003f0b00728c */ /* 0x000fe2000bf05300 */
[----:B------:R-:W-:-:S02]  /*b1f0*/  F2FP.BF16.F32.PACK_AB R15, R15, R64 ;  /* 0x000000400f0f723e */ /* 0x000fc400000010ff */
[----:B------:R-:W-:Y:S01]  /*b200*/  ISETP.EQ.OR P0, PT, R20, 0x3, !P0 ;  /* 0x000000031400780c */ /* 0x000fe20004702670 */
[----:B------:R-:W-:Y:S01]  /*b210*/  ULDC.64 UR10, c[0x0][0xc00] ;  /* 0x00030000000a7ab9 */ /* 0x000fe20000000a00 */
[----:B------:R-:W-:Y:S01]  /*b220*/  F2FP.BF16.F32.PACK_AB R55, R110, R55 ;  /* 0x000000376e37723e */ /* 0x000fe200000010ff */
[----:B------:R-:W-:Y:S01]  /*b230*/  UIMAD.WIDE UR10, UR37, 0x4, UR10 ;  /* 0x00000004250a78a5 */ /* 0x000fe2000f8e020a */
[----:B------:R-:W-:Y:S02]  /*b240*/  F2FP.BF16.F32.PACK_AB R64, R111, R50 ;  /* 0x000000326f40723e */ /* 0x000fe400000010ff */
[----:B------:R-:W-:Y:S02]  /*b250*/  F2FP.BF16.F32.PACK_AB R45, R70, R109 ;  /* 0x0000006d462d723e */ /* 0x000fe400000010ff */
[----:B------:R-:W-:Y:S02]  /*b260*/  SEL R109, R132, R125, P0 ;  /* 0x0000007d846d7207 */ /* 0x000fe40000000000 */
[----:B------:R-:W-:-:S02]  /*b270*/  SEL R47, R125, R132, P0 ;  /* 0x000000847d2f7207 */ /* 0x000fc40000000000 */
[----:B------:R-:W-:Y:S02]  /*b280*/  SEL R125, R55, R64, P0 ;  /* 0x00000040377d7207 */ /* 0x000fe40000000000 */
[----:B------:R-:W-:Y:S01]  /*b290*/  SEL R64, R64, R55, P0 ;  /* 0x0000003740407207 */ /* 0x000fe20000000000 */
[----:B------:R-:W-:Y:S01]  /*b2a0*/  IMAD.MOV.U32 R55, RZ, RZ, 0x2 ;  /* 0x00000002ff377424 */ /* 0x000fe200078e00ff */
[----:B------:R-:W-:Y:S02]  /*b2b0*/  F2FP.BF16.F32.PACK_AB R14, R14, R57 ;  /* 0x000000390e0e723e */ /* 0x000fe400000010ff */
[----:B------:R-:W-:Y:S01]  /*b2c0*/  F2FP.BF16.F32.PACK_AB R57, R103, R54 ;  /* 0x000000366739723e */ /* 0x000fe200000010ff */
[----:B------:R-:W-:Y:S01]  /*b2d0*/  IMAD.WIDE R54, R188, R55, UR8 ;  /* 0x00000008bc367e25 */ /* 0x000fe2000f8e0237 */
        /* <DEDUP_REMOVED lines=14> */
[----:B------:R-:W-:Y:S02]  /*b3c0*/  SEL R99, R136, R137, P0 ;  /* 0x0000008988637207 */ /* 0x000fe40000000000 */
[----:B------:R-:W-:Y:S02]  /*b3d0*/  SEL R34, R137, R136, P0 ;  /* 0x0000008889227207 */ /* 0x000fe40000000000 */
[C---:B------:R-:W-:Y:S02]  /*b3e0*/  IADD3 R137, P2, R54.reuse, 0x20, RZ ;  /* 0x0000002036897810 */ /* 0x040fe40007f5e0ff */
[----:B------:R-:W-:Y:S02]  /*b3f0*/  IADD3 R139, P3, R54, 0x40, RZ ;  /* 0x00000040368b7810 */ /* 0x000fe40007f7e0ff */
[----:B------:R-:W-:Y:S02]  /*b400*/  F2FP.BF16.F32.PACK_AB R60, R60, R97 ;  /* 0x000000613c3c723e */ /* 0x000fe400000010ff */
[----:B------:R-:W-:-:S02]  /*b410*/  F2FP.BF16.F32.PACK_AB R150, R150, R31 ;  /* 0x0000001f9696723e */ /* 0x000fc400000010ff */
[----:B------:R-:W-:Y:S02]  /*b420*/  F2FP.BF16.F32.PACK_AB R148, R148, R149 ;  /* 0x000000959494723e */ /* 0x000fe400000010ff */
[----:B------:R-:W-:Y:S02]  /*b430*/  F2FP.BF16.F32.PACK_AB R141, R140, R141 ;  /* 0x0000008d8c8d723e */ /* 0x000fe400000010ff */
[----:B------:R-:W-:Y:S02]  /*b440*/  F2FP.BF16.F32.PACK_AB R116, R116, R117 ;  /* 0x000000757474723e */ /* 0x000fe400000010ff */
[----:B------:R-:W-:Y:S02]  /*b450*/  SEL R97, R112, R113, P0 ;  /* 0x0000007170617207 */ /* 0x000fe40000000000 */
[----:B------:R-:W-:Y:S02]  /*b460*/  SEL R31, R113, R112, P0 ;  /* 0x00000070711f7207 */ /* 0x000fe40000000000 */
[----:B------:R-:W-:-:S02]  /*b470*/  SEL R117, R5, R4, P0 ;  /* 0x0000000405757207 */ /* 0x000fc40000000000 */
[----:B------:R-:W-:Y:S02]  /*b480*/  SEL R76, R4, R5, P0 ;  /* 0x00000005044c7207 */ /* 0x000fe40000000000 */
[----:B------:R-:W-:Y:S02]  /*b490*/  SEL R113, R7, R6, P0 ;  /* 0x0000000607717207 */ /* 0x000fe40000000000 */
[----:B------:R-:W-:Y:S02]  /*b4a0*/  SEL R74, R6, R7, P0 ;  /* 0x00000007064a7207 */ /* 0x000fe40000000000 */
[----:B------:R-:W-:Y:S02]  /*b4b0*/  F2FP.BF16.F32.PACK_AB R12, R12, R49 ;  /* 0x000000310c0c723e */ /* 0x000fe400000010ff */
[----:B------:R-:W-:Y:S02]  /*b4c0*/  F2FP.BF16.F32.PACK_AB R142, R142, R35 ;  /* 0x000000238e8e723e */ /* 0x000fe400000010ff */
[----:B------:R-:W-:-:S02]  /*b4d0*/  F2FP.BF16.F32.PACK_AB R143, R143, R30 ;  /* 0x0000001e8f8f723e */ /* 0x000fc400000010ff */
[----:B------:R-:W-:Y:S02]  /*b4e0*/  F2FP.BF16.F32.PACK_AB R144, R101, R144 ;  /* 0x000000906590723e */ /* 0x000fe400000010ff */
[----:B------:R-:W-:Y:S02]  /*b4f0*/  F2FP.BF16.F32.PACK_AB R145, R108, R145 ;  /* 0x000000916c91723e */ /* 0x000fe400000010ff */
[----:B------:R-:W-:Y:S02]  /*b500*/  LOP3.LUT R4, R137, 0x380, RZ, 0xc0, !PT ;  /* 0x0000038089047812 */ /* 0x000fe400078ec0ff */
[----:B------:R-:W-:Y:S02]  /*b510*/  LOP3.LUT R6, R139, 0x380, RZ, 0xc0, !PT ;  /* 0x000003808b067812 */ /* 0x000fe400078ec0ff */
[----:B------:R-:W-:Y:S02]  /*b520*/  F2FP.BF16.F32.PACK_AB R72, R21, R72 ;  /* 0x000000481548723e */ /* 0x000fe400000010ff */
[----:B0-----:R-:W-:-:S02]  /*b530*/  F2FP.BF16.F32.PACK_AB R27, R28, R73 ;  /* 0x000000491c1b723e */ /* 0x001fc400000010ff */
[----:B------:R-:W-:Y:S02]  /*b540*/  F2FP.BF16.F32.PACK_AB R49, R95, R58 ;  /* 0x0000003a5f31723e */ /* 0x000fe400000010ff */
[----:B------:R-:W-:Y:S02]  /*b550*/  F2FP.BF16.F32.PACK_AB R68, R68, R105 ;  /* 0x000000694444723e */ /* 0x000fe400000010ff */
[----:B------:R-:W-:Y:S02]  /*b560*/  F2FP.BF16.F32.PACK_AB R29, R29, R80 ;  /* 0x000000501d1d723e */ /* 0x000fe400000010ff */
[----:B------:R-:W-:Y:S02]  /*b570*/  F2FP.BF16.F32.PACK_AB R36, R36, R81 ;  /* 0x000000512424723e */ /* 0x000fe400000010ff */
[----:B------:R-:W-:Y:S02]  /*b580*/  F2FP.BF16.F32.PACK_AB R61, R61, R104 ;  /* 0x000000683d3d723e */ /* 0x000fe400000010ff */
[----:B------:R-:W-:-:S02]  /*b590*/  SEL R105, R148, R141, P0 ;  /* 0x0000008d94697207 */ /* 0x000fc40000000000 */
[----:B------:R-:W-:Y:S02]  /*b5a0*/  SEL R58, R141, R148, P0 ;  /* 0x000000948d3a7207 */ /* 0x000fe40000000000 */
[----:B------:R-:W-:Y:S02]  /*b5b0*/  F2FP.BF16.F32.PACK_AB R53, R53, R96 ;  /* 0x000000603535723e */ /* 0x000fe400000010ff */
[----:B------:R-:W-:Y:S02]  /*b5c0*/  IADD3 R141, P4, R54, 0x60, RZ ;  /* 0x00000060368d7810 */ /* 0x000fe40007f9e0ff */
[----:B------:R-:W-:Y:S02]  /*b5d0*/  F2FP.BF16.F32.PACK_AB R128, R85, R128 ;  /* 0x000000805580723e */ /* 0x000fe400000010ff */
[----:B------:R-:W-:Y:S02]  /*b5e0*/  SEL R73, R24, R25, P0 ;  /* 0x0000001918497207 */ /* 0x000fe40000000000 */
[----:B------:R-:W-:-:S02]  /*b5f0*/  SEL R69, R25, R24, P0 ;  /* 0x0000001819457207 */ /* 0x000fc40000000000 */
[----:B------:R-:W-:Y:S02]  /*b600*/  SEL R91, R144, R145, P0 ;  /* 0x00000091905b7207 */ /* 0x000fe40000000000 */
[----:B------:R-:W-:Y:S02]  /*b610*/  SEL R35, R145, R144, P0 ;  /* 0x0000009091237207 */ /* 0x000fe40000000000 */
[----:B------:R-:W-:Y:S02]  /*b620*/  SEL R133, R142, R143, P0 ;  /* 0x0000008f8e857207 */ /* 0x000fe40000000000 */
[----:B------:R-:W-:Y:S02]  /*b630*/  SEL R70, R143, R142, P0 ;  /* 0x0000008e8f467207 */ /* 0x000fe40000000000 */
[----:B------:R-:W-:Y:S02]  /*b640*/  SHF.R.U64 R4, R4, 0x3, RZ ;  /* 0x0000000304047819 */ /* 0x000fe400000012ff */
[----:B------:R-:W-:-:S02]  /*b650*/  SHF.R.U64 R6, R6, 0x3, RZ ;  /* 0x0000000306067819 */ /* 0x000fc400000012ff */
[----:B------:R-:W-:Y:S02]  /*b660*/  F2FP.BF16.F32.PACK_AB R62, R87, R62 ;  /* 0x0000003e573e723e */ /* 0x000fe400000010ff */
[----:B------:R-:W-:Y:S02]  /*b670*/  SEL R85, R72, R27, P0 ;  /* 0x0000001b48557207 */ /* 0x000fe40000000000 */
[----:B------:R-:W-:Y:S02]  /*b680*/  SEL R25, R27, R72, P0 ;  /* 0x000000481b197207 */ /* 0x000fe40000000000 */
[C---:B------:R-:W-:Y:S02]  /*b690*/  IADD3 R143, P5, R54.reuse, 0x4000, RZ ;  /* 0x00004000368f7810 */ /* 0x040fe40007fbe0ff */
[----:B------:R-:W-:Y:S02]  /*b6a0*/  IADD3 R145, P6, R54, 0x4020, RZ ;  /* 0x0000402036917810 */ /* 0x000fe40007fde0ff */
[----:B------:R-:W-:-:S02]  /*b6b0*/  F2FP.BF16.F32.PACK_AB R71, R78, R71 ;  /* 0x000000474e47723e */ /* 0x000fc400000010ff */
[----:B------:R-:W-:Y:S02]  /*b6c0*/  F2FP.BF16.F32.PACK_AB R44, R79, R66 ;  /* 0x000000424f2c723e */ /* 0x000fe400000010ff */
[----:B------:R-:W-:Y:S02]  /*b6d0*/  SEL R83, R15, R8, P0 ;  /* 0x000000080f537207 */ /* 0x000fe40000000000 */
[----:B------:R-:W-:Y:S02]  /*b6e0*/  SEL R24, R8, R15, P0 ;  /* 0x0000000f08187207 */ /* 0x000fe40000000000 */
[----:B------:R-:W-:Y:S02]  /*b6f0*/  SEL R87, R29, R36, P0 ;  /* 0x000000241d577207 */ /* 0x000fe40000000000 */
[----:B------:R-:W-:Y:S02]  /*b700*/  SEL R27, R36, R29, P0 ;  /* 0x0000001d241b7207 */ /* 0x000fe40000000000 */
[----:B------:R-:W-:-:S02]  /*b710*/  SEL R93, R61, R68, P0 ;  /* 0x000000443d5d7207 */ /* 0x000fc40000000000 */
[----:B------:R-:W-:Y:S01]  /*b720*/  SEL R30, R68, R61, P0 ;  /* 0x0000003d441e7207 */ /* 0x000fe20000000000 */
[--C-:B------:R-:W-:Y:S01]  /*b730*/  IMAD.X R61, RZ, RZ, R55.reuse, P2 ;  /* 0x000000ffff3d7224 */ /* 0x100fe200010e0637 */
[----:B------:R-:W-:Y:S02]  /*b740*/  F2FP.BF16.F32.PACK_AB R13, R13, R56 ;  /* 0x000000380d0d723e */ /* 0x000fe400000010ff */
[----:B------:R-:W-:Y:S02]  /*b750*/  F2FP.BF16.F32.PACK_AB R67, R86, R67 ;  /* 0x000000435643723e */ /* 0x000fe400000010ff */
[----:B------:R-:W-:Y:S02]  /*b760*/  F2FP.BF16.F32.PACK_AB R147, R10, R147 ;  /* 0x000000930a93723e */ /* 0x000fe400000010ff */
[----:B------:R-:W-:Y:S02]  /*b770*/  SEL R95, R53, R60, P0 ;  /* 0x0000003c355f7207 */ /* 0x000fe40000000000 */
[----:B------:R-:W-:Y:S01]  /*b780*/  SEL R29, R60, R53, P0 ;  /* 0x000000353c1d7207 */ /* 0x000fe20000000000 */
[----:B------:R-:W-:Y:S01]  /*b790*/  IMAD.X R53, RZ, RZ, R55, P4 ;  /* 0x000000ffff357224 */ /* 0x000fe200020e0637 */
[----:B------:R-:W-:-:S02]  /*b7a0*/  LOP3.LUT R8, R141, 0x380, RZ, 0xc0, !PT ;  /* 0x000003808d087812 */ /* 0x000fc400078ec0ff */
[----:B------:R-:W-:Y:S02]  /*b7b0*/  F2FP.BF16.F32.PACK_AB R102, R102, R59 ;  /* 0x0000003b6666723e */ /* 0x000fe400000010ff */
[----:B------:R-:W-:Y:S02]  /*b7c0*/  IADD3 R149, P2, R54, 0x4060, RZ ;  /* 0x0000406036957810 */ /* 0x000fe40007f5e0ff */
[----:B------:R-:W-:Y:S02]  /*b7d0*/  LOP3.LUT R60, R4, R137, RZ, 0x3c, !PT ;  /* 0x00000089043c7212 */ /* 0x000fe400078e3cff */
[----:B------:R-:W-:Y:S02]  /*b7e0*/  LOP3.LUT R56, R6, R139, RZ, 0x3c, !PT ;  /* 0x0000008b06387212 */ /* 0x000fe400078e3cff */
[----:B------:R-:W-:Y:S02]  /*b7f0*/  LOP3.LUT R4, R143, 0x380, RZ, 0xc0, !PT ;  /* 0x000003808f047812 */ /* 0x000fe400078ec0ff */
[----:B------:R-:W-:-:S02]  /*b800*/  LOP3.LUT R6, R145, 0x380, RZ, 0xc0, !PT ;  /* 0x0000038091067812 */ /* 0x000fc400078ec0ff */
        /* <DEDUP_REMOVED lines=9> */
[----:B------:R-:W-:Y:S02]  /*b8a0*/  SHF.R.U64 R8, R8, 0x3, RZ ;  /* 0x0000000308087819 */ /* 0x000fe400000012ff */
[----:B------:R-:W-:Y:S02]  /*b8b0*/  SEL R123, R102, R57, P0 ;  /* 0x00000039667b7207 */ /* 0x000fe40000000000 */
[----:B------:R-:W-:Y:S01]  /*b8c0*/  SEL R62, R57, R102, P0 ;  /* 0x00000066393e7207 */ /* 0x000fe20000000000 */
[----:B------:R-:W-:Y:S01]  /*b8d0*/  IMAD.X R57, RZ, RZ, R55, P3 ;  /* 0x000000ffff397224 */ /* 0x000fe200018e0637 */
[----:B------:R-:W-:-:S02]  /*b8e0*/  IADD3 R147, P1, R54, 0x4040, RZ ;  /* 0x0000404036937810 */ /* 0x000fc40007f3e0ff */
[----:B------:R-:W-:Y:S02]  /*b8f0*/  LOP3.LUT R10, R149, 0x380, RZ, 0xc0, !PT ;  /* 0x00000380950a7812 */ /* 0x000fe400078ec0ff */
[----:B------:R-:W-:Y:S02]  /*b900*/  F2FP.BF16.F32.PACK_AB R152, R152, R153 ;  /* 0x000000999898723e */ /* 0x000fe400000010ff */
[----:B------:R-:W-:Y:S02]  /*b910*/  SHF.R.U64 R4, R4, 0x3, RZ ;  /* 0x0000000304047819 */ /* 0x000fe400000012ff */
[----:B------:R-:W-:Y:S02]  /*b920*/  SHF.R.U64 R6, R6, 0x3, RZ ;  /* 0x0000000306067819 */ /* 0x000fe400000012ff */
[----:B------:R-:W-:Y:S02]  /*b930*/  F2FP.BF16.F32.PACK_AB R120, R77, R120 ;  /* 0x000000784d78723e */ /* 0x000fe400000010ff */
[----:B------:R-:W-:-:S02]  /*b940*/  F2FP.BF16.F32.PACK_AB R121, R84, R121 ;  /* 0x000000795479723e */ /* 0x000fc400000010ff */
[----:B------:R-:W-:Y:S02]  /*b950*/  SEL R89, R37, R52, P0 ;  /* 0x0000003425597207 */ /* 0x000fe40000000000 */
[----:B------:R-:W-:Y:S01]  /*b960*/  SEL R28, R52, R37, P0 ;  /* 0x00000025341c7207 */ /* 0x000fe20000000000 */
[--C-:B------:R-:W-:Y:S01]  /*b970*/  IMAD.X R37, RZ, RZ, R55.reuse, P2 ;  /* 0x000000ffff257224 */ /* 0x100fe200010e0637 */
[C---:B------:R-:W-:Y:S02]  /*b980*/  IADD3 R151, P3, R54.reuse, 0x8000, RZ ;  /* 0x0000800036977810 */ /* 0x040fe40007f7e0ff */
[----:B------:R-:W-:Y:S02]  /*b990*/  IADD3 R153, P4, R54, 0x8020, RZ ;  /* 0x0000802036997810 */ /* 0x000fe40007f9e0ff */
[----:B------:R-:W-:Y:S01]  /*b9a0*/  F2FP.BF16.F32.PACK_AB R94, R94, R63 ;  /* 0x0000003f5e5e723e */ /* 0x000fe200000010ff */
[----:B------:R-:W-:Y:S01]  /*b9b0*/  IMAD.X R15, RZ, RZ, R55, P3 ;  /* 0x000000ffff0f7224 */ /* 0x000fe200018e0637 */
[----:B------:R-:W-:-:S02]  /*b9c0*/  LOP3.LUT R52, R8, R141, RZ, 0x3c, !PT ;  /* 0x0000008d08347212 */ /* 0x000fc400078e3cff */
[----:B------:R-:W-:Y:S02]  /*b9d0*/  F2FP.BF16.F32.PACK_AB R11, R11, R48 ;  /* 0x000000300b0b723e */ /* 0x000fe400000010ff */
[----:B------:R-:W-:Y:S02]  /*b9e0*/  LOP3.LUT R8, R147, 0x380, RZ, 0xc0, !PT ;  /* 0x0000038093087812 */ /* 0x000fe400078ec0ff */
[----:B------:R-:W-:Y:S02]  /*b9f0*/  SHF.R.U64 R10, R10, 0x3, RZ ;  /* 0x000000030a0a7819 */ /* 0x000fe400000012ff */
[----:B------:R-:W-:Y:S02]  /*ba00*/  F2FP.BF16.F32.PACK_AB R39, R134, R39 ;  /* 0x000000278627723e */ /* 0x000fe400000010ff */
[----:B------:R-:W-:Y:S02]  /*ba10*/  SEL R75, R32, R33, P0 ;  /* 0x00000021204b7207 */ /* 0x000fe40000000000 */
[----:B------:R-:W-:-:S02]  /*ba20*/  SEL R66, R33, R32, P0 ;  /* 0x0000002021427207 */ /* 0x000fc40000000000 */
[----:B------:R-:W-:Y:S02]  /*ba30*/  LOP3.LUT R48, R4, R143, RZ, 0x3c, !PT ;  /* 0x0000008f04307212 */ /* 0x000fe400078e3cff */
[----:B------:R-:W-:Y:S02]  /*ba40*/  LOP3.LUT R44, R6, R145, RZ, 0x3c, !PT ;  /* 0x00000091062c7212 */ /* 0x000fe400078e3cff */
[----:B------:R-:W-:Y:S02]  /*ba50*/  F2FP.BF16.F32.PACK_AB R129, R92, R129 ;  /* 0x000000815c81723e */ /* 0x000fe400000010ff */
[----:B------:R-:W-:Y:S02]  /*ba60*/  SEL R101, R120, R121, P0 ;  /* 0x0000007978657207 */ /* 0x000fe40000000000 */
[----:B------:R-:W-:Y:S02]  /*ba70*/  SEL R32, R121, R120, P0 ;  /* 0x0000007879207207 */ /* 0x000fe40000000000 */
[----:B------:R-:W-:-:S02]  /*ba80*/  LOP3.LUT R4, R151, 0x380, RZ, 0xc0, !PT ;  /* 0x0000038097047812 */ /* 0x000fc400078ec0ff */
[----:B------:R-:W-:Y:S02]  /*ba90*/  LOP3.LUT R6, R153, 0x380, RZ, 0xc0, !PT ;  /* 0x0000038099067812 */ /* 0x000fe400078ec0ff */
[----:B------:R-:W-:Y:S02]  /*baa0*/  F2FP.BF16.F32.PACK_AB R40, R9, R40 ;  /* 0x000000280928723e */ /* 0x000fe400000010ff */
[----:B------:R-:W-:Y:S02]  /*bab0*/  F2FP.BF16.F32.PACK_AB R43, R126, R43 ;  /* 0x0000002b7e2b723e */ /* 0x000fe400000010ff */
[----:B------:R-:W-:Y:S02]  /*bac0*/  F2FP.BF16.F32.PACK_AB R38, R127, R38 ;  /* 0x000000267f26723e */ /* 0x000fe400000010ff */
[----:B------:R-:W-:Y:S02]  /*bad0*/  SEL R121, R94, R49, P0 ;  /* 0x000000315e797207 */ /* 0x000fe40000000000 */
[----:B------:R-:W-:Y:S01]  /*bae0*/  SEL R59, R49, R94, P0 ;  /* 0x0000005e313b7207 */ /* 0x000fe20000000000 */
[----:B------:R-:W-:Y:S01]  /*baf0*/  IMAD.X R49, RZ, RZ, R55, P5 ;  /* 0x000000ffff317224 */ /* 0x000fe200028e0637 */
[----:B------:R-:W-:-:S02]  /*bb00*/  F2FP.BF16.F32.PACK_AB R9, R154, R155 ;  /* 0x0000009b9a09723e */ /* 0x000fc400000010ff */
[----:B------:R-:W-:Y:S02]  /*bb10*/  SEL R111, R116, R45, P0 ;  /* 0x0000002d746f7207 */ /* 0x000fe40000000000 */
[----:B------:R-:W-:Y:S01]  /*bb20*/  SEL R46, R45, R116, P0 ;  /* 0x000000742d2e7207 */ /* 0x000fe20000000000 */
[--C-:B------:R-:W-:Y:S01]  /*bb30*/  IMAD.X R45, RZ, RZ, R55.reuse, P6 ;  /* 0x000000ffff2d7224 */ /* 0x100fe200030e0637 */
[----:B------:R-:W-:Y:S02]  /*bb40*/  SHF.R.U64 R8, R8, 0x3, RZ ;  /* 0x0000000308087819 */ /* 0x000fe400000012ff */
[----:B------:R-:W-:Y:S02]  /*bb50*/  LOP3.LUT R36, R10, R149, RZ, 0x3c, !PT ;  /* 0x000000950a247212 */ /* 0x000fe400078e3cff */
[----:B------:R-:W-:Y:S02]  /*bb60*/  SEL R131, R39, R42, P0 ;  /* 0x0000002a27837207 */ /* 0x000fe40000000000 */
[----:B------:R-:W-:Y:S01]  /*bb70*/  SEL R68, R42, R39, P0 ;  /* 0x000000272a447207 */ /* 0x000fe20000000000 */
[----:B------:R-:W-:Y:S01]  /*bb80*/  IMAD.X R39, RZ, RZ, R55, P1 ;  /* 0x000000ffff277224 */ /* 0x000fe200008e0637 */
[----:B------:R-:W-:-:S02]  /*bb90*/  IADD3 R155, P5, R54, 0x8040, RZ ;  /* 0x00008040369b7810 */ /* 0x000fc40007fbe0ff */
[----:B------:R-:W-:Y:S02]  /*bba0*/  SEL R103, R128, R129, P0 ;  /* 0x0000008180677207 */ /* 0x000fe40000000000 */
[----:B------:R-:W-:Y:S02]  /*bbb0*/  SEL R33, R129, R128, P0 ;  /* 0x0000008081217207 */ /* 0x000fe40000000000 */
[----:B------:R-:W-:Y:S01]  /*bbc0*/  IADD3 R157, P6, R54, 0x8060, RZ ;  /* 0x00008060369d7810 */ /* 0x000fe20007fde0ff */
[----:B--2---:R-:W-:Y:S01]  /*bbd0*/  SHFL.IDX PT, R75, R75, R26, 0x1c1f ;  /* 0x001c1f1a4b4b7589 */ /* 0x004fe200000e0000 */
[----:B------:R-:W-:Y:S02]  /*bbe0*/  SHF.R.U64 R4, R4, 0x3, RZ ;  /* 0x0000000304047819 */ /* 0x000fe400000012ff */
[----:B------:R-:W-:Y:S01]  /*bbf0*/  SHF.R.U64 R6, R6, 0x3, RZ ;  /* 0x0000000306067819 */ /* 0x000fe200000012ff */
[----:B------:R-:W-:Y:S01]  /*bc00*/  SHFL.IDX PT, R113, R113, R26, 0x1c1f ;  /* 0x001c1f1a71717589 */ /* 0x000fe200000e0000 */
[----:B------:R-:W-:-:S02]  /*bc10*/  SEL R129, R43, R38, P0 ;  /* 0x000000262b817207 */ /* 0x000fc40000000000 */
[----:B------:R-:W-:Y:S01]  /*bc20*/  SEL R67, R38, R43, P0 ;  /* 0x0000002b26437207 */ /* 0x000fe20000000000 */
[----:B------:R-:W-:Y:S01]  /*bc30*/  SHFL.IDX PT, R117, R117, R26, 0x1c1f ;  /* 0x001c1f1a75757589 */ /* 0x000fe200000e0000 */
[C---:B------:R-:W-:Y:S02]  /*bc40*/  IADD3 R159, P1, R54.reuse, 0xc000, RZ ;  /* 0x0000c000369f7810 */ /* 0x040fe40007f3e0ff */
[----:B------:R-:W-:Y:S01]  /*bc50*/  IADD3 R161, P2, R54, 0xc020, RZ ;  /* 0x0000c02036a17810 */ /* 0x000fe20007f5e0ff */
[----:B------:R-:W-:Y:S01]  /*bc60*/  SHFL.IDX PT, R73, R73, R26, 0x1c1f ;  /* 0x001c1f1a49497589 */ /* 0x000fe200000e0000 */
[----:B------:R-:W-:Y:S02]  /*bc70*/  MOV R96, R56 ;  /* 0x0000003800607202 */ /* 0x000fe40000000f00 */
[----:B------:R-:W-:Y:S01]  /*bc80*/  LOP3.LUT R38, R8, R147, RZ, 0x3c, !PT ;  /* 0x0000009308267212 */ /* 0x000fe200078e3cff */
[----:B------:R-:W-:Y:S01]  /*bc90*/  IMAD.X R7, RZ, RZ, R55, P2 ;  /* 0x000000ffff077224 */ /* 0x000fe200010e0637 */
[----:B------:R-:W-:Y:S01]  /*bca0*/  MOV R57, R36 ;  /* 0x0000002400397202 */ /* 0x000fe20000000f00 */
[----:B------:R-:W-:Y:S01]  /*bcb0*/  SHFL.IDX PT, R105, R105, R26, 0x1c1f ;  /* 0x001c1f1a69697589 */ /* 0x000fe200000e0000 */
[----:B------:R-:W-:-:S02]  /*bcc0*/  SEL R77, R40, R41, P0 ;  /* 0x00000029284d7207 */ /* 0x000fc40000000000 */
[----:B------:R-:W-:Y:S01]  /*bcd0*/  SEL R63, R41, R40, P0 ;  /* 0x00000028293f7207 */ /* 0x000fe20000000000 */
[--C-:B------:R-:W-:Y:S01]  /*bce0*/  IMAD.X R41, RZ, RZ, R55.reuse, P1 ;  /* 0x000000ffff297224 */ /* 0x100fe200008e0637 */
[----:B------:R-:W-:Y:S01]  /*bcf0*/  SEL R81, R13, R14, P0 ;  /* 0x0000000e0d517207 */ /* 0x000fe20000000000 */
[----:B------:R-:W-:Y:S01]  /*bd00*/  SHFL.IDX PT, R109, R109, R26, 0x1c1f ;  /* 0x001c1f1a6d6d7589 */ /* 0x000fe200000e0000 */
[----:B------:R-:W-:Y:S01]  /*bd10*/  SEL R21, R14, R13, P0 ;  /* 0x0000000d0e157207 */ /* 0x000fe20000000000 */
[--C-:B------:R-:W-:Y:S01]  /*bd20*/  IMAD.X R13, RZ, RZ, R55.reuse, P5 ;  /* 0x000000ffff0d7224 */ /* 0x100fe200028e0637 */
[----:B------:R-:W-:Y:S01]  /*bd30*/  SEL R107, R9, R152, P0 ;  /* 0x00000098096b7207 */ /* 0x000fe20000000000 */
[----:B------:R-:W-:Y:S01]  /*bd40*/  SHFL.IDX PT, R77, R77, R26, 0x1c1f ;  /* 0x001c1f1a4d4d7589 */ /* 0x000fe200000e0000 */
[----:B------:R-:W-:Y:S01]  /*bd50*/  SEL R72, R152, R9, P0 ;  /* 0x0000000998487207 */ /* 0x000fe20000000000 */
[----:B------:R-:W-:Y:S01]  /*bd60*/  IMAD.X R9, RZ, RZ, R55, P6 ;  /* 0x000000ffff097224 */ /* 0x000fe200030e0637 */
[----:B------:R-:W-:Y:S01]  /*bd70*/  LOP3.LUT R8, R155, 0x380, RZ, 0xc0, !PT ;  /* 0x000003809b087812 */ /* 0x000fe200078ec0ff */
[----:B------:R-:W-:Y:S01]  /*bd80*/  SHFL.IDX PT, R81, R81, R26, 0x1c1f ;  /* 0x001c1f1a51517589 */ /* 0x000fe200000e0000 */
[----:B------:R-:W-:-:S02]  /*bd90*/  LOP3.LUT R37, R26, 0x2, RZ, 0x3c, !PT ;  /* 0x000000021a257812 */ /* 0x000fc400078e3cff */
[----:B------:R-:W-:Y:S01]  /*bda0*/  LOP3.LUT R40, R157, 0x380, RZ, 0xc0, !PT ;  /* 0x000003809d287812 */ /* 0x000fe200078ec0ff */
[----:B------:R-:W-:Y:S01]  /*bdb0*/  SHFL.IDX PT, R107, R107, R26, 0x1c1f ;  /* 0x001c1f1a6b6b7589 */ /* 0x000fe200000e0000 */
[----:B------:R-:W-:Y:S02]  /*bdc0*/  LOP3.LUT R14, R4, R151, RZ, 0x3c, !PT ;  /* 0x00000097040e7212 */ /* 0x000fe400078e3cff */
[----:B------:R-:W-:Y:S01]  /*bdd0*/  LOP3.LUT R10, R6, R153, RZ, 0x3c, !PT ;  /* 0x00000099060a7212 */ /* 0x000fe200078e3cff */
[----:B------:R-:W0:Y:S01]  /*bde0*/  SHFL.IDX PT, R66, R66, R37, 0x1c1f ;  /* 0x001c1f2542427589 */ /* 0x000e2200000e0000 */
[----:B------:R-:W-:Y:S02]  /*bdf0*/  LOP3.LUT R4, R159, 0x380, RZ, 0xc0, !PT ;  /* 0x000003809f047812 */ /* 0x000fe400078ec0ff */
[----:B------:R-:W-:Y:S01]  /*be00*/  LOP3.LUT R6, R161, 0x380, RZ, 0xc0, !PT ;  /* 0x00000380a1067812 */ /* 0x000fe200078ec0ff */
[----:B------:R-:W1:Y:S01]  /*be10*/  SHFL.IDX PT, R72, R72, R37, 0x1c1f ;  /* 0x001c1f2548487589 */ /* 0x000e6200000e0000 */
[----:B------:R-:W-:-:S02]  /*be20*/  LOP3.LUT R5, R54, 0x380, RZ, 0xc0, !PT ;  /* 0x0000038036057812 */ /* 0x000fc400078ec0ff */
[----:B------:R-:W-:Y:S01]  /*be30*/  SHF.R.U64 R8, R8, 0x3, RZ ;  /* 0x0000000308087819 */ /* 0x000fe200000012ff */
[----:B------:R-:W2:Y:S01]  /*be40*/  SHFL.IDX PT, R74, R74, R37, 0x1c1f ;  /* 0x001c1f254a4a7589 */ /* 0x000ea200000e0000 */
[----:B------:R-:W-:Y:S02]  /*be50*/  SHF.R.U64 R40, R40, 0x3, RZ ;  /* 0x0000000328287819 */ /* 0x000fe400000012ff */
[----:B------:R-:W-:Y:S01]  /*be60*/  SEL R79, R11, R12, P0 ;  /* 0x0000000c0b4f7207 */ /* 0x000fe20000000000 */
[----:B------:R-:W3:Y:S01]  /*be70*/  SHFL.IDX PT, R76, R76, R37, 0x1c1f ;  /* 0x001c1f254c4c7589 */ /* 0x000ee200000e0000 */
[----:B------:R-:W-:Y:S01]  /*be80*/  SEL R20, R12, R11, P0 ;  /* 0x0000000b0c147207 */ /* 0x000fe20000000000 */
[----:B------:R-:W-:Y:S01]  /*be90*/  IMAD.X R11, RZ, RZ, R55, P4 ;  /* 0x000000ffff0b7224 */ /* 0x000fe200020e0637 */
[----:B------:R-:W-:Y:S01]  /*bea0*/  SHF.R.U64 R4, R4, 0x3, RZ ;  /* 0x0000000304047819 */ /* 0x000fe200000012ff */
[----:B------:R-:W-:Y:S01]  /*beb0*/  SHFL.IDX PT, R58, R58, R37, 0x1c1f ;  /* 0x001c1f253a3a7589 */ /* 0x000fe200000e0000 */
[----:B------:R-:W-:-:S02]  /*bec0*/  SHF.R.U64 R6, R6, 0x3, RZ ;  /* 0x0000000306067819 */ /* 0x000fc400000012ff */
[----:B------:R-:W-:Y:S01]  /*bed0*/  IADD3 R165, P4, R54, 0xc060, RZ ;  /* 0x0000c06036a57810 */ /* 0x000fe20007f9e0ff */
[----:B------:R-:W-:Y:S01]  /*bee0*/  SHFL.IDX PT, R79, R79, R26, 0x1c1f ;  /* 0x001c1f1a4f4f7589 */ /* 0x000fe200000e0000 */
[----:B------:R-:W-:Y:S02]  /*bef0*/  SHF.R.U64 R5, R5, 0x3, RZ ;  /* 0x0000000305057819 */ /* 0x000fe400000012ff */
[----:B------:R-:W-:Y:S01]  /*bf00*/  LOP3.LUT R12, R8, R155, RZ, 0x3c, !PT ;  /* 0x0000009b080c7212 */ /* 0x000fe200078e3cff */
[----:B------:R-:W-:Y:S01]  /*bf10*/  SHFL.IDX PT, R20, R20, R37, 0x1c1f ;  /* 0x001c1f2514147589 */ /* 0x000fe200000e0000 */
[----:B------:R-:W-:Y:S02]  /*bf20*/  LOP3.LUT R8, R40, R157, RZ, 0x3c, !PT ;  /* 0x0000009d28087212 */ /* 0x000fe400078e3cff */
[----:B------:R-:W-:Y:S01]  /*bf30*/  LOP3.LUT R40, R4, R159, RZ, 0x3c, !PT ;  /* 0x0000009f04287212 */ /* 0x000fe200078e3cff */
[----:B------:R-:W-:Y:S01]  /*bf40*/  SHFL.IDX PT, R36, R21, R37, 0x1c1f ;  /* 0x001c1f2515247589 */ /* 0x000fe200000e0000 */
[----:B------:R-:W-:-:S02]  /*bf50*/  LOP3.LUT R6, R6, R161, RZ, 0x3c, !PT ;  /* 0x000000a106067212 */ /* 0x000fc400078e3cff */
[----:B------:R-:W-:Y:S01]  /*bf60*/  IADD3 R163, P3, R54, 0xc040, RZ ;  /* 0x0000c04036a37810 */ /* 0x000fe20007f7e0ff */
[----:B------:R-:W-:Y:S01]  /*bf70*/  SHFL.IDX PT, R83, R83, R26, 0x1c1f ;  /* 0x001c1f1a53537589 */ /* 0x000fe200000e0000 */
[----:B------:R-:W-:Y:S01]  /*bf80*/  LOP3.LUT R54, R5, R54, RZ, 0x3c, !PT ;  /* 0x0000003605367212 */ /* 0x000fe200078e3cff */
[--C-:B------:R-:W-:Y:S01]  /*bf90*/  IMAD.X R5, RZ, RZ, R55.reuse, P4 ;  /* 0x000000ffff057224 */ /* 0x100fe200020e0637 */
[----:B------:R-:W-:Y:S01]  /*bfa0*/  LOP3.LUT R78, R165, 0x380, RZ, 0xc0, !PT ;  /* 0x00000380a54e7812 */ /* 0x000fe200078ec0ff */
[----:B------:R-:W-:Y:S01]  /*bfb0*/  IMAD.X R43, RZ, RZ, R55, P3 ;  /* 0x000000ffff2b7224 */ /* 0x000fe200018e0637 */
[----:B------:R-:W-:Y:S01]  /*bfc0*/  MOV R40, R40 ;  /* 0x0000002800287202 */ /* 0x000fe20000000f00 */
[----:B------:R-:W-:Y:S01]  /*bfd0*/  SHFL.IDX PT, R111, R111, R26, 0x1c1f ;  /* 0x001c1f1a6f6f7589 */ /* 0x000fe200000e0000 */
[----:B------:R-:W-:Y:S02]  /*bfe0*/  MOV R41, R6 ;  /* 0x0000000600297202 */ /* 0x000fe40000000f00 */
[----:B------:R-:W-:Y:S01]  /*bff0*/  SHF.R.U64 R78, R78, 0x3, RZ ;  /* 0x000000034e4e7819 */ /* 0x000fe200000012ff */
[----:B------:R-:W4:Y:S01]  /*c000*/  SHFL.IDX PT, R6, R69, R37, 0x1c1f ;  /* 0x001c1f2545067589 */ /* 0x000f2200000e0000 */
[----:B------:R-:W-:-:S02]  /*c010*/  MOV R100, R54 ;  /* 0x0000003600647202 */ /* 0x000fc40000000f00 */
[----:B------:R-:W-:Y:S01]  /*c020*/  MOV R55, R14 ;  /* 0x0000000e00377202 */ /* 0x000fe20000000f00 */
[----:B------:R-:W-:Y:S01]  /*c030*/  SHFL.IDX PT, R46, R46, R37, 0x1c1f ;  /* 0x001c1f252e2e7589 */ /* 0x000fe200000e0000 */
[----:B------:R-:W-:Y:S02]  /*c040*/  LOP3.LUT R42, R163, 0x380, RZ, 0xc0, !PT ;  /* 0x00000380a32a7812 */ /* 0x000fe400078ec0ff */
[----:B------:R-:W-:Y:S01]  /*c050*/  LOP3.LUT R4, R78, R165, RZ, 0x3c, !PT ;  /* 0x000000a54e047212 */ /* 0x000fe200078e3cff */
[----:B------:R-:W4:Y:S01]  /*c060*/  SHFL.IDX PT, R14, R63, R37, 0x1c1f ;  /* 0x001c1f253f0e7589 */ /* 0x000f2200000e0000 */
[----:B------:R-:W-:Y:S02]  /*c070*/  MOV R98, R60 ;  /* 0x0000003c00627202 */ /* 0x000fe40000000f00 */
[----:B------:R-:W-:Y:S01]  /*c080*/  MOV R61, R38 ;  /* 0x00000026003d7202 */ /* 0x000fe20000000f00 */
[----:B------:R-:W4:Y:S01]  /*c090*/  SHFL.IDX PT, R78, R47, R37, 0x1c1f ;  /* 0x001c1f252f4e7589 */ /* 0x000f2200000e0000 */
[----:B------:R-:W-:-:S02]  /*c0a0*/  SHF.R.U64 R42, R42, 0x3, RZ ;  /* 0x000000032a2a7819 */ /* 0x000fc400000012ff */
[----:B------:R-:W-:Y:S01]  /*c0b0*/  MOV R90, R44 ;  /* 0x0000002c005a7202 */ /* 0x000fe20000000f00 */
[----:B------:R4:W-:Y:S01]  /*c0c0*/  SHFL.IDX PT, R38, R24, R37, 0x1c1f ;  /* 0x001c1f2518267589 */ /* 0x0009e200000e0000 */
[----:B------:R-:W-:Y:S02]  /*c0d0*/  SEL R127, R118, R65, P0 ;  /* 0x00000041767f7207 */ /* 0x000fe40000000000 */
[----:B------:R-:W-:Y:S01]  /*c0e0*/  MOV R92, R48 ;  /* 0x00000030005c7202 */ /* 0x000fe20000000f00 */
[----:B------:R-:W-:Y:S01]  /*c0f0*/  SHFL.IDX PT, R85, R85, R26, 0x1c1f ;  /* 0x001c1f1a55557589 */ /* 0x000fe200000e0000 */
[----:B------:R-:W-:Y:S02]  /*c100*/  SEL R65, R65, R118, P0 ;  /* 0x0000007641417207 */ /* 0x000fe40000000000 */
[----:B------:R-:W-:Y:S01]  /*c110*/  MOV R94, R52 ;  /* 0x00000034005e7202 */ /* 0x000fe20000000f00 */
[----:B------:R-:W-:Y:S01]  /*c120*/  SHFL.IDX PT, R115, R115, R26, 0x1c1f ;  /* 0x001c1f1a73737589 */ /* 0x000fe200000e0000 */
[----:B------:R-:W-:-:S02]  /*c130*/  LOP3.LUT R42, R42, R163, RZ, 0x3c, !PT ;  /* 0x000000a32a2a7212 */ /* 0x000fc400078e3cff */
[----:B------:R-:W-:Y:S01]  /*c140*/  MOV R53, R10 ;  /* 0x0000000a00357202 */ /* 0x000fe20000000f00 */
[----:B------:R4:W-:Y:S01]  /*c150*/  SHFL.IDX PT, R44, R25, R37, 0x1c1f ;  /* 0x001c1f25192c7589 */ /* 0x0009e200000e0000 */
[----:B------:R-:W-:Y:S02]  /*c160*/  MOV R45, R8 ;  /* 0x00000008002d7202 */ /* 0x000fe40000000f00 */
[----:B------:R-:W-:Y:S01]  /*c170*/  MOV R49, R12 ;  /* 0x0000000c00317202 */ /* 0x000fe20000000f00 */
[----:B------:R-:W-:Y:S01]  /*c180*/  SHFL.IDX PT, R50, R50, R37, 0x1c1f ;  /* 0x001c1f2532327589 */ /* 0x000fe200000e0000 */
[----:B0-----:R-:W-:Y:S02]  /*c190*/  SEL R8, R75, R66, P0 ;  /* 0x000000424b087207 */ /* 0x001fe40000000000 */
[----:B------:R-:W-:Y:S01]  /*c1a0*/  SEL R10, R66, R75, P0 ;  /* 0x0000004b420a7207 */ /* 0x000fe20000000000 */
[----:B------:R-:W-:Y:S01]  /*c1b0*/  SHFL.IDX PT, R87, R87, R26, 0x1c1f ;  /* 0x001c1f1a57577589 */ /* 0x000fe200000e0000 */
[----:B-1----:R-:W-:-:S02]  /*c1c0*/  SEL R13, R107, R72, P0 ;  /* 0x000000486b0d7207 */ /* 0x002fc40000000000 */
[----:B------:R-:W-:Y:S01]  /*c1d0*/  SEL R15, R72, R107, P0 ;  /* 0x0000006b480f7207 */ /* 0x000fe20000000000 */
[----:B------:R-:W-:Y:S01]  /*c1e0*/  SHFL.IDX PT, R119, R119, R26, 0x1c1f ;  /* 0x001c1f1a77777589 */ /* 0x000fe200000e0000 */
[----:B------:R-:W-:Y:S02]  /*c1f0*/  MOV R42, R42 ;  /* 0x0000002a002a7202 */ /* 0x000fe40000000f00 */
[----:B--2---:R-:W-:Y:S01]  /*c200*/  SEL R9, R113, R74, P0 ;  /* 0x0000004a71097207 */ /* 0x004fe20000000000 */
[----:B------:R0:W-:Y:S01]  /*c210*/  SHFL.IDX PT, R48, R27, R37, 0x1c1f ;  /* 0x001c1f251b307589 */ /* 0x0001e200000e0000 */
[----:B------:R-:W-:Y:S02]  /*c220*/  SEL R11, R74, R113, P0 ;  /* 0x000000714a0b7207 */ /* 0x000fe40000000000 */
[----:B------:R-:W-:Y:S01]  /*c230*/  MOV R43, R4 ;  /* 0x00000004002b7202 */ /* 0x000fe20000000f00 */
[----:B------:R-:W-:Y:S01]  /*c240*/  SHFL.IDX PT, R80, R51, R37, 0x1c1f ;  /* 0x001c1f2533507589 */ /* 0x000fe200000e0000 */
[----:B---3--:R-:W-:-:S02]  /*c250*/  SEL R5, R117, R76, P0 ;  /* 0x0000004c75057207 */ /* 0x008fc40000000000 */
[----:B------:R-:W-:Y:S01]  /*c260*/  SEL R7, R76, R117, P0 ;  /* 0x000000754c077207 */ /* 0x000fe20000000000 */
[----:B------:R-:W-:Y:S01]  /*c270*/  SHFL.IDX PT, R89, R89, R26, 0x1c1f ;  /* 0x001c1f1a59597589 */ /* 0x000fe200000e0000 */
[----:B----4-:R-:W-:Y:S02]  /*c280*/  SEL R4, R73, R6, P0 ;  /* 0x0000000649047207 */ /* 0x010fe40000000000 */
[----:B------:R-:W-:Y:S01]  /*c290*/  SEL R6, R6, R73, P0 ;  /* 0x0000004906067207 */ /* 0x000fe20000000000 */
[----:B------:R-:W-:Y:S01]  /*c2a0*/  BAR.SYNC.DEFER_BLOCKING 0x1, 0x100 ;  /* 0x0044000000007b1d */ /* 0x000fe20000010000 */
[----:B------:R-:W-:Y:S02]  /*c2b0*/  SEL R12, R77, R14, P0 ;  /* 0x0000000e4d0c7207 */ /* 0x000fe40000000000 */
[----:B------:R-:W-:Y:S02]  /*c2c0*/  SEL R14, R14, R77, P0 ;  /* 0x0000004d0e0e7207 */ /* 0x000fe40000000000 */
[----:B------:R-:W-:Y:S01]  /*c2d0*/  SEL R24, R79, R20, P0 ;  /* 0x000000144f187207 */ /* 0x000fe20000000000 */
[----:B------:R-:W-:Y:S01]  /*c2e0*/  ULDC UR4, c[0x0][0xa88] ;  /* 0x0002a20000047ab9 */ /* 0x000fe20000000800 */
[----:B------:R-:W-:Y:S01]  /*c2f0*/  SEL R25, R105, R58, P0 ;  /* 0x0000003a69197207 */ /* 0x000fe20000000000 */
[----:B------:R-:W-:Y:S01]  /*c300*/  SHFL.IDX PT, R121, R121, R26, 0x1c1f ;  /* 0x001c1f1a79797589 */ /* 0x000fe200000e0000 */
[----:B0-----:R-:W-:Y:S01]  /*c310*/  SEL R27, R58, R105, P0 ;  /* 0x000000693a1b7207 */ /* 0x001fe20000000000 */
[----:B------:R-:W0:Y:S01]  /*c320*/  LDC R77, c[0x0][0xbe8] ;  /* 0x0002fa00ff4d7b82 */ /* 0x000e220000000800 */
[----:B------:R-:W-:Y:S01]  /*c330*/  PLOP3.LUT P2, PT, PT, PT, UP0, 0x80, 0x0 ;  /* 0x000000000000781c */ /* 0x000fe20003f4f008 */
[----:B------:R1:W-:Y:S04]  /*c340*/  SHFL.IDX PT, R52, R28, R37, 0x1c1f ;  /* 0x001c1f251c347589 */ /* 0x0003e800000e0000 */
[----:B------:R-:W-:Y:S04]  /*c350*/  SHFL.IDX PT, R82, R59, R37, 0x1c1f ;  /* 0x001c1f253b527589 */ /* 0x000fe800000e0000 */
[----:B------:R-:W-:Y:S01]  /*c360*/  SHFL.IDX PT, R95, R95, R26, 0x1c1f ;  /* 0x001c1f1a5f5f7589 */ /* 0x000fe200000e0000 */
[----:B-1----:R-:W-:-:S03]  /*c370*/  SEL R28, R81, R36, P0 ;  /* 0x00000024511c7207 */ /* 0x002fc60000000000 */
[----:B------:R-:W-:Y:S04]  /*c380*/  SHFL.IDX PT, R123, R123, R26, 0x1c1f ;  /* 0x001c1f1a7b7b7589 */ /* 0x000fe800000e0000 */
[----:B------:R1:W2:Y:S04]  /*c390*/  SHFL.IDX PT, R54, R29, R37, 0x1c1f ;  /* 0x001c1f251d367589 */ /* 0x0002a800000e0000 */
[----:B------:R-:W3:Y:S04]  /*c3a0*/  SHFL.IDX PT, R62, R62, R37, 0x1c1f ;  /* 0x001c1f253e3e7589 */ /* 0x000ee800000e0000 */
[----:B------:R-:W-:Y:S01]  /*c3b0*/  SHFL.IDX PT, R93, R93, R26, 0x1c1f ;  /* 0x001c1f1a5d5d7589 */ /* 0x000fe200000e0000 */
[----:B-1----:R-:W-:-:S03]  /*c3c0*/  SEL R29, R109, R78, P0 ;  /* 0x0000004e6d1d7207 */ /* 0x002fc60000000000 */
[----:B------:R-:W-:Y:S04]  /*c3d0*/  SHFL.IDX PT, R125, R125, R26, 0x1c1f ;  /* 0x001c1f1a7d7d7589 */ /* 0x000fe800000e0000 */
[----:B------:R1:W-:Y:S04]  /*c3e0*/  SHFL.IDX PT, R56, R30, R37, 0x1c1f ;  /* 0x001c1f251e387589 */ /* 0x0003e800000e0000 */
[----:B------:R-:W-:Y:S04]  /*c3f0*/  SHFL.IDX PT, R64, R64, R37, 0x1c1f ;  /* 0x001c1f2540407589 */ /* 0x000fe800000e0000 */
[----:B------:R-:W-:Y:S01]  /*c400*/  SHFL.IDX PT, R97, R97, R26, 0x1c1f ;  /* 0x001c1f1a61617589 */ /* 0x000fe200000e0000 */
[----:B-1----:R-:W-:-:S03]  /*c410*/  SEL R30, R36, R81, P0 ;  /* 0x00000051241e7207 */ /* 0x002fc60000000000 */
[----:B------:R-:W-:Y:S01]  /*c420*/  SHFL.IDX PT, R101, R101, R26, 0x1c1f ;  /* 0x001c1f1a65657589 */ /* 0x000fe200000e0000 */
[----:B--2---:R-:W-:Y:S02]  /*c430*/  SEL R36, R95, R54, P0 ;  /* 0x000000365f247207 */ /* 0x004fe40000000000 */
[----:B---3--:R-:W-:Y:S01]  /*c440*/  SEL R39, R62, R123, P0 ;  /* 0x0000007b3e277207 */ /* 0x008fe20000000000 */
[----:B------:R-:W-:Y:S04]  /*c450*/  SHFL.IDX PT, R127, R127, R26, 0x1c1f ;  /* 0x001c1f1a7f7f7589 */ /* 0x000fe800000e0000 */
[----:B------:R1:W-:Y:S04]  /*c460*/  SHFL.IDX PT, R60, R31, R37, 0x1c1f ;  /* 0x001c1f251f3c7589 */ /* 0x0003e800000e0000 */
[----:B------:R2:W-:Y:S04]  /*c470*/  SHFL.IDX PT, R66, R32, R37, 0x1c1f ;  /* 0x001c1f2520427589 */ /* 0x0005e800000e0000 */
[----:B------:R-:W-:Y:S01]  /*c480*/  SHFL.IDX PT, R84, R65, R37, 0x1c1f ;  /* 0x001c1f2541547589 */ /* 0x000fe200000e0000 */
[----:B-1----:R-:W-:-:S03]  /*c490*/  SEL R31, R78, R109, P0 ;  /* 0x0000006d4e1f7207 */ /* 0x002fc60000000000 */
[----:B------:R-:W-:Y:S01]  /*c4a0*/  SHFL.IDX PT, R103, R103, R26, 0x1c1f ;  /* 0x001c1f1a67677589 */ /* 0x000fe200000e0000 */
[----:B--2---:R-:W-:-:S03]  /*c4b0*/  SEL R32, R89, R52, P0 ;  /* 0x0000003459207207 */ /* 0x004fc60000000000 */
[----:B------:R-:W-:Y:S04]  /*c4c0*/  SHFL.IDX PT, R129, R129, R26, 0x1c1f ;  /* 0x001c1f1a81817589 */ /* 0x000fe800000e0000 */
[----:B------:R1:W-:Y:S04]  /*c4d0*/  SHFL.IDX PT, R72, R33, R37, 0x1c1f ;  /* 0x001c1f2521487589 */ /* 0x0003e800000e0000 */
[----:B------:R-:W2:Y:S04]  /*c4e0*/  SHFL.IDX PT, R86, R67, R37, 0x1c1f ;  /* 0x001c1f2543567589 */ /* 0x000ea800000e0000 */
[----:B------:R-:W-:Y:S01]  /*c4f0*/  SHFL.IDX PT, R99, R99, R26, 0x1c1f ;  /* 0x001c1f1a63637589 */ /* 0x000fe200000e0000 */
[----:B-1----:R-:W-:-:S03]  /*c500*/  SEL R33, R121, R82, P0 ;  /* 0x0000005279217207 */ /* 0x002fc60000000000 */
[----:B------:R-:W-:Y:S04]  /*c510*/  SHFL.IDX PT, R131, R131, R26, 0x1c1f ;  /* 0x001c1f1a83837589 */ /* 0x000fe800000e0000 */
[----:B------:R1:W-:Y:S04]  /*c520*/  SHFL.IDX PT, R74, R34, R37, 0x1c1f ;  /* 0x001c1f25224a7589 */ /* 0x0003e800000e0000 */
[----:B------:R-:W-:Y:S04]  /*c530*/  SHFL.IDX PT, R68, R68, R37, 0x1c1f ;  /* 0x001c1f2544447589 */ /* 0x000fe800000e0000 */
[----:B------:R-:W-:Y:S01]  /*c540*/  SHFL.IDX PT, R133, R133, R26, 0x1c1f ;  /* 0x001c1f1a85857589 */ /* 0x000fe200000e0000 */
[----:B-1----:R-:W-:-:S03]  /*c550*/  SEL R34, R52, R89, P0 ;  /* 0x0000005934227207 */ /* 0x002fc60000000000 */
[----:B------:R-:W1:Y:S01]  /*c560*/  SHFL.IDX PT, R70, R70, R37, 0x1c1f ;  /* 0x001c1f2546467589 */ /* 0x000e6200000e0000 */
[----:B--2---:R-:W-:Y:S02]  /*c570*/  SEL R65, R129, R86, P0 ;  /* 0x0000005681417207 */ /* 0x004fe40000000000 */
[----:B------:R-:W-:Y:S01]  /*c580*/  SEL R67, R86, R129, P0 ;  /* 0x0000008156437207 */ /* 0x000fe20000000000 */
[----:B------:R-:W-:Y:S04]  /*c590*/  SHFL.IDX PT, R91, R91, R26, 0x1c1f ;  /* 0x001c1f1a5b5b7589 */ /* 0x000fe800000e0000 */
[----:B------:R2:W-:Y:S04]  /*c5a0*/  SHFL.IDX PT, R135, R135, R26, 0x1c1f ;  /* 0x001c1f1a87877589 */ /* 0x0005e800000e0000 */
[----:B------:R3:W-:Y:S04]  /*c5b0*/  SHFL.IDX PT, R76, R35, R37, 0x1c1f ;  /* 0x001c1f25234c7589 */ /* 0x0007e800000e0000 */
[----:B------:R4:W0:Y:S01]  /*c5c0*/  SHFL.IDX PT, R88, R71, R37, 0x1c1f ;  /* 0x001c1f2547587589 */ /* 0x00082200000e0000 */
[----:B--2---:R-:W-:-:S03]  /*c5d0*/  SEL R26, R20, R79, P0 ;  /* 0x0000004f141a7207 */ /* 0x004fc60000000000 */
[----:B------:R2:W-:Y:S01]  /*c5e0*/  STSM.16.M88.4 [R100], R4 ;  /* 0x0000000464007844 */ /* 0x0005e20000000200 */
[----:B---3--:R-:W-:-:S03]  /*c5f0*/  SEL R35, R82, R121, P0 ;  /* 0x0000007952237207 */ /* 0x008fc60000000000 */
[----:B------:R3:W-:Y:S01]  /*c600*/  STSM.16.M88.4 [R98], R8 ;  /* 0x0000000862007844 */ /* 0x0007e20000000200 */
[----:B-1----:R-:W-:Y:S02]  /*c610*/  SEL R73, R133, R70, P0 ;  /* 0x0000004685497207 */ /* 0x002fe40000000000 */
[----:B----4-:R-:W-:Y:S01]  /*c620*/  SEL R37, R123, R62, P0 ;  /* 0x0000003e7b257207 */ /* 0x010fe20000000000 */
[----:B------:R1:W-:Y:S01]  /*c630*/  STSM.16.M88.4 [R96], R12 ;  /* 0x0000000c60007844 */ /* 0x0003e20000000200 */
[----:B------:R-:W-:-:S03]  /*c640*/  SEL R75, R70, R133, P0 ;  /* 0x00000085464b7207 */ /* 0x000fc60000000000 */
[----:B------:R0:W-:Y:S01]  /*c650*/  STSM.16.M88.4 [R94], R24 ;  /* 0x000000185e007844 */ /* 0x0001e20000000200 */
[----:B--2---:R-:W-:-:S03]  /*c660*/  SEL R4, R83, R38, P0 ;  /* 0x0000002653047207 */ /* 0x004fc60000000000 */
[----:B------:R-:W-:Y:S01]  /*c670*/  STSM.16.M88.4 [R92], R28 ;  /* 0x0000001c5c007844 */ /* 0x000fe20000000200 */
[----:B------:R-:W-:Y:S02]  /*c680*/  SEL R6, R38, R83, P0 ;  /* 0x0000005326067207 */ /* 0x000fe40000000000 */
[----:B------:R-:W-:Y:S02]  /*c690*/  SEL R5, R111, R46, P0 ;  /* 0x0000002e6f057207 */ /* 0x000fe40000000000 */
[----:B------:R-:W-:Y:S02]  /*c6a0*/  SEL R7, R46, R111, P0 ;  /* 0x0000006f2e077207 */ /* 0x000fe40000000000 */
[----:B---3--:R-:W-:Y:S02]  /*c6b0*/  SEL R8, R85, R44, P0 ;  /* 0x0000002c55087207 */ /* 0x008fe40000000000 */
[----:B------:R-:W-:Y:S01]  /*c6c0*/  SEL R10, R44, R85, P0 ;  /* 0x000000552c0a7207 */ /* 0x000fe20000000000 */
[----:B------:R2:W-:Y:S01]  /*c6d0*/  STSM.16.M88.4 [R90], R4 ;  /* 0x000000045a007844 */ /* 0x0005e20000000200 */
[----:B------:R-:W-:-:S02]  /*c6e0*/  SEL R9, R115, R50, P0 ;  /* 0x0000003273097207 */ /* 0x000fc40000000000 */
[----:B------:R-:W-:Y:S02]  /*c6f0*/  SEL R11, R50, R115, P0 ;  /* 0x00000073320b7207 */ /* 0x000fe40000000000 */
[----:B-1----:R-:W-:Y:S02]  /*c700*/  SEL R12, R87, R48, P0 ;  /* 0x00000030570c7207 */ /* 0x002fe40000000000 */
[----:B------:R-:W-:Y:S01]  /*c710*/  SEL R14, R48, R87, P0 ;  /* 0x00000057300e7207 */ /* 0x000fe20000000000 */
[----:B------:R1:W-:Y:S01]  /*c720*/  STSM.16.M88.4 [R61], R8 ;  /* 0x000000083d007844 */ /* 0x0003e20000000200 */
[----:B------:R-:W-:Y:S02]  /*c730*/  SEL R13, R119, R80, P0 ;  /* 0x00000050770d7207 */ /* 0x000fe40000000000 */
[----:B------:R-:W-:Y:S02]  /*c740*/  SEL R15, R80, R119, P0 ;  /* 0x00000077500f7207 */ /* 0x000fe40000000000 */
[----:B------:R-:W-:-:S02]  /*c750*/  SEL R38, R54, R95, P0 ;  /* 0x0000005f36267207 */ /* 0x000fc40000000000 */
[----:B0-----:R-:W-:Y:S01]  /*c760*/  SEL R25, R135, R88, P0 ;  /* 0x0000005887197207 */ /* 0x001fe20000000000 */
[----:B------:R0:W-:Y:S01]  /*c770*/  STSM.16.M88.4 [R57], R12 ;  /* 0x0000000c39007844 */ /* 0x0001e20000000200 */
[----:B--2---:R-:W-:Y:S02]  /*c780*/  SEL R4, R93, R56, P0 ;  /* 0x000000385d047207 */ /* 0x004fe40000000000 */
[----:B------:R-:W-:Y:S01]  /*c790*/  SEL R6, R56, R93, P0 ;  /* 0x0000005d38067207 */ /* 0x000fe20000000000 */
[----:B------:R-:W-:Y:S01]  /*c7a0*/  STSM.16.M88.4 [R55], R32 ;  /* 0x0000002037007844 */ /* 0x000fe20000000200 */
[----:B------:R-:W-:Y:S02]  /*c7b0*/  SEL R5, R125, R64, P0 ;  /* 0x000000407d057207 */ /* 0x000fe40000000000 */
[----:B------:R-:W-:Y:S01]  /*c7c0*/  SEL R7, R64, R125, P0 ;  /* 0x0000007d40077207 */ /* 0x000fe20000000000 */
[----:B------:R-:W-:Y:S01]  /*c7d0*/  STSM.16.M88.4 [R53], R36 ;  /* 0x0000002435007844 */ /* 0x000fe20000000200 */
[----:B-1----:R-:W-:-:S02]  /*c7e0*/  SEL R8, R97, R60, P0 ;  /* 0x0000003c61087207 */ /* 0x002fc40000000000 */
[----:B------:R-:W-:Y:S01]  /*c7f0*/  SEL R10, R60, R97, P0 ;  /* 0x000000613c0a7207 */ /* 0x000fe20000000000 */
[----:B------:R1:W-:Y:S01]  /*c800*/  STSM.16.M88.4 [R49], R4 ;  /* 0x0000000431007844 */ /* 0x0003e20000000200 */
[----:B------:R-:W-:Y:S02]  /*c810*/  SEL R9, R127, R84, P0 ;  /* 0x000000547f097207 */ /* 0x000fe40000000000 */
[----:B------:R-:W-:Y:S02]  /*c820*/  SEL R11, R84, R127, P0 ;  /* 0x0000007f540b7207 */ /* 0x000fe40000000000 */
[----:B------:R-:W-:Y:S02]  /*c830*/  SEL R64, R101, R66, P0 ;  /* 0x0000004265407207 */ /* 0x000fe40000000000 */
[----:B------:R-:W-:Y:S01]  /*c840*/  SEL R66, R66, R101, P0 ;  /* 0x0000006542427207 */ /* 0x000fe20000000000 */
[----:B------:R2:W-:Y:S01]  /*c850*/  STSM.16.M88.4 [R45], R8 ;  /* 0x000000082d007844 */ /* 0x0005e20000000200 */
[----:B0-----:R-:W-:-:S02]  /*c860*/  SEL R12, R103, R72, P0 ;  /* 0x00000048670c7207 */ /* 0x001fc40000000000 */
[----:B------:R-:W-:Y:S01]  /*c870*/  SEL R14, R72, R103, P0 ;  /* 0x00000067480e7207 */ /* 0x000fe20000000000 */
[----:B------:R-:W-:Y:S01]  /*c880*/  STSM.16.M88.4 [R40], R64 ;  /* 0x0000004028007844 */ /* 0x000fe20000000200 */
[----:B------:R-:W-:Y:S02]  /*c890*/  SEL R13, R131, R68, P0 ;  /* 0x00000044830d7207 */ /* 0x000fe40000000000 */
[----:B------:R-:W-:Y:S01]  /*c8a0*/  SEL R15, R68, R131, P0 ;  /* 0x00000083440f7207 */ /* 0x000fe20000000000 */
[----:B-1----:R-:W-:Y:S01]  /*c8b0*/  IMAD.U32 R4, RZ, RZ, UR10 ;  /* 0x0000000aff047e24 */ /* 0x002fe2000f8e00ff */
[----:B------:R-:W-:Y:S01]  /*c8c0*/  SEL R72, R99, R74, P0 ;  /* 0x0000004a63487207 */ /* 0x000fe20000000000 */
[----:B------:R-:W-:Y:S01]  /*c8d0*/  IMAD.U32 R5, RZ, RZ, UR11 ;  /* 0x0000000bff057e24 */ /* 0x000fe2000f8e00ff */
[----:B------:R-:W-:Y:S01]  /*c8e0*/  SEL R74, R74, R99, P0 ;  /* 0x000000634a4a7207 */ /* 0x000fe20000000000 */
[----:B------:R0:W-:Y:S01]  /*c8f0*/  STSM.16.M88.4 [R41], R12 ;  /* 0x0000000c29007844 */ /* 0x0001e20000000200 */
[----:B------:R-:W-:Y:S01]  /*c900*/  SEL R27, R88, R135, P0 ;  /* 0x00000087581b7207 */ /* 0x000fe20000000000 */
[----:B------:R-:W-:Y:S01]  /*c910*/  ULDC.64 UR10, c[0x0][0xc08] ;  /* 0x00030200000a7ab9 */ /* 0x000fe20000000a00 */
[----:B------:R-:W-:Y:S01]  /*c920*/  SEL R24, R91, R76, P0 ;  /* 0x0000004c5b187207 */ /* 0x000fe20000000000 */
[----:B------:R1:W-:Y:S01]  /*c930*/  STSM.16.M88.4 [R42], R72 ;  /* 0x000000482a007844 */ /* 0x0003e20000000200 */
[----:B------:R-:W-:Y:S01]  /*c940*/  SEL R26, R76, R91, P0 ;  /* 0x0000005b4c1a7207 */ /* 0x000fe20000000000 */
[----:B------:R-:W-:-:S04]  /*c950*/  UISETP.NE.U32.AND UP1, UPT, UR10, URZ, UPT ;  /* 0x0000003f0a00728c */ /* 0x000fc8000bf25070 */
[----:B------:R1:W-:Y:S01]  /*c960*/  STSM.16.M88.4 [R43], R24 ;  /* 0x000000182b007844 */ /* 0x0003e20000000200 */
[----:B------:R-:W-:Y:S01]  /*c970*/  BAR.SYNC.DEFER_BLOCKING 0x1, 0x100 ;  /* 0x0044000000007b1d */ /* 0x000fe20000010000 */
[----:B------:R-:W-:-:S06]  /*c980*/  UISETP.NE.AND.EX UP1, UPT, UR11, URZ, UPT, UP1 ;  /* 0x0000003f0b00728c */ /* 0x000fcc000bf25310 */
[----:B------:R-:W-:-:S05]  /*c990*/  PLOP3.LUT P0, PT, PT, PT, UP1, 0x80, 0x0 ;  /* 0x000000000000781c */ /* 0x000fca0003f0f018 */
[----:B------:R-:W-:Y:S02]  /*c9a0*/  @UP1 ULDC.64 UR10, c[0x0][0xc08] ;  /* 0x00030200000a1ab9 */ /* 0x000fe40000000a00 */
[----:B------:R-:W-:Y:S01]  /*c9b0*/  @UP1 UIMAD.WIDE UR10, UR37, 0x4, UR10 ;  /* 0x00000004250a18a5 */ /* 0x000fe2000f8e020a */
[----:B--2---:R-:W-:-:S05]  /*c9c0*/  IMAD.U32 R10, RZ, RZ, UR4 ;  /* 0x00000004ff0a7e24 */ /* 0x004fca000f8e00ff */
[----:B0-----:R-:W-:Y:S02]  /*c9d0*/  IMAD.U32 R12, RZ, RZ, UR10 ;  /* 0x0000000aff0c7e24 */ /* 0x001fe4000f8e00ff */
[----:B------:R-:W-:Y:S01]  /*c9e0*/  IMAD.U32 R13, RZ, RZ, UR11 ;  /* 0x0000000bff0d7e24 */ /* 0x000fe2000f8e00ff */
[----:B------:R-:W2:Y:S01]  /*c9f0*/  @P2 LDG.E R6, desc[UR54][R4.64] ;  /* 0x0000003604062981 */ /* 0x000ea2000c1e1900 */
[----:B------:R-:W-:Y:S01]  /*ca00*/  ISETP.NE.AND P1, PT, R77, 0x1, PT ;  /* 0x000000014d00780c */ /* 0x000fe20003f25270 */
[----:B------:R-:W-:Y:S01]  /*ca10*/  UMOV UR4, URZ ;  /* 0x0000003f00047c82 */ /* 0x000fe20008000000 */
[----:B------:R-:W-:Y:S01]  /*ca20*/  VIADD R8, R17, UR38 ;  /* 0x0000002611087c36 */ /* 0x000fe20008000000 */
[----:B------:R1:W5:Y:S10]  /*ca30*/  @P0 LDG.E R10, desc[UR54][R12.64] ;  /* 0x000000360c0a0981 */ /* 0x000374000c1e1900 */
[----:B------:R-:W0:Y:S08]  /*ca40*/  @P1 LDC R7, c[0x0][0xbec] ;  /* 0x0002fb00ff071b82 */ /* 0x000e300000000800 */
[----:B------:R-:W3:Y:S01]  /*ca50*/  @P1 LDC R9, c[0x0][0xbf0] ;  /* 0x0002fc00ff091b82 */ /* 0x000ee20000000800 */
[----:B--2---:R-:W-:Y:S01]  /*ca60*/  @P2 R2UR UR4, R6 ;  /* 0x00000000060422ca */ /* 0x004fe200000e0000 */
[----:B01-3--:R-:W-:-:S14]  /*ca70*/  @P0 BRA `(.L_x_1503) ;  /* 0x0000000000100947 */ /* 0x00bfdc0003800000 */
[----:B------:R-:W-:Y:S05]  /*ca80*/  @!P2 BRA `(.L_x_1503) ;  /* 0x00000000000ca947 */ /* 0x000fea0003800000 */
[----:B------:R-:W2:Y:S04]  /*ca90*/  LDG.E R11, desc[UR54][R4.64] ;  /* 0x00000036040b7981 */ /* 0x000ea8000c1e1900 */
[----:B-----5:R-:W2:Y:S02]  /*caa0*/  LDG.E R10, desc[UR54][R4.64+0x4] ;  /* 0x00000436040a7981 */ /* 0x020ea4000c1e1900 */
[----:B--2---:R-:W-:-:S07]  /*cab0*/  IMAD.IADD R10, R10, 0x1, -R11 ;  /* 0x000000010a0a7824 */ /* 0x004fce00078e0a0b */
.L_x_1503:
[----:B------:R-:W-:Y:S01]  /*cac0*/  USHF.R.S32.HI UR18, URZ, 0x1f, UR36 ;  /* 0x0000001f3f127899 */ /* 0x000fe20008011424 */
[----:B------:R-:W-:Y:S01]  /*cad0*/  @P1 IMAD.HI.U32 R4, R8, R7, RZ ;  /* 0x0000000708041227 */ /* 0x000fe200078e00ff */
[----:B------:R-:W-:Y:S01]  /*cae0*/  ULDC.64 UR14, c[0x0][0xb90] ;  /* 0x0002e400000e7ab9 */ /* 0x000fe20000000a00 */
[----:B------:R-:W-:Y:S01]  /*caf0*/  USHF.R.S32.HI UR11, URZ, 0x1f, UR4 ;  /* 0x0000001f3f0b7899 */ /* 0x000fe20008011404 */
[----:B------:R-:W0:Y:S01]  /*cb00*/  @P1 LDC R79, c[0x0][0xbf0] ;  /* 0x0002fc00ff4f1b82 */ /* 0x000e220000000800 */
[----:B------:R-:W-:Y:S01]  /*cb10*/  UIMAD UR7, UR18, UR14, URZ ;  /* 0x0000000e120772a4 */ /* 0x000fe2000f8e023f */
[----:B------:R-:W-:Y:S01]  /*cb20*/  IMAD.MOV.U32 R6, RZ, RZ, R8 ;  /* 0x000000ffff067224 */ /* 0x000fe200078e0008 */
[----:B------:R-:W-:Y:S01]  /*cb30*/  USHF.R.S32.HI UR17, URZ, 0x1f, UR37 ;  /* 0x0000001f3f117899 */ /* 0x000fe20008011425 */
[----:B------:R-:W-:Y:S01]  /*cb40*/  @P1 SHF.R.U32.HI R6, RZ, R9, R4 ;  /* 0x00000009ff061219 */ /* 0x000fe20000011604 */
[----:B------:R-:W-:Y:S01]  /*cb50*/  UMOV UR10, UR4 ;  /* 0x00000004000a7c82 */ /* 0x000fe20008000000 */
[----:B------:R-:W-:Y:S01]  /*cb60*/  UIMAD UR7, UR36, UR15, UR7 ;  /* 0x0000000f240772a4 */ /* 0x000fe2000f8e0207 */
[----:B------:R-:W-:Y:S01]  /*cb70*/  IMAD.MOV.U32 R5, RZ, RZ, 0x2 ;  /* 0x00000002ff057424 */ /* 0x000fe200078e00ff */
[----:B------:R-:W-:Y:S01]  /*cb80*/  UIMAD.WIDE.U32 UR12, UR36, UR14, UR10 ;  /* 0x0000000e240c72a5 */ /* 0x000fe2000f8e000a */
[----:B------:R-:W-:Y:S01]  /*cb90*/  IMAD.MOV R4, RZ, RZ, -R6 ;  /* 0x000000ffff047224 */ /* 0x000fe200078e0a06 */
[----:B------:R-:W-:Y:S01]  /*cba0*/  USEL UR17, UR17, URZ, !UP0 ;  /* 0x0000003f11117287 */ /* 0x000fe2000c000000 */
[----:B------:R-:W-:Y:S01]  /*cbb0*/  VIADD R26, R187, UR38 ;  /* 0x00000026bb1a7c36 */ /* 0x000fe20008000000 */
[----:B------:R-:W-:Y:S01]  /*cbc0*/  ULDC.64 UR14, c[0x0][0xb98] ;  /* 0x0002e600000e7ab9 */ /* 0x000fe20000000a00 */
[----:B------:R-:W-:Y:S01]  /*cbd0*/  UIADD3 UR13, UR13, UR7, URZ ;  /* 0x000000070d0d7290 */ /* 0x000fe2000fffe03f */
[----:B------:R-:W-:Y:S01]  /*cbe0*/  IMAD R9, R77, R4, R8 ;  /* 0x000000044d097224 */ /* 0x000fe200078e0208 */
[----:B------:R-:W-:Y:S01]  /*cbf0*/  USEL UR16, UR37, URZ, !UP0 ;  /* 0x0000003f25107287 */ /* 0x000fe2000c000000 */
[----:B------:R-:W-:Y:S01]  /*cc00*/  IMAD R4, R184, 0x40, R16 ;  /* 0x00000040b8047824 */ /* 0x000fe200078e0210 */
[----:B------:R-:W-:Y:S01]  /*cc10*/  UIMAD UR7, UR17, UR14, URZ ;  /* 0x0000000e110772a4 */ /* 0x000fe2000f8e023f */
[----:B------:R-:W-:Y:S01]  /*cc20*/  SHF.R.S32.HI R8, RZ, 0x1f, R6 ;  /* 0x0000001fff087819 */ /* 0x000fe20000011406 */
[----:B------:R-:W-:Y:S01]  /*cc30*/  UIMAD.WIDE.U32 UR12, UR16, UR14, UR12 ;  /* 0x0000000e100c72a5 */ /* 0x000fe2000f8e000c */
[----:B------:R-:W-:Y:S01]  /*cc40*/  SHF.R.S32.HI R7, RZ, 0x1f, R9 ;  /* 0x0000001fff077819 */ /* 0x000fe20000011409 */
[----:B------:R-:W-:Y:S01]  /*cc50*/  UIMAD UR7, UR16, UR15, UR7 ;  /* 0x0000000f100772a4 */ /* 0x000fe2000f8e0207 */
[----:B------:R-:W-:Y:S01]  /*cc60*/  IMAD.WIDE R4, R4, R5, UR8 ;  /* 0x0000000804047e25 */ /* 0x000fe2000f8e0205 */
[----:B------:R-:W-:-:S02]  /*cc70*/  ULDC.64 UR8, c[0x0][0xb88] ;  /* 0x0002e20000087ab9 */ /* 0x000fc40000000a00 */
[----:B------:R-:W-:Y:S01]  /*cc80*/  IADD3 R6, P0, R6, UR12, RZ ;  /* 0x0000000c06067c10 */ /* 0x000fe2000ff1e0ff */
[----:B------:R-:W-:Y:S01]  /*cc90*/  IMAD R12, R7, UR8, RZ ;  /* 0x00000008070c7c24 */ /* 0x000fe2000f8e02ff */
[C---:B------:R-:W-:Y:S01]  /*cca0*/  IADD3 R29, P2, R4.reuse, 0x5000, RZ ;  /* 0x00005000041d7810 */ /* 0x040fe20007f5e0ff */
[----:B------:R-:W-:Y:S01]  /*ccb0*/  IMAD.U32 R11, RZ, RZ, UR7 ;  /* 0x00000007ff0b7e24 */ /* 0x000fe2000f8e00ff */
[----:B------:R-:W-:Y:S01]  /*ccc0*/  IADD3 R13, P4, R4, 0x2000, RZ ;  /* 0x00002000040d7810 */ /* 0x000fe20007f9e0ff */
[----:B------:R-:W-:Y:S01]  /*ccd0*/  IMAD R15, R9, UR9, R12 ;  /* 0x00000009090f7c24 */ /* 0x000fe2000f8e020c */
[----:B------:R-:W-:Y:S01]  /*cce0*/  LOP3.LUT R28, R29, 0x380, RZ, 0xc0, !PT ;  /* 0x000003801d1c7812 */ /* 0x000fe200078ec0ff */
[----:B-----5:R-:W-:Y:S01]  /*ccf0*/  IMAD R83, R10, R77, RZ ;  /* 0x0000004d0a537224 */ /* 0x020fe200078e02ff */
[----:B------:R-:W-:Y:S01]  /*cd00*/  IADD3.X R7, R8, UR13, R11, P0, !PT ;  /* 0x0000000d08077c10 */ /* 0x000fe200087fe40b */
[----:B------:R-:W-:Y:S01]  /*cd10*/  ULDC.64 UR12, c[0x0][0xaa0] ;  /* 0x0002a800000c7ab9 */ /* 0x000fe20000000a00 */
[----:B------:R-:W-:-:S02]  /*cd20*/  SHF.R.U64 R28, R28, 0x3, RZ ;  /* 0x000000031c1c7819 */ /* 0x000fc400000012ff */
[----:B------:R-:W-:Y:S01]  /*cd30*/  IADD3 R53, P3, R4, 0x4000, RZ ;  /* 0x0000400004357810 */ /* 0x000fe20007f7e0ff */
[----:B------:R-:W-:Y:S01]  /*cd40*/  IMAD.WIDE.U32 R6, R9, UR8, R6 ;  /* 0x0000000809067c25 */ /* 0x000fe2000f8e0006 */
[----:B------:R-:W-:Y:S01]  /*cd50*/  ULDC.64 UR8, c[0x0][0xb50] ;  /* 0x0002d40000087ab9 */ /* 0x000fe20000000a00 */
[----:B------:R-:W-:Y:S02]  /*cd60*/  LOP3.LUT R28, R28, R29, RZ, 0x3c, !PT ;  /* 0x0000001d1c1c7212 */ /* 0x000fe400078e3cff */
[----:B------:R-:W-:Y:S01]  /*cd70*/  IMAD.IADD R7, R7, 0x1, R15 ;  /* 0x0000000107077824 */ /* 0x000fe200078e020f */
[----:B------:R-:W-:Y:S01]  /*cd80*/  LEA R14, P0, R6, UR8, 0x2 ;  /* 0x00000008060e7c11 */ /* 0x000fe2000f8010ff */
[----:B------:R-:W-:Y:S01]  /*cd90*/  IMAD.X R29, RZ, RZ, R5, P2 ;  /* 0x000000ffff1d7224 */ /* 0x000fe200010e0605 */
[----:B------:R-:W-:Y:S02]  /*cda0*/  IADD3 R41, P2, R4, 0xb000, RZ ;  /* 0x0000b00004297810 */ /* 0x000fe40007f5e0ff */
[----:B------:R-:W-:Y:S01]  /*cdb0*/  LEA.HI.X R15, R6, UR9, R7, 0x2, P0 ;  /* 0x00000009060f7c11 */ /* 0x000fe200080f1407 */
[----:B------:R-:W-:Y:S01]  /*cdc0*/  SHFL.IDX PT, R20, R14, RZ, 0x1c1f ;  /* 0x001c1fff0e147589 */ /* 0x000fe200000e0000 */
[----:B------:R-:W-:Y:S01]  /*cdd0*/  IADD3 R25, P0, R4, 0x3000, RZ ;  /* 0x0000300004197810 */ /* 0x000fe20007f1e0ff */
[----:B------:R-:W-:Y:S01]  /*cde0*/  VIADD R6, R26, 0x8 ;  /* 0x000000081a067836 */ /* 0x000fe20000000000 */
[----:B------:R-:W-:Y:S01]  /*cdf0*/  LOP3.LUT R40, R41, 0x380, RZ, 0xc0, !PT ;  /* 0x0000038029287812 */ /* 0x000fe200078ec0ff */
[----:B------:R-:W1:Y:S01]  /*ce00*/  SHFL.IDX PT, R21, R15, RZ, 0x1c1f ;  /* 0x001c1fff0f157589 */ /* 0x000e6200000e0000 */
[----:B------:R-:W-:-:S02]  /*ce10*/  LOP3.LUT R24, R25, 0x380, RZ, 0xc0, !PT ;  /* 0x0000038019187812 */ /* 0x000fc400078ec0ff */
[----:B------:R-:W-:Y:S01]  /*ce20*/  SHF.R.U64 R40, R40, 0x3, RZ ;  /* 0x0000000328287819 */ /* 0x000fe200000012ff */
[----:B------:R-:W-:Y:S01]  /*ce30*/  SHFL.IDX PT, R42, R14, 0x1, 0x1c1f ;  /* 0x003c1f000e2a7f89 */ /* 0x000fe200000e0000 */
[----:B------:R-:W-:Y:S02]  /*ce40*/  SHF.R.U64 R24, R24, 0x3, RZ ;  /* 0x0000000318187819 */ /* 0x000fe400000012ff */
[----:B------:R-:W-:Y:S01]  /*ce50*/  LOP3.LUT R40, R40, R41, RZ, 0x3c, !PT ;  /* 0x0000002928287212 */ /* 0x000fe200078e3cff */
[--C-:B------:R-:W-:Y:S01]  /*ce60*/  IMAD.X R41, RZ, RZ, R5.reuse, P2 ;  /* 0x000000ffff297224 */ /* 0x100fe200010e0605 */
[----:B------:R-:W-:Y:S01]  /*ce70*/  LOP3.LUT R24, R24, R25, RZ, 0x3c, !PT ;  /* 0x0000001918187212 */ /* 0x000fe200078e3cff */
[----:B------:R-:W-:Y:S01]  /*ce80*/  IMAD.X R25, RZ, RZ, R5, P0 ;  /* 0x000000ffff197224 */ /* 0x000fe200000e0605 */
[----:B------:R-:W-:Y:S01]  /*ce90*/  IADD3 R57, P0, R4, 0x9000, RZ ;  /* 0x0000900004397810 */ /* 0x000fe20007f1e0ff */
[----:B------:R-:W2:Y:S01]  /*cea0*/  SHFL.IDX PT, R43, R15, 0x1, 0x1c1f ;  /* 0x003c1f000f2b7f89 */ /* 0x000ea200000e0000 */
[----:B------:R-:W-:-:S02]  /*ceb0*/  LOP3.LUT R12, R13, 0x380, RZ, 0xc0, !PT ;  /* 0x000003800d0c7812 */ /* 0x000fc400078ec0ff */
[----:B------:R-:W-:Y:S02]  /*cec0*/  LOP3.LUT R56, R57, 0x380, RZ, 0xc0, !PT ;  /* 0x0000038039387812 */ /* 0x000fe400078ec0ff */
[----:B------:R-:W-:Y:S02]  /*ced0*/  LOP3.LUT R52, R53, 0x380, RZ, 0xc0, !PT ;  /* 0x0000038035347812 */ /* 0x000fe400078ec0ff */
[----:B------:R-:W-:Y:S02]  /*cee0*/  SHF.R.U64 R56, R56, 0x3, RZ ;  /* 0x0000000338387819 */ /* 0x000fe400000012ff */
[----:B------:R-:W-:Y:S02]  /*cef0*/  IADD3 R11, P5, R4, 0x1000, RZ ;  /* 0x00001000040b7810 */ /* 0x000fe40007fbe0ff */
[----:B------:R-:W-:Y:S01]  /*cf00*/  LOP3.LUT R56, R56, R57, RZ, 0x3c, !PT ;  /* 0x0000003938387212 */ /* 0x000fe200078e3cff */
[--C-:B------:R-:W-:Y:S01]  /*cf10*/  IMAD.X R57, RZ, RZ, R5.reuse, P0 ;  /* 0x000000ffff397224 */ /* 0x100fe200000e0605 */
[----:B------:R-:W-:Y:S01]  /*cf20*/  LOP3.LUT P0, RZ, R185, 0x3, RZ, 0xc0, !PT ;  /* 0x00000003b9ff7812 */ /* 0x000fe2000780c0ff */
[----:B------:R-:W-:Y:S01]  /*cf30*/  IMAD.X R9, RZ, RZ, R5, P5 ;  /* 0x000000ffff097224 */ /* 0x000fe200028e0605 */
[----:B------:R-:W-:-:S02]  /*cf40*/  SHF.R.U64 R12, R12, 0x3, RZ ;  /* 0x000000030c0c7819 */ /* 0x000fc400000012ff */
[-C--:B------:R-:W-:Y:S02]  /*cf50*/  ISETP.GE.OR P2, PT, R26, R83.reuse, P0 ;  /* 0x000000531a00720c */ /* 0x080fe40000746670 */
[----:B------:R-:W-:Y:S02]  /*cf60*/  ISETP.GE.OR P0, PT, R6, R83, P0 ;  /* 0x000000530600720c */ /* 0x000fe40000706670 */
[----:B------:R-:W-:Y:S02]  /*cf70*/  SHF.R.U64 R52, R52, 0x3, RZ ;  /* 0x0000000334347819 */ /* 0x000fe400000012ff */
[----:B------:R-:W-:Y:S01]  /*cf80*/  LOP3.LUT R12, R12, R13, RZ, 0x3c, !PT ;  /* 0x0000000d0c0c7212 */ /* 0x000fe200078e3cff */
[--C-:B------:R-:W-:Y:S01]  /*cf90*/  IMAD.X R13, RZ, RZ, R5.reuse, P4 ;  /* 0x000000ffff0d7224 */ /* 0x100fe200020e0605 */
[----:B------:R-:W-:Y:S01]  /*cfa0*/  LOP3.LUT R52, R52, R53, RZ, 0x3c, !PT ;  /* 0x0000003534347212 */ /* 0x000fe200078e3cff */
[----:B------:R-:W-:Y:S01]  /*cfb0*/  IMAD.X R53, RZ, RZ, R5, P3 ;  /* 0x000000ffff357224 */ /* 0x000fe200018e0605 */
[C---:B------:R-:W-:Y:S01]  /*cfc0*/  IADD3 R33, P6, R4.reuse, 0x6000, RZ ;  /* 0x0000600004217810 */ /* 0x040fe20007fde0ff */
[----:B------:R-:W-:Y:S01]  /*cfd0*/  UIMAD UR7, UR11, UR12, URZ ;  /* 0x0000000c0b0772a4 */ /* 0x000fe2000f8e023f */
[C---:B------:R-:W-:Y:S01]  /*cfe0*/  IADD3 R37, P5, R4.reuse, 0x7000, RZ ;  /* 0x0000700004257810 */ /* 0x040fe20007fbe0ff */
[----:B-1----:R1:W-:Y:S01]  /*cff0*/  @!P2 ST.E desc[UR54][R20.64], R3 ;  /* 0x000000031400a985 */ /* 0x0023e2000c101936 */
[----:B------:R-:W-:-:S02]  /*d000*/  IADD3 R65, P4, R4, 0x8000, RZ ;  /* 0x0000800004417810 */ /* 0x000fc40007f9e0ff */
[----:B------:R-:W-:Y:S01]  /*d010*/  IADD3 R45, P3, R4, 0xa000, RZ ;  /* 0x0000a000042d7810 */ /* 0x000fe20007f7e0ff */
[----:B------:R-:W-:Y:S01]  /*d020*/  UIMAD.WIDE.U32 UR8, UR4, UR12, URZ ;  /* 0x0000000c040872a5 */ /* 0x000fe2000f8e003f */
[----:B------:R-:W-:Y:S01]  /*d030*/  LOP3.LUT R32, R33, 0x380, RZ, 0xc0, !PT ;  /* 0x0000038021207812 */ /* 0x000fe200078ec0ff */
[----:B------:R-:W-:Y:S01]  /*d040*/  UIMAD UR7, UR4, UR13, UR7 ;  /* 0x0000000d040772a4 */ /* 0x000fe2000f8e0207 */
[----:B------:R-:W-:Y:S01]  /*d050*/  LOP3.LUT R36, R37, 0x380, RZ, 0xc0, !PT ;  /* 0x0000038025247812 */ /* 0x000fe200078ec0ff */
[----:B--2---:R2:W-:Y:S01]  /*d060*/  @!P0 ST.E desc[UR54][R42.64], R0 ;  /* 0x000000002a008985 */ /* 0x0045e2000c101936 */
[----:B------:R-:W-:Y:S01]  /*d070*/  LOP3.LUT R64, R65, 0x380, RZ, 0xc0, !PT ;  /* 0x0000038041407812 */ /* 0x000fe200078ec0ff */
[----:B------:R-:W-:Y:S01]  /*d080*/  ULDC.64 UR10, c[0x0][0xae8] ;  /* 0x0002ba00000a7ab9 */ /* 0x000fe20000000a00 */
[----:B------:R-:W-:Y:S01]  /*d090*/  LOP3.LUT R44, R45, 0x380, RZ, 0xc0, !PT ;  /* 0x000003802d2c7812 */ /* 0x000fe200078ec0ff */
[----:B-1----:R-:W1:Y:S01]  /*d0a0*/  @P1 LDC R21, c[0x0][0xbec] ;  /* 0x0002fb00ff151b82 */ /* 0x002e620000000800 */
[----:B------:R-:W-:Y:S01]  /*d0b0*/  SHF.R.U64 R32, R32, 0x3, RZ ;  /* 0x0000000320207819 */ /* 0x000fe200000012ff */
[----:B------:R-:W-:Y:S01]  /*d0c0*/  UIADD3 UR9, UR9, UR7, URZ ;  /* 0x0000000709097290 */ /* 0x000fe2000fffe03f */
[----:B------:R-:W-:Y:S01]  /*d0d0*/  SHF.R.U64 R36, R36, 0x3, RZ ;  /* 0x0000000324247819 */ /* 0x000fe200000012ff */
[----:B------:R-:W-:Y:S01]  /*d0e0*/  UIMAD UR4, UR18, UR10, URZ ;  /* 0x0000000a120472a4 */ /* 0x000fe2000f8e023f */
[----:B------:R-:W-:Y:S01]  /*d0f0*/  SHF.R.U64 R64, R64, 0x3, RZ ;  /* 0x0000000340407819 */ /* 0x000fe200000012ff */
[----:B------:R-:W5:Y:S01]  /*d100*/  LD.E.128 R12, desc[UR54][R12.64] ;  /* 0x000000360c0c7980 */ /* 0x000f62000c101d00 */
[----:B------:R-:W-:Y:S01]  /*d110*/  SHF.R.U64 R44, R44, 0x3, RZ ;  /* 0x000000032c2c7819 */ /* 0x000fe200000012ff */
[----:B--2---:R-:W-:Y:S01]  /*d120*/  IMAD R0, R23, 0x20, R184 ;  /* 0x0000002017007824 */ /* 0x004fe200078e02b8 */
[----:B------:R-:W-:Y:S01]  /*d130*/  LOP3.LUT R8, R11, 0x380, RZ, 0xc0, !PT ;  /* 0x000003800b087812 */ /* 0x000fe200078ec0ff */
[----:B------:R-:W-:Y:S01]  /*d140*/  UIMAD UR4, UR36, UR11, UR4 ;  /* 0x0000000b240472a4 */ /* 0x000fe2000f8e0204 */
[----:B------:R-:W-:Y:S01]  /*d150*/  LOP3.LUT R32, R32, R33, RZ, 0x3c, !PT ;  /* 0x0000002120207212 */ /* 0x000fe200078e3cff */
[----:B------:R-:W-:Y:S01]  /*d160*/  VIADD R78, R0, UR38 ;  /* 0x00000026004e7c36 */ /* 0x000fe20008000000 */
[----:B------:R-:W-:Y:S01]  /*d170*/  LOP3.LUT R36, R36, R37, RZ, 0x3c, !PT ;  /* 0x0000002524247212 */ /* 0x000fe200078e3cff */
[--C-:B------:R-:W-:Y:S01]  /*d180*/  IMAD.X R33, RZ, RZ, R5.reuse, P6 ;  /* 0x000000ffff217224 */ /* 0x100fe200030e0605 */
[----:B------:R-:W-:Y:S01]  /*d190*/  LOP3.LUT R64, R64, R65, RZ, 0x3c, !PT ;  /* 0x0000004140407212 */ /* 0x000fe200078e3cff */
[--C-:B------:R-:W-:Y:S01]  /*d1a0*/  IMAD.X R37, RZ, RZ, R5.reuse, P5 ;  /* 0x000000ffff257224 */ /* 0x100fe200028e0605 */
[----:B------:R-:W-:Y:S01]  /*d1b0*/  LOP3.LUT R44, R44, R45, RZ, 0x3c, !PT ;  /* 0x0000002d2c2c7212 */ /* 0x000fe200078e3cff */
[--C-:B------:R-:W-:Y:S01]  /*d1c0*/  IMAD.X R65, RZ, RZ, R5.reuse, P4 ;  /* 0x000000ffff417224 */ /* 0x100fe200020e0605 */
[----:B------:R-:W-:Y:S01]  /*d1d0*/  UIMAD.WIDE.U32 UR8, UR36, UR10, UR8 ;  /* 0x0000000a240872a5 */ /* 0x000fe2000f8e0008 */
[----:B------:R-:W-:Y:S01]  /*d1e0*/  SHF.R.U64 R8, R8, 0x3, RZ ;  /* 0x0000000308087819 */ /* 0x000fe200000012ff */
[----:B------:R-:W-:Y:S01]  /*d1f0*/  IMAD.X R45, RZ, RZ, R5, P3 ;  /* 0x000000ffff2d7224 */ /* 0x000fe200018e0605 */
[C---:B------:R-:W-:Y:S01]  /*d200*/  IADD3 R73, P6, R4.reuse, 0xc000, RZ ;  /* 0x0000c00004497810 */ /* 0x040fe20007fde0ff */
[----:B------:R-:W-:Y:S01]  /*d210*/  ULDC.64 UR10, c[0x0][0xaf0] ;  /* 0x0002bc00000a7ab9 */ /* 0x000fe20000000a00 */
[----:B------:R-:W-:Y:S01]  /*d220*/  IADD3 R69, P5, R4, 0xd000, RZ ;  /* 0x0000d00004457810 */ /* 0x000fe20007fbe0ff */
[----:B-1----:R-:W-:Y:S01]  /*d230*/  @P1 IMAD.HI.U32 R0, R78, R21, RZ ;  /* 0x000000154e001227 */ /* 0x002fe200078e00ff */
[C---:B------:R-:W-:Y:S01]  /*d240*/  IADD3 R61, P4, R4.reuse, 0xe000, RZ ;  /* 0x0000e000043d7810 */ /* 0x040fe20007f9e0ff */
[----:B------:R-:W-:Y:S01]  /*d250*/  UIADD3 UR9, UR9, UR4, URZ ;  /* 0x0000000409097290 */ /* 0x000fe2000fffe03f */
[----:B------:R-:W-:Y:S01]  /*d260*/  IADD3 R7, P3, R4, 0xf000, RZ ;  /* 0x0000f00004077810 */ /* 0x000fe20007f7e0ff */
[----:B------:R-:W-:Y:S01]  /*d270*/  UIMAD UR4, UR17, UR10, URZ ;  /* 0x0000000a110472a4 */ /* 0x000fe2000f8e023f */
[----:B------:R-:W-:Y:S01]  /*d280*/  LOP3.LUT R8, R8, R11, RZ, 0x3c, !PT ;  /* 0x0000000b08087212 */ /* 0x000fe200078e3cff */
[----:B------:R-:W-:Y:S01]  /*d290*/  IMAD.MOV.U32 R3, RZ, RZ, R78 ;  /* 0x000000ffff037224 */ /* 0x000fe200078e004e */
[----:B------:R-:W-:Y:S01]  /*d2a0*/  LOP3.LUT R72, R73, 0x380, RZ, 0xc0, !PT ;  /* 0x0000038049487812 */ /* 0x000fe200078ec0ff */
[----:B------:R-:W5:Y:S01]  /*d2b0*/  LD.E.128 R24, desc[UR54][R24.64] ;  /* 0x0000003618187980 */ /* 0x000f62000c101d00 */
[----:B------:R-:W-:-:S02]  /*d2c0*/  LOP3.LUT R68, R69, 0x380, RZ, 0xc0, !PT ;  /* 0x0000038045447812 */ /* 0x000fc400078ec0ff */
[----:B------:R-:W-:Y:S01]  /*d2d0*/  LOP3.LUT R60, R61, 0x380, RZ, 0xc0, !PT ;  /* 0x000003803d3c7812 */ /* 0x000fe200078ec0ff */
[----:B------:R-:W-:Y:S01]  /*d2e0*/  UIMAD.WIDE.U32 UR8, UR16, UR10, UR8 ;  /* 0x0000000a100872a5 */ /* 0x000fe2000f8e0008 */
[----:B------:R-:W-:Y:S01]  /*d2f0*/  LOP3.LUT R11, R4, 0x380, RZ, 0xc0, !PT ;  /* 0x00000380040b7812 */ /* 0x000fe200078ec0ff */
[----:B------:R-:W-:Y:S01]  /*d300*/  IMAD.X R49, RZ, RZ, R5, P3 ;  /* 0x000000ffff317224 */ /* 0x000fe200018e0605 */
[----:B------:R-:W-:Y:S01]  /*d310*/  LOP3.LUT R6, R7, 0x380, RZ, 0xc0, !PT ;  /* 0x0000038007067812 */ /* 0x000fe200078ec0ff */
[----:B------:R-:W-:Y:S01]  /*d320*/  UIMAD UR4, UR16, UR11, UR4 ;  /* 0x0000000b100472a4 */ /* 0x000fe2000f8e0204 */
[----:B0-----:R-:W-:Y:S01]  /*d330*/  @P1 SHF.R.U32.HI R3, RZ, R79, R0 ;  /* 0x0000004fff031219 */ /* 0x001fe20000011600 */
[----:B------:R-:W5:Y:S01]  /*d340*/  LD.E.128 R52, desc[UR54][R52.64] ;  /* 0x0000003634347980 */ /* 0x000f62000c101d00 */
[----:B------:R-:W-:Y:S02]  /*d350*/  SHF.R.U64 R72, R72, 0x3, RZ ;  /* 0x0000000348487819 */ /* 0x000fe400000012ff */
[----:B------:R-:W-:Y:S01]  /*d360*/  SHF.R.U64 R68, R68, 0x3, RZ ;  /* 0x0000000344447819 */ /* 0x000fe200000012ff */
[----:B------:R-:W5:Y:S01]  /*d370*/  LD.E.128 R28, desc[UR54][R28.64] ;  /* 0x000000361c1c7980 */ /* 0x000f62000c101d00 */
[----:B------:R-:W-:-:S02]  /*d380*/  SHF.R.U64 R60, R60, 0x3, RZ ;  /* 0x000000033c3c7819 */ /* 0x000fc400000012ff */
[----:B------:R-:W-:Y:S01]  /*d390*/  SHF.R.U64 R11, R11, 0x3, RZ ;  /* 0x000000030b0b7819 */ /* 0x000fe200000012ff */
[----:B------:R-:W5:Y:S01]  /*d3a0*/  LD.E.128 R32, desc[UR54][R32.64] ;  /* 0x0000003620207980 */ /* 0x000f62000c101d00 */
[----:B------:R-:W-:Y:S01]  /*d3b0*/  SHF.R.U64 R6, R6, 0x3, RZ ;  /* 0x0000000306067819 */ /* 0x000fe200000012ff */
[----:B------:R-:W-:Y:S01]  /*d3c0*/  UIADD3 UR4, UR9, UR4, URZ ;  /* 0x0000000409047290 */ /* 0x000fe2000fffe03f */
[--C-:B------:R-:W-:Y:S01]  /*d3d0*/  SHF.R.S32.HI R0, RZ, 0x1f, R3.reuse ;  /* 0x0000001fff007819 */ /* 0x100fe20000011403 */
[----:B------:R-:W-:Y:S01]  /*d3e0*/  IMAD.MOV R76, RZ, RZ, -R3 ;  /* 0x000000ffff4c7224 */ /* 0x000fe200078e0a03 */
[----:B------:R-:W-:Y:S01]  /*d3f0*/  LOP3.LUT R72, R72, R73, RZ, 0x3c, !PT ;  /* 0x0000004948487212 */ /* 0x000fe200078e3cff */
[--C-:B------:R-:W-:Y:S01]  /*d400*/  IMAD.X R73, RZ, RZ, R5.reuse, P6 ;  /* 0x000000ffff497224 */ /* 0x100fe200030e0605 */
[----:B------:R-:W-:Y:S01]  /*d410*/  LOP3.LUT R68, R68, R69, RZ, 0x3c, !PT ;  /* 0x0000004544447212 */ /* 0x000fe200078e3cff */
[--C-:B------:R-:W-:Y:S01]  /*d420*/  IMAD.X R69, RZ, RZ, R5.reuse, P5 ;  /* 0x000000ffff457224 */ /* 0x100fe200028e0605 */
[----:B------:R-:W-:Y:S01]  /*d430*/  LOP3.LUT R60, R60, R61, RZ, 0x3c, !PT ;  /* 0x0000003d3c3c7212 */ /* 0x000fe200078e3cff */
[----:B------:R-:W-:Y:S01]  /*d440*/  IMAD.X R61, RZ, RZ, R5, P4 ;  /* 0x000000ffff3d7224 */ /* 0x000fe200020e0605 */
[----:B------:R-:W-:Y:S01]  /*d450*/  LOP3.LUT R4, R11, R4, RZ, 0x3c, !PT ;  /* 0x000000040b047212 */ /* 0x000fe200078e3cff */
[----:B------:R-:W-:Y:S01]  /*d460*/  ULDC.64 UR10, c[0x0][0xae0] ;  /* 0x0002b800000a7ab9 */ /* 0x000fe20000000a00 */
[----:B------:R-:W-:Y:S01]  /*d470*/  LOP3.LUT R48, R6, R7, RZ, 0x3c, !PT ;  /* 0x0000000706307212 */ /* 0x000fe200078e3cff */
[----:B------:R-:W-:Y:S01]  /*d480*/  IMAD R0, R0, UR10, RZ ;  /* 0x0000000a00007c24 */ /* 0x000fe2000f8e02ff */
[----:B------:R-:W5:Y:S01]  /*d490*/  LD.E.128 R8, desc[UR54][R8.64] ;  /* 0x0000003608087980 */ /* 0x000f62000c101d00 */
[----:B------:R-:W-:-:S02]  /*d4a0*/  IMAD R77, R77, R76, R78 ;  /* 0x0000004c4d4d7224 */ /* 0x000fc400078e024e */
[----:B------:R-:W-:Y:S01]  /*d4b0*/  IMAD.U32 R21, RZ, RZ, UR9 ;  /* 0x00000009ff157e24 */ /* 0x000fe2000f8e00ff */
[----:B------:R-:W5:Y:S01]  /*d4c0*/  LD.E.128 R4, desc[UR54][R4.64] ;  /* 0x0000003604047980 */ /* 0x000f62000c101d00 */
[----:B------:R-:W-:Y:S01]  /*d4d0*/  IMAD.U32 R20, RZ, RZ, UR8 ;  /* 0x00000008ff147e24 */ /* 0x000fe2000f8e00ff */
[----:B------:R-:W-:Y:S01]  /*d4e0*/  ULDC.64 UR8, c[0x0][0xad8] ;  /* 0x0002b60000087ab9 */ /* 0x000fe20000000a00 */
[----:B------:R-:W-:Y:S01]  /*d4f0*/  IMAD.U32 R21, RZ, RZ, UR4 ;  /* 0x00000004ff157e24 */ /* 0x000fe2000f8e00ff */
[----:B------:R-:W5:Y:S01]  /*d500*/  LD.E.128 R36, desc[UR54][R36.64] ;  /* 0x0000003624247980 */ /* 0x000f62000c101d00 */
[C---:B------:R-:W-:Y:S01]  /*d510*/  IMAD R79, R3.reuse, UR11, R0 ;  /* 0x0000000b034f7c24 */ /* 0x040fe2000f8e0200 */
[----:B------:R-:W-:Y:S02]  /*d520*/  SHF.R.S32.HI R0, RZ, 0x1f, R77 ;  /* 0x0000001fff007819 */ /* 0x000fe4000001144d */
[----:B------:R-:W5:Y:S01]  /*d530*/  LD.E.128 R64, desc[UR54][R64.64] ;  /* 0x0000003640407980 */ /* 0x000f62000c101d00 */
[----:B------:R-:W-:-:S03]  /*d540*/  IMAD.WIDE.U32 R20, R3, UR10, R20 ;  /* 0x0000000a03147c25 */ /* 0x000fc6000f8e0014 */
[----:B------:R-:W5:Y:S04]  /*d550*/  LD.E.128 R56, desc[UR54][R56.64] ;  /* 0x0000003638387980 */ /* 0x000f68000c101d00 */
[----:B------:R-:W5:Y:S04]  /*d560*/  LD.E.128 R44, desc[UR54][R44.64] ;  /* 0x000000362c2c7980 */ /* 0x000f68000c101d00 */
[----:B------:R-:W5:Y:S04]  /*d570*/  LD.E.128 R40, desc[UR54][R40.64] ;  /* 0x0000003628287980 */ /* 0x000f68000c101d00 */
[----:B------:R-:W5:Y:S04]  /*d580*/  LD.E.128 R72, desc[UR54][R72.64] ;  /* 0x0000003648487980 */ /* 0x000f68000c101d00 */
[----:B------:R-:W5:Y:S04]  /*d590*/  LD.E.128 R68, desc[UR54][R68.64] ;  /* 0x0000003644447980 */ /* 0x000f68000c101d00 */
[----:B------:R-:W5:Y:S04]  /*d5a0*/  LD.E.128 R60, desc[UR54][R60.64] ;  /* 0x000000363c3c7980 */ /* 0x000f68000c101d00 */
[----:B------:R-:W5:Y:S01]  /*d5b0*/  LD.E.128 R48, desc[UR54][R48.64] ;  /* 0x0000003630307980 */ /* 0x000f62000c101d00 */
        /* <DEDUP_REMOVED lines=8> */
[----:B------:R-:W-:Y:S01]  /*d640*/  VIADD R84, R184, UR38 ;  /* 0x00000026b8547c36 */ /* 0x000fe20008000000 */
        /* <DEDUP_REMOVED lines=35> */
.L_x_1505:
[----:B------:R-:W-:Y:S05]  /*d880*/  BSYNC B1 ;  /* 0x0000000000017941 */ /* 0x000fea0003800000 */
.L_x_1504:
        /* <DEDUP_REMOVED lines=21> */
.L_x_1507:
[----:B------:R-:W-:Y:S05]  /*d9e0*/  BSYNC B1 ;  /* 0x0000000000017941 */ /* 0x000fea0003800000 */
.L_x_1506:
        /* <DEDUP_REMOVED lines=21> */
.L_x_1509:
[----:B------:R-:W-:Y:S05]  /*db40*/  BSYNC B1 ;  /* 0x0000000000017941 */ /* 0x000fea0003800000 */
.L_x_1508:
[----:B------:R-:W-:Y:S01]  /*db50*/  VIADD R0, R84, 0x60 ;  /* 0x0000006054007836 */ /* 0x000fe20000000000 */
[----:B0--3--:R-:W0:Y:S04]  /*db60*/  SHFL.IDX PT, R3, R3, 0x3, 0x181f ;  /* 0x00781f0003037f89 */ /* 0x009e2800000e0000 */
[----:B------:R-:W-:Y:S01]  /*db70*/  ISETP.GE.AND P0, PT, R0, R83, PT ;  /* 0x000000530000720c */ /* 0x000fe20003f06270 */
[----:B------:R3:W0:-:S12]  /*db80*/  SHFL.IDX PT, R11, R82, 0x3, 0x181f ;  /* 0x00781f00520b7f89 */ /* 0x00061800000e0000 */
[----:B---3--:R-:W-:Y:S05]  /*db90*/  @P0 BRA `(.L_x_1510) ;  /* 0x0000000c00ac0947 */ /* 0x008fea0003800000 */
[----:B------:R-:W-:Y:S02]  /*dba0*/  ULDC UR4, c[0x0][0xac8] ;  /* 0x0002b20000047ab9 */ /* 0x000fe40000000800 */
[----:B------:R-:W-:Y:S02]  /*dbb0*/  ISETP.GE.AND P3, PT, R16, UR4, PT ;  /* 0x0000000410007c0c */ /* 0x000fe4000bf66270 */
[----:B------:R-:W-:Y:S02]  /*dbc0*/  ISETP.GE.AND P4, PT, R19, UR4, PT ;  /* 0x0000000413007c0c */ /* 0x000fe4000bf86270 */
[----:B------:R-:W-:-:S09]  /*dbd0*/  ISETP.GE.AND P5, PT, R18, UR4, PT ;  /* 0x0000000412007c0c */ /* 0x000fd2000bfa6270 */
[-C--:B0-----:R-:W-:Y:S02]  /*dbe0*/  @!P3 LEA R4, P0, R16, R11.reuse, 0x1 ;  /* 0x0000000b1004b211 */ /* 0x081fe400078008ff */
[CC--:B------:R-:W-:Y:S02]  /*dbf0*/  @!P4 LEA R6, P1, R19.reuse, R11.reuse, 0x1 ;  /* 0x0000000b1306c211 */ /* 0x0c0fe400078208ff */
        /* <DEDUP_REMOVED lines=9> */
[----:B---3--:R-:W-:-:S04]  /*dc90*/  LEA R4, P0, R22, R11, 0x1 ;  /* 0x0000000b16047211 */ /* 0x008fc800078008ff */
[----:B------:R-:W-:-:S05]  /*dca0*/  LEA.HI.X R5, R22, R3, R189, 0x1, P0 ;  /* 0x0000000316057211 */ /* 0x000fca00000f0cbd */
[----:B------:R0:W-:Y:S01]  /*dcb0*/  ST.E.128 desc[UR54][R4.64], R48 ;  /* 0x0000003004007985 */ /* 0x0001e2000c101d36 */
[----:B------:R-:W-:Y:S05]  /*dcc0*/  BRA `(.L_x_1510) ;  /* 0x0000000c00607947 */ /* 0x000fea0003800000 */
.L_x_1502:
        /* <DEDUP_REMOVED lines=11> */
[----:B------:R-:W-:Y:S01]  /*dd80*/  UISETP.NE.U32.AND UP1, UPT, UR6, URZ, UPT ;  /* 0x0000003f0600728c */ /* 0x000fe2000bf25070 */
[----:B------:R-:W-:Y:S02]  /*dd90*/  IMAD.U32 R0, RZ, RZ, UR4 ;  /* 0x00000004ff007e24 */ /* 0x000fe4000f8e00ff */
[----:B------:R-:W2:Y:S01]  /*dda0*/  @P2 LDG.E R3, desc[UR54][R4.64] ;  /* 0x0000003604032981 */ /* 0x000ea2000c1e1900 */
[----:B------:R-:W-:-:S06]  /*ddb0*/  UISETP.NE.AND.EX UP1, UPT, UR7, URZ, UPT, UP1 ;  /* 0x0000003f0700728c */ /* 0x000fcc000bf25310 */
        /* <DEDUP_REMOVED lines=11> */
[----:B--2---:R-:W-:Y:S01]  /*de70*/  @P2 R2UR UR4, R3 ;  /* 0x00000000030422ca */ /* 0x004fe200000e0000 */
[----:B01----:R-:W-:-:S14]  /*de80*/  @P3 BRA `(.L_x_1511) ;  /* 0x0000000000103947 */ /* 0x003fdc0003800000 */
[----:B------:R-:W-:Y:S05]  /*de90*/  @!P2 BRA `(.L_x_1511) ;  /* 0x00000000000ca947 */ /* 0x000fea0003800000 */
[----:B------:R-:W2:Y:S04]  /*dea0*/  LDG.E R3, desc[UR54][R4.64] ;  /* 0x0000003604037981 */ /* 0x000ea8000c1e1900 */
[----:B-----5:R-:W2:Y:S02]  /*deb0*/  LDG.E R0, desc[UR54][R4.64+0x4] ;  /* 0x0000043604007981 */ /* 0x020ea4000c1e1900 */
[----:B--2---:R-:W-:-:S07]  /*dec0*/  IMAD.IADD R0, R0, 0x1, -R3 ;  /* 0x0000000100007824 */ /* 0x004fce00078e0a03 */
.L_x_1511:
[----:B------:R-:W-:Y:S01]  /*ded0*/  USHF.R.S32.HI UR6, URZ, 0x1f, UR37 ;  /* 0x0000001f3f067899 */ /* 0x000fe20008011425 */
[----:B------:R-:W-:Y:S01]  /*dee0*/  BSSY B1, `(.L_x_1512) ;  /* 0x000002e000017945 */ /* 0x000fe20003800000 */
[----:B------:R-:W-:Y:S02]  /*def0*/  USHF.R.S32.HI UR9, URZ, 0x1f, UR4 ;  /* 0x0000001f3f097899 */ /* 0x000fe40008011404 */
[----:B------:R-:W-:Y:S02]  /*df00*/  USEL UR11, UR37, URZ, !UP0 ;  /* 0x0000003f250b7287 */ /* 0x000fe4000c000000 */
[----:B------:R-:W-:Y:S01]  /*df10*/  USEL UR12, UR6, URZ, !UP0 ;  /* 0x0000003f060c7287 */ /* 0x000fe2000c000000 */
[----:B------:R-:W-:Y:S11]  /*df20*/  @P1 BRA `(.L_x_1513) ;  /* 0x0000000000a41947 */ /* 0x000ff60003800000 */
[----:B------:R-:W0:Y:S01]  /*df30*/  S2R R4, SR_TID.X ;  /* 0x0000000000047919 */ /* 0x000e220000002100 */
[----:B------:R-:W1:Y:S01]  /*df40*/  LDC R5, c[0x0][0xbe8] ;  /* 0x0002fa00ff057b82 */ /* 0x000e620000000800 */
[----:B------:R-:W-:Y:S02]  /*df50*/  IMAD.U32 R6, RZ, RZ, UR38 ;  /* 0x00000026ff067e24 */ /* 0x000fe4000f8e00ff */
[----:B-1---5:R-:W-:-:S03]  /*df60*/  IMAD R3, R0, R5, RZ ;  /* 0x0000000500037224 */ /* 0x022fc600078e02ff */
[----:B0-----:R-:W-:-:S04]  /*df70*/  IADD3 R6, R6, -0x80, R4 ;  /* 0xffffff8006067810 */ /* 0x001fc80007ffe004 */
[----:B------:R-:W-:-:S13]  /*df80*/  ISETP.GE.AND P1, PT, R6, R3, PT ;  /* 0x000000030600720c */ /* 0x000fda0003f26270 */
[----:B------:R-:W-:Y:S05]  /*df90*/  @P1 BRA `(.L_x_1513) ;  /* 0x0000000000881947 */ /* 0x000fea0003800000 */
[----:B------:R-:W-:Y:S01]  /*dfa0*/  ISETP.NE.AND P1, PT, R5, 0x1, PT ;  /* 0x000000010500780c */ /* 0x000fe20003f25270 */
[----:B------:R-:W-:Y:S01]  /*dfb0*/  ULDC.64 UR14, c[0x0][0xb90] ;  /* 0x0002e400000e7ab9 */ /* 0x000fe20000000a00 */
[----:B------:R-:W-:Y:S01]  /*dfc0*/  UMOV UR6, UR4 ;  /* 0x0000000400067c82 */ /* 0x000fe20008000000 */
[----:B------:R-:W-:Y:S01]  /*dfd0*/  UIMAD UR8, UR10, UR14, URZ ;  /* 0x0000000e0a0872a4 */ /* 0x000fe2000f8e023f */
[----:B------:R-:W-:Y:S01]  /*dfe0*/  IMAD.MOV.U32 R4, RZ, RZ, R6 ;  /* 0x000000ffff047224 */ /* 0x000fe200078e0006 */
[----:B------:R-:W-:Y:S02]  /*dff0*/  UMOV UR7, UR9 ;  /* 0x0000000900077c82 */ /* 0x000fe40008000000 */
[----:B------:R-:W-:Y:S02]  /*e000*/  UIMAD.WIDE.U32 UR6, UR36, UR14, UR6 ;  /* 0x0000000e240672a5 */ /* 0x000fe4000f8e0006 */
[----:B------:R-:W-:-:S03]  /*e010*/  UIMAD UR8, UR36, UR15, UR8 ;  /* 0x0000000f240872a4 */ /* 0x000fc6000f8e0208 */
[----:B------:R-:W-:Y:S01]  /*e020*/  ULDC.64 UR14, c[0x0][0xb98] ;  /* 0x0002e600000e7ab9 */ /* 0x000fe20000000a00 */
[----:B------:R-:W0:Y:S01]  /*e030*/  @P1 LDC R3, c[0x0][0xbec] ;  /* 0x0002fb00ff031b82 */ /* 0x000e220000000800 */
[----:B------:R-:W-:Y:S02]  /*e040*/  UIADD3 UR7, UR7, UR8, URZ ;  /* 0x0000000807077290 */ /* 0x000fe4000fffe03f */
[----:B------:R-:W-:Y:S02]  /*e050*/  UIMAD UR8, UR12, UR14, URZ ;  /* 0x0000000e0c0872a4 */ /* 0x000fe4000f8e023f */
[----:B------:R-:W-:Y:S02]  /*e060*/  UIMAD.WIDE.U32 UR6, UR11, UR14, UR6 ;  /* 0x0000000e0b0672a5 */ /* 0x000fe4000f8e0006 */
[----:B------:R-:W-:Y:S01]  /*e070*/  UIMAD UR8, UR11, UR15, UR8 ;  /* 0x0000000f0b0872a4 */ /* 0x000fe2000f8e0208 */
[----:B------:R-:W1:Y:S02]  /*e080*/  @P1 LDC R8, c[0x0][0xbf0] ;  /* 0x0002fc00ff081b82 */ /* 0x000e640000000800 */
[----:B------:R-:W-:Y:S01]  /*e090*/  ULDC.64 UR14, c[0x0][0xb88] ;  /* 0x0002e200000e7ab9 */ /* 0x000fe20000000a00 */
[----:B0-----:R-:W-:-:S05]  /*e0a0*/  @P1 IMAD.HI.U32 R3, R6, R3, RZ ;  /* 0x0000000306031227 */ /* 0x001fca00078e00ff */
        /* <DEDUP_REMOVED lines=17> */
.L_x_1513:
[----:B------:R-:W-:Y:S05]  /*e1c0*/  BSYNC B1 ;  /* 0x0000000000017941 */ /* 0x000fea0003800000 */
.L_x_1512:
[----:B------:R-:W1:Y:S01]  /*e1d0*/  @P0 LDC R5, c[0x0][0xbf0] ;  /* 0x0002fc00ff050b82 */ /* 0x000e620000000800 */
[----:B------:R-:W-:Y:S01]  /*e1e0*/  ULDC.64 UR14, c[0x0][0xaa0] ;  /* 0x0002a800000e7ab9 */ /* 0x000fe20000000a00 */
[----:B0-----:R-:W-:Y:S01]  /*e1f0*/  IMAD R3, R23, 0x20, R184 ;  /* 0x0000002017037824 */ /* 0x001fe200078e02b8 */
[----:B------:R-:W-:Y:S01]  /*e200*/  UIMAD UR8, UR9, UR14, URZ ;  /* 0x0000000e090872a4 */ /* 0x000fe2000f8e023f */
[----:B------:R-:W-:Y:S01]  /*e210*/  BSSY B1, `(.L_x_1514) ;  /* 0x0000041000017945 */ /* 0x000fe20003800000 */
[----:B------:R-:W-:Y:S01]  /*e220*/  UIMAD.WIDE.U32 UR6, UR4, UR14, URZ ;  /* 0x0000000e040672a5 */ /* 0x000fe2000f8e003f */
[----:B------:R-:W-:Y:S01]  /*e230*/  VIADD R8, R3, UR38 ;  /* 0x0000002603087c36 */ /* 0x000fe20008000000 */
[----:B------:R-:W-:-:S03]  /*e240*/  UIMAD UR8, UR4, UR15, UR8 ;  /* 0x0000000f040872a4 */ /* 0x000fc6000f8e0208 */
[----:B------:R-:W-:Y:S01]  /*e250*/  ULDC.64 UR14, c[0x0][0xae8] ;  /* 0x0002ba00000e7ab9 */ /* 0x000fe20000000a00 */
[----:B------:R-:W-:Y:S01]  /*e260*/  UIADD3 UR7, UR7, UR8, URZ ;  /* 0x0000000807077290 */ /* 0x000fe2000fffe03f */
[----:B------:R-:W-:Y:S01]  /*e270*/  @P0 IMAD.HI.U32 R4, R8, R9, RZ ;  /* 0x0000000908040227 */ /* 0x000fe200078e00ff */
[----:B------:R-:W-:Y:S02]  /*e280*/  UIMAD UR4, UR10, UR14, URZ ;  /* 0x0000000e0a0472a4 */ /* 0x000fe4000f8e023f */
        /* <DEDUP_REMOVED lines=24> */
[----:B------:R-:W-:Y:S02]  /*e410*/  VIADD R8, R184, UR38 ;  /* 0x00000026b8087c36 */ /* 0x000fe40008000000 */
        /* <DEDUP_REMOVED lines=32> */
.L_x_1515:
[----:B------:R-:W-:Y:S05]  /*e620*/  BSYNC B1 ;  /* 0x0000000000017941 */ /* 0x000fea0003800000 */
.L_x_1514:
        /* <DEDUP_REMOVED lines=21> */
.L_x_1517:
[----:B------:R-:W-:Y:S05]  /*e780*/  BSYNC B1 ;  /* 0x0000000000017941 */ /* 0x000fea0003800000 */
.L_x_1516:
        /* <DEDUP_REMOVED lines=21> */
.L_x_1519:
[----:B------:R-:W-:Y:S05]  /*e8e0*/  BSYNC B1 ;  /* 0x0000000000017941 */ /* 0x000fea0003800000 */
.L_x_1518:
        /* <DEDUP_REMOVED lines=22> */
.L_x_1510:
[----:B------:R-:W-:Y:S05]  /*ea50*/  BSYNC B0 ;  /* 0x0000000000007941 */ /* 0x000fea0003800000 */
.L_x_1501:
[----:B------:R-:W-:Y:S02]  /*ea60*/  ULDC UR4, c[0x0][0xc3c] ;  /* 0x00030f0000047ab9 */ /* 0x000fe40000000800 */
[----:B------:R-:W-:-:S06]  /*ea70*/  UISETP.GE.AND UP0, UPT, UR48, UR4, UPT ;  /* 0x000000043000728c */ /* 0x000fcc000bf06270 */
[----:B------:R-:W-:-:S13]  /*ea80*/  PLOP3.LUT P0, PT, PT, PT, UP0, 0x80, 0x0 ;  /* 0x000000000000781c */ /* 0x000fda0003f0f008 */
[----:B------:R-:W-:Y:S05]  /*ea90*/  @!P0 BRA `(.L_x_1520) ;  /* 0xffffff2000c08947 */ /* 0x000fea000383ffff */
[----:B------:R-:W-:Y:S05]  /*eaa0*/  EXIT ;  /* 0x000000000000794d */ /* 0x000fea0003800000 */
.L_x_1411:
        /* <DEDUP_REMOVED lines=25> */
[----:B------:R-:W-:Y:S01]  /*ec40*/  IMAD.MOV.U32 R16, RZ, RZ, RZ ;  /* 0x000000ffff107224 */ /* 0x000fe200078e00ff */
        /* <DEDUP_REMOVED lines=21> */
[----:B-1----:R-:W-:Y:S02]  /*eda0*/  IMAD R6, R4, R9, RZ ;  /* 0x0000000904067224 */ /* 0x002fe400078e02ff */
[----:B------:R-:W-:Y:S02]  /*edb0*/  IMAD.MOV.U32 R4, RZ, RZ, RZ ;  /* 0x000000ffff047224 */ /* 0x000fe400078e00ff */
[----:B------:R-:W-:Y:S01]  /*edc0*/  IMAD.MOV.U32 R3, RZ, RZ, R6 ;  /* 0x000000ffff037224 */ /* 0x000fe200078e0006 */
[----:B0-----:R-:W-:-:S13]  /*edd0*/  ISETP.GT.AND P6, PT, R6, R7, PT ;  /* 0x000000070600720c */ /* 0x001fda0003fc4270 */
[----:B------:R-:W-:Y:S05]  /*ede0*/  @P6 BRA `(.L_x_1522) ;  /* 0x0000000000906947 */ /* 0x000fea0003800000 */
[----:B------:R-:W-:Y:S01]  /*edf0*/  IMAD.MOV.U32 R6, RZ, RZ, R3 ;  /* 0x000000ffff067224 */ /* 0x000fe200078e0003 */
[----:B------:R-:W-:Y:S01]  /*ee00*/  ULDC UR4, c[0x0][0xc3c] ;  /* 0x00030f0000047ab9 */ /* 0x000fe20000000800 */
[----:B------:R-:W-:-:S07]  /*ee10*/  IMAD.MOV.U32 R4, RZ, RZ, RZ ;  /* 0x000000ffff047224 */ /* 0x000fce00078e00ff */
.L_x_1526:
[----:B------:R-:W-:-:S05]  /*ee20*/  VIADD R4, R4, 0x1f ;  /* 0x0000001f04047836 */ /* 0x000fca0000000000 */
[----:B------:R-:W-:-:S13]  /*ee30*/  ISETP.GE.AND P6, PT, R4, UR4, PT ;  /* 0x0000000404007c0c */ /* 0x000fda000bfc6270 */
[----:B------:R-:W-:Y:S05]  /*ee40*/  @P6 BRA `(.L_x_1523) ;  /* 0x0000000400d86947 */ /* 0x000fea0003800000 */
[----:B------:R-:W-:Y:S01]  /*ee50*/  IMAD.IADD R9, R5, 0x1, R4 ;  /* 0x0000000105097824 */ /* 0x000fe200078e0204 */
[----:B------:R-:W-:Y:S01]  /*ee60*/  BSSY B0, `(.L_x_1524) ;  /* 0x0000007000007945 */ /* 0x000fe20003800000 */
[----:B------:R-:W-:-:S03]  /*ee70*/  IMAD.MOV.U32 R0, RZ, RZ, RZ ;  /* 0x000000ffff007224 */ /* 0x000fc600078e00ff */
[----:B------:R-:W-:-:S13]  /*ee80*/  ISETP.GE.OR P6, PT, R9, UR4, !P0 ;  /* 0x0000000409007c0c */ /* 0x000fda000c7c6670 */
[----:B------:R-:W-:Y:S05]  /*ee90*/  @P6 BRA `(.L_x_1525) ;  /* 0x00000000000c6947 */ /* 0x000fea0003800000 */
[----:B------:R-:W0:Y:S02]  /*eea0*/  LDC.64 R2, c[0x0][0xc80] ;  /* 0x00032000ff027b82 */ /* 0x000e240000000a00 */
[----:B0-----:R-:W-:-:S05]  /*eeb0*/  IMAD.WIDE R2, R9, 0x4, R2 ;  /* 0x0000000409027825 */ /* 0x001fca00078e0202 */
[----:B------:R0:W5:Y:S02]  /*eec0*/  LDG.E R0, desc[UR54][R2.64] ;  /* 0x0000003602007981 */ /* 0x000164000c1e1900 */
.L_x_1525:
[----:B------:R-:W-:Y:S05]  /*eed0*/  BSYNC B0 ;  /* 0x0000000000007941 */ /* 0x000fea0003800000 */
.L_x_1524:
        /* <DEDUP_REMOVED lines=21> */
.L_x_1522:
[----:B------:R-:W-:-:S04]  /*f030*/  IMAD.IADD R14, R6, 0x1, -R3 ;  /* 0x00000001060e7824 */ /* 0x000fc800078e0a03 */
[----:B------:R-:W-:-:S05]  /*f040*/  IMAD R2, R8, R9, R14 ;  /* 0x0000000908027224 */ /* 0x000fca00078e020e */
[----:B------:R-:W-:Y:S02]  /*f050*/  ISETP.GT.AND P0, PT, R2, R7, PT ;  /* 0x000000070200720c */ /* 0x000fe40003f04270 */
[----:B------:R-:W0:Y:S11]  /*f060*/  LDC.64 R2, c[0x0][0xc90] ;  /* 0x00032400ff027b82 */ /* 0x000e360000000a00 */
[----:B------:R-:W-:-:S04]  /*f070*/  VOTE.ANY R10, PT, !P0 ;  /* 0x00000000000a7806 */ /* 0x000fc800040e0100 */
[----:B------:R-:W1:Y:S02]  /*f080*/  POPC R15, R10 ;  /* 0x0000000a000f7309 */ /* 0x000e640000000000 */
[----:B-1----:R-:W-:-:S04]  /*f090*/  IMAD.IADD R19, R15, 0x1, R4 ;  /* 0x000000010f137824 */ /* 0x002fc800078e0204 */
[----:B0-----:R-:W-:-:S05]  /*f0a0*/  IMAD.WIDE R2, R19, 0x4, R2 ;  /* 0x0000000413027825 */ /* 0x001fca00078e0202 */
[----:B------:R-:W2:Y:S01]  /*f0b0*/  LDG.E R6, desc[UR54][R2.64] ;  /* 0x0000003602067981 */ /* 0x000ea2000c1e1900 */
[----:B------:R-:W-:-:S03]  /*f0c0*/  ISETP.NE.AND P0, PT, R10, RZ, PT ;  /* 0x000000ff0a00720c */ /* 0x000fc60003f05270 */
[----:B------:R-:W0:Y:S02]  /*f0d0*/  SHFL.IDX PT, R0, R0, R15, 0x1f ;  /* 0x00001f0f00007589 */ /* 0x000e2400000e0000 */
[----:B0-----:R-:W-:-:S13]  /*f0e0*/  R2UR UR7, R0 ;  /* 0x00000000000772ca */ /* 0x001fda00000e0000 */
[----:B--2---:R-:W-:-:S05]  /*f0f0*/  IMAD R4, R6, UR7, RZ ;  /* 0x0000000706047c24 */ /* 0x004fca000f8e02ff */
[----:B------:R-:W-:-:S04]  /*f100*/  IABS R13, R4 ;  /* 0x00000004000d7213 */ /* 0x000fc80000000000 */
[----:B------:R-:W0:Y:S08]  /*f110*/  I2F.RP R11, R13 ;  /* 0x0000000d000b7306 */ /* 0x000e300000209400 */
[----:B0-----:R-:W0:Y:S02]  /*f120*/  MUFU.RCP R11, R11 ;  /* 0x0000000b000b7308 */ /* 0x001e240000001000 */
[----:B0-----:R-:W-:-:S06]  /*f130*/  VIADD R12, R11, 0xffffffe ;  /* 0x0ffffffe0b0c7836 */ /* 0x001fcc0000000000 */
[----:B------:R0:W1:Y:S01]  /*f140*/  F2I.FTZ.U32.TRUNC.NTZ R3, R12 ;  /* 0x0000000c00037305 */ /* 0x000062000021f000 */
[----:B------:R-:W-:Y:S05]  /*f150*/  @!P0 BRA `(.L_x_1527) ;  /* 0x0000000000088947 */ /* 0x000fea0003800000 */
[----:B------:R-:W-:-:S05]  /*f160*/  VIADD R11, R15, 0xffffffff ;  /* 0xffffffff0f0b7836 */ /* 0x000fca0000000000 */
[----:B------:R2:W3:Y:S02]  /*f170*/  SHFL.IDX PT, R16, R8, R11, 0x1f ;  /* 0x00001f0b08107589 */ /* 0x0004e400000e0000 */
.L_x_1527:
[----:B---3--:R-:W-:Y:S01]  /*f180*/  IMAD R16, R16, R9, R14 ;  /* 0x0000000910107224 */ /* 0x008fe200078e020e */
[----:B------:R-:W-:Y:S01]  /*f190*/  IABS R2, R4 ;  /* 0x0000000400027213 */ /* 0x000fe20000000000 */
[----:B-1----:R-:W-:Y:S02]  /*f1a0*/  IMAD.MOV R0, RZ, RZ, -R3 ;  /* 0x000000ffff007224 */ /* 0x002fe400078e0a03 */
[----:B--2---:R-:W-:Y:S02]  /*f1b0*/  IMAD.IADD R11, R7, 0x1, -R16 ;  /* 0x00000001070b7824 */ /* 0x004fe400078e0a10 */
        /* <DEDUP_REMOVED lines=19> */
[----:B------:R-:W-:Y:S02]  /*f2f0*/  IMAD R18, R6, R2, RZ ;  /* 0x0000000206127224 */ /* 0x000fe400078e02ff */
[----:B------:R-:W-:Y:S02]  /*f300*/  IMAD.MOV R7, RZ, RZ, -R2 ;  /* 0x000000ffff077224 */ /* 0x000fe400078e0a02 */
[----:B------:R-:W-:Y:S02]  /*f310*/  IMAD.MOV R0, RZ, RZ, -R18 ;  /* 0x000000ffff007224 */ /* 0x000fe400078e0a12 */
[----:B------:R-:W-:-:S03]  /*f320*/  IMAD R7, R4, R7, R11 ;  /* 0x0000000704077224 */ /* 0x000fc600078e020b */
[----:B------:R-:W-:Y:S01]  /*f330*/  VIADDMNMX R0, R0, R9, R6, PT ;  /* 0x0000000900007246 */ /* 0x000fe20003800106 */
[----:B------:R-:W-:Y:S01]  /*f340*/  IMAD.IADD R18, R7, 0x1, R18 ;  /* 0x0000000107127824 */ /* 0x000fe200078e0212 */
[----:B------:R-:W-:Y:S02]  /*f350*/  IABS R2, R7 ;  /* 0x0000000700027213 */ /* 0x000fe40000000000 */
[----:B------:R-:W-:Y:S02]  /*f360*/  R2UR UR9, R0 ;  /* 0x00000000000972ca */ /* 0x000fe400000e0000 */
[----:B------:R-:W-:-:S11]  /*f370*/  R2UR UR8, R2 ;  /* 0x00000000020872ca */ /* 0x000fd600000e0000 */
[----:B------:R-:W-:-:S04]  /*f380*/  IABS R9, UR9 ;  /* 0x0000000900097c13 */ /* 0x000fc80008000000 */
[----:B------:R-:W1:Y:S01]  /*f390*/  I2F.RP R0, R9 ;  /* 0x0000000900007306 */ /* 0x000e620000209400 */
[----:B------:R-:W-:-:S07]  /*f3a0*/  R2UR UR6, R9 ;  /* 0x00000000090672ca */ /* 0x000fce00000e0000 */
[----:B-1----:R-:W1:Y:S02]  /*f3b0*/  MUFU.RCP R0, R0 ;  /* 0x0000000000007308 */ /* 0x002e640000001000 */
[----:B-1----:R-:W-:Y:S01]  /*f3c0*/  VIADD R3, R0, 0xffffffe ;  /* 0x0ffffffe00037836 */ /* 0x002fe20000000000 */
[----:B------:R-:W-:-:S05]  /*f3d0*/  IABS R0, UR9 ;  /* 0x0000000900007c13 */ /* 0x000fca0008000000 */
[----:B------:R-:W1:Y:S01]  /*f3e0*/  F2I.FTZ.U32.TRUNC.NTZ R3, R3 ;  /* 0x0000000300037305 */ /* 0x000e62000021f000 */
[----:B------:R-:W-:Y:S01]  /*f3f0*/  IMAD.MOV R0, RZ, RZ, -R0 ;  /* 0x000000ffff007224 */ /* 0x000fe200078e0a00 */
[----:B-1----:R-:W-:-:S13]  /*f400*/  R2UR UR5, R3 ;  /* 0x00000000030572ca */ /* 0x002fda00000e0000 */
[----:B------:R-:W-:-:S04]  /*f410*/  UIADD3 UR4, URZ, -UR5, URZ ;  /* 0x800000053f047290 */ /* 0x000fc8000fffe03f */
[----:B------:R-:W-:-:S03]  /*f420*/  UIMAD UR6, UR4, UR6, URZ ;  /* 0x00000006040672a4 */ /* 0x000fc6000f8e023f */
[----:B------:R-:W-:Y:S02]  /*f430*/  UMOV UR4, URZ ;  /* 0x0000003f00047c82 */ /* 0x000fe40008000000 */
[----:B------:R-:W-:-:S04]  /*f440*/  UIMAD.WIDE.U32 UR4, UR5, UR6, UR4 ;  /* 0x00000006050472a5 */ /* 0x000fc8000f8e0004 */
[----:B------:R-:W-:-:S06]  /*f450*/  UIMAD.WIDE.U32 UR4, UR5, UR8, URZ ;  /* 0x00000008050472a5 */ /* 0x000fcc000f8e003f */
[----:B------:R-:W-:Y:S01]  /*f460*/  IMAD.U32 R3, RZ, RZ, UR5 ;  /* 0x00000005ff037e24 */ /* 0x000fe2000f8e00ff */
[----:B------:R-:W-:-:S03]  /*f470*/  R2UR UR4, R7 ;  /* 0x00000000070472ca */ /* 0x000fc600000e0000 */
[----:B------:R-:W-:Y:S02]  /*f480*/  IMAD R0, R0, R3, UR8 ;  /* 0x0000000800007e24 */ /* 0x000fe4000f8e0203 */
[----:B------:R-:W-:-:S03]  /*f490*/  IMAD R3, RZ, RZ, -UR9 ;  /* 0x80000009ff037e24 */ /* 0x000fc6000f8e02ff */
[----:B------:R-:W-:-:S05]  /*f4a0*/  ISETP.GT.U32.AND P0, PT, R9, R0, PT ;  /* 0x000000000900720c */ /* 0x000fca0003f04070 */
[----:B------:R-:W-:-:S08]  /*f4b0*/  ULOP3.LUT UR4, UR4, UR9, URZ, 0x3c, !UPT ;  /* 0x0000000904047292 */ /* 0x000fd0000f8e3c3f */
[----:B------:R-:W-:Y:S01]  /*f4c0*/  VOTEU.ANY UP1, P0 ;  /* 0x00000000003f7886 */ /* 0x000fe20000020100 */
[----:B------:R-:W-:-:S04]  /*f4d0*/  PLOP3.LUT P0, PT, PT, PT, UP1, 0x80, 0x0 ;  /* 0x000000000000781c */ /* 0x000fc80003f0f018 */
[----:B------:R-:W-:Y:S02]  /*f4e0*/  @!UP1 UIADD3 UR5, UR5, 0x1, URZ ;  /* 0x0000000105059890 */ /* 0x000fe4000fffe03f */
[----:B------:R-:W-:-:S07]  /*f4f0*/  UISETP.GE.AND UP1, UPT, UR4, URZ, UPT ;  /* 0x0000003f0400728c */ /* 0x000fce000bf26270 */
[----:B------:R-:W-:-:S05]  /*f500*/  @!P0 IMAD.IADD R0, R0, 0x1, -R9 ;  /* 0x0000000100008824 */ /* 0x000fca00078e0a09 */
[----:B------:R-:W-:-:S13]  /*f510*/  ISETP.GE.U32.AND P0, PT, R0, R9, PT ;  /* 0x000000090000720c */ /* 0x000fda0003f06070 */
[----:B------:R-:W-:-:S05]  /*f520*/  VOTEU.ANY UP0, P0 ;  /* 0x00000000003f7886 */ /* 0x000fca0000000100 */
[----:B------:R-:W-:Y:S02]  /*f530*/  @UP0 UIADD3 UR5, UR5, 0x1, URZ ;  /* 0x0000000105050890 */ /* 0x000fe4000fffe03f */
[----:B------:R-:W-:Y:S02]  /*f540*/  UISETP.NE.AND UP0, UPT, UR9, URZ, UPT ;  /* 0x0000003f0900728c */ /* 0x000fe4000bf05270 */
[----:B------:R-:W-:-:S09]  /*f550*/  @!UP1 UIADD3 UR5, -UR5, URZ, URZ ;  /* 0x0000003f05059290 */ /* 0x000fd2000fffe13f */
[----:B------:R-:W-:-:S04]  /*f560*/  @!UP0 ULOP3.LUT UR5, URZ, UR9, URZ, 0x33, !UPT ;  /* 0x000000093f058292 */ /* 0x000fc8000f8e333f */
[----:B------:R-:W-:Y:S02]  /*f570*/  ULOP3.LUT UR4, URZ, UR5, URZ, 0x33, !UPT ;  /* 0x000000053f047292 */ /* 0x000fe4000f8e333f */
[----:B------:R-:W-:Y:S02]  /*f580*/  IMAD R18, R3, UR5, R18 ;  /* 0x0000000503127c24 */ /* 0x000fe4000f8e0212 */
[----:B------:R-:W-:Y:S01]  /*f590*/  UIADD3 UR4, UR7, UR4, URZ ;  /* 0x0000000407047290 */ /* 0x000fe2000fffe03f */
[----:B------:R-:W-:Y:S11]  /*f5a0*/  BRA `(.L_x_1528) ;  /* 0x0000000000107947 */ /* 0x000ff60003800000 */
.L_x_1523:
[----:B------:R-:W1:Y:S01]  /*f5b0*/  LDC R19, c[0x0][0xc3c] ;  /* 0x00030f00ff137b82 */ /* 0x000e620000000800 */
[----:B------:R-:W-:Y:S01]  /*f5c0*/  IMAD.MOV.U32 R16, RZ, RZ, R7 ;  /* 0x000000ffff107224 */ /* 0x000fe200078e0007 */
[----:B------:R-:W-:Y:S01]  /*f5d0*/  UMOV UR4, URZ ;  /* 0x0000003f00047c82 */ /* 0x000fe20008000000 */
[----:B------:R-:W-:-:S07]  /*f5e0*/  IMAD.MOV.U32 R18, RZ, RZ, RZ ;  /* 0x000000ffff127224 */ /* 0x000fce00078e00ff */
.L_x_1528:
[----:B------:R-:W-:Y:S01]  /*f5f0*/  ISETP.NE.AND P0, PT, R5, RZ, PT ;  /* 0x000000ff0500720c */ /* 0x000fe20003f05270 */
[----:B------:R-:W-:-:S12]  /*f600*/  IMAD.U32 R17, RZ, RZ, UR4 ;  /* 0x00000004ff117e24 */ /* 0x000fd8000f8e00ff */
[----:B------:R-:W2:Y:S01]  /*f610*/  @!P0 S2R R3, SR_CgaCtaId ;  /* 0x0000000000038919 */ /* 0x000ea20000008800 */
[----:B------:R-:W-:-:S04]  /*f620*/  @!P0 MOV R0, 0x400 ;  /* 0x0000040000008802 */ /* 0x000fc80000000f00 */
[----:B--2---:R-:W-:-:S05]  /*f630*/  @!P0 LEA R0, R3, R0, 0x18 ;  /* 0x0000000003008211 */ /* 0x004fca00078ec0ff */
[----:B-1----:R1:W-:Y:S01]  /*f640*/  @!P0 STS.128 [R0+0x284d0], R16 ;  /* 0x0284d01000008388 */ /* 0x0023e20000000c00 */
[----:B------:R-:W-:Y:S06]  /*f650*/  BAR.ARV 0x5, 0x180 ;  /* 0x0146000000007b1d */ /* 0x000fec0000002000 */
.L_x_1521:
[----:B------:R2:W-:Y:S01]  /*f660*/  STL [R1+0x4], RZ ;  /* 0x000004ff01007387 */ /* 0x0005e20000100800 */
[----:B------:R-:W-:Y:S01]  /*f670*/  ULDC UR5, c[0x0][0xc3c] ;  /* 0x00030f0000057ab9 */ /* 0x000fe20000000800 */
[----:B------:R-:W-:Y:S01]  /*f680*/  IMAD.MOV.U32 R24, RZ, RZ, 0x1 ;  /* 0x00000001ff187424 */ /* 0x000fe200078e00ff */
[----:B------:R-:W-:Y:S01]  /*f690*/  ISETP.GE.AND P0, PT, R19, UR5, PT ;  /* 0x0000000513007c0c */ /* 0x000fe2000bf06270 */
[----:B------:R-:W-:-:S12]  /*f6a0*/  IMAD.MOV.U32 R23, RZ, RZ, RZ ;  /* 0x000000ffff177224 */ /* 0x000fd800078e00ff */
[----:B--2---:R-:W-:Y:S05]  /*f6b0*/  @P0 BRA `(.L_x_1529) ;  /* 0x00000050004c0947 */ /* 0x004fea0003800000 */
[----:B------:R-:W2:Y:S01]  /*f6c0*/  S2R R10, SR_TID.X ;  /* 0x00000000000a7919 */ /* 0x000ea20000002100 */
[----:B------:R-:W3:Y:S01]  /*f6d0*/  S2UR UR5, SR_CgaCtaId ;  /* 0x00000000000579c3 */ /* 0x000ee20000008800 */
[----:B------:R-:W-:Y:S01]  /*f6e0*/  MOV R22, 0x400 ;  /* 0x0000040000167802 */ /* 0x000fe20000000f00 */
[----:B------:R-:W-:Y:S01]  /*f6f0*/  IMAD.MOV.U32 R36, RZ, RZ, 0x40 ;  /* 0x00000040ff247424 */ /* 0x000fe200078e00ff */
[----:B------:R4:W-:Y:S01]  /*f700*/  STL [R1+0x4], RZ ;  /* 0x000004ff01007387 */ /* 0x0009e20000100800 */
[----:B------:R-:W-:Y:S01]  /*f710*/  IMAD.MOV.U32 R34, RZ, RZ, 0x20 ;  /* 0x00000020ff227424 */ /* 0x000fe200078e00ff */
[----:B------:R-:W-:Y:S01]  /*f720*/  ULOP3.LUT UR43, UR42, 0x2, URZ, 0xfc, !UPT ;  /* 0x000000022a2b7892 */ /* 0x000fe2000f8efc3f */
[----:B------:R-:W-:Y:S01]  /*f730*/  IMAD.MOV.U32 R24, RZ, RZ, 0x1 ;  /* 0x00000001ff187424 */ /* 0x000fe200078e00ff */
[----:B------:R-:W-:Y:S01]  /*f740*/  ULOP3.LUT UR44, UR42, 0x1, URZ, 0xfc, !UPT ;  /* 0x000000012a2c7892 */ /* 0x000fe2000f8efc3f */
[----:B------:R-:W-:Y:S01]  /*f750*/  IMAD.MOV.U32 R23, RZ, RZ, RZ ;  /* 0x000000ffff177224 */ /* 0x000fe200078e00ff */
[----:B------:R-:W-:Y:S01]  /*f760*/  ULDC UR45, c[0x0][0xc] ;  /* 0x00000300002d7ab9 */ /* 0x000fe20000000800 */
[----:B---3--:R-:W-:-:S05]  /*f770*/  IMAD.U32 R31, RZ, RZ, UR5 ;  /* 0x00000005ff1f7e24 */ /* 0x008fca000f8e00ff */
[----:B------:R-:W-:Y:S01]  /*f780*/  LEA R22, R31, R22, 0x18 ;  /* 0x000000161f167211 */ /* 0x000fe200078ec0ff */
[C---:B--2---:R-:W-:Y:S01]  /*f790*/  IMAD.SHL.U32 R4, R10.reuse, 0x40, RZ ;  /* 0x000000400a047824 */ /* 0x044fe200078e00ff */
[C---:B------:R-:W-:Y:S01]  /*f7a0*/  LOP3.LUT R9, R10.reuse, 0x7f, RZ, 0xc0, !PT ;  /* 0x0000007f0a097812 */ /* 0x040fe200078ec0ff */
[C---:B------:R-:W-:Y:S01]  /*f7b0*/  IMAD.SHL.U32 R35, R10.reuse, 0x80, RZ ;  /* 0x000000800a237824 */ /* 0x040fe200078e00ff */
[C---:B------:R-:W-:Y:S01]  /*f7c0*/  LOP3.LUT P0, RZ, R10.reuse, 0x4, RZ, 0xc0, !PT ;  /* 0x000000040aff7812 */ /* 0x040fe2000780c0ff */
[----:B------:R-:W-:Y:S01]  /*f7d0*/  IMAD.SHL.U32 R6, R10, 0x8, RZ ;  /* 0x000000080a067824 */ /* 0x000fe200078e00ff */
[----:B-1----:R-:W-:Y:S01]  /*f7e0*/  LOP3.LUT R0, R4, 0x180, RZ, 0xc0, !PT ;  /* 0x0000018004007812 */ /* 0x002fe200078ec0ff */
[----:B------:R-:W-:Y:S01]  /*f7f0*/  IMAD.SHL.U32 R8, R10, 0x2, RZ ;  /* 0x000000020a087824 */ /* 0x000fe200078e00ff */
[----:B------:R-:W-:Y:S02]  /*f800*/  SHF.R.U32.HI R2, RZ, 0x5, R9 ;  /* 0x00000005ff027819 */ /* 0x000fe40000011609 */
[----:B------:R-:W-:-:S02]  /*f810*/  LOP3.LUT R3, R35, 0x380, RZ, 0xc0, !PT ;  /* 0x0000038023037812 */ /* 0x000fc400078ec0ff */
[----:B------:R-:W-:Y:S01]  /*f820*/  LOP3.LUT R5, R0, 0x10, R10, 0xf8, !PT ;  /* 0x0000001000057812 */ /* 0x000fe200078ef80a */
[----:B------:R-:W-:Y:S01]  /*f830*/  IMAD.SHL.U32 R0, R10, 0x10, RZ ;  /* 0x000000100a007824 */ /* 0x000fe200078e00ff */
[----:B------:R-:W-:Y:S01]  /*f840*/  LOP3.LUT R7, R4, 0x40, RZ, 0xc0, !PT ;  /* 0x0000004004077812 */ /* 0x000fe200078ec0ff */
[----:B------:R-:W-:Y:S01]  /*f850*/  IMAD R3, R2, 0x10, R3 ;  /* 0x0000001002037824 */ /* 0x000fe200078e0203 */
[----:B------:R-:W-:Y:S02]  /*f860*/  LOP3.LUT R6, R5, 0x30, R6, 0x78, !PT ;  /* 0x0000003005067812 */ /* 0x000fe400078e7806 */
[----:B------:R-:W-:Y:S01]  /*f870*/  LOP3.LUT R5, R0, 0x3f0, RZ, 0xc0, !PT ;  /* 0x000003f000057812 */ /* 0x000fe200078ec0ff */
[----:B------:R-:W-:Y:S01]  /*f880*/  IMAD R7, R2, 0x400, R7 ;  /* 0x0000040002077824 */ /* 0x000fe200078e0207 */
[----:B------:R-:W-:Y:S02]  /*f890*/  LOP3.LUT R2, R3, 0x70, R0, 0x78, !PT ;  /* 0x0000007003027812 */ /* 0x000fe400078e7800 */
[----:B------:R-:W-:-:S02]  /*f8a0*/  LOP3.LUT R5, R5, 0x70, R8, 0x78, !PT ;  /* 0x0000007005057812 */ /* 0x000fc400078e7808 */
[----:B------:R-:W-:Y:S02]  /*f8b0*/  LOP3.LUT R35, R2, 0xc00, R35, 0xf8, !PT ;  /* 0x00000c0002237812 */ /* 0x000fe400078ef823 */
[----:B------:R-:W-:Y:S02]  /*f8c0*/  SHF.R.U32.HI R2, RZ, 0x3, R9 ;  /* 0x00000003ff027819 */ /* 0x000fe40000011609 */
[----:B------:R-:W-:Y:S02]  /*f8d0*/  LOP3.LUT R32, R5, 0x400, R0, 0xf8, !PT ;  /* 0x0000040005207812 */ /* 0x000fe400078ef800 */
[----:B------:R-:W-:Y:S02]  /*f8e0*/  LOP3.LUT R33, R4, 0x200, RZ, 0xc0, !PT ;  /* 0x0000020004217812 */ /* 0x000fe400078ec0ff */
[----:B------:R-:W-:Y:S01]  /*f8f0*/  LOP3.LUT R28, R0, 0x70, RZ, 0xc0, !PT ;  /* 0x00000070001c7812 */ /* 0x000fe200078ec0ff */
[----:B------:R-:W-:Y:S01]  /*f900*/  IMAD.IADD R37, R22, 0x1, R32 ;  /* 0x0000000116257824 */ /* 0x000fe200078e0220 */
[----:B------:R-:W-:-:S02]  /*f910*/  LOP3.LUT R2, R2, 0x70, R0, 0xf8, !PT ;  /* 0x0000007002027812 */ /* 0x000fc400078ef800 */
[----:B------:R-:W-:Y:S02]  /*f920*/  IADD3 R33, R6, R7, R33 ;  /* 0x0000000706217210 */ /* 0x000fe40007ffe021 */
[----:B------:R-:W-:Y:S02]  /*f930*/  SEL R36, R36, 0xffffffc0, !P0 ;  /* 0xffffffc024247807 */ /* 0x000fe40004000000 */
[----:B------:R-:W-:Y:S02]  /*f940*/  SEL R34, R34, 0xffffffe0, !P0 ;  /* 0xffffffe022227807 */ /* 0x000fe40004000000 */
[----:B----4-:R-:W-:-:S07]  /*f950*/  LOP3.LUT R0, R28, 0x80, RZ, 0xfc, !PT ;  /* 0x000000801c007812 */ /* 0x010fce00078efcff */
.L_x_1610:
[----:B-1----:R-:W1:Y:S08]  /*f960*/  LDC.64 R4, c[0x0][0xa18] ;  /* 0x00028600ff047b82 */ /* 0x002e700000000a00 */
[----:B--2---:R-:W2:Y:S08]  /*f970*/  LDC.64 R2, c[0x0][0xa28] ;  /* 0x00028a00ff027b82 */ /* 0x004eb00000000a00 */
[----:B------:R-:W3:Y:S01]  /*f980*/  LDC.64 R8, c[0x0][0xa00] ;  /* 0x00028000ff087b82 */ /* 0x000ee20000000a00 */
[----:B-1----:R-:W-:-:S04]  /*f990*/  ISETP.NE.U32.AND P1, PT, R4, RZ, PT ;  /* 0x000000ff0400720c */ /* 0x002fc80003f25070 */
[----:B------:R-:W-:Y:S02]  /*f9a0*/  ISETP.NE.AND.EX P2, PT, R5, RZ, PT, P1 ;  /* 0x000000ff0500720c */ /* 0x000fe40003f45310 */
[----:B--2---:R-:W-:-:S04]  /*f9b0*/  ISETP.NE.U32.AND P0, PT, R2, RZ, PT ;  /* 0x000000ff0200720c */ /* 0x004fc80003f05070 */
[----:B------:R-:W-:Y:S02]  /*f9c0*/  ISETP.NE.AND.EX P0, PT, R3, RZ, PT, P0 ;  /* 0x000000ff0300720c */ /* 0x000fe40003f05300 */
[----:B------:R-:W1:Y:S08]  /*f9d0*/  LDC.64 R2, c[0x0][0xa00] ;  /* 0x00028000ff027b82 */ /* 0x000e700000000a00 */
[----:B------:R-:W2:Y:S08]  /*f9e0*/  @P2 LDC.64 R6, c[0x0][0xa18] ;  /* 0x00028600ff062b82 */ /* 0x000eb00000000a00 */
[----:B------:R-:W4:Y:S01]  /*f9f0*/  @P0 LDC.64 R4, c[0x0][0xa28] ;  /* 0x00028a00ff040b82 */ /* 0x000f220000000a00 */
[----:B-1----:R-:W-:-:S04]  /*fa00*/  ISETP.NE.U32.AND P1, PT, R2, RZ, PT ;  /* 0x000000ff0200720c */ /* 0x002fc80003f25070 */
[----:B------:R-:W-:Y:S01]  /*fa10*/  ISETP.NE.AND.EX P3, PT, R3, RZ, PT, P1 ;  /* 0x000000ff0300720c */ /* 0x000fe20003f65310 */
[----:B--2---:R-:W-:-:S04]  /*fa20*/  @P2 IMAD.WIDE R2, R19, 0x4, R6 ;  /* 0x0000000413022825 */ /* 0x004fc800078e0206 */
[----:B------:R-:W-:Y:S01]  /*fa30*/  IMAD.MOV.U32 R17, RZ, RZ, RZ ;  /* 0x000000ffff117224 */ /* 0x000fe200078e00ff */
[----:B------:R3:W2:Y:S01]  /*fa40*/  @P2 LDG.E R0, desc[UR54][R2.64] ;  /* 0x0000003602002981 */ /* 0x0006a2000c1e1900 */
[----:B----4-:R-:W-:-:S06]  /*fa50*/  @P0 IMAD.WIDE R4, R19, 0x4, R4 ;  /* 0x0000000413040825 */ /* 0x010fcc00078e0204 */
[----:B------:R1:W5:Y:S01]  /*fa60*/  @P0 LDG.E R4, desc[UR54][R4.64] ;  /* 0x0000003604040981 */ /* 0x000362000c1e1900 */
[----:B---3--:R-:W-:Y:S01]  /*fa70*/  IMAD.WIDE R2, R19, 0x4, R8 ;  /* 0x0000000413027825 */ /* 0x008fe200078e0208 */
[----:B------:R-:W-:-:S04]  /*fa80*/  LOP3.LUT R29, R29, 0xffffffdf, RZ, 0xc0, !PT ;  /* 0xffffffdf1d1d7812 */ /* 0x000fc800078ec0ff */
[----:B------:R1:W5:Y:S01]  /*fa90*/  @P3 LDG.E R17, desc[UR54][R2.64] ;  /* 0x0000003602113981 */ /* 0x000362000c1e1900 */
[----:B------:R-:W-:Y:S02]  /*faa0*/  @P3 LOP3.LUT R29, R29, 0x20, RZ, 0xfc, !PT ;  /* 0x000000201d1d3812 */ /* 0x000fe400078efcff */
[----:B--2---:R-:W-:Y:S01]  /*fab0*/  @P2 R2UR UR37, R0 ;  /* 0x00000000002522ca */ /* 0x004fe200000e0000 */
[----:B01----:R-:W-:-:S14]  /*fac0*/  @P2 BRA `(.L_x_1530) ;  /* 0x00000000001c2947 */ /* 0x003fdc0003800000 */
[----:B------:R-:W-:Y:S01]  /*fad0*/  ULDC UR37, c[0x0][0x288] ;  /* 0x0000a20000257ab9 */ /* 0x000fe20000000800 */
[----:B------:R-:W-:Y:S05]  /*fae0*/  @!P3 BRA `(.L_x_1530) ;  /* 0x000000000014b947 */ /* 0x000fea0003800000 */
[----:B------:R-:W2:Y:S04]  /*faf0*/  LDG.E R5, desc[UR54][R2.64] ;  /* 0x0000003602057981 */ /* 0x000ea8000c1e1900 */
[----:B------:R-:W3:Y:S01]  /*fb00*/  LDG.E R0, desc[UR54][R2.64+0x4] ;  /* 0x0000043602007981 */ /* 0x000ee2000c1e1900 */
[----:B--2---:R-:W-:Y:S02]  /*fb10*/  R2UR UR5, R5 ;  /* 0x00000000050572ca */ /* 0x004fe400000e0000 */
[----:B---3--:R-:W-:-:S13]  /*fb20*/  R2UR UR37, R0 ;  /* 0x00000000002572ca */ /* 0x008fda00000e0000 */
[----:B------:R-:W-:-:S12]  /*fb30*/  UIADD3 UR37, -UR5, UR37, URZ ;  /* 0x0000002505257290 */ /* 0x000fd8000fffe13f */
.L_x_1530:
[----:B------:R-:W-:Y:S01]  /*fb40*/  ULDC.64 UR6, c[0x0][0x418] ;  /* 0x0001060000067ab9 */ /* 0x000fe20000000a00 */
[----:B------:R-:W-:Y:S01]  /*fb50*/  UMOV UR36, URZ ;  /* 0x0000003f00247c82 */ /* 0x000fe20008000000 */
[----:B------:R-:W-:Y:S01]  /*fb60*/  UISETP.NE.U32.AND UP0, UPT, UR6, URZ, UPT ;  /* 0x0000003f0600728c */ /* 0x000fe2000bf05070 */
[----:B-----5:R-:W-:Y:S01]  /*fb70*/  @P0 R2UR UR36, R4 ;  /* 0x00000000042402ca */ /* 0x020fe200000e0000 */
[----:B------:R-:W-:Y:S01]  /*fb80*/  ULDC UR5, c[0x0][0x424] ;  /* 0x0001090000057ab9 */ /* 0x000fe20000000800 */
[----:B------:R-:W-:Y:S01]  /*fb90*/  ULDC UR39, c[0x0][0x2f0] ;  /* 0x0000bc0000277ab9 */ /* 0x000fe20000000800 */
[----:B------:R-:W-:-:S03]  /*fba0*/  UISETP.NE.AND.EX UP0, UPT, UR7, URZ, UPT, UP0 ;  /* 0x0000003f0700728c */ /* 0x000fc6000bf05300 */
[----:B------:R-:W-:Y:S01]  /*fbb0*/  ULDC.64 UR6, c[0x0][0xa20] ;  /* 0x0002880000067ab9 */ /* 0x000fe20000000a00 */
[----:B------:R-:W-:Y:S01]  /*fbc0*/  USEL UR5, UR5, 0x1, UP0 ;  /* 0x0000000105057887 */ /* 0x000fe20008000000 */
[----:B------:R-:W-:-:S03]  /*fbd0*/  ISETP.NE.U32.AND P0, PT, RZ, UR6, PT ;  /* 0x00000006ff007c0c */ /* 0x000fc6000bf05070 */
[----:B------:R-:W-:Y:S01]  /*fbe0*/  UIMAD UR39, UR5, UR39, URZ ;  /* 0x00000027052772a4 */ /* 0x000fe2000f8e023f */
[----:B------:R-:W-:-:S13]  /*fbf0*/  ISETP.NE.AND.EX P0, PT, RZ, UR7, PT, P0 ;  /* 0x00000007ff007c0c */ /* 0x000fda000bf05300 */
[----:B------:R-:W-:Y:S05]  /*fc00*/  @!P0 BRA `(.L_x_1531) ;  /* 0x0000000000148947 */ /* 0x000fea0003800000 */
[----:B------:R-:W1:Y:S02]  /*fc10*/  LDC.64 R2, c[0x0][0xa20] ;  /* 0x00028800ff027b82 */ /* 0x000e640000000a00 */
[----:B-1----:R-:W-:-:S06]  /*fc20*/  IMAD.WIDE R2, R19, 0x4, R2 ;  /* 0x0000000413027825 */ /* 0x002fcc00078e0202 */
[----:B------:R-:W2:Y:S02]  /*fc30*/  LDG.E R2, desc[UR54][R2.64] ;  /* 0x0000003602027981 */ /* 0x000ea4000c1e1900 */
[----:B--2---:R-:W-:Y:S01]  /*fc40*/  R2UR UR39, R2 ;  /* 0x00000000022772ca */ /* 0x004fe200000e0000 */
[----:B------:R-:W-:-:S14]  /*fc50*/  BRA `(.L_x_1532) ;  /* 0x00000000002c7947 */ /* 0x000fdc0003800000 */
.L_x_1531:
[----:B------:R-:W-:Y:S02]  /*fc60*/  ULDC.64 UR6, c[0x0][0xa08] ;  /* 0x0002820000067ab9 */ /* 0x000fe40000000a00 */
[----:B------:R-:W-:-:S04]  /*fc70*/  ISETP.NE.U32.AND P0, PT, RZ, UR6, PT ;  /* 0x00000006ff007c0c */ /* 0x000fc8000bf05070 */
[----:B------:R-:W-:-:S13]  /*fc80*/  ISETP.NE.AND.EX P0, PT, RZ, UR7, PT, P0 ;  /* 0x00000007ff007c0c */ /* 0x000fda000bf05300 */
[----:B------:R-:W-:Y:S05]  /*fc90*/  @!P0 BRA `(.L_x_1532) ;  /* 0x00000000001c8947 */ /* 0x000fea0003800000 */
[----:B------:R-:W1:Y:S02]  /*fca0*/  LDC.64 R2, c[0x0][0xa08] ;  /* 0x00028200ff027b82 */ /* 0x000e640000000a00 */
[----:B-1----:R-:W-:-:S05]  /*fcb0*/  IMAD.WIDE R2, R19, 0x4, R2 ;  /* 0x0000000413027825 */ /* 0x002fca00078e0202 */
[----:B------:R-:W2:Y:S04]  /*fcc0*/  LDG.E R4, desc[UR54][R2.64] ;  /* 0x0000003602047981 */ /* 0x000ea8000c1e1900 */
[----:B------:R-:W3:Y:S01]  /*fcd0*/  LDG.E R0, desc[UR54][R2.64+0x4] ;  /* 0x0000043602007981 */ /* 0x000ee2000c1e1900 */
[----:B--2---:R-:W-:Y:S02]  /*fce0*/  R2UR UR39, R4 ;  /* 0x00000000042772ca */ /* 0x004fe400000e0000 */
[----:B---3--:R-:W-:-:S13]  /*fcf0*/  R2UR UR5, R0 ;  /* 0x00000000000572ca */ /* 0x008fda00000e0000 */
[----:B------:R-:W-:-:S12]  /*fd00*/  UIADD3 UR39, -UR39, UR5, URZ ;  /* 0x0000000527277290 */ /* 0x000fd8000fffe13f */
.L_x_1532:
[----:B------:R-:W-:Y:S01]  /*fd10*/  ULDC UR5, c[0x0][0x448] ;  /* 0x0001120000057ab9 */ /* 0x000fe20000000800 */
[----:B------:R-:W-:Y:S02]  /*fd20*/  USHF.L.U32 UR38, UR4, 0x7, URZ ;  /* 0x0000000704267899 */ /* 0x000fe4000800063f */
[----:B------:R-:W-:Y:S02]  /*fd30*/  UISETP.NE.AND UP0, UPT, UR5, 0x1, UPT ;  /* 0x000000010500788c */ /* 0x000fe4000bf05270 */
[----:B------:R-:W-:Y:S01]  /*fd40*/  UIADD3 UR8, UR38, 0x7f, URZ ;  /* 0x0000007f26087890 */ /* 0x000fe2000fffe03f */
[----:B------:R-:W-:Y:S01]  /*fd50*/  ULDC.64 UR4, c[0x0][0x9e0] ;  /* 0x0002780000047ab9 */ /* 0x000fe20000000a00 */
[----:B------:R-:W-:Y:S02]  /*fd60*/  UP2UR UR46, UPR, URZ, 0x1 ;  /* 0x000000013f2e7883 */ /* 0x000fe40008000000 */
[----:B------:R-:W-:-:S05]  /*fd70*/  UIADD3 UR39, -UR36, UR39, URZ ;  /* 0x0000002724277290 */ /* 0x000fca000fffe13f */
[----:B------:R-:W-:Y:S01]  /*fd80*/  @UP0 ULDC UR6, c[0x0][0x44c] ;  /* 0x0001130000060ab9 */ /* 0x000fe20000000800 */
[----:B------:R-:W-:Y:S01]  /*fd90*/  @UP0 ULDC UR10, c[0x0][0x450] ;  /* 0x00011400000a0ab9 */ /* 0x000fe20000000800 */
[----:B------:R-:W-:Y:S02]  /*fda0*/  UIMAD.WIDE.U32 UR6, UR8, UR6, URZ ;  /* 0x00000006080672a5 */ /* 0x000fe4000f8e003f */
[----:B------:R-:W-:Y:S02]  /*fdb0*/  UIADD3 UR9, UR39, 0x1, -UR37 ;  /* 0x0000000127097890 */ /* 0x000fe4000fffe825 */
[----:B------:R-:W-:Y:S02]  /*fdc0*/  @UP0 USHF.R.U32.HI UR8, URZ, UR10, UR7 ;  /* 0x0000000a3f080299 */ /* 0x000fe40008011607 */
[----:B------:R-:W-:Y:S02]  /*fdd0*/  UISETP.GE.AND UP0, UPT, UR5, 0x1, UPT ;  /* 0x000000010500788c */ /* 0x000fe4000bf06270 */
[----:B------:R-:W-:-:S04]  /*fde0*/  UIADD3 UR9, UR9, UR8, URZ ;  /* 0x0000000809097290 */ /* 0x000fc8000fffe03f */
[----:B------:R-:W-:Y:S01]  /*fdf0*/  PLOP3.LUT P1, PT, PT, PT, UP0, 0x80, 0x0 ;  /* 0x000000000000781c */ /* 0x000fe20003f2f008 */
[----:B------:R-:W-:-:S12]  /*fe00*/  UIADD3 UR4, UR9, UR4, URZ ;  /* 0x0000000409047290 */ /* 0x000fd8000fffe03f */
[----:B------:R-:W-:Y:S05]  /*fe10*/  @!P1 BRA `(.L_x_1533) ;  /* 0x0000000000449947 */ /* 0x000fea0003800000 */
        /* <DEDUP_REMOVED lines=10> */
.L_x_1534:
[----:B------:R-:W-:-:S11]  /*fec0*/  UISETP.NE.AND UP0, UPT, UR5, 0x1, UPT ;  /* 0x000000010500788c */ /* 0x000fd6000bf05270 */
[----:B------:R-:W-:Y:S02]  /*fed0*/  @UP0 ULDC.64 UR10, c[0x0][0x9e8] ;  /* 0x00027a00000a0ab9 */ /* 0x000fe40000000a00 */
[----:B------:R-:W-:-:S04]  /*fee0*/  UIMAD.WIDE.U32 UR6, UR8, UR10, URZ ;  /* 0x0000000a080672a5 */ /* 0x000fc8000f8e003f */
[----:B------:R-:W-:-:S12]  /*fef0*/  @UP0 USHF.R.U32.HI UR8, URZ, UR11, UR7 ;  /* 0x0000000b3f080299 */ /* 0x000fd80008011607 */
.L_x_1535:
[----:B------:R-:W-:-:S04]  /*ff00*/  UIMAD UR8, UR8, UR5, UR5 ;  /* 0x00000005080872a4 */ /* 0x000fc8000f8e0205 */
[----:B------:R-:W-:-:S04]  /*ff10*/  UISETP.LT.AND UP0, UPT, UR4, UR8, UPT ;  /* 0x000000080400728c */ /* 0x000fc8000bf01270 */
[----:B------:R-:W-:-:S12]  /*ff20*/  USEL UR4, UR4, UR8, UP0 ;  /* 0x0000000804047287 */ /* 0x000fd80008000000 */
.L_x_1533:
[----:B------:R-:W-:Y:S02]  /*ff30*/  UISETP.NE.AND UP0, UPT, UR46, URZ, UPT ;  /* 0x0000003f2e00728c */ /* 0x000fe4000bf05270 */
[----:B------:R-:W-:Y:S02]  /*ff40*/  UIADD3 UR8, UR39, 0x3f, URZ ;  /* 0x0000003f27087890 */ /* 0x000fe4000fffe03f */
[----:B------:R-:W-:Y:S02]  /*ff50*/  UIADD3 UR9, UR4, 0x3f, URZ ;  /* 0x0000003f04097890 */ /* 0x000fe4000fffe03f */
[----:B------:R-:W-:Y:S02]  /*ff60*/  USHF.R.S32.HI UR4, URZ, 0x1f, UR8 ;  /* 0x0000001f3f047899 */ /* 0x000fe40008011408 */
[----:B------:R-:W-:Y:S02]  /*ff70*/  USHF.R.S32.HI UR10, URZ, 0x1f, UR9 ;  /* 0x0000001f3f0a7899 */ /* 0x000fe40008011409 */
[----:B------:R-:W-:Y:S01]  /*ff80*/  ULEA.HI UR4, UR4, UR8, URZ, 0x6 ;  /* 0x0000000804047291 */ /* 0x000fe2000f8f303f */
[----:B------:R-:W-:Y:S01]  /*ff90*/  @UP0 ULDC UR6, c[0x0][0x44c] ;  /* 0x0001130000060ab9 */ /* 0x000fe20000000800 */
[----:B------:R-:W-:-:S02]  /*ffa0*/  ULEA.HI UR10, UR10, UR9, URZ, 0x6 ;  /* 0x000000090a0a7291 */ /* 0x000fc4000f8f303f */
[----:B------:R-:W-:Y:S01]  /*ffb0*/  UIMAD.WIDE.U32 UR6, UR38, UR6, URZ ;  /* 0x00000006260672a5 */ /* 0x000fe2000f8e003f */
[----:B------:R-:W-:Y:S01]  /*ffc0*/  @UP0 ULDC UR9, c[0x0][0x450] ;  /* 0x0001140000090ab9 */ /* 0x000fe20000000800 */
[----:B------:R-:W-:Y:S02]  /*ffd0*/  UMOV UR8, UR38 ;  /* 0x0000002600087c82 */ /* 0x000fe40008000000 */
[----:B------:R-:W-:Y:S02]  /*ffe0*/  @UP0 USHF.R.U32.HI UR8, URZ, UR9, UR7 ;  /* 0x000000093f080299 */ /* 0x000fe40008011607 */
[----:B------:R-:W-:Y:S02]  /*fff0*/  USHF.R.S32.HI UR4, URZ, 0x6, UR4 ;  /* 0x000000063f047899 */ /* 0x000fe40008011404 */
[----:B------:R-:W-:Y:S02]  /*10000*/  USHF.R.S32.HI UR10, URZ, 0x6, UR10 ;  /* 0x000000063f0a7899 */ /* 0x000fe4000801140a */
[----:B------:R-:W-:-:S02]  /*10010*/  UIADD3 UR6, UR8, UR39, -UR37 ;  /* 0x0000002708067290 */ /* 0x000fc4000fffe825 */
[----:B------:R-:W-:Y:S01]  /*10020*/  UISETP.LT.AND UP0, UPT, UR4, UR10, UPT ;  /* 0x0000000a0400728c */ /* 0x000fe2000bf01270 */
[----:B------:R-:W-:-:S03]  /*10030*/  ULDC UR8, c[0x0][0x9dc] ;  /* 0x0002770000087ab9 */ /* 0x000fc60000000800 */
[----:B------:R-:W-:Y:S02]  /*10040*/  USEL UR40, UR4, UR10, UP0 ;  /* 0x0000000a04287287 */ /* 0x000fe40008000000 */
[----:B------:R-:W-:Y:S01]  /*10050*/  UIADD3 UR8, UR6, -UR8, URZ ;  /* 0x8000000806087290 */ /* 0x000fe2000fffe03f */
[----:B------:R-:W-:Y:S11]  /*10060*/  @!P1 BRA `(.L_x_1536) ;  /* 0x0000000000489947 */ /* 0x000ff60003800000 */
[----:B------:R-:W-:Y:S02]  /*10070*/  UMOV UR4, UR6 ;  /* 0x0000000600047c82 */ /* 0x000fe40008000000 */
        /* <DEDUP_REMOVED lines=10> */
.L_x_1537:
[----:B------:R-:W-:-:S11]  /*10120*/  UISETP.NE.AND UP0, UPT, UR5, 0x1, UPT ;  /* 0x000000010500788c */ /* 0x000fd6000bf05270 */
[----:B------:R-:W-:Y:S02]  /*10130*/  @UP0 ULDC.64 UR10, c[0x0][0x9e8] ;  /* 0x00027a00000a0ab9 */ /* 0x000fe40000000a00 */
[----:B------:R-:W-:-:S04]  /*10140*/  UIMAD.WIDE.U32 UR6, UR4, UR10, URZ ;  /* 0x0000000a040672a5 */ /* 0x000fc8000f8e003f */
[----:B------:R-:W-:-:S12]  /*10150*/  @UP0 USHF.R.U32.HI UR4, URZ, UR11, UR7 ;  /* 0x0000000b3f040299 */ /* 0x000fd80008011607 */
.L_x_1538:
[----:B------:R-:W-:-:S04]  /*10160*/  UIMAD UR4, UR4, UR5, URZ ;  /* 0x00000005040472a4 */ /* 0x000fc8000f8e023f */
[----:B------:R-:W-:-:S04]  /*10170*/  UISETP.LT.AND UP0, UPT, UR8, UR4, UPT ;  /* 0x000000040800728c */ /* 0x000fc8000bf01270 */
[----:B------:R-:W-:-:S12]  /*10180*/  USEL UR8, UR8, UR4, !UP0 ;  /* 0x0000000408087287 */ /* 0x000fd8000c000000 */
.L_x_1536:
        /* <DEDUP_REMOVED lines=9> */
[----:B------:R-:W1:Y:S02]  /*10220*/  S2R R0, SR_TID.X ;  /* 0x0000000000007919 */ /* 0x000e640000002100 */
[----:B-1----:R-:W-:-:S04]  /*10230*/  LOP3.LUT R0, R0, 0x7f, RZ, 0xc0, !PT ;  /* 0x0000007f00007812 */ /* 0x002fc800078ec0ff */
[----:B------:R-:W-:-:S13]  /*10240*/  ISETP.NE.AND P0, PT, R0, RZ, PT ;  /* 0x000000ff0000720c */ /* 0x000fda0003f05270 */
[----:B------:R-:W-:Y:S05]  /*10250*/  @P0 BRA `(.L_x_1541) ;  /* 0x0000003800600947 */ /* 0x000fea0003800000 */
[----:B------:R-:W1:Y:S01]  /*10260*/  S2R R5, SR_LANEID ;  /* 0x0000000000057919 */ /* 0x000e620000000000 */
        /* <DEDUP_REMOVED lines=12> */
.L_x_1540:
        /* <DEDUP_REMOVED lines=9> */
[----:B------:R-:W1:Y:S01]  /*103c0*/  LDC.64 R2, c[0x4][R2] ;  /* 0x0100000002027b82 */ /* 0x000e620000000a00 */
[----:B------:R-:W-:Y:S02]  /*103d0*/  IMAD.U32 R5, RZ, RZ, UR7 ;  /* 0x00000007ff057e24 */ /* 0x000fe4000f8e00ff */
[----:B------:R-:W-:Y:S02]  /*103e0*/  IMAD.U32 R6, RZ, RZ, UR8 ;  /* 0x00000008ff067e24 */ /* 0x000fe4000f8e00ff */
[----:B------:R-:W-:-:S02]  /*103f0*/  IMAD.U32 R7, RZ, RZ, UR9 ;  /* 0x00000009ff077e24 */ /* 0x000fc4000f8e00ff */
[----:B------:R-:W-:Y:S02]  /*10400*/  IMAD.U32 R10, RZ, RZ, UR4 ;  /* 0x00000004ff0a7e24 */ /* 0x000fe4000f8e00ff */
[----:B------:R-:W-:Y:S02]  /*10410*/  IMAD.U32 R11, RZ, RZ, UR5 ;  /* 0x00000005ff0b7e24 */ /* 0x000fe4000f8e00ff */
[----:B------:R-:W-:Y:S02]  /*10420*/  IMAD.MOV.U32 R8, RZ, RZ, 0x70 ;  /* 0x00000070ff087424 */ /* 0x000fe400078e00ff */
[----:B0-----:R-:W-:Y:S02]  /*10430*/  IMAD.MOV.U32 R12, RZ, RZ, 0x1 ;  /* 0x00000001ff0c7424 */ /* 0x001fe400078e00ff */
[----:B------:R-:W-:-:S07]  /*10440*/  IMAD.MOV.U32 R13, RZ, RZ, RZ ;  /* 0x000000ffff0d7224 */ /* 0x000fce00078e00ff */
[----:B------:R-:W-:-:S07]  /*10450*/  LEPC R20, `(.L_x_1543) ;  /* 0x000000001014794e */ /* 0x000fce0000000000 */
[----:B-1----:R-:W-:Y:S05]  /*10460*/  CALL.ABS.NOINC R2 ;  /* 0x0000000002007343 */ /* 0x002fea0003c00000 */
.L_x_1543:
[----:B------:R-:W-:Y:S05]  /*10470*/  BSYNC B6 ;  /* 0x0000000000067941 */ /* 0x000fea0003800000 */
.L_x_1542:
        /* <DEDUP_REMOVED lines=22> */
.L_x_1545:
[----:B------:R-:W-:Y:S05]  /*105e0*/  BSYNC B6 ;  /* 0x0000000000067941 */ /* 0x000fea0003800000 */
.L_x_1544:
        /* <DEDUP_REMOVED lines=20> */
.L_x_1547:
[----:B------:R-:W-:Y:S05]  /*10730*/  BSYNC B6 ;  /* 0x0000000000067941 */ /* 0x000fea0003800000 */
.L_x_1546:
        /* <DEDUP_REMOVED lines=19> */
.L_x_1549:
[----:B------:R-:W-:Y:S05]  /*10870*/  BSYNC B6 ;  /* 0x0000000000067941 */ /* 0x000fea0003800000 */
.L_x_1548:
[----:B------:R-:W1:Y:S01]  /*10880*/  LDC.64 R2, c[0x0][0x9f8] ;  /* 0x00027e00ff027b82 */ /* 0x000e620000000a00 */
[----:B------:R-:W-:Y:S01]  /*10890*/  IMAD.MOV.U32 R25, RZ, RZ, R19 ;  /* 0x000000ffff197224 */ /* 0x000fe200078e0013 */
[----:B------:R-:W2:Y:S01]  /*108a0*/  S2R R20, SR_TID.X ;  /* 0x0000000000147919 */ /* 0x000ea20000002100 */
[----:B------:R-:W3:Y:S05]  /*108b0*/  S2R R21, SR_TID.X ;  /* 0x0000000000157919 */ /* 0x000eea0000002100 */
[----:B------:R-:W4:Y:S01]  /*108c0*/  LDC R10, c[0x0][0x430] ;  /* 0x00010c00ff0a7b82 */ /* 0x000f220000000800 */
[----:B------:R-:W-:-:S07]  /*108d0*/  IMAD.U32 R8, RZ, RZ, UR40 ;  /* 0x00000028ff087e24 */ /* 0x000fce000f8e00ff */
[----:B0-----:R-:W0:Y:S01]  /*108e0*/  LDC R12, c[0x0][0x2f4] ;  /* 0x0000bd00ff0c7b82 */ /* 0x001e220000000800 */
[----:B-1----:R-:W-:-:S04]  /*108f0*/  ISETP.NE.U32.AND P0, PT, R2, RZ, PT ;  /* 0x000000ff0200720c */ /* 0x002fc80003f05070 */
[----:B------:R-:W-:Y:S02]  /*10900*/  ISETP.NE.AND.EX P0, PT, R3, RZ, PT, P0 ;  /* 0x000000ff0300720c */ /* 0x000fe40003f05300 */
[----:B--2---:R-:W-:Y:S01]  /*10910*/  LOP3.LUT R20, R20, 0x7f, RZ, 0xc0, !PT ;  /* 0x0000007f14147812 */ /* 0x004fe200078ec0ff */
[----:B---3--:R-:W-:-:S03]  /*10920*/  IMAD.SHL.U32 R21, R21, 0x10, RZ ;  /* 0x0000001015157824 */ /* 0x008fc600078e00ff */
[----:B------:R-:W-:-:S07]  /*10930*/  SHF.R.U32.HI R20, RZ, 0x3, R20 ;  /* 0x00000003ff147819 */ /* 0x000fce0000011614 */
[----:B------:R-:W1:Y:S02]  /*10940*/  @P0 LDC.64 R2, c[0x0][0x9f8] ;  /* 0x00027e00ff020b82 */ /* 0x000e640000000a00 */
[----:B-1----:R-:W-:-:S05]  /*10950*/  @P0 IMAD.WIDE R2, R19, 0x4, R2 ;  /* 0x0000000413020825 */ /* 0x002fca00078e0202 */
[----:B------:R1:W2:Y:S01]  /*10960*/  @P0 LDG.E R25, desc[UR54][R2.64] ;  /* 0x0000003602190981 */ /* 0x0002a2000c1e1900 */
[----:B----4-:R-:W-:Y:S02]  /*10970*/  ISETP.NE.AND P1, PT, R10, 0x1, PT ;  /* 0x000000010a00780c */ /* 0x010fe40003f25270 */
[----:B------:R-:W-:Y:S02]  /*10980*/  LOP3.LUT R21, R20, 0x70, R21, 0xf8, !PT ;  /* 0x0000007014157812 */ /* 0x000fe400078ef815 */
[----:B------:R-:W-:Y:S02]  /*10990*/  LEA R8, R8, 0xffffffc0, 0x6 ;  /* 0xffffffc008087811 */ /* 0x000fe400078e30ff */
[----:B------:R-:W-:-:S03]  /*109a0*/  LOP3.LUT R29, R29, 0xffffffef, RZ, 0xc0, !PT ;  /* 0xffffffef1d1d7812 */ /* 0x000fc600078ec0ff */
[----:B------:R-:W-:-:S04]  /*109b0*/  IMAD.IADD R0, R21, 0x1, R8 ;  /* 0x0000000115007824 */ /* 0x000fc800078e0208 */
[----:B------:R-:W3:Y:S01]  /*109c0*/  @P1 LDC R5, c[0x0][0x434] ;  /* 0x00010d00ff051b82 */ /* 0x000ee20000000800 */
[C---:B------:R-:W-:Y:S01]  /*109d0*/  ISETP.GE.AND P0, PT, R0.reuse, UR39, PT ;  /* 0x0000002700007c0c */ /* 0x040fe2000bf06270 */
[----:B------:R-:W-:-:S06]  /*109e0*/  VIADD R0, R0, UR36 ;  /* 0x0000002400007c36 */ /* 0x000fcc0008000000 */
[----:B------:R-:W4:Y:S01]  /*109f0*/  @P1 LDC R7, c[0x0][0x438] ;  /* 0x00010e00ff071b82 */ /* 0x000f220000000800 */
[C---:B------:R-:W-:Y:S01]  /*10a00*/  ISETP.GT.U32.OR P0, PT, R21.reuse, 0x3f, P0 ;  /* 0x0000003f1500780c */ /* 0x040fe20000704470 */
[----:B------:R-:W-:Y:S01]  /*10a10*/  IMAD.MOV.U32 R9, RZ, RZ, R0 ;  /* 0x000000ffff097224 */ /* 0x000fe200078e0000 */
[----:B------:R-:W-:Y:S02]  /*10a20*/  ISETP.GT.U32.AND P3, PT, R21, 0x3f, PT ;  /* 0x0000003f1500780c */ /* 0x000fe40003f64070 */
[----:B------:R-:W-:-:S09]  /*10a30*/  @P1 LOP3.LUT R29, R29, 0x10, RZ, 0xfc, !PT ;  /* 0x000000101d1d1812 */ /* 0x000fd200078efcff */
[----:B-1----:R-:W1:Y:S01]  /*10a40*/  @!P0 LDC.64 R2, c[0x0][0x428] ;  /* 0x00010a00ff028b82 */ /* 0x002e620000000a00 */
[----:B---3--:R-:W-:-:S05]  /*10a50*/  @P1 IMAD.HI.U32 R4, R0, R5, RZ ;  /* 0x0000000500041227 */ /* 0x008fca00078e00ff */
[----:B----4-:R-:W-:Y:S02]  /*10a60*/  @P1 SHF.R.U32.HI R9, RZ, R7, R4 ;  /* 0x00000007ff091219 */ /* 0x010fe40000011604 */
[----:B------:R-:W3:Y:S02]  /*10a70*/  @!P0 LDC.64 R4, c[0x0][0x418] ;  /* 0x00010600ff048b82 */ /* 0x000ee40000000a00 */
[----:B------:R-:W-:Y:S02]  /*10a80*/  @!P0 SHF.R.S32.HI R7, RZ, 0x1f, R9 ;  /* 0x0000001fff078819 */ /* 0x000fe40000011409 */
[----:B------:R-:W-:Y:S01]  /*10a90*/  LOP3.LUT R29, R29, 0xfffffffb, RZ, 0xc0, !PT ;  /* 0xfffffffb1d1d7812 */ /* 0x000fe200078ec0ff */
[----:B------:R-:W-:-:S03]  /*10aa0*/  IMAD.U32 R13, RZ, RZ, UR43 ;  /* 0x0000002bff0d7e24 */ /* 0x000fc6000f8e00ff */
[----:B------:R-:W-:Y:S02]  /*10ab0*/  @P3 LOP3.LUT R29, R29, 0x4, RZ, 0xfc, !PT ;  /* 0x000000041d1d3812 */ /* 0x000fe400078efcff */
[----:B------:R-:W-:Y:S02]  /*10ac0*/  ISETP.NE.AND P2, PT, R13, 0x3, PT ;  /* 0x000000030d00780c */ /* 0x000fe40003f45270 */
[----:B------:R-:W-:Y:S02]  /*10ad0*/  LOP3.LUT R29, R29, 0xfffffff7, RZ, 0xc0, !PT ;  /* 0xfffffff71d1d7812 */ /* 0x000fe400078ec0ff */
[----:B------:R-:W-:Y:S02]  /*10ae0*/  LOP3.LUT R20, R28, 0x80, RZ, 0xfc, !PT ;  /* 0x000000801c147812 */ /* 0x000fe400078efcff */
[----:B------:R-:W-:Y:S01]  /*10af0*/  LOP3.LUT R29, R29, 0xfffffffd, RZ, 0xc0, !PT ;  /* 0xfffffffd1d1d7812 */ /* 0x000fe200078ec0ff */
[----:B------:R-:W-:Y:S01]  /*10b00*/  UMOV UR4, 0xffffffff ;  /* 0xffffffff00047882 */ /* 0x000fe20000000000 */
[----:B--2---:R-:W-:-:S05]  /*10b10*/  SHF.R.S32.HI R30, RZ, 0x1f, R25 ;  /* 0x0000001fff1e7819 */ /* 0x004fca0000011419 */
[----:B-1----:R-:W-:-:S04]  /*10b20*/  @!P0 IMAD R6, R30, R2, RZ ;  /* 0x000000021e068224 */ /* 0x002fc800078e02ff */
[----:B------:R-:W-:Y:S02]  /*10b30*/  @!P0 IMAD R11, R25, R3, R6 ;  /* 0x00000003190b8224 */ /* 0x000fe400078e0206 */
[----:B------:R-:W-:-:S04]  /*10b40*/  @!P0 IMAD.MOV.U32 R6, RZ, RZ, R9 ;  /* 0x000000ffff068224 */ /* 0x000fc800078e0009 */
[----:B------:R-:W-:-:S04]  /*10b50*/  @!P0 IMAD.WIDE.U32 R2, R25, R2, R6 ;  /* 0x0000000219028225 */ /* 0x000fc800078e0006 */
[----:B------:R-:W-:Y:S01]  /*10b60*/  @!P0 IMAD.IADD R3, R3, 0x1, R11 ;  /* 0x0000000103038824 */ /* 0x000fe200078e020b */
[----:B---3--:R-:W-:-:S04]  /*10b70*/  @!P0 LEA R6, P1, R2, R4, 0x2 ;  /* 0x0000000402068211 */ /* 0x008fc800078210ff */
[----:B------:R-:W-:Y:S01]  /*10b80*/  @!P0 LEA.HI.X R7, R2, R5, R3, 0x2, P1 ;  /* 0x0000000502078211 */ /* 0x000fe200008f1403 */
[----:B------:R-:W-:Y:S01]  /*10b90*/  IMAD.MOV.U32 R5, RZ, RZ, RZ ;  /* 0x000000ffff057224 */ /* 0x000fe200078e00ff */
[----:B0-----:R-:W-:-:S05]  /*10ba0*/  ISETP.GE.AND P1, PT, R28, R12, PT ;  /* 0x0000000c1c00720c */ /* 0x001fca0003f26270 */
[----:B------:R0:W5:Y:S01]  /*10bb0*/  @!P0 LDG.E R5, desc[UR54][R6.64] ;  /* 0x0000003606058981 */ /* 0x000162000c1e1900 */
[----:B------:R-:W-:Y:S01]  /*10bc0*/  ISETP.GE.AND P0, PT, R20, R12, PT ;  /* 0x0000000c1400720c */ /* 0x000fe20003f06270 */
[----:B------:R-:W-:-:S06]  /*10bd0*/  IMAD.MOV R3, RZ, RZ, -R9 ;  /* 0x000000ffff037224 */ /* 0x000fcc00078e0a09 */
[----:B------:R-:W-:Y:S01]  /*10be0*/  @P1 LOP3.LUT R29, R29, 0x2, RZ, 0xfc, !PT ;  /* 0x000000021d1d1812 */ /* 0x000fe200078efcff */
[----:B0-----:R-:W-:-:S03]  /*10bf0*/  IMAD R6, R10, R3, R0 ;  /* 0x000000030a067224 */ /* 0x001fc600078e0200 */
[----:B------:R-:W-:-:S04]  /*10c00*/  @P2 LOP3.LUT R29, R29, 0x8, RZ, 0xfc, !PT ;  /* 0x000000081d1d2812 */ /* 0x000fc800078efcff */
[----:B------:R-:W-:-:S04]  /*10c10*/  LOP3.LUT R29, R29, 0xfffffffe, RZ, 0xc0, !PT ;  /* 0xfffffffe1d1d7812 */ /* 0x000fc800078ec0ff */
[----:B------:R-:W-:Y:S01]  /*10c20*/  @P0 LOP3.LUT R29, R29, 0x1, RZ, 0xfc, !PT ;  /* 0x000000011d1d0812 */ /* 0x000fe200078efcff */
[----:B------:R-:W-:Y:S06]  /*10c30*/  BRA.DIV UR4, `(.L_x_1550) ;  /* 0x0000004204cc7947 */ /* 0x000fec000b800000 */
.L_x_1630:
[----:B------:R-:W-:Y:S01]  /*10c40*/  SHF.R.S32.HI R26, RZ, 0x1f, R18 ;  /* 0x0000001fff1a7819 */ /* 0x000fe20000011412 */
[----:B------:R-:W-:Y:S06]  /*10c50*/  @!P2 BRA `(.L_x_1551) ;  /* 0x000000000004a947 */ /* 0x000fec0003800000 */
[----:B------:R-:W-:Y:S01]  /*10c60*/  BPT.TRAP 0x1 ;  /* 0x000000040000795c */ /* 0x000fe20000300000 */
.L_x_1551:
[----:B------:R-:W-:Y:S01]  /*10c70*/  IMAD R0, R23, 0x8, R22 ;  /* 0x0000000817007824 */ /* 0x000fe200078e0216 */
[----:B------:R-:W-:Y:S01]  /*10c80*/  SHF.L.U32 R21, R24, 0x1f, RZ ;  /* 0x0000001f18157819 */ /* 0x000fe200000006ff */
[----:B------:R-:W-:Y:S01]  /*10c90*/  BSSY B0, `(.L_x_1552) ;  /* 0x0000004000007945 */ /* 0x000fe20003800000 */
[----:B------:R-:W-:Y:S02]  /*10ca0*/  SHF.R.S32.HI R10, RZ, 0x1f, R6 ;  /* 0x0000001fff0a7819 */ /* 0x000fe40000011406 */
[----:B------:R-:W0:Y:S02]  /*10cb0*/  SYNCS.PHASECHK.TRANS64.TRYWAIT P0, [R0+URZ+0x28480], R21 ;  /* 0x02848015000075a7 */ /* 0x000e24000800017f */
[----:B0-----:R-:W-:Y:S05]  /*10cc0*/  @!P0 BRA `(.L_x_1553) ;  /* 0x0000004000d48947 */ /* 0x001fea0003800000 */
.L_x_1631:
[----:B------:R-:W-:Y:S05]  /*10cd0*/  BSYNC B0 ;  /* 0x0000000000007941 */ /* 0x000fea0003800000 */
.L_x_1552:
[----:B------:R-:W1:Y:S01]  /*10ce0*/  S2R R7, SR_TID.X ;  /* 0x0000000000077919 */ /* 0x000e620000002100 */
[----:B------:R-:W-:Y:S01]  /*10cf0*/  ULDC.64 UR4, c[0x0][0x328] ;  /* 0x0000ca0000047ab9 */ /* 0x000fe20000000a00 */
[----:B-----5:R-:W-:Y:S01]  /*10d00*/  SHF.R.S32.HI R20, RZ, 0x1f, R5 ;  /* 0x0000001fff147819 */ /* 0x020fe20000011405 */
[----:B------:R-:W-:Y:S01]  /*10d10*/  IMAD R3, R10, UR4, RZ ;  /* 0x000000040a037c24 */ /* 0x000fe2000f8e02ff */
[----:B------:R-:W-:-:S03]  /*10d20*/  ULDC.64 UR6, c[0x0][0x318] ;  /* 0x0000c60000067ab9 */ /* 0x000fc60000000a00 */
        /* <DEDUP_REMOVED lines=13> */
[----:B-1----:R-:W-:-:S02]  /*10e00*/  LOP3.LUT R7, R7, 0x7f, RZ, 0xc0, !PT ;  /* 0x0000007f07077812 */ /* 0x002fc400078ec0ff */
[----:B------:R-:W-:Y:S02]  /*10e10*/  IMAD R4, R23, 0x4000, R32 ;  /* 0x0000400017047824 */ /* 0x000fe400078e0220 */
[----:B------:R-:W-:Y:S02]  /*10e20*/  SHF.R.U32.HI R11, RZ, 0x3, R7 ;  /* 0x00000003ff0b7819 */ /* 0x000fe40000011607 */
[----:B------:R-:W-:Y:S02]  /*10e30*/  IADD3 R7, P0, R2, UR6, RZ ;  /* 0x0000000602077c10 */ /* 0x000fe4000ff1e0ff */
[----:B------:R-:W-:Y:S02]  /*10e40*/  IADD3 R8, -R11, UR39, -R8 ;  /* 0x000000270b087c10 */ /* 0x000fe4000fffe908 */
[----:B------:R-:W-:Y:S02]  /*10e50*/  IADD3.X R9, R3, UR7, R9, P0, !PT ;  /* 0x0000000703097c10 */ /* 0x000fe400087fe409 */
[----:B------:R-:W-:Y:S01]  /*10e60*/  ISETP.GE.AND P4, PT, R8, 0x1, PT ;  /* 0x000000010800780c */ /* 0x000fe20003f86270 */
[----:B------:R-:W-:-:S12]  /*10e70*/  BRA.DIV UR4, `(.L_x_1554) ;  /* 0x00000042047c7947 */ /* 0x000fd8000b800000 */
[----:B------:R-:W1:Y:S01]  /*10e80*/  LDC R12, c[0x0][0x2f4] ;  /* 0x0000bd00ff0c7b82 */ /* 0x000e620000000800 */
[----:B------:R-:W2:Y:S01]  /*10e90*/  SHFL.IDX PT, R2, R7, RZ, 0x181f ;  /* 0x00181fff07027589 */ /* 0x000ea200000e0000 */
[----:B------:R-:W-:Y:S01]  /*10ea0*/  LOP3.LUT R11, R28, 0x80, RZ, 0xfc, !PT ;  /* 0x000000801c0b7812 */ /* 0x000fe200078efcff */
[----:B------:R-:W-:Y:S01]  /*10eb0*/  IMAD.IADD R4, R22, 0x1, R4 ;  /* 0x0000000116047824 */ /* 0x000fe200078e0204 */
[C---:B------:R-:W-:Y:S01]  /*10ec0*/  ISETP.GE.AND P3, PT, R8.reuse, 0x11, PT ;  /* 0x000000110800780c */ /* 0x040fe20003f66270 */
[----:B------:R-:W3:Y:S01]  /*10ed0*/  SHFL.IDX PT, R3, R9, RZ, 0x181f ;  /* 0x00181fff09037589 */ /* 0x000ee200000e0000 */
[----:B------:R-:W-:Y:S02]  /*10ee0*/  ISETP.GE.AND P5, PT, R8, 0x31, PT ;  /* 0x000000310800780c */ /* 0x000fe40003fa6270 */
[C---:B-1----:R-:W-:Y:S02]  /*10ef0*/  ISETP.GE.AND P2, PT, R28.reuse, R12, PT ;  /* 0x0000000c1c00720c */ /* 0x042fe40003f46270 */
[----:B--2---:R-:W-:-:S02]  /*10f00*/  IADD3 R2, P0, R28, R2, RZ ;  /* 0x000000021c027210 */ /* 0x004fc40007f1e0ff */
[----:B------:R-:W-:-:S03]  /*10f10*/  ISETP.LT.OR P1, PT, R8, 0x1, P2 ;  /* 0x000000010800780c */ /* 0x000fc60001721670 */
[----:B---3--:R-:W-:Y:S01]  /*10f20*/  IMAD.X R3, RZ, RZ, R3, P0 ;  /* 0x000000ffff037224 */ /* 0x008fe200000e0603 */
        /* <DEDUP_REMOVED lines=23> */
[----:B-1-3--:R1:W2:Y:S10]  /*110a0*/  SHFL.IDX PT, R2, R7, 0x3, 0x181f ;  /* 0x00781f0007027f89 */ /* 0x00a2b400000e0000 */
.L_x_1641:
        /* <DEDUP_REMOVED lines=11> */
.L_x_1555:
        /* <DEDUP_REMOVED lines=11> */
.L_x_1556:
[----:B------:R2:W-:Y:S01]  /*11210*/  SYNCS.ARRIVE.TRANS64.A1T0 RZ, [R0+URZ+0x28470], RZ ;  /* 0x028470ff00ff79a7 */ /* 0x0005e2000810003f */
[----:B------:R-:W-:Y:S05]  /*11220*/  @!P6 BRA `(.L_x_1557) ;  /* 0x000000000004e947 */ /* 0x000fea0003800000 */
[----:B------:R-:W-:Y:S01]  /*11230*/  BPT.TRAP 0x1 ;  /* 0x000000040000795c */ /* 0x000fe20000300000 */
.L_x_1557:
[----:B------:R-:W3:Y:S01]  /*11240*/  SYNCS.PHASECHK.TRANS64.TRYWAIT P0, [R0+URZ+0x28440], R21 ;  /* 0x02844015000075a7 */ /* 0x000ee2000800017f */
[----:B------:R-:W-:Y:S04]  /*11250*/  BSSY B0, `(.L_x_1558) ;  /* 0x0000002000007945 */ /* 0x000fe80003800000 */
[----:B---3--:R-:W-:Y:S05]  /*11260*/  @!P0 BRA `(.L_x_1559) ;  /* 0x0000004000ec8947 */ /* 0x008fea0003800000 */
.L_x_1642:
[----:B------:R-:W-:Y:S05]  /*11270*/  BSYNC B0 ;  /* 0x0000000000007941 */ /* 0x000fea0003800000 */
.L_x_1558:
[----:B------:R-:W-:Y:S01]  /*11280*/  ULDC.64 UR4, c[0x0][0x300] ;  /* 0x0000c00000047ab9 */ /* 0x000fe20000000a00 */
[----:B------:R-:W4:Y:S01]  /*11290*/  LDC R8, c[0x0][0x2f4] ;  /* 0x0000bd00ff087b82 */ /* 0x000f220000000800 */
[----:B------:R-:W-:Y:S01]  /*112a0*/  IMAD R3, R10, UR4, RZ ;  /* 0x000000040a037c24 */ /* 0x000fe2000f8e02ff */
[----:B------:R-:W-:Y:S01]  /*112b0*/  ULDC.64 UR6, c[0x0][0x2e8] ;  /* 0x0000ba0000067ab9 */ /* 0x000fe20000000a00 */
[----:B------:R-:W-:Y:S02]  /*112c0*/  LOP3.LUT R9, R28, 0x80, RZ, 0xfc, !PT ;  /* 0x000000801c097812 */ /* 0x000fe400078efcff */
[C---:B-1----:R-:W-:Y:S02]  /*112d0*/  IMAD R7, R6.reuse, UR5, R3 ;  /* 0x0000000506077c24 */ /* 0x042fe4000f8e0203 */
        /* <DEDUP_REMOVED lines=9> */
[----:B----4-:R-:W-:Y:S01]  /*11370*/  ISETP.GE.AND P2, PT, R9, R8, PT ;  /* 0x000000080900720c */ /* 0x010fe20003f46270 */
[C---:B------:R-:W-:Y:S02]  /*11380*/  IMAD R7, R18.reuse, UR5, R5 ;  /* 0x0000000512077c24 */ /* 0x040fe4000f8e0205 */
[----:B------:R-:W-:Y:S01]  /*11390*/  IMAD.WIDE.U32 R2, R18, UR4, R2 ;  /* 0x0000000412027c25 */ /* 0x000fe2000f8e0002 */
[----:B------:R-:W-:-:S02]  /*113a0*/  UMOV UR4, 0xffffffff ;  /* 0xffffffff00047882 */ /* 0x000fc40000000000 */
[----:B------:R-:W-:-:S04]  /*113b0*/  IADD3 R5, P0, R2, UR6, RZ ;  /* 0x0000000602057c10 */ /* 0x000fc8000ff1e0ff */
[----:B------:R-:W-:Y:S01]  /*113c0*/  IADD3.X R6, R3, UR7, R7, P0, !PT ;  /* 0x0000000703067c10 */ /* 0x000fe200087fe407 */
[----:B------:R-:W-:Y:S08]  /*113d0*/  BRA.DIV UR4, `(.L_x_1560) ;  /* 0x0000004204a47947 */ /* 0x000ff0000b800000 */
[----:B------:R-:W1:Y:S01]  /*113e0*/  SHFL.IDX PT, R14, R5, RZ, 0x181f ;  /* 0x00181fff050e7589 */ /* 0x000e6200000e0000 */
[----:B------:R-:W-:-:S03]  /*113f0*/  ISETP.GE.AND P6, PT, R28, R8, PT ;  /* 0x000000081c00720c */ /* 0x000fc60003fc6270 */
[----:B------:R-:W4:Y:S01]  /*11400*/  SHFL.IDX PT, R2, R6, RZ, 0x181f ;  /* 0x00181fff06027589 */ /* 0x000f2200000e0000 */
[----:B-1----:R-:W-:-:S05]  /*11410*/  @P4 IADD3 R14, P0, R28, R14, RZ ;  /* 0x0000000e1c0e4210 */ /* 0x002fca0007f1e0ff */
[----:B----4-:R-:W-:Y:S02]  /*11420*/  @P4 IMAD.X R3, RZ, RZ, R2, P0 ;  /* 0x000000ffff034224 */ /* 0x010fe400000e0602 */
[----:B------:R-:W-:Y:S02]  /*11430*/  @P4 IMAD.MOV.U32 R2, RZ, RZ, R14 ;  /* 0x000000ffff024224 */ /* 0x000fe400078e000e */
[----:B------:R-:W1:Y:S04]  /*11440*/  SHFL.IDX PT, R14, R5, 0x1, 0x181f ;  /* 0x00381f00050e7f89 */ /* 0x000e6800000e0000 */
[----:B------:R-:W-:Y:S04]  /*11450*/  @P4 LDGSTS.E.BYPASS.LTC128B.128 [R4+0x20000], desc[UR54][R2.64], !P6 ;  /* 0x2000000002044fae */ /* 0x000fe8000f101d76 */
[----:B------:R4:W-:Y:S04]  /*11460*/  @P4 LDGSTS.E.BYPASS.LTC128B.128 [R4+0x22000], desc[UR54][R2.64+0x80], !P2 ;  /* 0x2200008002044fae */ /* 0x0009e8000d101d76 */
[----:B----4-:R-:W4:Y:S01]  /*11470*/  SHFL.IDX PT, R2, R6, 0x1, 0x181f ;  /* 0x00381f0006027f89 */ /* 0x010f2200000e0000 */
[----:B-1----:R-:W-:-:S05]  /*11480*/  @P3 IADD3 R14, P0, R28, R14, RZ ;  /* 0x0000000e1c0e3210 */ /* 0x002fca0007f1e0ff */
[----:B----4-:R-:W-:Y:S02]  /*11490*/  @P3 IMAD.X R7, RZ, RZ, R2, P0 ;  /* 0x000000ffff073224 */ /* 0x010fe400000e0602 */
[----:B------:R-:W-:Y:S02]  /*114a0*/  @P3 IMAD.MOV.U32 R2, RZ, RZ, R14 ;  /* 0x000000ffff023224 */ /* 0x000fe400078e000e */
[----:B------:R-:W-:Y:S01]  /*114b0*/  @P3 IMAD.MOV.U32 R3, RZ, RZ, R7 ;  /* 0x000000ffff033224 */ /* 0x000fe200078e0007 */
[----:B------:R-:W1:Y:S04]  /*114c0*/  SHFL.IDX PT, R14, R5, 0x2, 0x181f ;  /* 0x00581f00050e7f89 */ /* 0x000e6800000e0000 */
[----:B------:R-:W-:Y:S04]  /*114d0*/  @P3 LDGSTS.E.BYPASS.LTC128B.128 [R4+0x20800], desc[UR54][R2.64], !P6 ;  /* 0x2080000002043fae */ /* 0x000fe8000f101d76 */
[----:B------:R4:W-:Y:S04]  /*114e0*/  @P3 LDGSTS.E.BYPASS.LTC128B.128 [R4+0x22800], desc[UR54][R2.64+0x80], !P2 ;  /* 0x2280008002043fae */ /* 0x0009e8000d101d76 */
[----:B----4-:R-:W4:Y:S01]  /*114f0*/  SHFL.IDX PT, R2, R6, 0x2, 0x181f ;  /* 0x00581f0006027f89 */ /* 0x010f2200000e0000 */
[----:B-1----:R-:W-:-:S03]  /*11500*/  @P1 IADD3 R14, P0, R28, R14, RZ ;  /* 0x0000000e1c0e1210 */ /* 0x002fc60007f1e0ff */
[----:B------:R-:W1:Y:S02]  /*11510*/  SHFL.IDX PT, R6, R6, 0x3, 0x181f ;  /* 0x00781f0006067f89 */ /* 0x000e6400000e0000 */
[----:B----4-:R-:W-:Y:S02]  /*11520*/  @P1 IMAD.X R7, RZ, RZ, R2, P0 ;  /* 0x000000ffff071224 */ /* 0x010fe400000e0602 */
[----:B------:R-:W-:Y:S02]  /*11530*/  @P1 IMAD.MOV.U32 R2, RZ, RZ, R14 ;  /* 0x000000ffff021224 */ /* 0x000fe400078e000e */
[----:B------:R-:W-:Y:S01]  /*11540*/  @P1 IMAD.MOV.U32 R3, RZ, RZ, R7 ;  /* 0x000000ffff031224 */ /* 0x000fe200078e0007 */
[----:B------:R4:W0:Y:S04]  /*11550*/  SHFL.IDX PT, R14, R5, 0x3, 0x181f ;  /* 0x00781f00050e7f89 */ /* 0x00082800000e0000 */
[----:B------:R4:W-:Y:S04]  /*11560*/  @P1 LDGSTS.E.BYPASS.LTC128B.128 [R4+0x21000], desc[UR54][R2.64], !P6 ;  /* 0x2100000002041fae */ /* 0x0009e8000f101d76 */
[----:B-1----:R4:W-:Y:S02]  /*11570*/  @P1 LDGSTS.E.BYPASS.LTC128B.128 [R4+0x23000], desc[UR54][R2.64+0x80], !P2 ;  /* 0x2300008002041fae */ /* 0x0029e4000d101d76 */
.L_x_1652:
[C---:B------:R-:W-:Y:S02]  /*11580*/  ISETP.GE.AND P1, PT, R28.reuse, R8, PT ;  /* 0x000000081c00720c */ /* 0x040fe40003f26270 */
[----:B0---4-:R-:W-:-:S05]  /*11590*/  @P5 IADD3 R2, P0, R28, R14, RZ ;  /* 0x0000000e1c025210 */ /* 0x011fca0007f1e0ff */
[----:B------:R-:W-:Y:S01]  /*115a0*/  @P5 IMAD.X R3, RZ, RZ, R6, P0 ;  /* 0x000000ffff035224 */ /* 0x000fe200000e0606 */
[----:B------:R-:W-:-:S05]  /*115b0*/  PLOP3.LUT P0, PT, PT, PT, PT, 0x80, 0x0 ;  /* 0x000000000000781c */ /* 0x000fca0003f0f070 */
[----:B------:R-:W-:Y:S01]  /*115c0*/  @!PT LDS RZ, [RZ] ;  /* 0x00000000fffff984 */ /* 0x000fe20000000800 */
[----:B------:R-:W-:Y:S01]  /*115d0*/  @!PT LDS RZ, [RZ] ;  /* 0x00000000fffff984 */ /* 0x000fe20000000800 */
[----:B------:R-:W-:Y:S01]  /*115e0*/  @!PT LDS RZ, [RZ] ;  /* 0x00000000fffff984 */ /* 0x000fe20000000800 */
[----:B------:R0:W-:Y:S04]  /*115f0*/  @P5 LDGSTS.E.BYPASS.LTC128B.128 [R4+0x21800], desc[UR54][R2.64], !P1 ;  /* 0x2180000002045fae */ /* 0x0001e8000c901d76 */
[----:B------:R0:W-:Y:S01]  /*11600*/  @P5 LDGSTS.E.BYPASS.LTC128B.128 [R4+0x23800], desc[UR54][R2.64+0x80], !P2 ;  /* 0x2380008002045fae */ /* 0x0001e2000d101d76 */
[----:B------:R-:W-:-:S03]  /*11610*/  NOP ;  /* 0x0000000000007918 */ /* 0x000fc60000000000 */
.L_x_1561:
        /* <DEDUP_REMOVED lines=11> */
.L_x_1562:
[----:B------:R0:W-:Y:S02]  /*116d0*/  SYNCS.ARRIVE.TRANS64.A1T0 RZ, [R0+URZ+0x28430], RZ ;  /* 0x028430ff00ff79a7 */ /* 0x0001e4000810003f */
[----:B------:R-:W-:Y:S05]  /*116e0*/  WARPSYNC.ALL ;  /* 0x0000000000007948 */ /* 0x000fea0003800000 */
[----:B------:R-:W-:Y:S01]  /*116f0*/  ULDC.64 UR4, c[0x0][0x298] ;  /* 0x0000a60000047ab9 */ /* 0x000fe20000000a00 */
[----:B------:R-:W-:Y:S01]  /*11700*/  VIADD R2, R22, 0x18000 ;  /* 0x0001800016027836 */ /* 0x000fe20000000000 */
[----:B0-23--:R-:W-:Y:S01]  /*11710*/  SHF.R.S32.HI R0, RZ, 0x1f, R17 ;  /* 0x0000001fff007819 */ /* 0x00dfe20000011411 */
[----:B------:R-:W-:Y:S01]  /*11720*/  IMAD.WIDE.U32 R4, R17, UR4, RZ ;  /* 0x0000000411047c25 */ /* 0x000fe2000f8e00ff */
[----:B------:R-:W-:Y:S01]  /*11730*/  BSSY B6, `(.L_x_1563) ;  /* 0x0000018000067945 */ /* 0x000fe20003800000 */
[----:B------:R-:W-:Y:S01]  /*11740*/  BAR.SYNC.DEFER_BLOCKING 0x8, 0x180 ;  /* 0x0206000000007b1d */ /* 0x000fe20000010000 */
[----:B------:R-:W-:Y:S01]  /*11750*/  LOP3.LUT P0, RZ, R2, 0x3ff, RZ, 0xc0, !PT ;  /* 0x000003ff02ff7812 */ /* 0x000fe2000780c0ff */
[----:B------:R-:W-:-:S04]  /*11760*/  IMAD R0, R0, UR4, RZ ;  /* 0x0000000400007c24 */ /* 0x000fc8000f8e02ff */
[----:B------:R-:W-:Y:S01]  /*11770*/  IMAD R0, R17, UR5, R0 ;  /* 0x0000000511007c24 */ /* 0x000fe2000f8e0200 */
[----:B------:R0:W-:Y:S03]  /*11780*/  STL.64 [R1+0x8], R4 ;  /* 0x0000080401007387 */ /* 0x0001e60000100a00 */
[----:B------:R-:W-:-:S04]  /*11790*/  IMAD.IADD R17, R5, 0x1, R0 ;  /* 0x0000000105117824 */ /* 0x000fc800078e0200 */
[----:B------:R-:W-:Y:S05]  /*117a0*/  @!P0 BRA `(.L_x_1564) ;  /* 0x0000000000408947 */ /* 0x000fea0003800000 */
[----:B------:R-:W-:Y:S01]  /*117b0*/  MOV R2, 0x0 ;  /* 0x0000000000027802 */ /* 0x000fe20000000f00 */
[----:B------:R-:W-:Y:S01]  /*117c0*/  ULDC.64 UR6, c[0x4][0xc0] ;  /* 0x0100300000067ab9 */ /* 0x000fe20000000a00 */
[----:B------:R-:W-:Y:S01]  /*117d0*/  ULDC.64 UR8, c[0x4][0xc8] ;  /* 0x0100320000087ab9 */ /* 0x000fe20000000a00 */
[----:B------:R-:W-:Y:S01]  /*117e0*/  ULDC.64 UR4, c[0x4][0x28] ;  /* 0x01000a0000047ab9 */ /* 0x000fe20000000a00 */
[----:B0-----:R-:W-:Y:S02]  /*117f0*/  IMAD.U32 R4, RZ, RZ, UR6 ;  /* 0x00000006ff047e24 */ /* 0x001fe4000f8e00ff */
        /* <DEDUP_REMOVED lines=11> */
.L_x_1564:
[----:B------:R-:W-:Y:S05]  /*118b0*/  BSYNC B6 ;  /* 0x0000000000067941 */ /* 0x000fea0003800000 */
.L_x_1563:
[----:B------:R-:W2:Y:S01]  /*118c0*/  LDL.LU.64 R2, [R1+0x8] ;  /* 0x0000080001027983 */ /* 0x000ea20000300a00 */
[----:B------:R-:W-:Y:S01]  /*118d0*/  UISETP.NE.AND UP0, UPT, UR46, URZ, UPT ;  /* 0x0000003f2e00728c */ /* 0x000fe2000bf05270 */
[----:B------:R-:W-:Y:S01]  /*118e0*/  LOP3.LUT P6, RZ, R29, 0x20, RZ, 0xc0, !PT ;  /* 0x000000201dff7812 */ /* 0x000fe200078cc0ff */
[----:B------:R-:W-:Y:S01]  /*118f0*/  ULDC.64 UR4, c[0x0][0x2d8] ;  /* 0x0000b60000047ab9 */ /* 0x000fe20000000a00 */
[----:B------:R-:W1:Y:S01]  /*11900*/  S2R R20, SR_TID.X ;  /* 0x0000000000147919 */ /* 0x000e620000002100 */
[----:B0-----:R-:W-:Y:S01]  /*11910*/  IMAD R5, R26, UR4, RZ ;  /* 0x000000041a057c24 */ /* 0x001fe2000f8e02ff */
[----:B------:R-:W-:Y:S02]  /*11920*/  SHF.R.S32.HI R4, RZ, 0x1f, R19 ;  /* 0x0000001fff047819 */ /* 0x000fe40000011413 */
[----:B------:R-:W-:Y:S01]  /*11930*/  PLOP3.LUT P0, PT, PT, PT, UP0, 0x80, 0x0 ;  /* 0x000000000000781c */ /* 0x000fe20003f0f008 */
[----:B------:R-:W-:Y:S01]  /*11940*/  IMAD R5, R18, UR5, R5 ;  /* 0x0000000512057c24 */ /* 0x000fe2000f8e0205 */
[----:B------:R-:W-:-:S02]  /*11950*/  SEL R4, R4, RZ, !P6 ;  /* 0x000000ff04047207 */ /* 0x000fc40007000000 */
[----:B------:R-:W-:Y:S01]  /*11960*/  SEL R6, R19, RZ, !P6 ;  /* 0x000000ff13067207 */ /* 0x000fe20007000000 */
[----:B------:R-:W-:Y:S01]  /*11970*/  @UP0 ULDC UR6, c[0x0][0x450] ;  /* 0x0001140000060ab9 */ /* 0x000fe20000000800 */
[----:B------:R-:W-:Y:S02]  /*11980*/  LOP3.LUT R8, R28, 0x80, RZ, 0xfc, !PT ;  /* 0x000000801c087812 */ /* 0x000fe400078efcff */
[C---:B-1----:R-:W-:Y:S01]  /*11990*/  LOP3.LUT R21, R20.reuse, 0x7f, RZ, 0xc0, !PT ;  /* 0x0000007f14157812 */ /* 0x042fe200078ec0ff */
[----:B------:R-:W-:-:S03]  /*119a0*/  IMAD.SHL.U32 R20, R20, 0x10, RZ ;  /* 0x0000001014147824 */ /* 0x000fc600078e00ff */
[----:B------:R-:W-:-:S04]  /*119b0*/  SHF.R.U32.HI R21, RZ, 0x3, R21 ;  /* 0x00000003ff157819 */ /* 0x000fc80000011615 */
[----:B------:R-:W-:-:S05]  /*119c0*/  LOP3.LUT R20, R21, 0x70, R20, 0xf8, !PT ;  /* 0x0000007015147812 */ /* 0x000fca00078ef814 */
[----:B------:R-:W-:Y:S02]  /*119d0*/  VIADD R0, R20, UR38 ;  /* 0x0000002614007c36 */ /* 0x000fe40008000000 */
[----:B------:R-:W0:Y:S02]  /*119e0*/  S2R R20, SR_TID.X ;  /* 0x0000000000147919 */ /* 0x000e240000002100 */
[----:B0-----:R-:W-:-:S04]  /*119f0*/  LOP3.LUT R20, R20, 0x7f, RZ, 0xc0, !PT ;  /* 0x0000007f14147812 */ /* 0x001fc800078ec0ff */
[----:B------:R-:W-:Y:S01]  /*11a00*/  SHF.R.U32.HI R10, RZ, 0x3, R20 ;  /* 0x00000003ff0a7819 */ /* 0x000fe20000011614 */
[----:B--2---:R-:W-:Y:S02]  /*11a10*/  IMAD.MOV.U32 R3, RZ, RZ, R17 ;  /* 0x000000ffff037224 */ /* 0x004fe400078e0011 */
[----:B------:R-:W-:Y:S01]  /*11a20*/  IMAD.WIDE.U32 R2, R18, UR4, R2 ;  /* 0x0000000412027c25 */ /* 0x000fe2000f8e0002 */
[----:B------:R-:W-:-:S03]  /*11a30*/  @UP0 ULDC UR4, c[0x0][0x44c] ;  /* 0x0001130000040ab9 */ /* 0x000fc60000000800 */
[----:B------:R-:W-:Y:S02]  /*11a40*/  IMAD.IADD R3, R3, 0x1, R5 ;  /* 0x0000000103037824 */ /* 0x000fe400078e0205 */
[----:B------:R-:W-:Y:S01]  /*11a50*/  @P0 IMAD.HI.U32 R7, R0, UR4, RZ ;  /* 0x0000000400070c27 */ /* 0x000fe2000f8e00ff */
[----:B------:R-:W0:Y:S01]  /*11a60*/  LDC R5, c[0x0][0x448] ;  /* 0x00011200ff057b82 */ /* 0x000e220000000800 */
[----:B------:R-:W-:Y:S01]  /*11a70*/  PLOP3.LUT P0, PT, PT, PT, UP0, 0x80, 0x0 ;  /* 0x000000000000781c */ /* 0x000fe20003f0f008 */
[----:B------:R-:W-:Y:S02]  /*11a80*/  ULDC.64 UR4, c[0x0][0x2e0] ;  /* 0x0000b80000047ab9 */ /* 0x000fe40000000a00 */
[----:B------:R-:W-:Y:S02]  /*11a90*/  IMAD R9, R4, UR4, RZ ;  /* 0x0000000404097c24 */ /* 0x000fe4000f8e02ff */
[----:B------:R-:W-:Y:S02]  /*11aa0*/  IMAD.MOV.U32 R4, RZ, RZ, R0 ;  /* 0x000000ffff047224 */ /* 0x000fe400078e0000 */
[----:B------:R-:W-:-:S06]  /*11ab0*/  IMAD.WIDE.U32 R2, R6, UR4, R2 ;  /* 0x0000000406027c25 */ /* 0x000fcc000f8e0002 */
[----:B------:R-:W-:Y:S01]  /*11ac0*/  @P0 SHF.R.U32.HI R4, RZ, UR6, R7 ;  /* 0x00000006ff040c19 */ /* 0x000fe20008011607 */
[----:B------:R-:W-:Y:S01]  /*11ad0*/  IMAD R7, R6, UR5, R9 ;  /* 0x0000000506077c24 */ /* 0x000fe2000f8e0209 */
[----:B------:R-:W-:Y:S02]  /*11ae0*/  ULDC.64 UR4, c[0x0][0x2d0] ;  /* 0x0000b40000047ab9 */ /* 0x000fe40000000a00 */
[--C-:B------:R-:W-:Y:S01]  /*11af0*/  SHF.R.S32.HI R6, RZ, 0x1f, R4.reuse ;  /* 0x0000001fff067819 */ /* 0x100fe20000011404 */
[----:B------:R-:W-:Y:S02]  /*11b00*/  IMAD.IADD R3, R3, 0x1, R7 ;  /* 0x0000000103037824 */ /* 0x000fe400078e0207 */
[----:B------:R-:W-:Y:S02]  /*11b10*/  IMAD.MOV R7, RZ, RZ, -R4 ;  /* 0x000000ffff077224 */ /* 0x000fe400078e0a04 */
[----:B------:R-:W-:Y:S02]  /*11b20*/  IMAD R9, R6, UR4, RZ ;  /* 0x0000000406097c24 */ /* 0x000fe4000f8e02ff */
[----:B0-----:R-:W-:-:S02]  /*11b30*/  IMAD R7, R5, R7, R0 ;  /* 0x0000000705077224 */ /* 0x001fc400078e0200 */
[C---:B------:R-:W-:Y:S02]  /*11b40*/  IMAD R9, R4.reuse, UR5, R9 ;  /* 0x0000000504097c24 */ /* 0x040fe4000f8e0209 */
[----:B------:R-:W-:Y:S01]  /*11b50*/  IMAD.WIDE.U32 R2, R4, UR4, R2 ;  /* 0x0000000404027c25 */ /* 0x000fe2000f8e0002 */
        /* <DEDUP_REMOVED lines=8> */
[----:B------:R-:W-:Y:S02]  /*11be0*/  ULDC UR4, c[0x0][0x2b8] ;  /* 0x0000ae0000047ab9 */ /* 0x000fe40000000800 */
[----:B------:R-:W-:Y:S02]  /*11bf0*/  ISETP.GE.AND P1, PT, R8, UR4, PT ;  /* 0x0000000408007c0c */ /* 0x000fe4000bf26270 */
[----:B------:R-:W-:Y:S01]  /*11c00*/  IADD3.X R6, R3, UR5, R7, P0, !PT ;  /* 0x0000000503067c10 */ /* 0x000fe200087fe407 */
[----:B------:R-:W-:Y:S01]  /*11c10*/  UMOV UR5, 0xffffffff ;  /* 0xffffffff00057882 */ /* 0x000fe20000000000 */
[----:B------:R-:W-:-:S02]  /*11c20*/  ISETP.GE.AND P0, PT, R28, UR4, PT ;  /* 0x000000041c007c0c */ /* 0x000fc4000bf06270 */
[----:B------:R-:W-:Y:S11]  /*11c30*/  BRA.DIV UR5, `(.L_x_1565) ;  /* 0x0000003e05c87947 */ /* 0x000ff6000b800000 */
[----:B------:R-:W0:Y:S01]  /*11c40*/  SHFL.IDX PT, R14, R0, RZ, 0x181f ;  /* 0x00181fff000e7589 */ /* 0x000e2200000e0000 */
[----:B------:R-:W-:Y:S02]  /*11c50*/  IMAD R5, R5, UR37, RZ ;  /* 0x0000002505057c24 */ /* 0x000fe4000f8e02ff */
[----:B------:R-:W-:Y:S01]  /*11c60*/  VIADD R4, R10, UR38 ;  /* 0x000000260a047c36 */ /* 0x000fe20008000000 */
[----:B------:R-:W1:Y:S03]  /*11c70*/  SHFL.IDX PT, R2, R6, RZ, 0x181f ;  /* 0x00181fff06027589 */ /* 0x000e6600000e0000 */
[C---:B------:R-:W-:Y:S01]  /*11c80*/  VIADD R8, R4.reuse, 0x10 ;  /* 0x0000001004087836 */ /* 0x040fe20000000000 */
[----:B------:R-:W-:-:S13]  /*11c90*/  ISETP.GE.AND P2, PT, R4, R5, PT ;  /* 0x000000050400720c */ /* 0x000fda0003f46270 */
[----:B0-----:R-:W-:-:S05]  /*11ca0*/  @!P2 IADD3 R14, P3, R28, R14, RZ ;  /* 0x0000000e1c0ea210 */ /* 0x001fca0007f7e0ff */
[----:B-1----:R-:W-:Y:S02]  /*11cb0*/  @!P2 IMAD.X R3, RZ, RZ, R2, P3 ;  /* 0x000000ffff03a224 */ /* 0x002fe400018e0602 */
[----:B------:R-:W-:Y:S02]  /*11cc0*/  @!P2 IMAD.MOV.U32 R2, RZ, RZ, R14 ;  /* 0x000000ffff02a224 */ /* 0x000fe400078e000e */
[----:B------:R-:W0:Y:S04]  /*11cd0*/  SHFL.IDX PT, R14, R0, 0x1, 0x181f ;  /* 0x00381f00000e7f89 */ /* 0x000e2800000e0000 */
[----:B------:R-:W-:Y:S04]  /*11ce0*/  @!P2 LDGSTS.E.BYPASS.LTC128B.128 [R37+0x18000], desc[UR54][R2.64], !P0 ;  /* 0x180000000225afae */ /* 0x000fe8000c101d76 */
[----:B------:R1:W-:Y:S01]  /*11cf0*/  @!P2 LDGSTS.E.BYPASS.LTC128B.128 [R37+0x1c000], desc[UR54][R2.64+0x80], !P1 ;  /* 0x1c0000800225afae */ /* 0x0003e2000c901d76 */
[----:B------:R-:W-:Y:S01]  /*11d00*/  ISETP.GE.AND P2, PT, R8, R5, PT ;  /* 0x000000050800720c */ /* 0x000fe20003f46270 */
[----:B------:R-:W-:-:S02]  /*11d10*/  VIADD R8, R4, 0x20 ;  /* 0x0000002004087836 */ /* 0x000fc40000000000 */
[----:B-1----:R-:W1:Y:S10]  /*11d20*/  SHFL.IDX PT, R2, R6, 0x1, 0x181f ;  /* 0x00381f0006027f89 */ /* 0x002e7400000e0000 */
[----:B0-----:R-:W-:-:S05]  /*11d30*/  @!P2 IADD3 R14, P3, R28, R14, RZ ;  /* 0x0000000e1c0ea210 */ /* 0x001fca0007f7e0ff */
[----:B-1----:R-:W-:Y:S02]  /*11d40*/  @!P2 IMAD.X R7, RZ, RZ, R2, P3 ;  /* 0x000000ffff07a224 */ /* 0x002fe400018e0602 */
[----:B------:R-:W-:Y:S02]  /*11d50*/  @!P2 IMAD.MOV.U32 R2, RZ, RZ, R14 ;  /* 0x000000ffff02a224 */ /* 0x000fe400078e000e */
[----:B------:R-:W-:Y:S01]  /*11d60*/  @!P2 IMAD.MOV.U32 R3, RZ, RZ, R7 ;  /* 0x000000ffff03a224 */ /* 0x000fe200078e0007 */
        /* <DEDUP_REMOVED lines=43> */
[----:B------:R-:W-:-:S03]  /*12020*/  ISETP.GE.AND P2, PT, R8, R5, PT ;  /* 0x000000050800720c */ /* 0x000fc60003f46270 */
[----:B-1----:R-:W1:Y:S10]  /*12030*/  SHFL.IDX PT, R2, R6, 0x6, 0x181f ;  /* 0x00d81f0006027f89 */ /* 0x002e7400000e0000 */
[----:B0-----:R-:W-:Y:S01]  /*12040*/  @!P2 IADD3 R14, P3, R28, R14, RZ ;  /* 0x0000000e1c0ea210 */ /* 0x001fe20007f7e0ff */
[----:B------:R-:W0:Y:S04]  /*12050*/  SHFL.IDX PT, R6, R6, 0x7, 0x181f ;  /* 0x00f81f0006067f89 */ /* 0x000e2800000e0000 */
[----:B-1----:R-:W-:-:S02]  /*12060*/  @!P2 IMAD.X R7, RZ, RZ, R2, P3 ;  /* 0x000000ffff07a224 */ /* 0x002fc400018e0602 */
[----:B------:R-:W-:Y:S02]  /*12070*/  @!P2 IMAD.MOV.U32 R2, RZ, RZ, R14 ;  /* 0x000000ffff02a224 */ /* 0x000fe400078e000e */
[----:B------:R-:W-:Y:S01]  /*12080*/  @!P2 IMAD.MOV.U32 R3, RZ, RZ, R7 ;  /* 0x000000ffff03a224 */ /* 0x000fe200078e0007 */
[----:B------:R1:W2:Y:S04]  /*12090*/  SHFL.IDX PT, R14, R0, 0x7, 0x181f ;  /* 0x00f81f00000e7f89 */ /* 0x0002a800000e0000 */
[----:B------:R1:W-:Y:S04]  /*120a0*/  @!P2 LDGSTS.E.BYPASS.LTC128B.128 [R37+0x1b000], desc[UR54][R2.64], !P0 ;  /* 0x1b0000000225afae */ /* 0x0003e8000c101d76 */
[----:B0-----:R1:W-:Y:S02]  /*120b0*/  @!P2 LDGSTS.E.BYPASS.LTC128B.128 [R37+0x1f000], desc[UR54][R2.64+0x80], !P1 ;  /* 0x1f0000800225afae */ /* 0x0013e4000c901d76 */
.L_x_1669:
[----:B------:R-:W-:Y:S01]  /*120c0*/  VIADD R4, R4, 0x70 ;  /* 0x0000007004047836 */ /* 0x000fe20000000000 */
[----:B------:R-:W-:Y:S04]  /*120d0*/  BSSY B0, `(.L_x_1566) ;  /* 0x000000a000007945 */ /* 0x000fe80003800000 */
[----:B------:R-:W-:-:S13]  /*120e0*/  ISETP.GE.AND P2, PT, R4, R5, PT ;  /* 0x000000050400720c */ /* 0x000fda0003f46270 */
[----:B------:R-:W-:Y:S05]  /*120f0*/  @P2 BRA `(.L_x_1567) ;  /* 0x00000000001c2947 */ /* 0x000fea0003800000 */
[----:B-12---:R-:W-:-:S05]  /*12100*/  IADD3 R2, P2, R28, R14, RZ ;  /* 0x0000000e1c027210 */ /* 0x006fca0007f5e0ff */
[----:B------:R-:W-:-:S05]  /*12110*/  IMAD.X R3, RZ, RZ, R6, P2 ;  /* 0x000000ffff037224 */ /* 0x000fca00010e0606 */
[----:B------:R-:W-:Y:S01]  /*12120*/  @!PT LDS RZ, [RZ] ;  /* 0x00000000fffff984 */ /* 0x000fe20000000800 */
[----:B------:R-:W-:Y:S01]  /*12130*/  @!PT LDS RZ, [RZ] ;  /* 0x00000000fffff984 */ /* 0x000fe20000000800 */
[----:B------:R-:W-:Y:S01]  /*12140*/  @!PT LDS RZ, [RZ] ;  /* 0x00000000fffff984 */ /* 0x000fe20000000800 */
[----:B------:R0:W-:Y:S04]  /*12150*/  LDGSTS.E.BYPASS.LTC128B.128 [R37+0x1b800], desc[UR54][R2.64], !P0 ;  /* 0x1b80000002257fae */ /* 0x0001e8000c101d76 */
[----:B------:R0:W-:Y:S02]  /*12160*/  LDGSTS.E.BYPASS.LTC128B.128 [R37+0x1f800], desc[UR54][R2.64+0x80], !P1 ;  /* 0x1f80008002257fae */ /* 0x0001e4000c901d76 */
.L_x_1567:
[----:B------:R-:W-:Y:S05]  /*12170*/  BSYNC B0 ;  /* 0x0000000000007941 */ /* 0x000fea0003800000 */
.L_x_1566:
[----:B------:R-:W-:Y:S01]  /*12180*/  NOP ;  /* 0x0000000000007918 */ /* 0x000fe20000000000 */
[----:B------:R-:W-:-:S13]  /*12190*/  PLOP3.LUT P0, PT, PT, PT, PT, 0x80, 0x0 ;  /* 0x000000000000781c */ /* 0x000fda0003f0f070 */
.L_x_1568:
[----:B------:R-:W-:Y:S02]  /*121a0*/  PLOP3.LUT P1, PT, P1, P0, PT, 0xa2, 0x0 ;  /* 0x000000000000781c */ /* 0x000fe40000f21472 */
[----:B------:R-:W-:-:S08]  /*121b0*/  @P0 R2UR P1, UR4, R22 ;  /* 0x00000000160402ca */ /* 0x000fd00000020000 */
[----:B------:R-:W-:-:S05]  /*121c0*/  @P0 PLOP3.LUT P0, PT, P1, PT, PT, 0x80, 0x0 ;  /* 0x000000000000081c */ /* 0x000fca0000f0f070 */
[----:B------:R-:W-:Y:S01]  /*121d0*/  @!P1 SYNCS.ARRIVE.TRANS64.RED.A0T1 RZ, [UR4+0x28400], RZ ;  /* 0x028400ffffff99a7 */ /* 0x000fe20008200404 */
[----:B------:R-:W-:Y:S07]  /*121e0*/  @!P1 ARRIVES.LDGSTSBAR.64.TRANSCNT [UR4+0x28400] ;  /* 0x02840000ff0099b0 */ /* 0x000fee0008000a84 */
[----:B------:R-:W-:Y:S05]  /*121f0*/  @P0 BRA.U.ANY `(.L_x_1568) ;  /* 0xfffffffd00e80947 */ /* 0x000fea000393ffff */
[----:B01----:R-:W3:Y:S02]  /*12200*/  LDL.LU R2, [R1+0x4] ;  /* 0x0000040001027983 */ /* 0x003ee40000300800 */
[----:B---3--:R-:W-:-:S05]  /*12210*/  VIADD R2, R2, 0x1 ;  /* 0x0000000102027836 */ /* 0x008fca0000000000 */
        /* <DEDUP_REMOVED lines=10> */
.L_x_1670:
[----:B------:R-:W-:Y:S05]  /*122c0*/  BSYNC B0 ;  /* 0x0000000000007941 */ /* 0x000fea0003800000 */
.L_x_1569:
[----:B------:R-:W-:-:S04]  /*122d0*/  UIADD3 UR4, UR40, -0x2, URZ ;  /* 0xfffffffe28047890 */ /* 0x000fc8000fffe03f */
[----:B------:R-:W-:-:S06]  /*122e0*/  UISETP.GE.AND UP0, UPT, UR4, UR41, UPT ;  /* 0x000000290400728c */ /* 0x000fcc000bf06270 */
[----:B------:R-:W-:-:S13]  /*122f0*/  PLOP3.LUT P0, PT, PT, PT, UP0, 0x80, 0x0 ;  /* 0x000000000000781c */ /* 0x000fda0003f0f008 */
[----:B------:R-:W-:Y:S05]  /*12300*/  @!P0 BRA `(.L_x_1571) ;  /* 0x0000001000708947 */ /* 0x000fea0003800000 */
[----:B------:R-:W-:Y:S02]  /*12310*/  IMAD.MOV.U32 R5, RZ, RZ, R23 ;  /* 0x000000ffff057224 */ /* 0x000fe400078e0017 */
[----:B------:R-:W-:Y:S02]  /*12320*/  IMAD.MOV.U32 R6, RZ, RZ, R24 ;  /* 0x000000ffff067224 */ /* 0x000fe400078e0018 */
[----:B------:R-:W-:-:S07]  /*12330*/  IMAD.U32 R20, RZ, RZ, UR4 ;  /* 0x00000004ff147e24 */ /* 0x000fce000f8e00ff */
.L_x_1591:
[----:B-1-3--:R-:W1:Y:S01]  /*12340*/  S2R R0, SR_TID.X ;  /* 0x0000000000007919 */ /* 0x00ae620000002100 */
[----:B------:R-:W3:Y:S01]  /*12350*/  S2R R2, SR_TID.X ;  /* 0x0000000000027919 */ /* 0x000ee20000002100 */
[----:B-1----:R-:W-:-:S04]  /*12360*/  LOP3.LUT R0, R0, 0x7f, RZ, 0xc0, !PT ;  /* 0x0000007f00007812 */ /* 0x002fc800078ec0ff */
[----:B0-----:R-:W-:Y:S01]  /*12370*/  SHF.R.U32.HI R3, RZ, 0x3, R0 ;  /* 0x00000003ff037819 */ /* 0x001fe20000011600 */
[----:B---3--:R-:W-:Y:S01]  /*12380*/  IMAD.SHL.U32 R2, R2, 0x10, RZ ;  /* 0x0000001002027824 */ /* 0x008fe200078e00ff */
[----:B------:R-:W0:Y:S04]  /*12390*/  LDC R0, c[0x0][0x430] ;  /* 0x00010c00ff007b82 */ /* 0x000e280000000800 */
[----:B------:R-:W-:-:S04]  /*123a0*/  LOP3.LUT R2, R3, 0x70, R2, 0xf8, !PT ;  /* 0x0000007003027812 */ /* 0x000fc800078ef802 */
[----:B------:R-:W-:-:S13]  /*123b0*/  ISETP.GT.U32.AND P1, PT, R2, 0x3f, PT ;  /* 0x0000003f0200780c */ /* 0x000fda0003f24070 */
[----:B------:R-:W1:Y:S01]  /*123c0*/  @!P1 LDC.64 R10, c[0x0][0x428] ;  /* 0x00010a00ff0a9b82 */ /* 0x000e620000000a00 */
[----:B0-----:R-:W-:Y:S02]  /*123d0*/  ISETP.NE.AND P0, PT, R0, 0x1, PT ;  /* 0x000000010000780c */ /* 0x001fe40003f05270 */
[----:B------:R-:W-:-:S05]  /*123e0*/  LEA R0, R20, UR36, 0x6 ;  /* 0x0000002414007c11 */ /* 0x000fca000f8e30ff */
[----:B------:R-:W0:Y:S01]  /*123f0*/  @!P1 LDC.64 R8, c[0x0][0x418] ;  /* 0x00010600ff089b82 */ /* 0x000e220000000a00 */
[----:B------:R-:W-:-:S04]  /*12400*/  IMAD.IADD R0, R2, 0x1, R0 ;  /* 0x0000000102007824 */ /* 0x000fc800078e0200 */
[----:B------:R-:W-:-:S03]  /*12410*/  IMAD.MOV.U32 R4, RZ, RZ, R0 ;  /* 0x000000ffff047224 */ /* 0x000fc600078e0000 */
[----:B------:R-:W3:Y:S08]  /*12420*/  @P0 LDC R3, c[0x0][0x434] ;  /* 0x00010d00ff030b82 */ /* 0x000ef00000000800 */
[----:B------:R-:W4:Y:S01]  /*12430*/  @P0 LDC R7, c[0x0][0x438] ;  /* 0x00010e00ff070b82 */ /* 0x000f220000000800 */
[----:B------:R-:W-:Y:S02]  /*12440*/  IMAD.U32 R12, RZ, RZ, UR43 ;  /* 0x0000002bff0c7e24 */ /* 0x000fe4000f8e00ff */
[----:B---3--:R-:W-:-:S05]  /*12450*/  @P0 IMAD.HI.U32 R2, R0, R3, RZ ;  /* 0x0000000300020227 */ /* 0x008fca00078e00ff */
[----:B----4-:R-:W-:Y:S01]  /*12460*/  @P0 SHF.R.U32.HI R4, RZ, R7, R2 ;  /* 0x00000007ff040219 */ /* 0x010fe20000011602 */
[-C--:B-1----:R-:W-:Y:S01]  /*12470*/  @!P1 IMAD R2, R30, R10.reuse, RZ ;  /* 0x0000000a1e029224 */ /* 0x082fe200078e02ff */
[----:B------:R-:W-:Y:S01]  /*12480*/  ISETP.NE.AND P2, PT, R12, 0x3, PT ;  /* 0x000000030c00780c */ /* 0x000fe20003f45270 */
[----:B------:R-:W-:Y:S01]  /*12490*/  VIADD R23, R5, 0x1 ;  /* 0x0000000105177836 */ /* 0x000fe20000000000 */
[----:B------:R-:W-:Y:S01]  /*124a0*/  @!P1 SHF.R.S32.HI R3, RZ, 0x1f, R4 ;  /* 0x0000001fff039819 */ /* 0x000fe20000011404 */
[C---:B------:R-:W-:Y:S02]  /*124b0*/  @!P1 IMAD R11, R25.reuse, R11, R2 ;  /* 0x0000000b190b9224 */ /* 0x040fe400078e0202 */
[----:B------:R-:W-:Y:S02]  /*124c0*/  @!P1 IMAD.MOV.U32 R2, RZ, RZ, R4 ;  /* 0x000000ffff029224 */ /* 0x000fe400078e0004 */
[----:B------:R-:W-:Y:S02]  /*124d0*/  IMAD.MOV.U32 R7, RZ, RZ, RZ ;  /* 0x000000ffff077224 */ /* 0x000fe400078e00ff */
[----:B------:R-:W-:-:S04]  /*124e0*/  @!P1 IMAD.WIDE.U32 R2, R25, R10, R2 ;  /* 0x0000000a19029225 */ /* 0x000fc800078e0002 */
[----:B------:R-:W-:Y:S01]  /*124f0*/  @!P1 IMAD.IADD R11, R11, 0x1, R3 ;  /* 0x000000010b0b9824 */ /* 0x000fe200078e0203 */
[C---:B0-----:R-:W-:Y:S01]  /*12500*/  @!P1 LEA R8, P0, R2.reuse, R8, 0x2 ;  /* 0x0000000802089211 */ /* 0x041fe200078010ff */
[----:B------:R-:W-:Y:S05]  /*12510*/  YIELD ;  /* 0x0000000000007946 */ /* 0x000fea0003800000 */
[----:B------:R-:W-:Y:S01]  /*12520*/  @!P1 LEA.HI.X R9, R2, R9, R11, 0x2, P0 ;  /* 0x0000000902099211 */ /* 0x000fe200000f140b */
[----:B------:R-:W-:Y:S01]  /*12530*/  IMAD.MOV R11, RZ, RZ, -R4 ;  /* 0x000000ffff0b7224 */ /* 0x000fe200078e0a04 */
[----:B------:R-:W-:Y:S01]  /*12540*/  ISETP.NE.AND P0, PT, R23, 0x2, PT ;  /* 0x000000021700780c */ /* 0x000fe20003f05270 */
[----:B------:R-:W-:-:S02]  /*12550*/  ULDC UR4, c[0x0][0x430] ;  /* 0x00010c0000047ab9 */ /* 0x000fc40000000800 */
[----:B------:R0:W5:Y:S01]  /*12560*/  @!P1 LDG.E R7, desc[UR54][R8.64] ;  /* 0x0000003608079981 */ /* 0x000162000c1e1900 */
[----:B------:R-:W-:Y:S02]  /*12570*/  SEL R3, RZ, 0x1, P0 ;  /* 0x00000001ff037807 */ /* 0x000fe40000000000 */
[C---:B------:R-:W-:Y:S01]  /*12580*/  ISETP.GT.AND P1, PT, R20.reuse, UR41, PT ;  /* 0x0000002914007c0c */ /* 0x040fe2000bf24270 */
[----:B------:R-:W-:Y:S01]  /*12590*/  VIADD R20, R20, 0xffffffff ;  /* 0xffffffff14147836 */ /* 0x000fe20000000000 */
[----:B------:R-:W-:Y:S02]  /*125a0*/  SEL R23, R23, RZ, P0 ;  /* 0x000000ff17177207 */ /* 0x000fe40000000000 */
[----:B------:R-:W-:Y:S01]  /*125b0*/  LOP3.LUT R24, R6, R3, RZ, 0x3c, !PT ;  /* 0x0000000306187212 */ /* 0x000fe200078e3cff */
[----:B0-----:R-:W-:Y:S01]  /*125c0*/  IMAD R8, R11, UR4, R0 ;  /* 0x000000040b087c24 */ /* 0x001fe2000f8e0200 */
[----:B------:R-:W-:Y:S07]  /*125d0*/  @!P2 BRA `(.L_x_1572) ;  /* 0x000000000004a947 */ /* 0x000fee0003800000 */
[----:B------:R-:W-:Y:S01]  /*125e0*/  BPT.TRAP 0x1 ;  /* 0x000000040000795c */ /* 0x000fe20000300000 */
.L_x_1572:
[----:B------:R-:W-:Y:S01]  /*125f0*/  IMAD R0, R23, 0x8, R22 ;  /* 0x0000000817007824 */ /* 0x000fe200078e0216 */
[----:B------:R-:W-:Y:S01]  /*12600*/  SHF.L.U32 R17, R24, 0x1f, RZ ;  /* 0x0000001f18117819 */ /* 0x000fe200000006ff */
[----:B------:R-:W-:Y:S01]  /*12610*/  BSSY B0, `(.L_x_1573) ;  /* 0x0000004000007945 */ /* 0x000fe20003800000 */
[----:B------:R-:W-:Y:S02]  /*12620*/  SHF.R.S32.HI R9, RZ, 0x1f, R8 ;  /* 0x0000001fff097819 */ /* 0x000fe40000011408 */
[----:B------:R-:W0:Y:S02]  /*12630*/  SYNCS.PHASECHK.TRANS64.TRYWAIT P0, [R0+URZ+0x28480], R17 ;  /* 0x02848011000075a7 */ /* 0x000e24000800017f */
[----:B0-----:R-:W-:Y:S05]  /*12640*/  @!P0 BRA `(.L_x_1574) ;  /* 0x0000003c00d88947 */ /* 0x001fea0003800000 */
.L_x_1671:
[----:B------:R-:W-:Y:S05]  /*12650*/  BSYNC B0 ;  /* 0x0000000000007941 */ /* 0x000fea0003800000 */
.L_x_1573:
[----:B------:R-:W-:Y:S01]  /*12660*/  ULDC.64 UR4, c[0x0][0x328] ;  /* 0x0000ca0000047ab9 */ /* 0x000fe20000000a00 */
[----:B-----5:R-:W-:Y:S01]  /*12670*/  SHF.R.S32.HI R10, RZ, 0x1f, R7 ;  /* 0x0000001fff0a7819 */ /* 0x020fe20000011407 */
[----:B------:R-:W-:Y:S01]  /*12680*/  IMAD R3, R9, UR4, RZ ;  /* 0x0000000409037c24 */ /* 0x000fe2000f8e02ff */
[----:B------:R-:W1:Y:S01]  /*12690*/  LDC R11, c[0x0][0x2f4] ;  /* 0x0000bd00ff0b7b82 */ /* 0x000e620000000800 */
[----:B------:R-:W-:Y:S01]  /*126a0*/  ULDC.64 UR6, c[0x0][0x318] ;  /* 0x0000c60000067ab9 */ /* 0x000fe20000000a00 */
[----:B------:R-:W-:Y:S01]  /*126b0*/  LOP3.LUT R12, R28, 0x80, RZ, 0xfc, !PT ;  /* 0x000000801c0c7812 */ /* 0x000fe200078efcff */
        /* <DEDUP_REMOVED lines=10> */
[----:B------:R-:W-:Y:S01]  /*12760*/  IMAD R27, R18, UR5, R27 ;  /* 0x00000005121b7c24 */ /* 0x000fe2000f8e021b */
[-C--:B-1----:R-:W-:Y:S01]  /*12770*/  ISETP.GE.AND P2, PT, R12, R11.reuse, PT ;  /* 0x0000000b0c00720c */ /* 0x082fe20003f46270 */
[----:B------:R-:W-:Y:S01]  /*12780*/  IMAD.WIDE.U32 R2, R18, UR4, R2 ;  /* 0x0000000412027c25 */ /* 0x000fe2000f8e0002 */
[----:B------:R-:W-:Y:S01]  /*12790*/  UMOV UR4, 0xffffffff ;  /* 0xffffffff00047882 */ /* 0x000fe20000000000 */
[----:B------:R-:W-:-:S02]  /*127a0*/  ISETP.GE.AND P3, PT, R28, R11, PT ;  /* 0x0000000b1c00720c */ /* 0x000fc40003f66270 */
[----:B------:R-:W-:Y:S01]  /*127b0*/  IMAD R4, R23, 0x4000, R32 ;  /* 0x0000400017047824 */ /* 0x000fe200078e0220 */
[----:B------:R-:W-:-:S04]  /*127c0*/  IADD3 R21, P0, R2, UR6, RZ ;  /* 0x0000000602157c10 */ /* 0x000fc8000ff1e0ff */
[----:B------:R-:W-:Y:S01]  /*127d0*/  IADD3.X R27, R27, UR7, R3, P0, !PT ;  /* 0x000000071b1b7c10 */ /* 0x000fe200087fe403 */
[----:B------:R-:W-:Y:S08]  /*127e0*/  BRA.DIV UR4, `(.L_x_1575) ;  /* 0x0000003e04847947 */ /* 0x000ff0000b800000 */
[----:B------:R-:W1:Y:S01]  /*127f0*/  SHFL.IDX PT, R2, R21, RZ, 0x181f ;  /* 0x00181fff15027589 */ /* 0x000e6200000e0000 */
[----:B------:R-:W-:-:S03]  /*12800*/  IMAD.IADD R4, R22, 0x1, R4 ;  /* 0x0000000116047824 */ /* 0x000fc600078e0204 */
[----:B------:R-:W3:Y:S01]  /*12810*/  SHFL.IDX PT, R3, R27, RZ, 0x181f ;  /* 0x00181fff1b037589 */ /* 0x000ee200000e0000 */
[----:B-1----:R-:W-:-:S05]  /*12820*/  IADD3 R2, P0, R28, R2, RZ ;  /* 0x000000021c027210 */ /* 0x002fca0007f1e0ff */
[----:B---3--:R-:W-:-:S05]  /*12830*/  IMAD.X R3, RZ, RZ, R3, P0 ;  /* 0x000000ffff037224 */ /* 0x008fca00000e0603 */
[----:B------:R-:W-:Y:S01]  /*12840*/  @!PT LDS RZ, [RZ] ;  /* 0x00000000fffff984 */ /* 0x000fe20000000800 */
[----:B------:R-:W-:Y:S04]  /*12850*/  LDGSTS.E.BYPASS.LTC128B.128 [R4+0x10000], desc[UR54][R2.64], !P3 ;  /* 0x1000000002047fae */ /* 0x000fe8000d901d76 */
[----:B------:R1:W-:Y:S04]  /*12860*/  LDGSTS.E.BYPASS.LTC128B.128 [R4+0x12000], desc[UR54][R2.64+0x80], !P2 ;  /* 0x1200008002047fae */ /* 0x0003e8000d101d76 */
[----:B-1----:R-:W1:Y:S04]  /*12870*/  SHFL.IDX PT, R2, R21, 0x1, 0x181f ;  /* 0x00381f0015027f89 */ /* 0x002e6800000e0000 */
[----:B------:R-:W3:Y:S01]  /*12880*/  SHFL.IDX PT, R3, R27, 0x1, 0x181f ;  /* 0x00381f001b037f89 */ /* 0x000ee200000e0000 */
[----:B-1----:R-:W-:-:S05]  /*12890*/  IADD3 R2, P0, R28, R2, RZ ;  /* 0x000000021c027210 */ /* 0x002fca0007f1e0ff */
[----:B---3--:R-:W-:-:S05]  /*128a0*/  IMAD.X R3, RZ, RZ, R3, P0 ;  /* 0x000000ffff037224 */ /* 0x008fca00000e0603 */
[----:B------:R-:W-:Y:S04]  /*128b0*/  LDGSTS.E.BYPASS.LTC128B.128 [R4+0x10800], desc[UR54][R2.64], !P3 ;  /* 0x1080000002047fae */ /* 0x000fe8000d901d76 */
[----:B------:R1:W-:Y:S04]  /*128c0*/  LDGSTS.E.BYPASS.LTC128B.128 [R4+0x12800], desc[UR54][R2.64+0x80], !P2 ;  /* 0x1280008002047fae */ /* 0x0003e8000d101d76 */
[----:B-1----:R-:W1:Y:S04]  /*128d0*/  SHFL.IDX PT, R2, R21, 0x2, 0x181f ;  /* 0x00581f0015027f89 */ /* 0x002e6800000e0000 */
[----:B------:R-:W3:Y:S04]  /*128e0*/  SHFL.IDX PT, R3, R27, 0x2, 0x181f ;  /* 0x00581f001b037f89 */ /* 0x000ee800000e0000 */
[----:B------:R-:W4:Y:S01]  /*128f0*/  SHFL.IDX PT, R27, R27, 0x3, 0x181f ;  /* 0x00781f001b1b7f89 */ /* 0x000f2200000e0000 */
[----:B-1----:R-:W-:-:S05]  /*12900*/  IADD3 R2, P0, R28, R2, RZ ;  /* 0x000000021c027210 */ /* 0x002fca0007f1e0ff */
[----:B---3--:R-:W-:-:S05]  /*12910*/  IMAD.X R3, RZ, RZ, R3, P0 ;  /* 0x000000ffff037224 */ /* 0x008fca00000e0603 */
[----:B------:R-:W-:Y:S04]  /*12920*/  LDGSTS.E.BYPASS.LTC128B.128 [R4+0x11000], desc[UR54][R2.64], !P3 ;  /* 0x1100000002047fae */ /* 0x000fe8000d901d76 */
[----:B------:R1:W-:Y:S04]  /*12930*/  LDGSTS.E.BYPASS.LTC128B.128 [R4+0x13000], desc[UR54][R2.64+0x80], !P2 ;  /* 0x1300008002047fae */ /* 0x0003e8000d101d76 */
[----:B-1--4-:R1:W3:Y:S02]  /*12940*/  SHFL.IDX PT, R2, R21, 0x3, 0x181f ;  /* 0x00781f0015027f89 */ /* 0x0122e400000e0000 */
.L_x_1681:
        /* <DEDUP_REMOVED lines=9> */
.L_x_1576:
        /* <DEDUP_REMOVED lines=11> */
.L_x_1577:
[----:B------:R3:W-:Y:S01]  /*12a90*/  SYNCS.ARRIVE.TRANS64.A1T0 RZ, [R0+URZ+0x28470], RZ ;  /* 0x028470ff00ff79a7 */ /* 0x0007e2000810003f */
[----:B------:R-:W-:Y:S05]  /*12aa0*/  @!P3 BRA `(.L_x_1578) ;  /* 0x000000000004b947 */ /* 0x000fea0003800000 */
[----:B------:R-:W-:Y:S01]  /*12ab0*/  BPT.TRAP 0x1 ;  /* 0x000000040000795c */ /* 0x000fe20000300000 */
.L_x_1578:
[----:B------:R-:W4:Y:S01]  /*12ac0*/  SYNCS.PHASECHK.TRANS64.TRYWAIT P0, [R0+URZ+0x28440], R17 ;  /* 0x02844011000075a7 */ /* 0x000f22000800017f */
[----:B------:R-:W-:Y:S04]  /*12ad0*/  BSSY B0, `(.L_x_1579) ;  /* 0x0000002000007945 */ /* 0x000fe80003800000 */
[----:B----4-:R-:W-:Y:S05]  /*12ae0*/  @!P0 BRA `(.L_x_1580) ;  /* 0x0000003c00ec8947 */ /* 0x010fea0003800000 */
.L_x_1682:
[----:B------:R-:W-:Y:S05]  /*12af0*/  BSYNC B0 ;  /* 0x0000000000007941 */ /* 0x000fea0003800000 */
.L_x_1579:
        /* <DEDUP_REMOVED lines=19> */
[----:B------:R-:W-:Y:S02]  /*12c30*/  IADD3 R7, P0, R2, UR6, RZ ;  /* 0x0000000602077c10 */ /* 0x000fe4000ff1e0ff */
[----:B------:R-:W-:-:S02]  /*12c40*/  ISETP.GE.AND P3, PT, R28, R11, PT ;  /* 0x0000000b1c00720c */ /* 0x000fc40003f66270 */
[----:B------:R-:W-:Y:S01]  /*12c50*/  IADD3.X R8, R9, UR7, R3, P0, !PT ;  /* 0x0000000709087c10 */ /* 0x000fe200087fe403 */
[----:B------:R-:W-:Y:S10]  /*12c60*/  BRA.DIV UR4, `(.L_x_1581) ;  /* 0x0000003e04a07947 */ /* 0x000ff4000b800000 */
[----:B--2---:R-:W2:Y:S04]  /*12c70*/  SHFL.IDX PT, R14, R7, RZ, 0x181f ;  /* 0x00181fff070e7589 */ /* 0x004ea800000e0000 */
[----:B------:R-:W5:Y:S01]  /*12c80*/  SHFL.IDX PT, R3, R8, RZ, 0x181f ;  /* 0x00181fff08037589 */ /* 0x000f6200000e0000 */
[----:B--2---:R-:W-:-:S03]  /*12c90*/  IADD3 R2, P0, R28, R14, RZ ;  /* 0x0000000e1c027210 */ /* 0x004fc60007f1e0ff */
[----:B------:R-:W2:Y:S02]  /*12ca0*/  SHFL.IDX PT, R14, R7, 0x1, 0x181f ;  /* 0x00381f00070e7f89 */ /* 0x000ea400000e0000 */
[----:B-----5:R-:W-:-:S05]  /*12cb0*/  IMAD.X R3, RZ, RZ, R3, P0 ;  /* 0x000000ffff037224 */ /* 0x020fca00000e0603 */
[----:B------:R-:W-:Y:S04]  /*12cc0*/  LDGSTS.E.BYPASS.LTC128B.128 [R4+0x20000], desc[UR54][R2.64], !P3 ;  /* 0x2000000002047fae */ /* 0x000fe8000d901d76 */
[----:B------:R5:W-:Y:S04]  /*12cd0*/  LDGSTS.E.BYPASS.LTC128B.128 [R4+0x22000], desc[UR54][R2.64+0x80], !P2 ;  /* 0x2200008002047fae */ /* 0x000be8000d101d76 */
[----:B-----5:R-:W5:Y:S01]  /*12ce0*/  SHFL.IDX PT, R3, R8, 0x1, 0x181f ;  /* 0x00381f0008037f89 */ /* 0x020f6200000e0000 */
[----:B--2---:R-:W-:-:S03]  /*12cf0*/  IADD3 R2, P0, R28, R14, RZ ;  /* 0x0000000e1c027210 */ /* 0x004fc60007f1e0ff */
[----:B------:R-:W2:Y:S02]  /*12d00*/  SHFL.IDX PT, R14, R7, 0x2, 0x181f ;  /* 0x00581f00070e7f89 */ /* 0x000ea400000e0000 */
[----:B-----5:R-:W-:-:S05]  /*12d10*/  IMAD.X R3, RZ, RZ, R3, P0 ;  /* 0x000000ffff037224 */ /* 0x020fca00000e0603 */
[----:B------:R-:W-:Y:S04]  /*12d20*/  LDGSTS.E.BYPASS.LTC128B.128 [R4+0x20800], desc[UR54][R2.64], !P3 ;  /* 0x2080000002047fae */ /* 0x000fe8000d901d76 */
[----:B------:R5:W-:Y:S04]  /*12d30*/  LDGSTS.E.BYPASS.LTC128B.128 [R4+0x22800], desc[UR54][R2.64+0x80], !P2 ;  /* 0x2280008002047fae */ /* 0x000be8000d101d76 */
[----:B-----5:R-:W5:Y:S01]  /*12d40*/  SHFL.IDX PT, R3, R8, 0x2, 0x181f ;  /* 0x00581f0008037f89 */ /* 0x020f6200000e0000 */
[----:B--2---:R-:W-:-:S03]  /*12d50*/  IADD3 R2, P0, R28, R14, RZ ;  /* 0x0000000e1c027210 */ /* 0x004fc60007f1e0ff */
[----:B------:R2:W0:Y:S04]  /*12d60*/  SHFL.IDX PT, R14, R7, 0x3, 0x181f ;  /* 0x00781f00070e7f89 */ /* 0x00042800000e0000 */
[----:B------:R-:W0:Y:S01]  /*12d70*/  SHFL.IDX PT, R8, R8, 0x3, 0x181f ;  /* 0x00781f0008087f89 */ /* 0x000e2200000e0000 */
[----:B-----5:R-:W-:-:S05]  /*12d80*/  IMAD.X R3, RZ, RZ, R3, P0 ;  /* 0x000000ffff037224 */ /* 0x020fca00000e0603 */
[----:B------:R2:W-:Y:S04]  /*12d90*/  LDGSTS.E.BYPASS.LTC128B.128 [R4+0x21000], desc[UR54][R2.64], !P3 ;  /* 0x2100000002047fae */ /* 0x0005e8000d901d76 */
[----:B0-----:R2:W-:Y:S02]  /*12da0*/  LDGSTS.E.BYPASS.LTC128B.128 [R4+0x23000], desc[UR54][R2.64+0x80], !P2 ;  /* 0x2300008002047fae */ /* 0x0015e4000d101d76 */
.L_x_1692:
        /* <DEDUP_REMOVED lines=9> */
.L_x_1582:
        /* <DEDUP_REMOVED lines=11> */
.L_x_1583:
[----:B------:R3:W-:Y:S02]  /*12ef0*/  SYNCS.ARRIVE.TRANS64.A1T0 RZ, [R0+URZ+0x28430], RZ ;  /* 0x028430ff00ff79a7 */ /* 0x0007e4000810003f */
[----:B---34-:R-:W-:-:S05]  /*12f00*/  IMAD.U32 R0, RZ, RZ, UR44 ;  /* 0x0000002cff007e24 */ /* 0x018fca000f8e00ff */
[----:B------:R-:W-:-:S13]  /*12f10*/  ISETP.NE.AND P0, PT, R0, 0x3, PT ;  /* 0x000000030000780c */ /* 0x000fda0003f05270 */
[----:B------:R-:W-:Y:S05]  /*12f20*/  @!P0 BRA `(.L_x_1584) ;  /* 0x0000000000048947 */ /* 0x000fea0003800000 */
[----:B------:R-:W-:Y:S01]  /*12f30*/  BPT.TRAP 0x1 ;  /* 0x000000040000795c */ /* 0x000fe20000300000 */
.L_x_1584:
[----:B------:R-:W-:Y:S01]  /*12f40*/  LOP3.LUT R3, R6, 0x1, RZ, 0x3c, !PT ;  /* 0x0000000106037812 */ /* 0x000fe200078e3cff */
[----:B------:R-:W-:Y:S01]  /*12f50*/  IMAD R0, R5, 0x8, R22 ;  /* 0x0000000805007824 */ /* 0x000fe200078e0216 */
[----:B------:R-:W-:Y:S02]  /*12f60*/  BSSY B0, `(.L_x_1585) ;  /* 0x0000004000007945 */ /* 0x000fe40003800000 */
[----:B------:R-:W-:-:S04]  /*12f70*/  SHF.L.U32 R3, R3, 0x1f, RZ ;  /* 0x0000001f03037819 */ /* 0x000fc800000006ff */
[----:B------:R-:W0:Y:S02]  /*12f80*/  SYNCS.PHASECHK.TRANS64.TRYWAIT P2, [R0+URZ+0x28470], R3 ;  /* 0x02847003000075a7 */ /* 0x000e24000804017f */
[----:B0-----:R-:W-:Y:S05]  /*12f90*/  @!P2 BRA `(.L_x_1586) ;  /* 0x0000003c00e8a947 */ /* 0x001fea0003800000 */
.L_x_1693:
[----:B------:R-:W-:Y:S05]  /*12fa0*/  BSYNC B0 ;  /* 0x0000000000007941 */ /* 0x000fea0003800000 */
.L_x_1585:
[----:B------:R-:W-:-:S05]  /*12fb0*/  IMAD.U32 R2, RZ, RZ, UR43 ;  /* 0x0000002bff027e24 */ /* 0x000fca000f8e00ff */
[----:B------:R-:W-:-:S13]  /*12fc0*/  ISETP.NE.AND P2, PT, R2, 0x3, PT ;  /* 0x000000030200780c */ /* 0x000fda0003f45270 */
[----:B------:R-:W-:Y:S05]  /*12fd0*/  @!P2 BRA `(.L_x_1587) ;  /* 0x000000000004a947 */ /* 0x000fea0003800000 */
[----:B------:R-:W-:Y:S01]  /*12fe0*/  BPT.TRAP 0x1 ;  /* 0x000000040000795c */ /* 0x000fe20000300000 */
.L_x_1587:
[----:B0-----:R-:W-:Y:S01]  /*12ff0*/  SHF.L.U32 R3, R6, 0x1f, RZ ;  /* 0x0000001f06037819 */ /* 0x001fe200000006ff */
[----:B------:R-:W-:-:S03]  /*13000*/  IMAD.SHL.U32 R2, R5, 0x4000, RZ ;  /* 0x0000400005027824 */ /* 0x000fc600078e00ff */
[----:B------:R-:W0:Y:S02]  /*13010*/  SYNCS.PHASECHK.TRANS64.TRYWAIT P2, [R0+URZ+0x28460], R3 ;  /* 0x02846003000075a7 */ /* 0x000e24000804017f */
[----:B0-----:R-:W-:Y:S05]  /*13020*/  @!P2 BRA `(.L_x_1588) ;  /* 0x0000003c00d8a947 */ /* 0x001fea0003800000 */
.L_x_1694:
[----:B0-----:R-:W-:Y:S01]  /*13030*/  LOP3.LUT R3, R2, R35, RZ, 0xfc, !PT ;  /* 0x0000002302037212 */ /* 0x001fe200078efcff */
[----:B------:R-:W-:Y:S05]  /*13040*/  WARPSYNC.ALL ;  /* 0x0000000000007948 */ /* 0x000fea0003800000 */
[C---:B------:R-:W-:Y:S01]  /*13050*/  IMAD.IADD R3, R22.reuse, 0x1, R3 ;  /* 0x0000000116037824 */ /* 0x040fe200078e0203 */
[----:B------:R-:W-:Y:S01]  /*13060*/  IADD3 R2, R22, R2, R33 ;  /* 0x0000000216027210 */ /* 0x000fe20007ffe021 */
[----:B-1----:R-:W-:Y:S02]  /*13070*/  IMAD.U32 R21, RZ, RZ, UR43 ;  /* 0x0000002bff157e24 */ /* 0x002fe4000f8e00ff */
[----:B------:R-:W-:Y:S01]  /*13080*/  IMAD.IADD R17, R36, 0x1, R3 ;  /* 0x0000000124117824 */ /* 0x000fe200078e0203 */
[----:B------:R-:W0:Y:S02]  /*13090*/  LDSM.16.MT88.4 R4, [R3+0x10000] ;  /* 0x010000000304783b */ /* 0x000e240000004200 */
[----:B------:R-:W-:-:S02]  /*130a0*/  ISETP.NE.AND P2, PT, R21, 0x3, PT ;  /* 0x000000031500780c */ /* 0x000fc40003f45270 */
        /* <DEDUP_REMOVED lines=56> */
.L_x_1589:
[----:B0-----:R0:W-:Y:S01]  /*13430*/  SYNCS.ARRIVE.TRANS64.A1T0 RZ, [R0+URZ+0x28450], RZ ;  /* 0x028450ff00ff79a7 */ /* 0x0011e2000810003f */
[----:B------:R-:W-:Y:S06]  /*13440*/  BAR.SYNC.DEFER_BLOCKING 0x2, 0x80 ;  /* 0x0082000000007b1d */ /* 0x000fec0000010000 */
[----:B------:R-:W-:Y:S05]  /*13450*/  @!P0 BRA `(.L_x_1590) ;  /* 0x0000000000048947 */ /* 0x000fea0003800000 */
[----:B------:R-:W-:Y:S01]  /*13460*/  BPT.TRAP 0x1 ;  /* 0x000000040000795c */ /* 0x000fe20000300000 */
.L_x_1590:
[----:B0-----:R-:W-:Y:S02]  /*13470*/  VIADD R0, R0, 0x28480 ;  /* 0x0002848000007836 */ /* 0x001fe40000000000 */
[----:B------:R-:W-:Y:S02]  /*13480*/  IMAD.MOV.U32 R5, RZ, RZ, R23 ;  /* 0x000000ffff057224 */ /* 0x000fe400078e0017 */
[----:B------:R-:W-:Y:S01]  /*13490*/  IMAD.MOV.U32 R6, RZ, RZ, R24 ;  /* 0x000000ffff067224 */ /* 0x000fe200078e0018 */
[----:B------:R-:W-:-:S04]  /*134a0*/  PRMT R0, R31, 0x654, R0 ;  /* 0x000006541f007816 */ /* 0x000fc80000000000 */
[----:B------:R3:W-:Y:S01]  /*134b0*/  SYNCS.ARRIVE.TRANS64.RED.A1T0 RZ, [R0+URZ], RZ ;  /* 0x000000ff00ff79a7 */ /* 0x0007e2000810043f */
[----:B------:R-:W-:Y:S05]  /*134c0*/  @P1 BRA `(.L_x_1591) ;  /* 0xffffffec009c1947 */ /* 0x000fea000383ffff */
.L_x_1571:
[----:B---3--:R-:W1:Y:S01]  /*134d0*/  S2R R0, SR_TID.X ;  /* 0x0000000000007919 */ /* 0x008e620000002100 */
[----:B------:R-:W-:Y:S01]  /*134e0*/  BSSY B0, `(.L_x_1592) ;  /* 0x0000012000007945 */ /* 0x000fe20003800000 */
[----:B-1----:R-:W-:Y:S01]  /*134f0*/  LOP3.LUT R2, R0, 0x7f, RZ, 0xc0, !PT ;  /* 0x0000007f00027812 */ /* 0x002fe200078ec0ff */
[----:B------:R-:W-:-:S03]  /*13500*/  IMAD.U32 R0, RZ, RZ, UR44 ;  /* 0x0000002cff007e24 */ /* 0x000fc6000f8e00ff */
[----:B------:R-:W-:Y:S02]  /*13510*/  ISETP.NE.AND P1, PT, R2, RZ, PT ;  /* 0x000000ff0200720c */ /* 0x000fe40003f25270 */
[----:B------:R-:W-:-:S11]  /*13520*/  ISETP.NE.AND P0, PT, R0, 0x3, PT ;  /* 0x000000030000780c */ /* 0x000fd60003f05270 */
[----:B------:R-:W-:Y:S05]  /*13530*/  @P1 BRA `(.L_x_1593) ;  /* 0x0000000000301947 */ /* 0x000fea0003800000 */
[----:B------:R-:W1:Y:S01]  /*13540*/  S2R R5, SR_LANEID ;  /* 0x0000000000057919 */ /* 0x000e620000000000 */
[----:B------:R-:W-:Y:S01]  /*13550*/  VOTEU.ANY UR4, UPT, PT ;  /* 0x0000000000047886 */ /* 0x000fe200038e0100 */
[----:B0-----:R-:W0:Y:S01]  /*13560*/  LDC.64 R2, c[0x0][0xc60] ;  /* 0x00031800ff027b82 */ /* 0x001e220000000a00 */
[----:B------:R-:W1:Y:S02]  /*13570*/  FLO.U32 R0, UR4 ;  /* 0x0000000400007d00 */ /* 0x000e6400080e0000 */
[----:B-1----:R-:W-:-:S06]  /*13580*/  ISETP.EQ.U32.AND P1, PT, R0, R5, PT ;  /* 0x000000050000720c */ /* 0x002fcc0003f22070 */
[----:B------:R-:W0:Y:S07]  /*13590*/  POPC R5, UR4 ;  /* 0x0000000400057d09 */ /* 0x000e2e0008000000 */
[----:B0-----:R-:W3:Y:S01]  /*135a0*/  @P1 ATOMG.E.ADD.STRONG.GPU PT, R3, desc[UR54][R2.64], R5 ;  /* 0x00000005020319a8 */ /* 0x001ee200081ee1f6 */
[----:B------:R-:W0:Y:S02]  /*135b0*/  S2R R4, SR_LTMASK ;  /* 0x0000000000047919 */ /* 0x000e240000003900 */
[----:B0-----:R-:W-:-:S04]  /*135c0*/  LOP3.LUT R4, R4, UR4, RZ, 0xc0, !PT ;  /* 0x0000000404047c12 */ /* 0x001fc8000f8ec0ff */
[----:B------:R-:W0:Y:S01]  /*135d0*/  POPC R7, R4 ;  /* 0x0000000400077309 */ /* 0x000e220000000000 */
[----:B---3--:R-:W0:Y:S02]  /*135e0*/  SHFL.IDX PT, R0, R3, R0, 0x1f ;  /* 0x00001f0003007589 */ /* 0x008e2400000e0000 */
[----:B0-----:R-:W-:-:S07]  /*135f0*/  IADD3 R16, R0, UR45, R7 ;  /* 0x0000002d00107c10 */ /* 0x001fce000fffe007 */
.L_x_1593:
[----:B------:R-:W-:Y:S05]  /*13600*/  BSYNC B0 ;  /* 0x0000000000007941 */ /* 0x000fea0003800000 */
.L_x_1592:
[----:B------:R-:W-:Y:S05]  /*13610*/  @!P0 BRA `(.L_x_1594) ;  /* 0x0000000000048947 */ /* 0x000fea0003800000 */
[----:B------:R-:W-:Y:S01]  /*13620*/  BPT.TRAP 0x1 ;  /* 0x000000040000795c */ /* 0x000fe20000300000 */
.L_x_1594:
[----:B------:R-:W-:Y:S01]  /*13630*/  LOP3.LUT R0, R24, 0x1, RZ, 0x3c, !PT ;  /* 0x0000000118007812 */ /* 0x000fe200078e3cff */
[----:B------:R-:W-:Y:S01]  /*13640*/  IMAD R17, R23, 0x8, R22 ;  /* 0x0000000817117824 */ /* 0x000fe200078e0216 */
[----:B------:R-:W-:Y:S02]  /*13650*/  BSSY B0, `(.L_x_1595) ;  /* 0x0000004000007945 */ /* 0x000fe40003800000 */
[----:B------:R-:W-:-:S04]  /*13660*/  SHF.L.U32 R0, R0, 0x1f, RZ ;  /* 0x0000001f00007819 */ /* 0x000fc800000006ff */
[----:B------:R-:W1:Y:S02]  /*13670*/  SYNCS.PHASECHK.TRANS64.TRYWAIT P1, [R17+URZ+0x28470], R0 ;  /* 0x02847000110075a7 */ /* 0x000e64000802017f */
[----:B-1----:R-:W-:Y:S05]  /*13680*/  @!P1 BRA `(.L_x_1596) ;  /* 0x0000003800549947 */ /* 0x002fea0003800000 */
.L_x_1695:
[----:B------:R-:W-:Y:S05]  /*13690*/  BSYNC B0 ;  /* 0x0000000000007941 */ /* 0x000fea0003800000 */
.L_x_1595:
[----:B------:R-:W-:-:S05]  /*136a0*/  IMAD.U32 R2, RZ, RZ, UR43 ;  /* 0x0000002bff027e24 */ /* 0x000fca000f8e00ff */
[----:B------:R-:W-:-:S13]  /*136b0*/  ISETP.NE.AND P1, PT, R2, 0x3, PT ;  /* 0x000000030200780c */ /* 0x000fda0003f25270 */
[----:B------:R-:W-:Y:S05]  /*136c0*/  @!P1 BRA `(.L_x_1597) ;  /* 0x0000000000049947 */ /* 0x000fea0003800000 */
[----:B------:R-:W-:Y:S01]  /*136d0*/  BPT.TRAP 0x1 ;  /* 0x000000040000795c */ /* 0x000fe20000300000 */
.L_x_1597:
[----:B-1----:R-:W-:-:S04]  /*136e0*/  SHF.L.U32 R0, R24, 0x1f, RZ ;  /* 0x0000001f18007819 */ /* 0x002fc800000006ff */
[----:B------:R-:W1:Y:S02]  /*136f0*/  SYNCS.PHASECHK.TRANS64.TRYWAIT P1, [R17+URZ+0x28460], R0 ;  /* 0x02846000110075a7 */ /* 0x000e64000802017f */
[----:B-1----:R-:W-:Y:S05]  /*13700*/  @!P1 BRA `(.L_x_1598) ;  /* 0x0000003800489947 */ /* 0x002fea0003800000 */
.L_x_1696:
[----:B-1----:R-:W-:Y:S01]  /*13710*/  IMAD.SHL.U32 R0, R23, 0x4000, RZ ;  /* 0x0000400017007824 */ /* 0x002fe200078e00ff */
[----:B------:R-:W-:Y:S05]  /*13720*/  WARPSYNC.ALL ;  /* 0x0000000000007948 */ /* 0x000fea0003800000 */
[----:B0-----:R-:W-:Y:S01]  /*13730*/  LOP3.LUT R3, R0, R35, RZ, 0xfc, !PT ;  /* 0x0000002300037212 */ /* 0x001fe200078efcff */
[----:B------:R-:W-:Y:S01]  /*13740*/  IMAD.U32 R18, RZ, RZ, UR43 ;  /* 0x0000002bff127e24 */ /* 0x000fe2000f8e00ff */
[----:B------:R-:W-:-:S03]  /*13750*/  IADD3 R0, R22, R0, R33 ;  /* 0x0000000016007210 */ /* 0x000fc60007ffe021 */
[----:B------:R-:W-:Y:S01]  /*13760*/  IMAD.IADD R2, R22, 0x1, R3 ;  /* 0x0000000116027824 */ /* 0x000fe200078e0203 */
[----:B------:R-:W-:-:S03]  /*13770*/  ISETP.NE.AND P1, PT, R18, 0x3, PT ;  /* 0x000000031200780c */ /* 0x000fc60003f25270 */
[----:B------:R-:W-:Y:S01]  /*13780*/  IMAD.IADD R3, R36, 0x1, R2 ;  /* 0x0000000124037824 */ /* 0x000fe200078e0202 */
[----:B------:R-:W0:Y:S04]  /*13790*/  LDSM.16.MT88.4 R4, [R2+0x10000] ;  /* 0x010000000204783b */ /* 0x000e280000004200 */
[----:B------:R-:W1:Y:S01]  /*137a0*/  LDSM.16.MT88.4 R8, [R3+0x10000] ;  /* 0x010000000308783b */ /* 0x000e620000004200 */
[C-C-:B0-----:R-:W-:Y:S02]  /*137b0*/  PRMT R12, R4.reuse, 0x6420, R5.reuse ;  /* 0x00006420040c7816 */ /* 0x141fe40000000005 */
[----:B------:R-:W-:Y:S02]  /*137c0*/  PRMT R13, R4, 0x7531, R5 ;  /* 0x00007531040d7816 */ /* 0x000fe40000000005 */
[----:B--2---:R-:W-:-:S02]  /*137d0*/  PRMT R14, R6, 0x6420, R7 ;  /* 0x00006420060e7816 */ /* 0x004fc40000000007 */
        /* <DEDUP_REMOVED lines=52> */
.L_x_1599:
[----:B-1----:R1:W-:Y:S01]  /*13b20*/  SYNCS.ARRIVE.TRANS64.A1T0 RZ, [R17+URZ+0x28450], RZ ;  /* 0x028450ff11ff79a7 */ /* 0x0023e2000810003f */
[----:B------:R-:W-:Y:S06]  /*13b30*/  BAR.SYNC.DEFER_BLOCKING 0x2, 0x80 ;  /* 0x0082000000007b1d */ /* 0x000fec0000010000 */
[----:B------:R-:W-:Y:S05]  /*13b40*/  @!P0 BRA `(.L_x_1600) ;  /* 0x0000000000048947 */ /* 0x000fea0003800000 */
[----:B------:R-:W-:Y:S01]  /*13b50*/  BPT.TRAP 0x1 ;  /* 0x000000040000795c */ /* 0x000fe20000300000 */
.L_x_1600:
[----:B0-----:R-:W-:Y:S02]  /*13b60*/  VIADD R0, R17, 0x28480 ;  /* 0x0002848011007836 */ /* 0x001fe40000000000 */
[----:B------:R-:W-:-:S03]  /*13b70*/  VIADD R23, R23, 0x1 ;  /* 0x0000000117177836 */ /* 0x000fc60000000000 */
[----:B------:R-:W-:Y:S02]  /*13b80*/  PRMT R0, R31, 0x654, R0 ;  /* 0x000006541f007816 */ /* 0x000fe40000000000 */
[C---:B------:R-:W-:Y:S02]  /*13b90*/  ISETP.NE.AND P0, PT, R23.reuse, 0x2, PT ;  /* 0x000000021700780c */ /* 0x040fe40003f05270 */
[----:B------:R2:W-:Y:S02]  /*13ba0*/  SYNCS.ARRIVE.TRANS64.RED.A1T0 RZ, [R0+URZ], RZ ;  /* 0x000000ff00ff79a7 */ /* 0x0005e4000810043f */
[----:B------:R-:W-:Y:S02]  /*13bb0*/  SEL R3, RZ, 0x1, P0 ;  /* 0x00000001ff037807 */ /* 0x000fe40000000000 */
[----:B------:R-:W-:Y:S02]  /*13bc0*/  SEL R23, R23, RZ, P0 ;  /* 0x000000ff17177207 */ /* 0x000fe40000000000 */
[----:B------:R-:W-:-:S07]  /*13bd0*/  LOP3.LUT R24, R24, R3, RZ, 0x3c, !PT ;  /* 0x0000000318187212 */ /* 0x000fce00078e3cff */
.L_x_1541:
[----:B------:R-:W-:Y:S05]  /*13be0*/  BSYNC B7 ;  /* 0x0000000000077941 */ /* 0x000fea0003800000 */
.L_x_1539:
[----:B------:R-:W-:-:S13]  /*13bf0*/  LOP3.LUT P0, RZ, R29, 0x40, RZ, 0xc0, !PT ;  /* 0x000000401dff7812 */ /* 0x000fda000780c0ff */
[----:B------:R-:W-:Y:S05]  /*13c00*/  @!P0 BRA `(.L_x_1601) ;  /* 0x0000000000248947 */ /* 0x000fea0003800000 */
[----:B------:R-:W3:Y:S08]  /*13c10*/  S2UR UR4, SR_CgaCtaId ;  /* 0x00000000000479c3 */ /* 0x000ef00000008800 */
[----:B------:R-:W-:Y:S01]  /*13c20*/  BAR.SYNC.DEFER_BLOCKING 0x5, 0x180 ;  /* 0x0146000000007b1d */ /* 0x000fe20000010000 */
[----:B------:R-:W-:Y:S01]  /*13c30*/  MOV R22, 0x400 ;  /* 0x0000040000167802 */ /* 0x000fe20000000f00 */
[----:B---3--:R-:W-:-:S05]  /*13c40*/  IMAD.U32 R31, RZ, RZ, UR4 ;  /* 0x00000004ff1f7e24 */ /* 0x008fca000f8e00ff */
[----:B------:R-:W-:-:S05]  /*13c50*/  LEA R22, R31, R22, 0x18 ;  /* 0x000000161f167211 */ /* 0x000fca00078ec0ff */
[----:B-1----:R-:W1:Y:S02]  /*13c60*/  LDS.128 R16, [R22+0x284d0] ;  /* 0x0284d00016107984 */ /* 0x002e640000000c00 */
[----:B-1----:R-:W-:Y:S01]  /*13c70*/  R2UR UR4, R17 ;  /* 0x00000000110472ca */ /* 0x002fe200000e0000 */
[----:B------:R-:W-:Y:S06]  /*13c80*/  BAR.ARV 0x4, 0x180 ;  /* 0x0106000000007b1d */ /* 0x000fec0000002000 */
[----:B------:R-:W-:Y:S08]  /*13c90*/  BRA `(.L_x_1602) ;  /* 0x0000000800c87947 */ /* 0x000ff00003800000 */
.L_x_1601:
[----:B--2---:R-:W2:Y:S01]  /*13ca0*/  S2R R0, SR_TID.X ;  /* 0x0000000000007919 */ /* 0x004ea20000002100 */
[----:B------:R-:W-:Y:S01]  /*13cb0*/  ULDC UR4, c[0x0][0xc3c] ;  /* 0x00030f0000047ab9 */ /* 0x000fe20000000800 */
[----:B------:R-:W-:Y:S01]  /*13cc0*/  IMAD.MOV.U32 R4, RZ, RZ, RZ ;  /* 0x000000ffff047224 */ /* 0x000fe200078e00ff */
[----:B--2---:R-:W-:-:S04]  /*13cd0*/  LOP3.LUT R7, R0, 0x1f, RZ, 0xc0, !PT ;  /* 0x0000001f00077812 */ /* 0x004fc800078ec0ff */
[----:B------:R-:W-:Y:S01]  /*13ce0*/  ISETP.NE.AND P0, PT, R7, 0x1f, PT ;  /* 0x0000001f0700780c */ /* 0x000fe20003f05270 */
[----:B------:R-:W-:-:S05]  /*13cf0*/  IMAD.IADD R5, R19, 0x1, R7 ;  /* 0x0000000113057824 */ /* 0x000fca00078e0207 */
[----:B------:R-:W-:Y:S01]  /*13d00*/  ISETP.GE.OR P1, PT, R5, UR4, !P0 ;  /* 0x0000000405007c0c */ /* 0x000fe2000c726670 */
[----:B------:R-:W-:-:S12]  /*13d10*/  ULDC UR4, c[0x0][0xc3c] ;  /* 0x00030f0000047ab9 */ /* 0x000fd80000000800 */
[----:B------:R-:W2:Y:S02]  /*13d20*/  @!P1 LDC.64 R2, c[0x0][0xc80] ;  /* 0x00032000ff029b82 */ /* 0x000ea40000000a00 */
[----:B--2---:R-:W-:-:S05]  /*13d30*/  @!P1 IMAD.WIDE R2, R5, 0x4, R2 ;  /* 0x0000000405029825 */ /* 0x004fca00078e0202 */
[----:B------:R-:W2:Y:S01]  /*13d40*/  @!P1 LDG.E R4, desc[UR54][R2.64] ;  /* 0x0000003602049981 */ /* 0x000ea2000c1e1900 */
[C---:B------:R-:W-:Y:S02]  /*13d50*/  ISETP.NE.AND P1, PT, R7.reuse, RZ, PT ;  /* 0x000000ff0700720c */ /* 0x040fe40003f25270 */
[C---:B------:R-:W-:Y:S02]  /*13d60*/  ISETP.GE.U32.AND P2, PT, R7.reuse, 0x2, PT ;  /* 0x000000020700780c */ /* 0x040fe40003f46070 */
[C---:B------:R-:W-:Y:S02]  /*13d70*/  ISETP.GE.U32.AND P3, PT, R7.reuse, 0x4, PT ;  /* 0x000000040700780c */ /* 0x040fe40003f66070 */
[C---:B------:R-:W-:Y:S02]  /*13d80*/  ISETP.GE.U32.AND P4, PT, R7.reuse, 0x8, PT ;  /* 0x000000080700780c */ /* 0x040fe40003f86070 */
[----:B------:R-:W-:Y:S01]  /*13d90*/  ISETP.GE.U32.AND P5, PT, R7, 0x10, PT ;  /* 0x000000100700780c */ /* 0x000fe20003fa6070 */
[----:B--2---:R-:W2:Y:S02]  /*13da0*/  SHFL.UP PT, R0, R4, 0x1, RZ ;  /* 0x0420000004007989 */ /* 0x004ea400000e00ff */
[----:B--2---:R-:W-:-:S05]  /*13db0*/  SEL R5, R0, RZ, P1 ;  /* 0x000000ff00057207 */ /* 0x004fca0000800000 */
[----:B------:R-:W-:-:S05]  /*13dc0*/  IMAD.IADD R5, R4, 0x1, R5 ;  /* 0x0000000104057824 */ /* 0x000fca00078e0205 */
[----:B------:R-:W2:Y:S02]  /*13dd0*/  SHFL.UP PT, R0, R5, 0x2, RZ ;  /* 0x0440000005007989 */ /* 0x000ea400000e00ff */
[----:B--2---:R-:W-:-:S05]  /*13de0*/  SEL R0, R0, RZ, P2 ;  /* 0x000000ff00007207 */ /* 0x004fca0001000000 */
[----:B------:R-:W-:-:S05]  /*13df0*/  IMAD.IADD R0, R5, 0x1, R0 ;  /* 0x0000000105007824 */ /* 0x000fca00078e0200 */
[----:B------:R-:W2:Y:S02]  /*13e00*/  SHFL.UP PT, R6, R0, 0x4, RZ ;  /* 0x0480000000067989 */ /* 0x000ea400000e00ff */
[----:B--2---:R-:W-:Y:S02]  /*13e10*/  SEL R3, R6, RZ, P3 ;  /* 0x000000ff06037207 */ /* 0x004fe40001800000 */
[----:B------:R-:W-:Y:S03]  /*13e20*/  SHFL.IDX PT, R6, R16, 0x1, 0x1f ;  /* 0x00201f0010067f89 */ /* 0x000fe600000e0000 */
[----:B------:R-:W-:Y:S02]  /*13e30*/  IMAD.IADD R3, R0, 0x1, R3 ;  /* 0x0000000100037824 */ /* 0x000fe400078e0203 */
[----:B------:R-:W2:Y:S03]  /*13e40*/  LDC R0, c[0x0][0xc38] ;  /* 0x00030e00ff007b82 */ /* 0x000ea60000000800 */
[----:B------:R-:W3:Y:S02]  /*13e50*/  SHFL.UP PT, R2, R3, 0x8, RZ ;  /* 0x0500000003027989 */ /* 0x000ee400000e00ff */
[----:B---3--:R-:W-:-:S05]  /*13e60*/  SEL R2, R2, RZ, P4 ;  /* 0x000000ff02027207 */ /* 0x008fca0002000000 */
[----:B------:R-:W-:-:S05]  /*13e70*/  IMAD.IADD R2, R3, 0x1, R2 ;  /* 0x0000000103027824 */ /* 0x000fca00078e0202 */
[----:B------:R-:W3:Y:S02]  /*13e80*/  SHFL.UP PT, R5, R2, 0x10, RZ ;  /* 0x0600000002057989 */ /* 0x000ee400000e00ff */
[----:B---3--:R-:W-:-:S05]  /*13e90*/  SEL R5, R5, RZ, P5 ;  /* 0x000000ff05057207 */ /* 0x008fca0002800000 */
[----:B------:R-:W-:Y:S02]  /*13ea0*/  IMAD.IADD R7, R2, 0x1, R5 ;  /* 0x0000000102077824 */ /* 0x000fe400078e0205 */
[----:B------:R-:W-:Y:S04]  /*13eb0*/  SHFL.IDX PT, R5, R16, RZ, 0x1f ;  /* 0x00001fff10057589 */ /* 0x000fe800000e0000 */
[----:B------:R-:W2:Y:S02]  /*13ec0*/  SHFL.IDX PT, R9, R7, 0x1f, 0x1f ;  /* 0x03e01f0007097f89 */ /* 0x000ea400000e0000 */
[----:B--2---:R-:W-:-:S04]  /*13ed0*/  IMAD R9, R9, R0, RZ ;  /* 0x0000000009097224 */ /* 0x004fc800078e02ff */
[----:B------:R-:W-:-:S05]  /*13ee0*/  IMAD.IADD R6, R6, 0x1, R9 ;  /* 0x0000000106067824 */ /* 0x000fca00078e0209 */
[----:B------:R-:W-:-:S13]  /*13ef0*/  ISETP.GT.AND P6, PT, R6, R5, PT ;  /* 0x000000050600720c */ /* 0x000fda0003fc4270 */
[----:B------:R-:W-:Y:S05]  /*13f00*/  @P6 BRA `(.L_x_1603) ;  /* 0x0000000000946947 */ /* 0x000fea0003800000 */
.L_x_1607:
[----:B------:R-:W-:-:S05]  /*13f10*/  VIADD R19, R19, 0x1f ;  /* 0x0000001f13137836 */ /* 0x000fca0000000000 */
[----:B------:R-:W-:-:S13]  /*13f20*/  ISETP.GE.AND P6, PT, R19, UR4, PT ;  /* 0x0000000413007c0c */ /* 0x000fda000bfc6270 */
[----:B------:R-:W-:Y:S05]  /*13f30*/  @P6 BRA `(.L_x_1604) ;  /* 0x0000000400e86947 */ /* 0x000fea0003800000 */
[----:B------:R-:W2:Y:S01]  /*13f40*/  S2R R0, SR_TID.X ;  /* 0x0000000000007919 */ /* 0x000ea20000002100 */
[----:B------:R-:W-:Y:S01]  /*13f50*/  BSSY B0, `(.L_x_1605) ;  /* 0x0000009000007945 */ /* 0x000fe20003800000 */
[----:B------:R-:W-:Y:S01]  /*13f60*/  IMAD.MOV.U32 R4, RZ, RZ, RZ ;  /* 0x000000ffff047224 */ /* 0x000fe200078e00ff */
[----:B--2---:R-:W-:-:S05]  /*13f70*/  LOP3.LUT R0, R0, 0x1f, RZ, 0xc0, !PT ;  /* 0x0000001f00007812 */ /* 0x004fca00078ec0ff */
[----:B------:R-:W-:-:S05]  /*13f80*/  IMAD.IADD R7, R19, 0x1, R0 ;  /* 0x0000000113077824 */ /* 0x000fca00078e0200 */
[----:B------:R-:W-:-:S13]  /*13f90*/  ISETP.GE.OR P6, PT, R7, UR4, !P0 ;  /* 0x0000000407007c0c */ /* 0x000fda000c7c6670 */
[----:B------:R-:W-:Y:S05]  /*13fa0*/  @P6 BRA `(.L_x_1606) ;  /* 0x00000000000c6947 */ /* 0x000fea0003800000 */
[----:B------:R-:W2:Y:S02]  /*13fb0*/  LDC.64 R2, c[0x0][0xc80] ;  /* 0x00032000ff027b82 */ /* 0x000ea40000000a00 */
[----:B--2---:R-:W-:-:S05]  /*13fc0*/  IMAD.WIDE R2, R7, 0x4, R2 ;  /* 0x0000000407027825 */ /* 0x004fca00078e0202 */
[----:B------:R2:W5:Y:S02]  /*13fd0*/  LDG.E R4, desc[UR54][R2.64] ;  /* 0x0000003602047981 */ /* 0x000564000c1e1900 */
.L_x_1606:
[----:B------:R-:W-:Y:S05]  /*13fe0*/  BSYNC B0 ;  /* 0x0000000000007941 */ /* 0x000fea0003800000 */
.L_x_1605:
[----:B-----5:R-:W2:Y:S02]  /*13ff0*/  SHFL.UP PT, R0, R4, 0x1, RZ ;  /* 0x0420000004007989 */ /* 0x020ea400000e00ff */
[----:B--2---:R-:W-:-:S05]  /*14000*/  SEL R3, R0, RZ, P1 ;  /* 0x000000ff00037207 */ /* 0x004fca0000800000 */
[----:B------:R-:W-:-:S05]  /*14010*/  IMAD.IADD R3, R4, 0x1, R3 ;  /* 0x0000000104037824 */ /* 0x000fca00078e0203 */
[----:B------:R-:W2:Y:S02]  /*14020*/  SHFL.UP PT, R0, R3, 0x2, RZ ;  /* 0x0440000003007989 */ /* 0x000ea400000e00ff */
        /* <DEDUP_REMOVED lines=9> */
[----:B--2---:R-:W-:Y:S02]  /*140c0*/  SEL R9, R0, RZ, P5 ;  /* 0x000000ff00097207 */ /* 0x004fe40002800000 */
[----:B------:R-:W2:Y:S03]  /*140d0*/  LDC R0, c[0x0][0xc38] ;  /* 0x00030e00ff007b82 */ /* 0x000ea60000000800 */
[----:B------:R-:W-:-:S05]  /*140e0*/  IMAD.IADD R9, R8, 0x1, R9 ;  /* 0x0000000108097824 */ /* 0x000fca00078e0209 */
[----:B------:R-:W2:Y:S02]  /*140f0*/  SHFL.IDX PT, R3, R9, 0x1f, 0x1f ;  /* 0x03e01f0009037f89 */ /* 0x000ea400000e0000 */
[----:B--2---:R-:W-:-:S04]  /*14100*/  IMAD R3, R3, R0, RZ ;  /* 0x0000000003037224 */ /* 0x004fc800078e02ff */
[----:B------:R-:W-:-:S05]  /*14110*/  IMAD.IADD R6, R3, 0x1, R6 ;  /* 0x0000000103067824 */ /* 0x000fca00078e0206 */
[----:B------:R-:W-:-:S13]  /*14120*/  ISETP.GT.AND P6, PT, R6, R5, PT ;  /* 0x000000050600720c */ /* 0x000fda0003fc4270 */
[----:B------:R-:W-:Y:S05]  /*14130*/  @!P6 BRA `(.L_x_1607) ;  /* 0xfffffffc0074e947 */ /* 0x000fea000383ffff */
[----:B------:R-:W-:Y:S02]  /*14140*/  IMAD.MOV.U32 R7, RZ, RZ, R9 ;  /* 0x000000ffff077224 */ /* 0x000fe400078e0009 */
[----:B------:R-:W-:-:S07]  /*14150*/  IMAD.MOV.U32 R9, RZ, RZ, R3 ;  /* 0x000000ffff097224 */ /* 0x000fce00078e0003 */
.L_x_1603:
[----:B------:R-:W-:-:S04]  /*14160*/  IMAD.IADD R9, R6, 0x1, -R9 ;  /* 0x0000000106097824 */ /* 0x000fc800078e0a09 */
[----:B------:R-:W-:-:S05]  /*14170*/  IMAD R2, R7, R0, R9 ;  /* 0x0000000007027224 */ /* 0x000fca00078e0209 */
[----:B------:R-:W-:Y:S02]  /*14180*/  ISETP.GT.AND P0, PT, R2, R5, PT ;  /* 0x000000050200720c */ /* 0x000fe40003f04270 */
[----:B------:R-:W2:Y:S11]  /*14190*/  LDC.64 R2, c[0x0][0xc90] ;  /* 0x00032400ff027b82 */ /* 0x000eb60000000a00 */
[----:B0-----:R-:W-:-:S04]  /*141a0*/  VOTE.ANY R12, PT, !P0 ;  /* 0x00000000000c7806 */ /* 0x001fc800040e0100 */
[----:B------:R-:W0:Y:S02]  /*141b0*/  POPC R8, R12 ;  /* 0x0000000c00087309 */ /* 0x000e240000000000 */
[----:B0-----:R-:W-:-:S04]  /*141c0*/  IMAD.IADD R19, R8, 0x1, R19 ;  /* 0x0000000108137824 */ /* 0x001fc800078e0213 */
[----:B--2---:R-:W-:-:S05]  /*141d0*/  IMAD.WIDE R2, R19, 0x4, R2 ;  /* 0x0000000413027825 */ /* 0x004fca00078e0202 */
[----:B------:R-:W2:Y:S01]  /*141e0*/  LDG.E R11, desc[UR54][R2.64] ;  /* 0x00000036020b7981 */ /* 0x000ea2000c1e1900 */
[----:B------:R-:W-:Y:S01]  /*141f0*/  ISETP.NE.AND P0, PT, R12, RZ, PT ;  /* 0x000000ff0c00720c */ /* 0x000fe20003f05270 */
[----:B------:R-:W-:Y:S02]  /*14200*/  IMAD.MOV.U32 R16, RZ, RZ, RZ ;  /* 0x000000ffff107224 */ /* 0x000fe400078e00ff */
[----:B------:R-:W0:Y:S02]  /*14210*/  SHFL.IDX PT, R4, R4, R8, 0x1f ;  /* 0x00001f0804047589 */ /* 0x000e2400000e0000 */
[----:B0-----:R-:W-:-:S13]  /*14220*/  R2UR UR7, R4 ;  /* 0x00000000040772ca */ /* 0x001fda00000e0000 */
[----:B--2---:R-:W-:-:S05]  /*14230*/  IMAD R6, R11, UR7, RZ ;  /* 0x000000070b067c24 */ /* 0x004fca000f8e02ff */
[----:B------:R-:W-:-:S04]  /*14240*/  IABS R10, R6 ;  /* 0x00000006000a7213 */ /* 0x000fc80000000000 */
[----:B------:R-:W0:Y:S08]  /*14250*/  I2F.RP R13, R10 ;  /* 0x0000000a000d7306 */ /* 0x000e300000209400 */
[----:B0-----:R-:W0:Y:S02]  /*14260*/  MUFU.RCP R13, R13 ;  /* 0x0000000d000d7308 */ /* 0x001e240000001000 */
[----:B0-----:R-:W-:-:S06]  /*14270*/  VIADD R14, R13, 0xffffffe ;  /* 0x0ffffffe0d0e7836 */ /* 0x001fcc0000000000 */
[----:B------:R0:W2:Y:S01]  /*14280*/  F2I.FTZ.U32.TRUNC.NTZ R3, R14 ;  /* 0x0000000e00037305 */ /* 0x0000a2000021f000 */
[----:B------:R-:W-:Y:S05]  /*14290*/  @!P0 BRA `(.L_x_1608) ;  /* 0x0000000000088947 */ /* 0x000fea0003800000 */
[----:B------:R-:W-:-:S05]  /*142a0*/  VIADD R8, R8, 0xffffffff ;  /* 0xffffffff08087836 */ /* 0x000fca0000000000 */
[----:B------:R3:W4:Y:S02]  /*142b0*/  SHFL.IDX PT, R16, R7, R8, 0x1f ;  /* 0x00001f0807107589 */ /* 0x00072400000e0000 */
.L_x_1608:
[----:B--23--:R-:W-:Y:S02]  /*142c0*/  IMAD.MOV R7, RZ, RZ, -R3 ;  /* 0x000000ffff077224 */ /* 0x00cfe400078e0a03 */
[----:B------:R-:W-:Y:S02]  /*142d0*/  IMAD.MOV.U32 R2, RZ, RZ, RZ ;  /* 0x000000ffff027224 */ /* 0x000fe400078e00ff */
[----:B------:R-:W-:Y:S02]  /*142e0*/  IMAD R4, R7, R10, RZ ;  /* 0x0000000a07047224 */ /* 0x000fe400078e02ff */
[----:B----4-:R-:W-:Y:S02]  /*142f0*/  IMAD R16, R16, R0, R9 ;  /* 0x0000000010107224 */ /* 0x010fe400078e0209 */
[----:B------:R-:W-:Y:S01]  /*14300*/  IMAD.HI.U32 R2, R3, R4, R2 ;  /* 0x0000000403027227 */ /* 0x000fe200078e0002 */
[----:B------:R-:W-:-:S03]  /*14310*/  IABS R4, R6 ;  /* 0x0000000600047213 */ /* 0x000fc60000000000 */
[----:B------:R-:W-:Y:S02]  /*14320*/  IMAD.IADD R3, R5, 0x1, -R16 ;  /* 0x0000000105037824 */ /* 0x000fe400078e0a10 */
[----:B------:R-:W-:-:S03]  /*14330*/  IMAD.MOV R4, RZ, RZ, -R4 ;  /* 0x000000ffff047224 */ /* 0x000fc600078e0a04 */
[----:B------:R-:W-:-:S05]  /*14340*/  IABS R5, R3 ;  /* 0x0000000300057213 */ /* 0x000fca0000000000 */
        /* <DEDUP_REMOVED lines=10> */
[----:B------:R-:W-:-:S04]  /*143f0*/  IMAD.MOV.U32 R4, RZ, RZ, R2 ;  /* 0x000000ffff047224 */ /* 0x000fc800078e0002 */
        /* <DEDUP_REMOVED lines=11> */
[----:B------:R-:W-:Y:S02]  /*144b0*/  IABS R0, UR9 ;  /* 0x0000000900007c13 */ /* 0x000fe40008000000 */
[----:B------:R-:W-:Y:S02]  /*144c0*/  IABS R3, UR9 ;  /* 0x0000000900037c13 */ /* 0x000fe40008000000 */
[----:B------:R-:W2:Y:S01]  /*144d0*/  I2F.RP R5, R0 ;  /* 0x0000000000057306 */ /* 0x000ea20000209400 */
[----:B------:R-:W-:Y:S02]  /*144e0*/  R2UR UR6, R0 ;  /* 0x00000000000672ca */ /* 0x000fe400000e0000 */
[----:B------:R-:W-:-:S05]  /*144f0*/  IMAD.MOV R3, RZ, RZ, -R3 ;  /* 0x000000ffff037224 */ /* 0x000fca00078e0a03 */
[----:B--2---:R-:W2:Y:S02]  /*14500*/  MUFU.RCP R5, R5 ;  /* 0x0000000500057308 */ /* 0x004ea40000001000 */
[----:B--2---:R-:W-:-:S06]  /*14510*/  VIADD R7, R5, 0xffffffe ;  /* 0x0ffffffe05077836 */ /* 0x004fcc0000000000 */
[----:B------:R-:W2:Y:S02]  /*14520*/  F2I.FTZ.U32.TRUNC.NTZ R7, R7 ;  /* 0x0000000700077305 */ /* 0x000ea4000021f000 */
[----:B--2---:R-:W-:-:S13]  /*14530*/  R2UR UR5, R7 ;  /* 0x00000000070572ca */ /* 0x004fda00000e0000 */
[----:B------:R-:W-:-:S04]  /*14540*/  UIADD3 UR4, URZ, -UR5, URZ ;  /* 0x800000053f047290 */ /* 0x000fc8000fffe03f */
[----:B------:R-:W-:-:S03]  /*14550*/  UIMAD UR6, UR4, UR6, URZ ;  /* 0x00000006040672a4 */ /* 0x000fc6000f8e023f */
[----:B------:R-:W-:Y:S02]  /*14560*/  UMOV UR4, URZ ;  /* 0x0000003f00047c82 */ /* 0x000fe40008000000 */
[----:B------:R-:W-:-:S04]  /*14570*/  UIMAD.WIDE.U32 UR4, UR5, UR6, UR4 ;  /* 0x00000006050472a5 */ /* 0x000fc8000f8e0004 */
[----:B------:R-:W-:-:S06]  /*14580*/  UIMAD.WIDE.U32 UR4, UR5, UR8, URZ ;  /* 0x00000008050472a5 */ /* 0x000fcc000f8e003f */
[----:B------:R-:W-:Y:S01]  /*14590*/  IMAD.U32 R4, RZ, RZ, UR5 ;  /* 0x00000005ff047e24 */ /* 0x000fe2000f8e00ff */
[----:B------:R-:W-:-:S03]  /*145a0*/  R2UR UR4, R9 ;  /* 0x00000000090472ca */ /* 0x000fc600000e0000 */
[----:B------:R-:W-:-:S05]  /*145b0*/  IMAD R3, R3, R4, UR8 ;  /* 0x0000000803037e24 */ /* 0x000fca000f8e0204 */
[----:B------:R-:W-:-:S05]  /*145c0*/  ISETP.GT.U32.AND P0, PT, R0, R3, PT ;  /* 0x000000030000720c */ /* 0x000fca0003f04070 */
[----:B------:R-:W-:-:S08]  /*145d0*/  ULOP3.LUT UR4, UR4, UR9, URZ, 0x3c, !UPT ;  /* 0x0000000904047292 */ /* 0x000fd0000f8e3c3f */
[----:B------:R-:W-:Y:S01]  /*145e0*/  VOTEU.ANY UP1, P0 ;  /* 0x00000000003f7886 */ /* 0x000fe20000020100 */
[----:B------:R-:W-:-:S04]  /*145f0*/  PLOP3.LUT P0, PT, PT, PT, UP1, 0x80, 0x0 ;  /* 0x000000000000781c */ /* 0x000fc80003f0f018 */
[----:B------:R-:W-:Y:S02]  /*14600*/  @!UP1 UIADD3 UR5, UR5, 0x1, URZ ;  /* 0x0000000105059890 */ /* 0x000fe4000fffe03f */
[----:B------:R-:W-:-:S07]  /*14610*/  UISETP.GE.AND UP1, UPT, UR4, URZ, UPT ;  /* 0x0000003f0400728c */ /* 0x000fce000bf26270 */
[----:B------:R-:W-:-:S05]  /*14620*/  @!P0 IMAD.IADD R3, R3, 0x1, -R0 ;  /* 0x0000000103038824 */ /* 0x000fca00078e0a00 */
[----:B------:R-:W-:Y:S01]  /*14630*/  ISETP.GE.U32.AND P0, PT, R3, R0, PT ;  /* 0x000000000300720c */ /* 0x000fe20003f06070 */
[----:B------:R-:W-:-:S12]  /*14640*/  IMAD R3, RZ, RZ, -UR9 ;  /* 0x80000009ff037e24 */ /* 0x000fd8000f8e02ff */
        /* <DEDUP_REMOVED lines=9> */
.L_x_1604:
[----:B------:R-:W2:Y:S01]  /*146e0*/  LDC R19, c[0x0][0xc3c] ;  /* 0x00030f00ff137b82 */ /* 0x000ea20000000800 */
[----:B------:R-:W-:Y:S01]  /*146f0*/  IMAD.MOV.U32 R16, RZ, RZ, R5 ;  /* 0x000000ffff107224 */ /* 0x000fe200078e0005 */
[----:B------:R-:W-:Y:S01]  /*14700*/  UMOV UR4, URZ ;  /* 0x0000003f00047c82 */ /* 0x000fe20008000000 */
[----:B------:R-:W-:-:S07]  /*14710*/  IMAD.MOV.U32 R18, RZ, RZ, RZ ;  /* 0x000000ffff127224 */ /* 0x000fce00078e00ff */
.L_x_1609:
[----:B------:R-:W3:Y:S01]  /*14720*/  S2R R0, SR_TID.X ;  /* 0x0000000000007919 */ /* 0x000ee20000002100 */
[----:B-1----:R-:W-:Y:S01]  /*14730*/  IMAD.U32 R17, RZ, RZ, UR4 ;  /* 0x00000004ff117e24 */ /* 0x002fe2000f8e00ff */
[----:B------:R-:W-:Y:S01]  /*14740*/  BAR.SYNC.DEFER_BLOCKING 0x4, 0x180 ;  /* 0x0106000000007b1d */ /* 0x000fe20000010000 */
[----:B---3--:R-:W-:-:S04]  /*14750*/  LOP3.LUT R0, R0, 0x1f, RZ, 0xc0, !PT ;  /* 0x0000001f00007812 */ /* 0x008fc800078ec0ff */
[----:B------:R-:W-:-:S13]  /*14760*/  ISETP.NE.AND P0, PT, R0, RZ, PT ;  /* 0x000000ff0000720c */ /* 0x000fda0003f05270 */
[----:B------:R-:W1:Y:S01]  /*14770*/  @!P0 S2R R31, SR_CgaCtaId ;  /* 0x00000000001f8919 */ /* 0x000e620000008800 */
[----:B------:R-:W-:-:S04]  /*14780*/  @!P0 MOV R0, 0x400 ;  /* 0x0000040000008802 */ /* 0x000fc80000000f00 */
[----:B-1----:R-:W-:-:S05]  /*14790*/  @!P0 LEA R22, R31, R0, 0x18 ;  /* 0x000000001f168211 */ /* 0x002fca00078ec0ff */
[----:B--2---:R1:W-:Y:S01]  /*147a0*/  @!P0 STS.128 [R22+0x284d0], R16 ;  /* 0x0284d01016008388 */ /* 0x0043e20000000c00 */
[----:B------:R-:W-:Y:S06]  /*147b0*/  BAR.ARV 0x5, 0x180 ;  /* 0x0146000000007b1d */ /* 0x000fec0000002000 */
.L_x_1602:
[----:B------:R-:W-:Y:S02]  /*147c0*/  ULDC UR5, c[0x0][0xc3c] ;  /* 0x00030f0000057ab9 */ /* 0x000fe40000000800 */
[----:B------:R-:W-:-:S13]  /*147d0*/  ISETP.GE.AND P0, PT, R19, UR5, PT ;  /* 0x0000000513007c0c */ /* 0x000fda000bf06270 */
[----:B------:R-:W-:Y:S05]  /*147e0*/  @!P0 BRA `(.L_x_1610) ;  /* 0xffffffb0005c8947 */ /* 0x000fea000383ffff */
.L_x_1529:
[----:B-12---:R-:W2:Y:S01]  /*147f0*/  LDL.LU R0, [R1+0x4] ;  /* 0x0000040001007983 */ /* 0x006ea20000300800 */
[----:B------:R-:W-:Y:S01]  /*14800*/  BSSY B0, `(.L_x_1611) ;  /* 0x000000b000007945 */ /* 0x000fe20003800000 */
[----:B------:R-:W1:Y:S01]  /*14810*/  S2R R5, SR_CgaCtaId ;  /* 0x0000000000057919 */ /* 0x000e620000008800 */
[----:B--2---:R-:W-:-:S05]  /*14820*/  VIADD R0, R0, 0x1 ;  /* 0x0000000100007836 */ /* 0x004fca0000000000 */
[----:B------:R-:W-:-:S04]  /*14830*/  LEA.HI R2, R0, R0, RZ, 0x1 ;  /* 0x0000000000027211 */ /* 0x000fc800078f08ff */
[----:B------:R-:W-:Y:S02]  /*14840*/  LOP3.LUT R3, R2, 0xfffffffe, RZ, 0xc0, !PT ;  /* 0xfffffffe02037812 */ /* 0x000fe400078ec0ff */
[----:B------:R-:W-:-:S03]  /*14850*/  MOV R2, 0x400 ;  /* 0x0000040000027802 */ /* 0x000fc60000000f00 */
[----:B------:R-:W-:Y:S01]  /*14860*/  IMAD.IADD R0, R0, 0x1, -R3 ;  /* 0x0000000100007824 */ /* 0x000fe200078e0a03 */
[----:B-1----:R-:W-:-:S04]  /*14870*/  LEA R4, R5, R2, 0x18 ;  /* 0x0000000205047211 */ /* 0x002fc800078ec0ff */
[----:B------:R-:W-:-:S04]  /*14880*/  SHF.L.U32 R0, R0, 0x1f, RZ ;  /* 0x0000001f00007819 */ /* 0x000fc800000006ff */
[----:B------:R-:W1:Y:S02]  /*14890*/  SYNCS.PHASECHK.TRANS64.TRYWAIT P0, [R4+URZ+0x28420], R0 ;  /* 0x02842000040075a7 */ /* 0x000e64000800017f */
[----:B-1----:R-:W-:Y:S05]  /*148a0*/  @!P0 BRA `(.L_x_1612) ;  /* 0x0000002400f48947 */ /* 0x002fea0003800000 */
.L_x_1697:
[----:B------:R-:W-:Y:S05]  /*148b0*/  BSYNC B0 ;  /* 0x0000000000007941 */ /* 0x000fea0003800000 */
.L_x_1611:
[----:B------:R-:W-:-:S03]  /*148c0*/  UMOV UR4, 0xffffffff ;  /* 0xffffffff00047882 */ /* 0x000fc60000000000 */
[----:B------:R-:W-:Y:S05]  /*148d0*/  BRA.DIV UR4, `(.L_x_1613) ;  /* 0x0000002604fc7947 */ /* 0x000fea000b800000 */
[----:B-1----:R-:W1:Y:S02]  /*148e0*/  S2R R0, SR_TID.X ;  /* 0x0000000000007919 */ /* 0x002e640000002100 */
[----:B-1----:R-:W-:-:S04]  /*148f0*/  SHF.R.U32.HI R0, RZ, 0x5, R0 ;  /* 0x00000005ff007819 */ /* 0x002fc80000011600 */
[----:B------:R-:W-:-:S05]  /*14900*/  LOP3.LUT R0, R0, 0x3, RZ, 0xc0, !PT ;  /* 0x0000000300007812 */ /* 0x000fca00078ec0ff */
[----:B0-----:R0:W1:Y:S02]  /*14910*/  SHFL.IDX PT, R14, R0, RZ, 0x1f ;  /* 0x00001fff000e7589 */ /* 0x00106400000e0000 */
.L_x_1700:
[----:B-1----:R-:W-:Y:S01]  /*14920*/  ISETP.NE.AND P0, PT, R14, RZ, PT ;  /* 0x000000ff0e00720c */ /* 0x002fe20003f05270 */
[----:B------:R-:W-:-:S12]  /*14930*/  BSSY B0, `(.L_x_1614) ;  /* 0x000002c000007945 */ /* 0x000fd80003800000 */
[----:B------:R-:W-:Y:S05]  /*14940*/  @P0 BRA `(.L_x_1615) ;  /* 0x0000000000a80947 */ /* 0x000fea0003800000 */
[----:B------:R-:W-:-:S03]  /*14950*/  UMOV UR4, 0xffffffff ;  /* 0xffffffff00047882 */ /* 0x000fc60000000000 */
[----:B------:R-:W-:Y:S05]  /*14960*/  BRA.DIV UR4, `(.L_x_1616) ;  /* 0x0000002a040c7947 */ /* 0x000fea000b800000 */
[----:B------:R-:W-:-:S13]  /*14970*/  ELECT P6, URZ, PT ;  /* 0x00000000003f782f */ /* 0x000fda00038c0000 */
.L_x_1703:
[----:B------:R-:W-:Y:S05]  /*14980*/  @!P6 BRA `(.L_x_1615) ;  /* 0x000000000098e947 */ /* 0x000fea0003800000 */
[----:B------:R-:W-:-:S06]  /*14990*/  ULOP3.LUT UR4, UR42, 0x2, URZ, 0xfc, !UPT ;  /* 0x000000022a047892 */ /* 0x000fcc000f8efc3f */
[----:B0-----:R-:W-:-:S05]  /*149a0*/  IMAD.U32 R0, RZ, RZ, UR4 ;  /* 0x00000004ff007e24 */ /* 0x001fca000f8e00ff */
[----:B------:R-:W-:-:S13]  /*149b0*/  ISETP.NE.AND P0, PT, R0, 0x3, PT ;  /* 0x000000030000780c */ /* 0x000fda0003f05270 */
[----:B------:R-:W-:Y:S05]  /*149c0*/  @!P0 BRA `(.L_x_1617) ;  /* 0x0000000000048947 */ /* 0x000fea0003800000 */
[----:B------:R-:W-:Y:S01]  /*149d0*/  BPT.TRAP 0x1 ;  /* 0x000000040000795c */ /* 0x000fe20000300000 */
.L_x_1617:
[C---:B------:R-:W-:Y:S01]  /*149e0*/  IMAD R5, R23.reuse, 0x8, R4 ;  /* 0x0000000817057824 */ /* 0x040fe200078e0204 */
[----:B------:R-:W-:Y:S01]  /*149f0*/  SHF.L.U32 R0, R24, 0x1f, RZ ;  /* 0x0000001f18007819 */ /* 0x000fe200000006ff */
[----:B------:R-:W-:-:S03]  /*14a00*/  VIADD R23, R23, 0x1 ;  /* 0x0000000117177836 */ /* 0x000fc60000000000 */
[----:B------:R-:W0:Y:S02]  /*14a10*/  SYNCS.PHASECHK.TRANS64.TRYWAIT P1, [R5+URZ+0x28440], R0 ;  /* 0x02844000050075a7 */ /* 0x000e24000802017f */
[----:B------:R-:W-:-:S04]  /*14a20*/  ISETP.NE.AND P2, PT, R23, 0x2, PT ;  /* 0x000000021700780c */ /* 0x000fc80003f45270 */
[----:B------:R-:W-:Y:S01]  /*14a30*/  SEL R3, RZ, 0x1, P2 ;  /* 0x00000001ff037807 */ /* 0x000fe20001000000 */
[----:B0-----:R-:W-:Y:S08]  /*14a40*/  @!P1 BRA `(.L_x_1618) ;  /* 0x0000002400f49947 */ /* 0x001ff00003800000 */
.L_x_1704:
[----:B------:R-:W-:Y:S02]  /*14a50*/  SEL R23, R23, RZ, P2 ;  /* 0x000000ff17177207 */ /* 0x000fe40001000000 */
[----:B------:R-:W-:Y:S01]  /*14a60*/  LOP3.LUT R2, R24, R3, RZ, 0x3c, !PT ;  /* 0x0000000318027212 */ /* 0x000fe200078e3cff */
[----:B------:R-:W-:Y:S06]  /*14a70*/  @!P0 BRA `(.L_x_1619) ;  /* 0x0000000000048947 */ /* 0x000fec0003800000 */
[----:B------:R-:W-:Y:S01]  /*14a80*/  BPT.TRAP 0x1 ;  /* 0x000000040000795c */ /* 0x000fe20000300000 */
.L_x_1619:
[----:B------:R-:W-:Y:S01]  /*14a90*/  IMAD R23, R23, 0x8, R4 ;  /* 0x0000000817177824 */ /* 0x000fe200078e0204 */
[----:B------:R-:W-:-:S04]  /*14aa0*/  SHF.L.U32 R2, R2, 0x1f, RZ ;  /* 0x0000001f02027819 */ /* 0x000fc800000006ff */
[----:B------:R-:W1:Y:S02]  /*14ab0*/  SYNCS.PHASECHK.TRANS64.TRYWAIT P1, [R23+URZ+0x28440], R2 ;  /* 0x02844002170075a7 */ /* 0x000e64000802017f */
[----:B-1----:R-:W-:Y:S05]  /*14ac0*/  @!P1 BRA `(.L_x_1620) ;  /* 0x0000002400e89947 */ /* 0x002fea0003800000 */
.L_x_1705:
[----:B------:R-:W-:Y:S05]  /*14ad0*/  @!P0 BRA `(.L_x_1621) ;  /* 0x0000000000048947 */ /* 0x000fea0003800000 */
[----:B------:R-:W-:Y:S01]  /*14ae0*/  BPT.TRAP 0x1 ;  /* 0x000000040000795c */ /* 0x000fe20000300000 */
.L_x_1621:
[----:B------:R-:W2:Y:S02]  /*14af0*/  SYNCS.PHASECHK.TRANS64.TRYWAIT P1, [R5+URZ+0x28460], R0 ;  /* 0x02846000050075a7 */ /* 0x000ea4000802017f */
[----:B--2---:R-:W-:Y:S05]  /*14b00*/  @!P1 BRA `(.L_x_1622) ;  /* 0x0000002400ec9947 */ /* 0x004fea0003800000 */
.L_x_1706:
[----:B------:R-:W-:Y:S05]  /*14b10*/  @!P0 BRA `(.L_x_1623) ;  /* 0x0000000000048947 */ /* 0x000fea0003800000 */
[----:B------:R-:W-:Y:S01]  /*14b20*/  BPT.TRAP 0x1 ;  /* 0x000000040000795c */ /* 0x000fe20000300000 */
.L_x_1623:
[----:B------:R-:W3:Y:S02]  /*14b30*/  SYNCS.PHASECHK.TRANS64.TRYWAIT P1, [R23+URZ+0x28460], R2 ;  /* 0x02846002170075a7 */ /* 0x000ee4000802017f */
[----:B---3--:R-:W-:Y:S05]  /*14b40*/  @!P1 BRA `(.L_x_1624) ;  /* 0x0000002400f09947 */ /* 0x008fea0003800000 */
.L_x_1707:
[----:B------:R-:W-:Y:S05]  /*14b50*/  @!P0 BRA `(.L_x_1625) ;  /* 0x0000000000048947 */ /* 0x000fea0003800000 */
[----:B------:R-:W-:Y:S01]  /*14b60*/  BPT.TRAP 0x1 ;  /* 0x000000040000795c */ /* 0x000fe20000300000 */
.L_x_1625:
[----:B------:R-:W4:Y:S02]  /*14b70*/  SYNCS.PHASECHK.TRANS64.TRYWAIT P1, [R5+URZ+0x28480], R0 ;  /* 0x02848000050075a7 */ /* 0x000f24000802017f */
[----:B----4-:R-:W-:Y:S05]  /*14b80*/  @!P1 BRA `(.L_x_1626) ;  /* 0x0000002400f49947 */ /* 0x010fea0003800000 */
.L_x_1708:
[----:B------:R-:W-:Y:S05]  /*14b90*/  @!P0 BRA `(.L_x_1627) ;  /* 0x0000000000048947 */ /* 0x000fea0003800000 */
[----:B------:R-:W-:Y:S01]  /*14ba0*/  BPT.TRAP 0x1 ;  /* 0x000000040000795c */ /* 0x000fe20000300000 */
.L_x_1627:
[----:B------:R0:W0:Y:S02]  /*14bb0*/  SYNCS.PHASECHK.TRANS64.TRYWAIT P0, [R23+URZ+0x28480], R2 ;  /* 0x02848002170075a7 */ /* 0x000024000800017f */
[----:B0-----:R-:W-:Y:S05]  /*14bc0*/  @!P0 NANOSLEEP.SYNCS 0x989680 ;  /* 0x009896800000895d */ /* 0x001fea0003900000 */
[----:B------:R-:W0:Y:S02]  /*14bd0*/  @!P0 SYNCS.PHASECHK.TRANS64 P0, [R23+URZ+0x28480], R2 ;  /* 0x02848002170085a7 */ /* 0x000e24000800007f */
[----:B0-----:R-:W-:Y:S05]  /*14be0*/  @!P0 BRA `(.L_x_1627) ;  /* 0xfffffffc00f08947 */ /* 0x001fea000383ffff */
.L_x_1615:
[----:B------:R-:W-:Y:S05]  /*14bf0*/  BSYNC B0 ;  /* 0x0000000000007941 */ /* 0x000fea0003800000 */
.L_x_1614:
[----:B------:R-:W-:Y:S05]  /*14c00*/  EXIT ;  /* 0x000000000000794d */ /* 0x000fea0003800000 */
.L_x_1424:
[----:B0-----:R-:W-:-:S04]  /*14c10*/  IMAD.U32 R3, RZ, RZ, UR53 ;  /* 0x00000035ff037e24 */ /* 0x001fc8000f8e00ff */
[----:B------:R0:W1:Y:S03]  /*14c20*/  SYNCS.PHASECHK.TRANS64.TRYWAIT P0, [R3+URZ+0x28400], R0 ;  /* 0x02840000030075a7 */ /* 0x000066000800017f */
[----:B-1----:R-:W-:Y:S05]  /*14c30*/  @!P0 NANOSLEEP.SYNCS 0x989680 ;  /* 0x009896800000895d */ /* 0x002fea0003900000 */
[----:B------:R-:W1:Y:S02]  /*14c40*/  @!P0 SYNCS.PHASECHK.TRANS64 P0, [R3+URZ+0x28400], R0 ;  /* 0x02840000030085a7 */ /* 0x000e64000800007f */
[----:B-1----:R-:W-:Y:S05]  /*14c50*/  @!P0 BRA `(.L_x_1424) ;  /* 0xfffffffc00ec8947 */ /* 0x002fea000383ffff */
[----:B------:R-:W-:Y:S05]  /*14c60*/  BRA `(.L_x_1628) ;  /* 0xfffffed4001c7947 */ /* 0x000fea000383ffff */
.L_x_1428:
[----:B-1----:R-:W-:-:S04]  /*14c70*/  IMAD.U32 R3, RZ, RZ, UR58 ;  /* 0x0000003aff037e24 */ /* 0x002fc8000f8e00ff */
[----:B------:R1:W2:Y:S03]  /*14c80*/  SYNCS.PHASECHK.TRANS64.TRYWAIT P1, [R3+URZ+0x28430], R8 ;  /* 0x02843008030075a7 */ /* 0x0002a6000802017f */
[----:B--2---:R-:W-:Y:S05]  /*14c90*/  @!P1 NANOSLEEP.SYNCS 0x989680 ;  /* 0x009896800000995d */ /* 0x004fea0003900000 */
[----:B------:R-:W2:Y:S02]  /*14ca0*/  @!P1 SYNCS.PHASECHK.TRANS64 P1, [R3+URZ+0x28430], R8 ;  /* 0x02843008030095a7 */ /* 0x000ea4000802007f */
[----:B--2---:R-:W-:Y:S05]  /*14cb0*/  @!P1 BRA `(.L_x_1428) ;  /* 0xfffffffc00ec9947 */ /* 0x004fea000383ffff */
[----:B------:R-:W-:Y:S05]  /*14cc0*/  BRA `(.L_x_1427) ;  /* 0xfffffed400407947 */ /* 0x000fea000383ffff */
.L_x_1441:
[----:B---3--:R-:W-:-:S04]  /*14cd0*/  IMAD.U32 R9, RZ, RZ, UR58 ;  /* 0x0000003aff097e24 */ /* 0x008fc8000f8e00ff */
[----:B------:R3:W4:Y:S03]  /*14ce0*/  SYNCS.PHASECHK.TRANS64.TRYWAIT P1, [R9+URZ+0x28450], R8 ;  /* 0x02845008090075a7 */ /* 0x000726000802017f */
[----:B----4-:R-:W-:Y:S05]  /*14cf0*/  @!P1 NANOSLEEP.SYNCS 0x989680 ;  /* 0x009896800000995d */ /* 0x010fea0003900000 */
[----:B------:R-:W4:Y:S02]  /*14d00*/  @!P1 SYNCS.PHASECHK.TRANS64 P1, [R9+URZ+0x28450], R8 ;  /* 0x02845008090095a7 */ /* 0x000f24000802007f */
[----:B----4-:R-:W-:Y:S05]  /*14d10*/  @!P1 BRA `(.L_x_1441) ;  /* 0xfffffffc00ec9947 */ /* 0x010fea000383ffff */
[----:B------:R-:W-:Y:S05]  /*14d20*/  BRA `(.L_x_1440) ;  /* 0xfffffef000347947 */ /* 0x000fea000383ffff */
.L_x_1450:
[----:B-12---:R-:W-:-:S04]  /*14d30*/  IMAD.U32 R0, RZ, RZ, UR59 ;  /* 0x0000003bff007e24 */ /* 0x006fc8000f8e00ff */
[----:B------:R1:W2:Y:S03]  /*14d40*/  SYNCS.PHASECHK.TRANS64.TRYWAIT P1, [R0+URZ+0x28430], R9 ;  /* 0x02843009000075a7 */ /* 0x0002a6000802017f */
[----:B--2---:R-:W-:Y:S05]  /*14d50*/  @!P1 NANOSLEEP.SYNCS 0x989680 ;  /* 0x009896800000995d */ /* 0x004fea0003900000 */
[----:B------:R-:W2:Y:S02]  /*14d60*/  @!P1 SYNCS.PHASECHK.TRANS64 P1, [R0+URZ+0x28430], R9 ;  /* 0x02843009000095a7 */ /* 0x000ea4000802007f */
[----:B--2---:R-:W-:Y:S05]  /*14d70*/  @!P1 BRA `(.L_x_1450) ;  /* 0xfffffffc00ec9947 */ /* 0x004fea000383ffff */
[----:B------:R-:W-:Y:S05]  /*14d80*/  BRA `(.L_x_1449) ;  /* 0xfffffef400687947 */ /* 0x000fea000383ffff */
.L_x_1463:
[----:B---3--:R-:W-:-:S04]  /*14d90*/  IMAD.U32 R10, RZ, RZ, UR59 ;  /* 0x0000003bff0a7e24 */ /* 0x008fc8000f8e00ff */
[----:B------:R3:W4:Y:S03]  /*14da0*/  SYNCS.PHASECHK.TRANS64.TRYWAIT P1, [R10+URZ+0x28450], R9 ;  /* 0x028450090a0075a7 */ /* 0x000726000802017f */
[----:B----4-:R-:W-:Y:S05]  /*14db0*/  @!P1 NANOSLEEP.SYNCS 0x989680 ;  /* 0x009896800000995d */ /* 0x010fea0003900000 */
[----:B------:R-:W4:Y:S02]  /*14dc0*/  @!P1 SYNCS.PHASECHK.TRANS64 P1, [R10+URZ+0x28450], R9 ;  /* 0x028450090a0095a7 */ /* 0x000f24000802007f */
[----:B----4-:R-:W-:Y:S05]  /*14dd0*/  @!P1 BRA `(.L_x_1463) ;  /* 0xfffffffc00ec9947 */ /* 0x010fea000383ffff */
[----:B------:R-:W-:Y:S05]  /*14de0*/  BRA `(.L_x_1462) ;  /* 0xffffff1400887947 */ /* 0x000fea000383ffff */
.L_x_1473:
[----:B-1----:R-:W-:-:S04]  /*14df0*/  IMAD.U32 R0, RZ, RZ, UR56 ;  /* 0x00000038ff007e24 */ /* 0x002fc8000f8e00ff */
[----:B------:R1:W2:Y:S03]  /*14e00*/  SYNCS.PHASECHK.TRANS64.TRYWAIT P2, [R0+URZ+0x28430], R7 ;  /* 0x02843007000075a7 */ /* 0x0002a6000804017f */
[----:B--2---:R-:W-:Y:S05]  /*14e10*/  @!P2 NANOSLEEP.SYNCS 0x989680 ;  /* 0x009896800000a95d */ /* 0x004fea0003900000 */
[----:B------:R-:W2:Y:S02]  /*14e20*/  @!P2 SYNCS.PHASECHK.TRANS64 P2, [R0+URZ+0x28430], R7 ;  /* 0x028430070000a5a7 */ /* 0x000ea4000804007f */
[----:B--2---:R-:W-:Y:S05]  /*14e30*/  @!P2 BRA `(.L_x_1473) ;  /* 0xfffffffc00eca947 */ /* 0x004fea000383ffff */
[----:B------:R-:W-:Y:S05]  /*14e40*/  BRA `(.L_x_1472) ;  /* 0xffffff1800c47947 */ /* 0x000fea000383ffff */
.L_x_1478:
[----:B-1----:R-:W-:-:S04]  /*14e50*/  IMAD.U32 R10, RZ, RZ, UR56 ;  /* 0x00000038ff0a7e24 */ /* 0x002fc8000f8e00ff */
[----:B------:R1:W2:Y:S03]  /*14e60*/  SYNCS.PHASECHK.TRANS64.TRYWAIT P2, [R10+URZ+0x28450], R7 ;  /* 0x028450070a0075a7 */ /* 0x0002a6000804017f */
[----:B--2---:R-:W-:Y:S05]  /*14e70*/  @!P2 NANOSLEEP.SYNCS 0x989680 ;  /* 0x009896800000a95d */ /* 0x004fea0003900000 */
[----:B------:R-:W2:Y:S02]  /*14e80*/  @!P2 SYNCS.PHASECHK.TRANS64 P2, [R10+URZ+0x28450], R7 ;  /* 0x028450070a00a5a7 */ /* 0x000ea4000804007f */
[----:B--2---:R-:W-:Y:S05]  /*14e90*/  @!P2 BRA `(.L_x_1478) ;  /* 0xfffffffc00eca947 */ /* 0x004fea000383ffff */
[----:B------:R-:W-:Y:S05]  /*14ea0*/  BRA `(.L_x_1477) ;  /* 0xffffff30001c7947 */ /* 0x000fea000383ffff */
.L_x_1485:
[----:B-1----:R-:W-:-:S04]  /*14eb0*/  IMAD.U32 R0, RZ, RZ, UR59 ;  /* 0x0000003bff007e24 */ /* 0x002fc8000f8e00ff */
[----:B------:R1:W2:Y:S03]  /*14ec0*/  SYNCS.PHASECHK.TRANS64.TRYWAIT P1, [R0+URZ+0x28430], R9 ;  /* 0x02843009000075a7 */ /* 0x0002a6000802017f */
[----:B--2---:R-:W-:Y:S05]  /*14ed0*/  @!P1 NANOSLEEP.SYNCS 0x989680 ;  /* 0x009896800000995d */ /* 0x004fea0003900000 */
[----:B------:R-:W2:Y:S02]  /*14ee0*/  @!P1 SYNCS.PHASECHK.TRANS64 P1, [R0+URZ+0x28430], R9 ;  /* 0x02843009000095a7 */ /* 0x000ea4000802007f */
[----:B--2---:R-:W-:Y:S05]  /*14ef0*/  @!P1 BRA `(.L_x_1485) ;  /* 0xfffffffc00ec9947 */ /* 0x004fea000383ffff */
[----:B------:R-:W-:Y:S05]  /*14f00*/  BRA `(.L_x_1484) ;  /* 0xffffff3000bc7947 */ /* 0x000fea000383ffff */
.L_x_1498:
[----:B---3--:R-:W-:-:S04]  /*14f10*/  IMAD.U32 R10, RZ, RZ, UR59 ;  /* 0x0000003bff0a7e24 */ /* 0x008fc8000f8e00ff */
[----:B------:R3:W4:Y:S03]  /*14f20*/  SYNCS.PHASECHK.TRANS64.TRYWAIT P1, [R10+URZ+0x28450], R9 ;  /* 0x028450090a0075a7 */ /* 0x000726000802017f */
[----:B----4-:R-:W-:Y:S05]  /*14f30*/  @!P1 NANOSLEEP.SYNCS 0x989680 ;  /* 0x009896800000995d */ /* 0x010fea0003900000 */
[----:B------:R-:W4:Y:S02]  /*14f40*/  @!P1 SYNCS.PHASECHK.TRANS64 P1, [R10+URZ+0x28450], R9 ;  /* 0x028450090a0095a7 */ /* 0x000f24000802007f */
[----:B----4-:R-:W-:Y:S05]  /*14f50*/  @!P1 BRA `(.L_x_1498) ;  /* 0xfffffffc00ec9947 */ /* 0x010fea000383ffff */
[----:B------:R-:W-:Y:S05]  /*14f60*/  BRA `(.L_x_1497) ;  /* 0xffffff5000d87947 */ /* 0x000fea000383ffff */
.L_x_1550:
        /* <DEDUP_REMOVED lines=10> */
.L_x_1629:
[----:B------:R-:W-:Y:S05]  /*15010*/  BRA `(.L_x_1630) ;  /* 0xffffffbc00087947 */ /* 0x000fea000383ffff */
.L_x_1553:
[----:B0-----:R0:W1:Y:S02]  /*15020*/  SYNCS.PHASECHK.TRANS64.TRYWAIT P0, [R0+URZ+0x28480], R21 ;  /* 0x02848015000075a7 */ /* 0x001064000800017f */
[----:B-1----:R-:W-:Y:S05]  /*15030*/  @!P0 NANOSLEEP.SYNCS 0x989680 ;  /* 0x009896800000895d */ /* 0x002fea0003900000 */
[----:B------:R-:W1:Y:S02]  /*15040*/  @!P0 SYNCS.PHASECHK.TRANS64 P0, [R0+URZ+0x28480], R21 ;  /* 0x02848015000085a7 */ /* 0x000e64000800007f */
[----:B-1----:R-:W-:Y:S05]  /*15050*/  @!P0 BRA `(.L_x_1553) ;  /* 0xfffffffc00f08947 */ /* 0x002fea000383ffff */
[----:B------:R-:W-:Y:S05]  /*15060*/  BRA `(.L_x_1631) ;  /* 0xffffffbc00187947 */ /* 0x000fea000383ffff */
.L_x_1554:
        /* <DEDUP_REMOVED lines=8> */
.L_x_1633:
[----:B------:R-:W-:Y:S05]  /*150f0*/  BSYNC B0 ;  /* 0x0000000000007941 */ /* 0x000fea0003800000 */
.L_x_1632:
[----:B------:R-:W-:Y:S01]  /*15100*/  IMAD.MOV.U32 R13, RZ, RZ, R7 ;  /* 0x000000ffff0d7224 */ /* 0x000fe200078e0007 */
[----:B------:R-:W-:Y:S01]  /*15110*/  LOP3.LUT R27, R28, 0x80, RZ, 0xfc, !PT ;  /* 0x000000801c1b7812 */ /* 0x000fe200078efcff */
        /* <DEDUP_REMOVED lines=10> */
.L_x_1634:
[----:B------:R-:W0:Y:S01]  /*151c0*/  LDC R15, c[0x0][0x2f4] ;  /* 0x0000bd00ff0f7b82 */ /* 0x000e220000000800 */
[----:B------:R-:W-:Y:S02]  /*151d0*/  IMAD.MOV.U32 R13, RZ, RZ, R9 ;  /* 0x000000ffff0d7224 */ /* 0x000fe400078e0009 */
[----:B------:R-:W-:Y:S02]  /*151e0*/  IMAD.MOV.U32 R12, RZ, RZ, 0x1 ;  /* 0x00000001ff0c7424 */ /* 0x000fe400078e00ff */
[----:B------:R-:W-:-:S05]  /*151f0*/  IMAD.MOV.U32 R2, RZ, RZ, R14 ;  /* 0x000000ffff027224 */ /* 0x000fca00078e000e */
[----:B------:R-:W-:-:S05]  /*15200*/  IADD3 R2, P0, R28, R2, RZ ;  /* 0x000000021c027210 */ /* 0x000fca0007f1e0ff */
[----:B------:R-:W-:Y:S01]  /*15210*/  IMAD.X R3, RZ, RZ, R3, P0 ;  /* 0x000000ffff037224 */ /* 0x000fe200000e0603 */
[-C--:B0-----:R-:W-:Y:S02]  /*15220*/  ISETP.GE.AND P2, PT, R28, R15.reuse, PT ;  /* 0x0000000f1c00720c */ /* 0x081fe40003f46270 */
[----:B------:R-:W-:Y:S01]  /*15230*/  ISETP.GE.AND P0, PT, R27, R15, PT ;  /* 0x0000000f1b00720c */ /* 0x000fe20003f06270 */
[----:B------:R-:W-:Y:S01]  /*15240*/  IMAD.MOV.U32 R15, RZ, RZ, -0x1 ;  /* 0xffffffffff0f7424 */ /* 0x000fe200078e00ff */
[----:B------:R-:W-:-:S13]  /*15250*/  ISETP.LT.OR P1, PT, R8, 0x1, P2 ;  /* 0x000000010800780c */ /* 0x000fda0001721670 */
[----:B------:R-:W-:Y:S05]  /*15260*/  WARPSYNC.COLLECTIVE R15, `(.L_x_1635) ;  /* 0x000000000f087348 */ /* 0x000fea0003c00000 */
[----:B------:R0:W1:Y:S02]  /*15270*/  SHFL.IDX P6, R14, R13, R12, R11 ;  /* 0x0000000c0d0e7389 */ /* 0x00006400000c000b */
[----:B01----:R-:W-:Y:S01]  /*15280*/  ENDCOLLECTIVE ;  /* 0x000000000000791b */ /* 0x003fe20003800000 */
.L_x_1635:
[----:B------:R-:W-:Y:S01]  /*15290*/  @!PT LDS RZ, [RZ] ;  /* 0x00000000fffff984 */ /* 0x000fe20000000800 */
[----:B------:R-:W-:Y:S01]  /*152a0*/  @!PT LDS RZ, [RZ] ;  /* 0x00000000fffff984 */ /* 0x000fe20000000800 */
[----:B------:R-:W-:Y:S01]  /*152b0*/  @!PT LDS RZ, [RZ] ;  /* 0x00000000fffff984 */ /* 0x000fe20000000800 */
[----:B------:R-:W-:Y:S01]  /*152c0*/  LDGSTS.E.BYPASS.LTC128B.128 [R4+0x10000], desc[UR54][R2.64], !P1 ;  /* 0x1000000002047fae */ /* 0x000fe2000c901d76 */
[----:B------:R-:W-:Y:S01]  /*152d0*/  ISETP.LT.OR P1, PT, R8, 0x1, P0 ;  /* 0x000000010800780c */ /* 0x000fe20000721670 */
[----:B------:R-:W-:-:S12]  /*152e0*/  IMAD.MOV.U32 R13, RZ, RZ, R7 ;  /* 0x000000ffff0d7224 */ /* 0x000fd800078e0007 */
[----:B------:R0:W-:Y:S02]  /*152f0*/  LDGSTS.E.BYPASS.LTC128B.128 [R4+0x12000], desc[UR54][R2.64+0x80], !P1 ;  /* 0x1200008002047fae */ /* 0x0001e4000c901d76 */
[----:B0-----:R-:W-:-:S07]  /*15300*/  IMAD.MOV.U32 R3, RZ, RZ, R14 ;  /* 0x000000ffff037224 */ /* 0x001fce00078e000e */
[----:B------:R-:W-:Y:S05]  /*15310*/  WARPSYNC.COLLECTIVE R15, `(.L_x_1636) ;  /* 0x000000000f087348 */ /* 0x000fea0003c00000 */
[----:B------:R0:W1:Y:S02]  /*15320*/  SHFL.IDX P6, R14, R13, R12, R11 ;  /* 0x0000000c0d0e7389 */ /* 0x00006400000c000b */
[----:B01----:R-:W-:Y:S01]  /*15330*/  ENDCOLLECTIVE ;  /* 0x000000000000791b */ /* 0x003fe20003800000 */
.L_x_1636:
[----:B------:R-:W-:Y:S02]  /*15340*/  IMAD.MOV.U32 R13, RZ, RZ, R9 ;  /* 0x000000ffff0d7224 */ /* 0x000fe400078e0009 */
[----:B------:R-:W-:Y:S02]  /*15350*/  IMAD.MOV.U32 R12, RZ, RZ, 0x2 ;  /* 0x00000002ff0c7424 */ /* 0x000fe400078e00ff */
[----:B------:R-:W-:-:S07]  /*15360*/  IMAD.MOV.U32 R2, RZ, RZ, R14 ;  /* 0x000000ffff027224 */ /* 0x000fce00078e000e */
[----:B------:R-:W-:Y:S05]  /*15370*/  WARPSYNC.COLLECTIVE R15, `(.L_x_1637) ;  /* 0x000000000f087348 */ /* 0x000fea0003c00000 */
[----:B------:R0:W1:Y:S02]  /*15380*/  SHFL.IDX P6, R14, R13, R12, R11 ;  /* 0x0000000c0d0e7389 */ /* 0x00006400000c000b */
[----:B01----:R-:W-:Y:S01]  /*15390*/  ENDCOLLECTIVE ;  /* 0x000000000000791b */ /* 0x003fe20003800000 */
.L_x_1637:
        /* <DEDUP_REMOVED lines=14> */
.L_x_1638:
[----:B------:R-:W-:Y:S02]  /*15480*/  IMAD.MOV.U32 R13, RZ, RZ, R9 ;  /* 0x000000ffff0d7224 */ /* 0x000fe400078e0009 */
[----:B------:R-:W-:Y:S02]  /*15490*/  IMAD.MOV.U32 R12, RZ, RZ, 0x3 ;  /* 0x00000003ff0c7424 */ /* 0x000fe400078e00ff */
[----:B------:R-:W-:-:S07]  /*154a0*/  IMAD.MOV.U32 R2, RZ, RZ, R14 ;  /* 0x000000ffff027224 */ /* 0x000fce00078e000e */
[----:B------:R-:W-:Y:S05]  /*154b0*/  WARPSYNC.COLLECTIVE R15, `(.L_x_1639) ;  /* 0x000000000f087348 */ /* 0x000fea0003c00000 */
[----:B------:R0:W1:Y:S02]  /*154c0*/  SHFL.IDX P6, R14, R13, R12, R11 ;  /* 0x0000000c0d0e7389 */ /* 0x00006400000c000b */
[----:B01----:R-:W-:Y:S01]  /*154d0*/  ENDCOLLECTIVE ;  /* 0x000000000000791b */ /* 0x003fe20003800000 */
.L_x_1639:
        /* <DEDUP_REMOVED lines=13> */
.L_x_1640:
[----:B------:R-:W-:Y:S01]  /*155b0*/  @!PT LDS RZ, [RZ] ;  /* 0x00000000fffff984 */ /* 0x000fe20000000800 */
[----:B------:R-:W-:Y:S01]  /*155c0*/  @!PT LDS RZ, [RZ] ;  /* 0x00000000fffff984 */ /* 0x000fe20000000800 */
[----:B------:R-:W-:Y:S01]  /*155d0*/  @!PT LDS RZ, [RZ] ;  /* 0x00000000fffff984 */ /* 0x000fe20000000800 */
[----:B------:R0:W-:Y:S01]  /*155e0*/  LDGSTS.E.BYPASS.LTC128B.128 [R4+0x13000], desc[UR54][R2.64+0x80], !P1 ;  /* 0x1300008002047fae */ /* 0x0001e2000c901d76 */
[----:B------:R-:W-:Y:S01]  /*155f0*/  ISETP.GE.AND P1, PT, R8, 0x21, PT ;  /* 0x000000210800780c */ /* 0x000fe20003f26270 */
[----:B0-----:R-:W-:Y:S01]  /*15600*/  IMAD.MOV.U32 R2, RZ, RZ, R14 ;  /* 0x000000ffff027224 */ /* 0x001fe200078e000e */
[----:B------:R-:W-:Y:S11]  /*15610*/  BRA `(.L_x_1641) ;  /* 0xffffffb800a47947 */ /* 0x000ff6000383ffff */
.L_x_1559:
[----:B---3--:R3:W4:Y:S02]  /*15620*/  SYNCS.PHASECHK.TRANS64.TRYWAIT P0, [R0+URZ+0x28440], R21 ;  /* 0x02844015000075a7 */ /* 0x008724000800017f */
[----:B----4-:R-:W-:Y:S05]  /*15630*/  @!P0 NANOSLEEP.SYNCS 0x989680 ;  /* 0x009896800000895d */ /* 0x010fea0003900000 */
[----:B------:R-:W4:Y:S02]  /*15640*/  @!P0 SYNCS.PHASECHK.TRANS64 P0, [R0+URZ+0x28440], R21 ;  /* 0x02844015000085a7 */ /* 0x000f24000800007f */
[----:B----4-:R-:W-:Y:S05]  /*15650*/  @!P0 BRA `(.L_x_1559) ;  /* 0xfffffffc00f08947 */ /* 0x010fea000383ffff */
[----:B------:R-:W-:Y:S05]  /*15660*/  BRA `(.L_x_1642) ;  /* 0xffffffbc00007947 */ /* 0x000fea000383ffff */
.L_x_1560:
[----:B------:R-:W-:Y:S01]  /*15670*/  BSSY B0, `(.L_x_1643) ;  /* 0x0000008000007945 */ /* 0x000fe20003800000 */
[----:B------:R-:W-:Y:S02]  /*15680*/  IMAD.MOV.U32 R13, RZ, RZ, R6 ;  /* 0x000000ffff0d7224 */ /* 0x000fe400078e0006 */
[----:B------:R-:W-:Y:S02]  /*15690*/  IMAD.MOV.U32 R12, RZ, RZ, RZ ;  /* 0x000000ffff0c7224 */ /* 0x000fe400078e00ff */
[----:B------:R-:W-:Y:S02]  /*156a0*/  IMAD.MOV.U32 R11, RZ, RZ, 0x181f ;  /* 0x0000181fff0b7424 */ /* 0x000fe400078e00ff */
[----:B------:R-:W-:-:S07]  /*156b0*/  IMAD.MOV.U32 R15, RZ, RZ, -0x1 ;  /* 0xffffffffff0f7424 */ /* 0x000fce00078e00ff */
[----:B0-23--:R-:W-:Y:S05]  /*156c0*/  WARPSYNC.COLLECTIVE R15, `(.L_x_1644) ;  /* 0x000000000f087348 */ /* 0x00dfea0003c00000 */
[----:B------:R1:W4:Y:S02]  /*156d0*/  SHFL.IDX P6, R14, R13, R12, R11 ;  /* 0x0000000c0d0e7389 */ /* 0x00032400000c000b */
[----:B01234-:R-:W-:Y:S01]  /*156e0*/  ENDCOLLECTIVE ;  /* 0x000000000000791b */ /* 0x01ffe20003800000 */
.L_x_1644:
[----:B------:R-:W-:Y:S05]  /*156f0*/  BSYNC B0 ;  /* 0x0000000000007941 */ /* 0x000fea0003800000 */
.L_x_1643:
        /* <DEDUP_REMOVED lines=8> */
.L_x_1645:
[----:B------:R-:W-:Y:S02]  /*15780*/  IMAD.MOV.U32 R13, RZ, RZ, R6 ;  /* 0x000000ffff0d7224 */ /* 0x000fe400078e0006 */
[----:B------:R-:W-:Y:S01]  /*15790*/  IMAD.MOV.U32 R12, RZ, RZ, 0x1 ;  /* 0x00000001ff0c7424 */ /* 0x000fe200078e00ff */
[C---:B------:R-:W-:Y:S02]  /*157a0*/  ISETP.GE.AND P6, PT, R28.reuse, R8, PT ;  /* 0x000000081c00720c */ /* 0x040fe40003fc6270 */
        /* <DEDUP_REMOVED lines=10> */
.L_x_1646:
        /* <DEDUP_REMOVED lines=10> */
.L_x_1647:
        /* <DEDUP_REMOVED lines=8> */
.L_x_1648:
        /* <DEDUP_REMOVED lines=11> */
.L_x_1649:
        /* <DEDUP_REMOVED lines=8> */
.L_x_1650:
        /* <DEDUP_REMOVED lines=11> */
.L_x_1651:
[----:B------:R-:W-:Y:S05]  /*15b50*/  BRA `(.L_x_1652) ;  /* 0xffffffb800887947 */ /* 0x000fea000383ffff */
.L_x_1565:
[----:B------:R-:W-:Y:S02]  /*15b60*/  IMAD.MOV.U32 R13, RZ, RZ, R6 ;  /* 0x000000ffff0d7224 */ /* 0x000fe400078e0006 */
[----:B------:R-:W-:Y:S02]  /*15b70*/  IMAD.MOV.U32 R12, RZ, RZ, RZ ;  /* 0x000000ffff0c7224 */ /* 0x000fe400078e00ff */
[----:B------:R-:W-:Y:S02]  /*15b80*/  IMAD.MOV.U32 R11, RZ, RZ, 0x181f ;  /* 0x0000181fff0b7424 */ /* 0x000fe400078e00ff */
[----:B------:R-:W-:Y:S02]  /*15b90*/  IMAD.MOV.U32 R15, RZ, RZ, -0x1 ;  /* 0xffffffffff0f7424 */ /* 0x000fe400078e00ff */
[----:B------:R-:W-:Y:S02]  /*15ba0*/  IMAD R5, R5, UR37, RZ ;  /* 0x0000002505057c24 */ /* 0x000fe4000f8e02ff */
[----:B------:R-:W-:-:S07]  /*15bb0*/  VIADD R4, R10, UR38 ;  /* 0x000000260a047c36 */ /* 0x000fce0008000000 */
[----:B------:R-:W-:Y:S05]  /*15bc0*/  WARPSYNC.COLLECTIVE R15, `(.L_x_1653) ;  /* 0x000000000f087348 */ /* 0x000fea0003c00000 */
[----:B------:R0:W1:Y:S02]  /*15bd0*/  SHFL.IDX P6, R14, R13, R12, R11 ;  /* 0x0000000c0d0e7389 */ /* 0x00006400000c000b */
[----:B01----:R-:W-:Y:S01]  /*15be0*/  ENDCOLLECTIVE ;  /* 0x000000000000791b */ /* 0x003fe20003800000 */
.L_x_1653:
[C---:B------:R-:W-:Y:S01]  /*15bf0*/  VIADD R8, R4.reuse, 0x10 ;  /* 0x0000001004087836 */ /* 0x040fe20000000000 */
[----:B------:R-:W-:Y:S01]  /*15c00*/  ISETP.GE.AND P2, PT, R4, R5, PT ;  /* 0x000000050400720c */ /* 0x000fe20003f46270 */
[----:B------:R-:W-:Y:S02]  /*15c10*/  IMAD.MOV.U32 R13, RZ, RZ, R0 ;  /* 0x000000ffff0d7224 */ /* 0x000fe400078e0000 */
[----:B------:R-:W-:-:S10]  /*15c20*/  IMAD.MOV.U32 R2, RZ, RZ, R14 ;  /* 0x000000ffff027224 */ /* 0x000fd400078e000e */
[----:B------:R-:W-:Y:S05]  /*15c30*/  WARPSYNC.COLLECTIVE R15, `(.L_x_1654) ;  /* 0x000000000f087348 */ /* 0x000fea0003c00000 */
[----:B------:R0:W1:Y:S02]  /*15c40*/  SHFL.IDX P6, R14, R13, R12, R11 ;  /* 0x0000000c0d0e7389 */ /* 0x00006400000c000b */
[----:B01----:R-:W-:Y:S01]  /*15c50*/  ENDCOLLECTIVE ;  /* 0x000000000000791b */ /* 0x003fe20003800000 */
.L_x_1654:
        /* <DEDUP_REMOVED lines=8> */
.L_x_1655:
[----:B------:R-:W-:Y:S01]  /*15ce0*/  @!PT LDS RZ, [RZ] ;  /* 0x00000000fffff984 */ /* 0x000fe20000000800 */
[----:B------:R-:W-:Y:S01]  /*15cf0*/  @!PT LDS RZ, [RZ] ;  /* 0x00000000fffff984 */ /* 0x000fe20000000800 */
[----:B------:R-:W-:Y:S01]  /*15d00*/  @!PT LDS RZ, [RZ] ;  /* 0x00000000fffff984 */ /* 0x000fe20000000800 */
[----:B------:R-:W-:Y:S04]  /*15d10*/  @!P2 LDGSTS.E.BYPASS.LTC128B.128 [R37+0x18000], desc[UR54][R2.64], !P0 ;  /* 0x180000000225afae */ /* 0x000fe8000c101d76 */
[----:B------:R0:W-:Y:S01]  /*15d20*/  @!P2 LDGSTS.E.BYPASS.LTC128B.128 [R37+0x1c000], desc[UR54][R2.64+0x80], !P1 ;  /* 0x1c0000800225afae */ /* 0x0001e2000c901d76 */
[----:B------:R-:W-:Y:S01]  /*15d30*/  ISETP.GE.AND P2, PT, R8, R5, PT ;  /* 0x000000050800720c */ /* 0x000fe20003f46270 */
[----:B------:R-:W-:Y:S02]  /*15d40*/  VIADD R8, R4, 0x20 ;  /* 0x0000002004087836 */ /* 0x000fe40000000000 */
[----:B------:R-:W-:Y:S02]  /*15d50*/  IMAD.MOV.U32 R13, RZ, RZ, R0 ;  /* 0x000000ffff0d7224 */ /* 0x000fe400078e0000 */
[----:B0-----:R-:W-:-:S08]  /*15d60*/  IMAD.MOV.U32 R2, RZ, RZ, R14 ;  /* 0x000000ffff027224 */ /* 0x001fd000078e000e */
[----:B------:R-:W-:Y:S05]  /*15d70*/  WARPSYNC.COLLECTIVE R15, `(.L_x_1656) ;  /* 0x000000000f087348 */ /* 0x000fea0003c00000 */
[----:B------:R0:W1:Y:S02]  /*15d80*/  SHFL.IDX P6, R14, R13, R12, R11 ;  /* 0x0000000c0d0e7389 */ /* 0x00006400000c000b */
[----:B01----:R-:W-:Y:S01]  /*15d90*/  ENDCOLLECTIVE ;  /* 0x000000000000791b */ /* 0x003fe20003800000 */
.L_x_1656:
        /* <DEDUP_REMOVED lines=8> */
.L_x_1657:
[----:B------:R-:W-:-:S05]  /*15e20*/  @!P2 IMAD.MOV.U32 R3, RZ, RZ, R7 ;  /* 0x000000ffff03a224 */ /* 0x000fca00078e0007 */
        /* <DEDUP_REMOVED lines=12> */
.L_x_1658:
        /* <DEDUP_REMOVED lines=8> */
.L_x_1659:
        /* <DEDUP_REMOVED lines=13> */
.L_x_1660:
        /* <DEDUP_REMOVED lines=8> */
.L_x_1661:
        /* <DEDUP_REMOVED lines=13> */
.L_x_1662:
        /* <DEDUP_REMOVED lines=8> */
.L_x_1663:
        /* <DEDUP_REMOVED lines=13> */
.L_x_1664:
        /* <DEDUP_REMOVED lines=8> */
.L_x_1665:
[----:B------:R-:W-:-:S05]  /*16360*/  @!P2 IMAD.MOV.U32 R3, RZ, RZ, R7 ;  /* 0x000000ffff03a224 */ /* 0x000fca00078e0007 */
[----:B------:R-:W-:Y:S01]  /*16370*/  @!PT LDS RZ, [RZ] ;  /* 0x00000000fffff984 */ /* 0x000fe20000000800 */
[----:B------:R-:W-:Y:S01]  /*16380*/  @!PT LDS RZ, [RZ] ;  /* 0x00000000fffff984 */ /* 0x000fe20000000800 */
[----:B------:R-:W-:Y:S01]  /*16390*/  @!PT LDS RZ, [RZ] ;  /* 0x00000000fffff984 */ /* 0x000fe20000000800 */
[----:B------:R-:W-:Y:S04]  /*163a0*/  @!P2 LDGSTS.E.BYPASS.LTC128B.128 [R37+0x1a800], desc[UR54][R2.64], !P0 ;  /* 0x1a8000000225afae */ /* 0x000fe8000c101d76 */
[----:B------:R0:W-:Y:S01]  /*163b0*/  @!P2 LDGSTS.E.BYPASS.LTC128B.128 [R37+0x1e800], desc[UR54][R2.64+0x80], !P1 ;  /* 0x1e8000800225afae */ /* 0x0001e2000c901d76 */
[----:B------:R-:W-:Y:S01]  /*163c0*/  ISETP.GE.AND P2, PT, R8, R5, PT ;  /* 0x000000050800720c */ /* 0x000fe20003f46270 */
[----:B------:R-:W-:Y:S02]  /*163d0*/  IMAD.MOV.U32 R13, RZ, RZ, R0 ;  /* 0x000000ffff0d7224 */ /* 0x000fe400078e0000 */
[----:B0-----:R-:W-:-:S10]  /*163e0*/  IMAD.MOV.U32 R2, RZ, RZ, R14 ;  /* 0x000000ffff027224 */ /* 0x001fd400078e000e */
[----:B------:R-:W-:Y:S05]  /*163f0*/  WARPSYNC.COLLECTIVE R15, `(.L_x_1666) ;  /* 0x000000000f087348 */ /* 0x000fea0003c00000 */
[----:B------:R0:W1:Y:S02]  /*16400*/  SHFL.IDX P6, R14, R13, R12, R11 ;  /* 0x0000000c0d0e7389 */ /* 0x00006400000c000b */
[----:B01----:R-:W-:Y:S01]  /*16410*/  ENDCOLLECTIVE ;  /* 0x000000000000791b */ /* 0x003fe20003800000 */
.L_x_1666:
        /* <DEDUP_REMOVED lines=8> */
.L_x_1667:
[----:B------:R-:W-:-:S05]  /*164a0*/  @!P2 IMAD.MOV.U32 R3, RZ, RZ, R7 ;  /* 0x000000ffff03a224 */ /* 0x000fca00078e0007 */
[----:B------:R-:W-:Y:S01]  /*164b0*/  @!PT LDS RZ, [RZ] ;  /* 0x00000000fffff984 */ /* 0x000fe20000000800 */
[----:B------:R-:W-:Y:S01]  /*164c0*/  @!PT LDS RZ, [RZ] ;  /* 0x00000000fffff984 */ /* 0x000fe20000000800 */
[----:B------:R-:W-:Y:S01]  /*164d0*/  @!PT LDS RZ, [RZ] ;  /* 0x00000000fffff984 */ /* 0x000fe20000000800 */
[----:B------:R0:W-:Y:S04]  /*164e0*/  @!P2 LDGSTS.E.BYPASS.LTC128B.128 [R37+0x1b000], desc[UR54][R2.64], !P0 ;  /* 0x1b0000000225afae */ /* 0x0001e8000c101d76 */
[----:B------:R0:W-:Y:S01]  /*164f0*/  @!P2 LDGSTS.E.BYPASS.LTC128B.128 [R37+0x1f000], desc[UR54][R2.64+0x80], !P1 ;  /* 0x1f0000800225afae */ /* 0x0001e2000c901d76 */
[----:B------:R-:W-:Y:S02]  /*16500*/  IMAD.MOV.U32 R13, RZ, RZ, R0 ;  /* 0x000000ffff0d7224 */ /* 0x000fe400078e0000 */
[----:B------:R-:W-:-:S07]  /*16510*/  IMAD.MOV.U32 R6, RZ, RZ, R14 ;  /* 0x000000ffff067224 */ /* 0x000fce00078e000e */
[----:B0-----:R-:W-:Y:S05]  /*16520*/  WARPSYNC.COLLECTIVE R15, `(.L_x_1668) ;  /* 0x000000000f087348 */ /* 0x001fea0003c00000 */
[----:B------:R1:W2:Y:S02]  /*16530*/  SHFL.IDX P6, R14, R13, R12, R11 ;  /* 0x0000000c0d0e7389 */ /* 0x0002a400000c000b */
[----:B012---:R-:W-:Y:S01]  /*16540*/  ENDCOLLECTIVE ;  /* 0x000000000000791b */ /* 0x007fe20003800000 */
.L_x_1668:
[----:B------:R-:W-:Y:S05]  /*16550*/  BRA `(.L_x_1669) ;  /* 0xffffffb800d87947 */ /* 0x000fea000383ffff */
.L_x_1570:
[----:B0-----:R0:W1:Y:S02]  /*16560*/  SYNCS.PHASECHK.TRANS64.TRYWAIT P0, [R22+URZ+0x28420], R3 ;  /* 0x02842003160075a7 */ /* 0x001064000800017f */
[----:B-1----:R-:W-:Y:S05]  /*16570*/  @!P0 NANOSLEEP.SYNCS 0x989680 ;  /* 0x009896800000895d */ /* 0x002fea0003900000 */
[----:B------:R-:W1:Y:S02]  /*16580*/  @!P0 SYNCS.PHASECHK.TRANS64 P0, [R22+URZ+0x28420], R3 ;  /* 0x02842003160085a7 */ /* 0x000e64000800007f */
[----:B-1----:R-:W-:Y:S05]  /*16590*/  @!P0 BRA `(.L_x_1570) ;  /* 0xfffffffc00f08947 */ /* 0x002fea000383ffff */
[----:B------:R-:W-:Y:S05]  /*165a0*/  BRA `(.L_x_1670) ;  /* 0xffffffbc00447947 */ /* 0x000fea000383ffff */
.L_x_1574:
[----:B0-----:R0:W1:Y:S02]  /*165b0*/  SYNCS.PHASECHK.TRANS64.TRYWAIT P0, [R0+URZ+0x28480], R17 ;  /* 0x02848011000075a7 */ /* 0x001064000800017f */
[----:B-1----:R-:W-:Y:S05]  /*165c0*/  @!P0 NANOSLEEP.SYNCS 0x989680 ;  /* 0x009896800000895d */ /* 0x002fea0003900000 */
[----:B------:R-:W1:Y:S02]  /*165d0*/  @!P0 SYNCS.PHASECHK.TRANS64 P0, [R0+URZ+0x28480], R17 ;  /* 0x02848011000085a7 */ /* 0x000e64000800007f */
[----:B-1----:R-:W-:Y:S05]  /*165e0*/  @!P0 BRA `(.L_x_1574) ;  /* 0xfffffffc00f08947 */ /* 0x002fea000383ffff */
[----:B------:R-:W-:Y:S05]  /*165f0*/  BRA `(.L_x_1671) ;  /* 0xffffffc000147947 */ /* 0x000fea000383ffff */
.L_x_1575:
[----:B------:R-:W-:Y:S01]  /*16600*/  BSSY B0, `(.L_x_1672) ;  /* 0x0000008000007945 */ /* 0x000fe20003800000 */
[----:B------:R-:W-:Y:S02]  /*16610*/  IMAD.MOV.U32 R13, RZ, RZ, R27 ;  /* 0x000000ffff0d7224 */ /* 0x000fe400078e001b */
[----:B------:R-:W-:Y:S02]  /*16620*/  IMAD.MOV.U32 R12, RZ, RZ, RZ ;  /* 0x000000ffff0c7224 */ /* 0x000fe400078e00ff */
[----:B------:R-:W-:Y:S02]  /*16630*/  IMAD.MOV.U32 R11, RZ, RZ, 0x181f ;  /* 0x0000181fff0b7424 */ /* 0x000fe400078e00ff */
[----:B------:R-:W-:-:S07]  /*16640*/  IMAD.MOV.U32 R15, RZ, RZ, -0x1 ;  /* 0xffffffffff0f7424 */ /* 0x000fce00078e00ff */
[----:B0-2---:R-:W-:Y:S05]  /*16650*/  WARPSYNC.COLLECTIVE R15, `(.L_x_1673) ;  /* 0x000000000f087348 */ /* 0x005fea0003c00000 */
[----:B--2---:R1:W2:Y:S02]  /*16660*/  SHFL.IDX P6, R14, R13, R12, R11 ;  /* 0x0000000c0d0e7389 */ /* 0x0042a400000c000b */
[----:B012---:R-:W-:Y:S01]  /*16670*/  ENDCOLLECTIVE ;  /* 0x000000000000791b */ /* 0x007fe20003800000 */
.L_x_1673:
[----:B------:R-:W-:Y:S05]  /*16680*/  BSYNC B0 ;  /* 0x0000000000007941 */ /* 0x000fea0003800000 */
.L_x_1672:
        /* <DEDUP_REMOVED lines=9> */
.L_x_1674:
[----:B------:R-:W-:Y:S02]  /*16720*/  IMAD.MOV.U32 R13, RZ, RZ, R27 ;  /* 0x000000ffff0d7224 */ /* 0x000fe400078e001b */
[----:B------:R-:W-:Y:S02]  /*16730*/  IMAD.MOV.U32 R12, RZ, RZ, 0x1 ;  /* 0x00000001ff0c7424 */ /* 0x000fe400078e00ff */
[----:B------:R-:W-:-:S07]  /*16740*/  IMAD.MOV.U32 R2, RZ, RZ, R14 ;  /* 0x000000ffff027224 */ /* 0x000fce00078e000e */
[----:B------:R-:W-:Y:S05]  /*16750*/  WARPSYNC.COLLECTIVE R15, `(.L_x_1675) ;  /* 0x000000000f087348 */ /* 0x000fea0003c00000 */
[----:B------:R0:W1:Y:S02]  /*16760*/  SHFL.IDX P6, R14, R13, R12, R11 ;  /* 0x0000000c0d0e7389 */ /* 0x00006400000c000b */
[----:B01----:R-:W-:Y:S01]  /*16770*/  ENDCOLLECTIVE ;  /* 0x000000000000791b */ /* 0x003fe20003800000 */
.L_x_1675:
        /* <DEDUP_REMOVED lines=12> */
.L_x_1676:
[----:B------:R-:W-:Y:S02]  /*16840*/  IMAD.MOV.U32 R13, RZ, RZ, R27 ;  /* 0x000000ffff0d7224 */ /* 0x000fe400078e001b */
[----:B------:R-:W-:Y:S02]  /*16850*/  IMAD.MOV.U32 R12, RZ, RZ, 0x2 ;  /* 0x00000002ff0c7424 */ /* 0x000fe400078e00ff */
[----:B------:R-:W-:-:S07]  /*16860*/  IMAD.MOV.U32 R2, RZ, RZ, R14 ;  /* 0x000000ffff027224 */ /* 0x000fce00078e000e */
[----:B------:R-:W-:Y:S05]  /*16870*/  WARPSYNC.COLLECTIVE R15, `(.L_x_1677) ;  /* 0x000000000f087348 */ /* 0x000fea0003c00000 */
[----:B------:R0:W1:Y:S02]  /*16880*/  SHFL.IDX P6, R14, R13, R12, R11 ;  /* 0x0000000c0d0e7389 */ /* 0x00006400000c000b */
[----:B01----:R-:W-:Y:S01]  /*16890*/  ENDCOLLECTIVE ;  /* 0x000000000000791b */ /* 0x003fe20003800000 */
.L_x_1677:
        /* <DEDUP_REMOVED lines=12> */
.L_x_1678:
[----:B------:R-:W-:Y:S02]  /*16960*/  IMAD.MOV.U32 R13, RZ, RZ, R27 ;  /* 0x000000ffff0d7224 */ /* 0x000fe400078e001b */
[----:B------:R-:W-:Y:S02]  /*16970*/  IMAD.MOV.U32 R12, RZ, RZ, 0x3 ;  /* 0x00000003ff0c7424 */ /* 0x000fe400078e00ff */
[----:B------:R-:W-:-:S07]  /*16980*/  IMAD.MOV.U32 R2, RZ, RZ, R14 ;  /* 0x000000ffff027224 */ /* 0x000fce00078e000e */
[----:B------:R-:W-:Y:S05]  /*16990*/  WARPSYNC.COLLECTIVE R15, `(.L_x_1679) ;  /* 0x000000000f087348 */ /* 0x000fea0003c00000 */
[----:B------:R0:W1:Y:S02]  /*169a0*/  SHFL.IDX P6, R14, R13, R12, R11 ;  /* 0x0000000c0d0e7389 */ /* 0x00006400000c000b */
[----:B01----:R-:W-:Y:S01]  /*169b0*/  ENDCOLLECTIVE ;  /* 0x000000000000791b */ /* 0x003fe20003800000 */
.L_x_1679:
        /* <DEDUP_REMOVED lines=12> */
.L_x_1680:
[----:B------:R-:W-:Y:S01]  /*16a80*/  IMAD.MOV.U32 R2, RZ, RZ, R14 ;  /* 0x000000ffff027224 */ /* 0x000fe200078e000e */
[----:B------:R-:W-:Y:S06]  /*16a90*/  BRA `(.L_x_1681) ;  /* 0xffffffbc00ac7947 */ /* 0x000fec000383ffff */
.L_x_1580:
[----:B----4-:R4:W0:Y:S02]  /*16aa0*/  SYNCS.PHASECHK.TRANS64.TRYWAIT P0, [R0+URZ+0x28440], R17 ;  /* 0x02844011000075a7 */ /* 0x010824000800017f */
[----:B0-----:R-:W-:Y:S05]  /*16ab0*/  @!P0 NANOSLEEP.SYNCS 0x989680 ;  /* 0x009896800000895d */ /* 0x001fea0003900000 */
[----:B------:R-:W0:Y:S02]  /*16ac0*/  @!P0 SYNCS.PHASECHK.TRANS64 P0, [R0+URZ+0x28440], R17 ;  /* 0x02844011000085a7 */ /* 0x000e24000800007f */
[----:B0-----:R-:W-:Y:S05]  /*16ad0*/  @!P0 BRA `(.L_x_1580) ;  /* 0xfffffffc00f08947 */ /* 0x001fea000383ffff */
[----:B------:R-:W-:Y:S05]  /*16ae0*/  BRA `(.L_x_1682) ;  /* 0xffffffc000007947 */ /* 0x000fea000383ffff */
.L_x_1581:
[----:B------:R-:W-:Y:S01]  /*16af0*/  BSSY B0, `(.L_x_1683) ;  /* 0x0000008000007945 */ /* 0x000fe20003800000 */
[----:B------:R-:W-:Y:S02]  /*16b00*/  IMAD.MOV.U32 R13, RZ, RZ, R8 ;  /* 0x000000ffff0d7224 */ /* 0x000fe400078e0008 */
[----:B------:R-:W-:Y:S02]  /*16b10*/  IMAD.MOV.U32 R12, RZ, RZ, RZ ;  /* 0x000000ffff0c7224 */ /* 0x000fe400078e00ff */
[----:B------:R-:W-:Y:S02]  /*16b20*/  IMAD.MOV.U32 R11, RZ, RZ, 0x181f ;  /* 0x0000181fff0b7424 */ /* 0x000fe400078e00ff */
[----:B------:R-:W-:-:S07]  /*16b30*/  IMAD.MOV.U32 R15, RZ, RZ, -0x1 ;  /* 0xffffffffff0f7424 */ /* 0x000fce00078e00ff */
[----:B01234-:R-:W-:Y:S05]  /*16b40*/  WARPSYNC.COLLECTIVE R15, `(.L_x_1684) ;  /* 0x000000000f087348 */ /* 0x01ffea0003c00000 */
[----:B--2---:R2:W0:Y:S02]  /*16b50*/  SHFL.IDX P6, R14, R13, R12, R11 ;  /* 0x0000000c0d0e7389 */ /* 0x00442400000c000b */
[----:B01234-:R-:W-:Y:S01]  /*16b60*/  ENDCOLLECTIVE ;  /* 0x000000000000791b */ /* 0x01ffe20003800000 */
.L_x_1684:
[----:B------:R-:W-:Y:S05]  /*16b70*/  BSYNC B0 ;  /* 0x0000000000007941 */ /* 0x000fea0003800000 */
.L_x_1683:
        /* <DEDUP_REMOVED lines=8> */
.L_x_1685:
[----:B------:R-:W-:Y:S02]  /*16c00*/  IMAD.MOV.U32 R13, RZ, RZ, R8 ;  /* 0x000000ffff0d7224 */ /* 0x000fe400078e0008 */
[----:B------:R-:W-:Y:S01]  /*16c10*/  IMAD.MOV.U32 R12, RZ, RZ, 0x1 ;  /* 0x00000001ff0c7424 */ /* 0x000fe200078e00ff */
[----:B------:R-:W-:-:S13]  /*16c20*/  IADD3 R2, P0, R28, R14, RZ ;  /* 0x0000000e1c027210 */ /* 0x000fda0007f1e0ff */
[----:B------:R-:W-:Y:S05]  /*16c30*/  WARPSYNC.COLLECTIVE R15, `(.L_x_1686) ;  /* 0x000000000f087348 */ /* 0x000fea0003c00000 */
[----:B------:R0:W1:Y:S02]  /*16c40*/  SHFL.IDX P6, R14, R13, R12, R11 ;  /* 0x0000000c0d0e7389 */ /* 0x00006400000c000b */
[----:B01----:R-:W-:Y:S01]  /*16c50*/  ENDCOLLECTIVE ;  /* 0x000000000000791b */ /* 0x003fe20003800000 */
.L_x_1686:
        /* <DEDUP_REMOVED lines=11> */
.L_x_1687:
[----:B------:R-:W-:Y:S02]  /*16d10*/  IMAD.MOV.U32 R13, RZ, RZ, R8 ;  /* 0x000000ffff0d7224 */ /* 0x000fe400078e0008 */
[----:B------:R-:W-:Y:S01]  /*16d20*/  IMAD.MOV.U32 R12, RZ, RZ, 0x2 ;  /* 0x00000002ff0c7424 */ /* 0x000fe200078e00ff */
[----:B------:R-:W-:-:S13]  /*16d30*/  IADD3 R2, P0, R28, R14, RZ ;  /* 0x0000000e1c027210 */ /* 0x000fda0007f1e0ff */
[----:B------:R-:W-:Y:S05]  /*16d40*/  WARPSYNC.COLLECTIVE R15, `(.L_x_1688) ;  /* 0x000000000f087348 */ /* 0x000fea0003c00000 */
[----:B------:R0:W1:Y:S02]  /*16d50*/  SHFL.IDX P6, R14, R13, R12, R11 ;  /* 0x0000000c0d0e7389 */ /* 0x00006400000c000b */
[----:B01----:R-:W-:Y:S01]  /*16d60*/  ENDCOLLECTIVE ;  /* 0x000000000000791b */ /* 0x003fe20003800000 */
.L_x_1688:
        /* <DEDUP_REMOVED lines=11> */
.L_x_1689:
[----:B------:R-:W-:Y:S02]  /*16e20*/  IMAD.MOV.U32 R13, RZ, RZ, R8 ;  /* 0x000000ffff0d7224 */ /* 0x000fe400078e0008 */
[----:B------:R-:W-:Y:S01]  /*16e30*/  IMAD.MOV.U32 R12, RZ, RZ, 0x3 ;  /* 0x00000003ff0c7424 */ /* 0x000fe200078e00ff */
[----:B------:R-:W-:-:S13]  /*16e40*/  IADD3 R2, P0, R28, R14, RZ ;  /* 0x0000000e1c027210 */ /* 0x000fda0007f1e0ff */
[----:B------:R-:W-:Y:S05]  /*16e50*/  WARPSYNC.COLLECTIVE R15, `(.L_x_1690) ;  /* 0x000000000f087348 */ /* 0x000fea0003c00000 */
[----:B------:R0:W1:Y:S02]  /*16e60*/  SHFL.IDX P6, R14, R13, R12, R11 ;  /* 0x0000000c0d0e7389 */ /* 0x00006400000c000b */
[----:B01----:R-:W-:Y:S01]  /*16e70*/  ENDCOLLECTIVE ;  /* 0x000000000000791b */ /* 0x003fe20003800000 */
.L_x_1690:
        /* <DEDUP_REMOVED lines=11> */
.L_x_1691:
[----:B------:R-:W-:Y:S05]  /*16f30*/  BRA `(.L_x_1692) ;  /* 0xffffffbc009c7947 */ /* 0x000fea000383ffff */
.L_x_1586:
[----:B0-----:R0:W2:Y:S02]  /*16f40*/  SYNCS.PHASECHK.TRANS64.TRYWAIT P2, [R0+URZ+0x28470], R3 ;  /* 0x02847003000075a7 */ /* 0x0010a4000804017f */
[----:B--2---:R-:W-:Y:S05]  /*16f50*/  @!P2 NANOSLEEP.SYNCS 0x989680 ;  /* 0x009896800000a95d */ /* 0x004fea0003900000 */
[----:B------:R-:W2:Y:S02]  /*16f60*/  @!P2 SYNCS.PHASECHK.TRANS64 P2, [R0+URZ+0x28470], R3 ;  /* 0x028470030000a5a7 */ /* 0x000ea4000804007f */
[----:B--2---:R-:W-:Y:S05]  /*16f70*/  @!P2 BRA `(.L_x_1586) ;  /* 0xfffffffc00f0a947 */ /* 0x004fea000383ffff */
[----:B------:R-:W-:Y:S05]  /*16f80*/  BRA `(.L_x_1693) ;  /* 0xffffffc000047947 */ /* 0x000fea000383ffff */
.L_x_1588:
[----:B0-----:R0:W2:Y:S02]  /*16f90*/  SYNCS.PHASECHK.TRANS64.TRYWAIT P2, [R0+URZ+0x28460], R3 ;  /* 0x02846003000075a7 */ /* 0x0010a4000804017f */
[----:B--2---:R-:W-:Y:S05]  /*16fa0*/  @!P2 NANOSLEEP.SYNCS 0x989680 ;  /* 0x009896800000a95d */ /* 0x004fea0003900000 */
[----:B------:R-:W2:Y:S02]  /*16fb0*/  @!P2 SYNCS.PHASECHK.TRANS64 P2, [R0+URZ+0x28460], R3 ;  /* 0x028460030000a5a7 */ /* 0x000ea4000804007f */
[----:B--2---:R-:W-:Y:S05]  /*16fc0*/  @!P2 BRA `(.L_x_1588) ;  /* 0xfffffffc00f0a947 */ /* 0x004fea000383ffff */
[----:B------:R-:W-:Y:S05]  /*16fd0*/  BRA `(.L_x_1694) ;  /* 0xffffffc000147947 */ /* 0x000fea000383ffff */
.L_x_1596:
[----:B-1----:R1:W3:Y:S02]  /*16fe0*/  SYNCS.PHASECHK.TRANS64.TRYWAIT P1, [R17+URZ+0x28470], R0 ;  /* 0x02847000110075a7 */ /* 0x0022e4000802017f */
[----:B---3--:R-:W-:Y:S05]  /*16ff0*/  @!P1 NANOSLEEP.SYNCS 0x989680 ;  /* 0x009896800000995d */ /* 0x008fea0003900000 */
[----:B------:R-:W3:Y:S02]  /*17000*/  @!P1 SYNCS.PHASECHK.TRANS64 P1, [R17+URZ+0x28470], R0 ;  /* 0x02847000110095a7 */ /* 0x000ee4000802007f */
[----:B---3--:R-:W-:Y:S05]  /*17010*/  @!P1 BRA `(.L_x_1596) ;  /* 0xfffffffc00f09947 */ /* 0x008fea000383ffff */
[----:B------:R-:W-:Y:S05]  /*17020*/  BRA `(.L_x_1695) ;  /* 0xffffffc400987947 */ /* 0x000fea000383ffff */
.L_x_1598:
[----:B-1----:R1:W3:Y:S02]  /*17030*/  SYNCS.PHASECHK.TRANS64.TRYWAIT P1, [R17+URZ+0x28460], R0 ;  /* 0x02846000110075a7 */ /* 0x0022e4000802017f */
[----:B---3--:R-:W-:Y:S05]  /*17040*/  @!P1 NANOSLEEP.SYNCS 0x989680 ;  /* 0x009896800000995d */ /* 0x008fea0003900000 */
[----:B------:R-:W3:Y:S02]  /*17050*/  @!P1 SYNCS.PHASECHK.TRANS64 P1, [R17+URZ+0x28460], R0 ;  /* 0x02846000110095a7 */ /* 0x000ee4000802007f */
[----:B---3--:R-:W-:Y:S05]  /*17060*/  @!P1 BRA `(.L_x_1598) ;  /* 0xfffffffc00f09947 */ /* 0x008fea000383ffff */
[----:B------:R-:W-:Y:S05]  /*17070*/  BRA `(.L_x_1696) ;  /* 0xffffffc400a47947 */ /* 0x000fea000383ffff */
.L_x_1612:
[----:B-1----:R1:W2:Y:S02]  /*17080*/  SYNCS.PHASECHK.TRANS64.TRYWAIT P0, [R4+URZ+0x28420], R0 ;  /* 0x02842000040075a7 */ /* 0x0022a4000800017f */
[----:B--2---:R-:W-:Y:S05]  /*17090*/  @!P0 NANOSLEEP.SYNCS 0x989680 ;  /* 0x009896800000895d */ /* 0x004fea0003900000 */
[----:B------:R-:W2:Y:S02]  /*170a0*/  @!P0 SYNCS.PHASECHK.TRANS64 P0, [R4+URZ+0x28420], R0 ;  /* 0x02842000040085a7 */ /* 0x000ea4000800007f */
[----:B--2---:R-:W-:Y:S05]  /*170b0*/  @!P0 BRA `(.L_x_1612) ;  /* 0xfffffffc00f08947 */ /* 0x004fea000383ffff */
[----:B------:R-:W-:Y:S05]  /*170c0*/  BRA `(.L_x_1697) ;  /* 0xffffffd400f87947 */ /* 0x000fea000383ffff */
.L_x_1613:
[----:B------:R-:W2:Y:S01]  /*170d0*/  S2R R2, SR_TID.X ;  /* 0x0000000000027919 */ /* 0x000ea20000002100 */
[----:B------:R-:W-:Y:S01]  /*170e0*/  BSSY B0, `(.L_x_1698) ;  /* 0x000000a000007945 */ /* 0x000fe20003800000 */
[----:B0-----:R-:W-:Y:S02]  /*170f0*/  IMAD.MOV.U32 R12, RZ, RZ, RZ ;  /* 0x000000ffff0c7224 */ /* 0x001fe400078e00ff */
[----:B------:R-:W-:Y:S02]  /*17100*/  IMAD.MOV.U32 R11, RZ, RZ, 0x1f ;  /* 0x0000001fff0b7424 */ /* 0x000fe400078e00ff */
[----:B------:R-:W-:Y:S01]  /*17110*/  IMAD.MOV.U32 R15, RZ, RZ, -0x1 ;  /* 0xffffffffff0f7424 */ /* 0x000fe200078e00ff */
[----:B--2---:R-:W-:-:S04]  /*17120*/  SHF.R.U32.HI R2, RZ, 0x5, R2 ;  /* 0x00000005ff027819 */ /* 0x004fc80000011602 */
[----:B------:R-:W-:-:S05]  /*17130*/  LOP3.LUT R2, R2, 0x3, RZ, 0xc0, !PT ;  /* 0x0000000302027812 */ /* 0x000fca00078ec0ff */
[----:B------:R-:W-:-:S07]  /*17140*/  IMAD.MOV.U32 R13, RZ, RZ, R2 ;  /* 0x000000ffff0d7224 */ /* 0x000fce00078e0002 */
[----:B-1----:R-:W-:Y:S05]  /*17150*/  WARPSYNC.COLLECTIVE R15, `(.L_x_1699) ;  /* 0x000000000f087348 */ /* 0x002fea0003c00000 */
[----:B------:R0:W2:Y:S02]  /*17160*/  SHFL.IDX P6, R14, R13, R12, R11 ;  /* 0x0000000c0d0e7389 */ /* 0x0000a400000c000b */
[----:B012---:R-:W-:Y:S01]  /*17170*/  ENDCOLLECTIVE ;  /* 0x000000000000791b */ /* 0x007fe20003800000 */
.L_x_1699:
[----:B------:R-:W-:Y:S05]  /*17180*/  BSYNC B0 ;  /* 0x0000000000007941 */ /* 0x000fea0003800000 */
.L_x_1698:
[----:B------:R-:W-:Y:S05]  /*17190*/  BRA `(.L_x_1700) ;  /* 0xffffffd400e07947 */ /* 0x000fea000383ffff */
.L_x_1616:
[----:B------:R-:W-:Y:S01]  /*171a0*/  BSSY B1, `(.L_x_1701) ;  /* 0x0000006000017945 */ /* 0x000fe20003800000 */
[----:B------:R-:W-:-:S07]  /*171b0*/  IMAD.MOV.U32 R15, RZ, RZ, -0x1 ;  /* 0xffffffffff0f7424 */ /* 0x000fce00078e00ff */
[----:B0-----:R-:W-:Y:S05]  /*171c0*/  WARPSYNC.COLLECTIVE R15, `(.L_x_1702) ;  /* 0x000000000f0c7348 */ /* 0x001fea0003c00000 */
[----:B------:R-:W-:Y:S02]  /*171d0*/  ELECT P6, UR62, PT ;  /* 0x00000000003e782f */ /* 0x000fe400038c0000 */
[----:B------:R-:W-:Y:S01]  /*171e0*/  MOV R14, UR62 ;  /* 0x0000003e000e7c02 */ /* 0x000fe20008000f00 */
[----:B0-----:R-:W-:Y:S10]  /*171f0*/  ENDCOLLECTIVE ;  /* 0x000000000000791b */ /* 0x001ff40003800000 */
.L_x_1702:
[----:B------:R-:W-:Y:S05]  /*17200*/  BSYNC B1 ;  /* 0x0000000000017941 */ /* 0x000fea0003800000 */
.L_x_1701:
[----:B------:R-:W-:Y:S05]  /*17210*/  BRA `(.L_x_1703) ;  /* 0xffffffd400d87947 */ /* 0x000fea000383ffff */
.L_x_1618:
[----:B0-----:R0:W1:Y:S02]  /*17220*/  SYNCS.PHASECHK.TRANS64.TRYWAIT P1, [R5+URZ+0x28440], R0 ;  /* 0x02844000050075a7 */ /* 0x001064000802017f */
[----:B-1----:R-:W-:Y:S05]  /*17230*/  @!P1 NANOSLEEP.SYNCS 0x989680 ;  /* 0x009896800000995d */ /* 0x002fea0003900000 */
[----:B------:R-:W1:Y:S02]  /*17240*/  @!P1 SYNCS.PHASECHK.TRANS64 P1, [R5+URZ+0x28440], R0 ;  /* 0x02844000050095a7 */ /* 0x000e64000802007f */
[----:B-1----:R-:W-:Y:S05]  /*17250*/  @!P1 BRA `(.L_x_1618) ;  /* 0xfffffffc00f09947 */ /* 0x002fea000383ffff */
[----:B------:R-:W-:Y:S05]  /*17260*/  BRA `(.L_x_1704) ;  /* 0xffffffd400f87947 */ /* 0x000fea000383ffff */
.L_x_1620:
[----:B-1----:R1:W2:Y:S02]  /*17270*/  SYNCS.PHASECHK.TRANS64.TRYWAIT P1, [R23+URZ+0x28440], R2 ;  /* 0x02844002170075a7 */ /* 0x0022a4000802017f */
[----:B--2---:R-:W-:Y:S05]  /*17280*/  @!P1 NANOSLEEP.SYNCS 0x989680 ;  /* 0x009896800000995d */ /* 0x004fea0003900000 */
[----:B------:R-:W2:Y:S02]  /*17290*/  @!P1 SYNCS.PHASECHK.TRANS64 P1, [R23+URZ+0x28440], R2 ;  /* 0x02844002170095a7 */ /* 0x000ea4000802007f */
[----:B--2---:R-:W-:Y:S05]  /*172a0*/  @!P1 BRA `(.L_x_1620) ;  /* 0xfffffffc00f09947 */ /* 0x004fea000383ffff */
[----:B------:R-:W-:Y:S05]  /*172b0*/  BRA `(.L_x_1705) ;  /* 0xffffffd800047947 */ /* 0x000fea000383ffff */
.L_x_1622:
[----:B--2---:R2:W3:Y:S02]  /*172c0*/  SYNCS.PHASECHK.TRANS64.TRYWAIT P1, [R5+URZ+0x28460], R0 ;  /* 0x02846000050075a7 */ /* 0x0044e4000802017f */
[----:B---3--:R-:W-:Y:S05]  /*172d0*/  @!P1 NANOSLEEP.SYNCS 0x989680 ;  /* 0x009896800000995d */ /* 0x008fea0003900000 */
[----:B------:R-:W3:Y:S02]  /*172e0*/  @!P1 SYNCS.PHASECHK.TRANS64 P1, [R5+URZ+0x28460], R0 ;  /* 0x02846000050095a7 */ /* 0x000ee4000802007f */
[----:B---3--:R-:W-:Y:S05]  /*172f0*/  @!P1 BRA `(.L_x_1622) ;  /* 0xfffffffc00f09947 */ /* 0x008fea000383ffff */
[----:B------:R-:W-:Y:S05]  /*17300*/  BRA `(.L_x_1706) ;  /* 0xffffffd800007947 */ /* 0x000fea000383ffff */
.L_x_1624:
[----:B---3--:R3:W4:Y:S02]  /*17310*/  SYNCS.PHASECHK.TRANS64.TRYWAIT P1, [R23+URZ+0x28460], R2 ;  /* 0x02846002170075a7 */ /* 0x008724000802017f */
[----:B----4-:R-:W-:Y:S05]  /*17320*/  @!P1 NANOSLEEP.SYNCS 0x989680 ;  /* 0x009896800000995d */ /* 0x010fea0003900000 */
[----:B------:R-:W4:Y:S02]  /*17330*/  @!P1 SYNCS.PHASECHK.TRANS64 P1, [R23+URZ+0x28460], R2 ;  /* 0x02846002170095a7 */ /* 0x000f24000802007f */
[----:B----4-:R-:W-:Y:S05]  /*17340*/  @!P1 BRA `(.L_x_1624) ;  /* 0xfffffffc00f09947 */ /* 0x010fea000383ffff */
[----:B------:R-:W-:Y:S05]  /*17350*/  BRA `(.L_x_1707) ;  /* 0xffffffd400fc7947 */ /* 0x000fea000383ffff */
.L_x_1626:
[----:B----4-:R4:W0:Y:S02]  /*17360*/  SYNCS.PHASECHK.TRANS64.TRYWAIT P1, [R5+URZ+0x28480], R0 ;  /* 0x02848000050075a7 */ /* 0x010824000802017f */
[----:B0-----:R-:W-:Y:S05]  /*17370*/  @!P1 NANOSLEEP.SYNCS 0x989680 ;  /* 0x009896800000995d */ /* 0x001fea0003900000 */
[----:B------:R-:W0:Y:S02]  /*17380*/  @!P1 SYNCS.PHASECHK.TRANS64 P1, [R5+URZ+0x28480], R0 ;  /* 0x02848000050095a7 */ /* 0x000e24000802007f */
[----:B0-----:R-:W-:Y:S05]  /*17390*/  @!P1 BRA `(.L_x_1626) ;  /* 0xfffffffc00f09947 */ /* 0x001fea000383ffff */
[----:B------:R-:W-:Y:S05]  /*173a0*/  BRA `(.L_x_1708) ;  /* 0xffffffd400f87947 */ /* 0x000fea000383ffff */
.L_x_1709:
        /* <DEDUP_REMOVED lines=13> */
.L_x_3634:


//--------------------- .text._ZN7cutlass13device_kernelIN5flash11enable_sm90INS1_16FlashAttnFwdSm90INS1_25CollectiveMainloopFwdSm90ILi2EN4cute5tupleIJNS5_1CILi1EEES8_S8_EEENS6_IJNS7_ILi128EEENS7_ILi64EEENS7_ILi256EEEEEELi256ENS_12float_e4m3_tEfNS_4arch4Sm90ELb0ELb1ELb0ELb1ELb1ELb1ELb0ELb1ELb0ELb1ELb0ELb0EEENS1_21CollectiveEpilogueFwdINS6_IJSA_SC_SB_EEES9_NS_10bfloat16_tESG_Li256ELb1ELb1ELb0ELb1EEENS1_36VarlenDynamicPersistentTileSchedulerILi128ELi64ELi256ELi128ELb0ELb1ELb1ELb1ELb0ELb1EEEEEEEEEvNT_6ParamsE --------------------------
	.section	.text._ZN7cutlass13device_kernelIN5flash11enable_sm90INS1_16FlashAttnFwdSm90INS1_25CollectiveMainloopFwdSm90ILi2EN4cute5tupleIJNS5_1CILi1EEES8_S8_EEENS6_IJNS7_ILi128EEENS7_ILi64EEENS7_ILi256EEEEEELi256ENS_12float_e4m3_tEfNS_4arch4Sm90ELb0ELb1ELb0ELb1ELb1ELb1ELb0ELb1ELb0ELb1ELb0ELb0EEENS1_21CollectiveEpilogueFwdINS6_IJSA_SC_SB_EEES9_NS_10bfloat16_tESG_Li256ELb1ELb1ELb0ELb1EEENS1_36VarlenDynamicPersistentTileSchedulerILi128ELi64ELi256ELi128ELb0ELb1ELb1ELb1ELb0ELb1EEEEEEEEEvNT_6ParamsE,"ax",@progbits
	.align	128
.text._ZN7cutlass13device_kernelIN5flash11enable_sm90INS1_16FlashAttnFwdSm90INS1_25CollectiveMainloopFwdSm90ILi2EN4cute5tupleIJNS5_1CILi1EEES8_S8_EEENS6_IJNS7_ILi128EEENS7_ILi64EEENS7_ILi256EEEEEELi256ENS_12float_e4m3_tEfNS_4arch4Sm90ELb0ELb1ELb0ELb1ELb1ELb1ELb0ELb1ELb0ELb1ELb0ELb0EEENS1_21CollectiveEpilogueFwdINS6_IJSA_SC_SB_EEES9_NS_10bfloat16_tESG_Li256ELb1ELb1ELb0ELb1EEENS1_36VarlenDynamicPersistentTileSchedulerILi128ELi64ELi256ELi128ELb0ELb1ELb1ELb1ELb0ELb1EEEEEEEEEvNT_6ParamsE:
        .type           _ZN7cutlass13device_kernelIN5flash11enable_sm90INS1_16FlashAttnFwdSm90INS1_25CollectiveMainloopFwdSm90ILi2EN4cute5tupleIJNS5_1CILi1EEES8_S8_EEENS6_IJNS7_ILi128EEENS7_ILi64EEENS7_ILi256EEEEEELi256ENS_12float_e4m3_tEfNS_4arch4Sm90ELb0ELb1ELb0ELb1ELb1ELb1ELb0ELb1ELb0ELb1ELb0ELb0EEENS1_21CollectiveEpilogueFwdINS6_IJSA_SC_SB_EEES9_NS_10bfloat16_tESG_Li256ELb1ELb1ELb0ELb1EEENS1_36VarlenDynamicPersistentTileSchedulerILi128ELi64ELi256ELi128ELb0ELb1ELb1ELb1ELb0ELb1EEEEEEEEEvNT_6ParamsE,@function
        .size           _ZN7cutlass13device_kernelIN5flash11enable_sm90INS1_16FlashAttnFwdSm90INS1_25CollectiveMainloopFwdSm90ILi2EN4cute5tupleIJNS5_1CILi1EEES8_S8_EEENS6_IJNS7_ILi128EEENS7_ILi64EEENS7_ILi256EEEEEELi256ENS_12float_e4m3_tEfNS_4arch4Sm90ELb0ELb1ELb0ELb1ELb1ELb1ELb0ELb1ELb0ELb1ELb0ELb0EEENS1_21CollectiveEpilogueFwdINS6_IJSA_SC_SB_EEES9_NS_10bfloat16_tESG_Li256ELb1ELb1ELb0ELb1EEENS1_36VarlenDynamicPersistentTileSchedulerILi128ELi64ELi256ELi128ELb0ELb1ELb1ELb1ELb0ELb1EEEEEEEEEvNT_6ParamsE,(.L_x_3635 - _ZN7cutlass13device_kernelIN5flash11enable_sm90INS1_16FlashAttnFwdSm90INS1_25CollectiveMainloopFwdSm90ILi2EN4cute5tupleIJNS5_1CILi1EEES8_S8_EEENS6_IJNS7_ILi128EEENS7_ILi64EEENS7_ILi256EEEEEELi256ENS_12float_e4m3_tEfNS_4arch4Sm90ELb0ELb1ELb0ELb1ELb1ELb1ELb0ELb1ELb0ELb1ELb0ELb0EEENS1_21CollectiveEpilogueFwdINS6_IJSA_SC_SB_EEES9_NS_10bfloat16_tESG_Li256ELb1ELb1ELb0ELb1EEENS1_36VarlenDynamicPersistentTileSchedulerILi128ELi64ELi256ELi128ELb0ELb1ELb1ELb1ELb0ELb1EEEEEEEEEvNT_6ParamsE)
        .other          _ZN7cutlass13device_kernelIN5flash11enable_sm90INS1_16FlashAttnFwdSm90INS1_25CollectiveMainloopFwdSm90ILi2EN4cute5tupleIJNS5_1CILi1EEES8_S8_EEENS6_IJNS7_ILi128EEENS7_ILi64EEENS7_ILi256EEEEEELi256ENS_12float_e4m3_tEfNS_4arch4Sm90ELb0ELb1ELb0ELb1ELb1ELb1ELb0ELb1ELb0ELb1ELb0ELb0EEENS1_21CollectiveEpilogueFwdINS6_IJSA_SC_SB_EEES9_NS_10bfloat16_tESG_Li256ELb1ELb1ELb0ELb1EEENS1_36VarlenDynamicPersistentTileSchedulerILi128ELi64ELi256ELi128ELb0ELb1ELb1ELb1ELb0ELb1EEEEEEEEEvNT_6ParamsE,@"STO_CUDA_ENTRY STV_DEFAULT"
_ZN7cutlass13device_kernelIN5flash11enable_sm90INS1_16FlashAttnFwdSm90INS1_25CollectiveMainloopFwdSm90ILi2EN4cute5tupleIJNS5_1CILi1EEES8_S8_EEENS6_IJNS7_ILi128EEENS7_ILi64EEENS7_ILi256EEEEEELi256ENS_12float_e4m3_tEfNS_4arch4Sm90ELb0ELb1ELb0ELb1ELb1ELb1ELb0ELb1ELb0ELb1ELb0ELb0EEENS1_21CollectiveEpilogueFwdINS6_IJSA_SC_SB_EEES9_NS_10bfloat16_tESG_Li256ELb1ELb1ELb0ELb1EEENS1_36VarlenDynamicPersistentTileSchedulerILi128ELi64ELi256ELi128ELb0ELb1ELb1ELb1ELb0ELb1EEEEEEEEEvNT_6ParamsE:
        /* <DEDUP_REMOVED lines=18> */
.L_x_1711:
[----:B------:R-:W-:Y:S05]  /*0120*/  BSYNC B0 ;  /* 0x0000000000007941 */ /* 0x000fea0003800000 */
.L_x_1710:
        /* <DEDUP_REMOVED lines=41> */
.L_x_1712:
        /* <DEDUP_REMOVED lines=22> */
.L_x_1713:
        /* <DEDUP_REMOVED lines=18> */
.L_x_1714:
        /* <DEDUP_REMOVED lines=22> */
.L_x_1715:
        /* <DEDUP_REMOVED lines=23> */
.L_x_1716:
        /* <DEDUP_REMOVED lines=10> */
.L_x_1719:
        /* <DEDUP_REMOVED lines=22> */
[----:B------:R-:W-:Y:S01]  /*0b10*/  MOV R188, RZ ;  /* 0x000000ff00bc7202 */ /* 0x000fe20000000f00 */
[----:B------:R-:W1:Y:S01]  /*0b20*/  S2R R0, SR_TID.X ;  /* 0x0000000000007919 */ /* 0x000e620000002100 */
[----:B------:R-:W-:Y:S02]  /*0b30*/  IMAD.MOV.U32 R186, RZ, RZ, RZ ;  /* 0x000000ffffba7224 */ /* 0x000fe400078e00ff */
[----:B------:R-:W-:Y:S02]  /*0b40*/  IMAD.MOV.U32 R195, RZ, RZ, RZ ;  /* 0x000000ffffc37224 */ /* 0x000fe400078e00ff */
[----:B------:R-:W-:-:S05]  /*0b50*/  IMAD.MOV.U32 R185, RZ, RZ, RZ ;  /* 0x000000ffffb97224 */ /* 0x000fca00078e00ff */
[----:B------:R-:W-:Y:S01]  /*0b60*/  UIADD3 UR4, UR4, 0x18000, URZ ;  /* 0x0001800004047890 */ /* 0x000fe2000fffe03f */
[----:B-1----:R-:W-:-:S05]  /*0b70*/  VIADD R12, R0, 0xffffff80 ;  /* 0xffffff80000c7836 */ /* 0x002fca0000000000 */
[----:B------:R-:W-:-:S04]  /*0b80*/  SHF.R.S32.HI R0, RZ, 0x1f, R12 ;  /* 0x0000001fff007819 */ /* 0x000fc8000001140c */
[CC--:B------:R-:W-:Y:S02]  /*0b90*/  LEA.HI R4, R0.reuse, R12.reuse, RZ, 0x5 ;  /* 0x0000000c00047211 */ /* 0x0c0fe400078f28ff */
[CC--:B0-----:R-:W-:Y:S02]  /*0ba0*/  LEA.HI R3, R0.reuse, R12.reuse, RZ, 0x4 ;  /* 0x0000000c00037211 */ /* 0x0c1fe400078f20ff */
[-C--:B------:R-:W-:Y:S01]  /*0bb0*/  LEA.HI R11, R0, R12.reuse, RZ, 0x2 ;  /* 0x0000000c000b7211 */ /* 0x080fe200078f10ff */
[----:B------:R-:W-:Y:S01]  /*0bc0*/  IMAD.SHL.U32 R5, R4, 0x20, RZ ;  /* 0x0000002004057824 */ /* 0x000fe200078e00ff */
[----:B------:R-:W-:Y:S02]  /*0bd0*/  LOP3.LUT R4, R3, 0x3fffff0, RZ, 0xc0, !PT ;  /* 0x03fffff003047812 */ /* 0x000fe400078ec0ff */
[----:B------:R-:W-:Y:S02]  /*0be0*/  LOP3.LUT R11, R11, 0xfffffffc, RZ, 0xc0, !PT ;  /* 0xfffffffc0b0b7812 */ /* 0x000fe400078ec0ff */
[----:B------:R-:W-:Y:S01]  /*0bf0*/  LOP3.LUT R5, R5, 0xfffffc00, RZ, 0xc0, !PT ;  /* 0xfffffc0005057812 */ /* 0x000fe200078ec0ff */
[----:B------:R-:W-:Y:S01]  /*0c00*/  IMAD.IADD R4, R12, 0x1, -R4 ;  /* 0x000000010c047824 */ /* 0x000fe200078e0a04 */
[----:B------:R-:W-:-:S02]  /*0c10*/  LEA.HI R189, R0, R12, RZ, 0x3 ;  /* 0x0000000c00bd7211 */ /* 0x000fc400078f18ff */
[----:B------:R-:W-:Y:S02]  /*0c20*/  IADD3 R11, R12, -R11, RZ ;  /* 0x8000000b0c0b7210 */ /* 0x000fe40007ffe0ff */
[----:B------:R-:W-:Y:S02]  /*0c30*/  LOP3.LUT R214, R189, 0xfffffff8, RZ, 0xc0, !PT ;  /* 0xfffffff8bdd67812 */ /* 0x000fe400078ec0ff */
[----:B------:R-:W-:-:S03]  /*0c40*/  SHF.R.S32.HI R189, RZ, 0x3, R189 ;  /* 0x00000003ffbd7819 */ /* 0x000fc600000114bd */
[----:B------:R-:W-:Y:S02]  /*0c50*/  IMAD.IADD R214, R12, 0x1, -R214 ;  /* 0x000000010cd67824 */ /* 0x000fe400078e0ad6 */
[C---:B------:R-:W-:Y:S02]  /*0c60*/  VIADD R227, R189.reuse, 0x20 ;  /* 0x00000020bde37836 */ /* 0x040fe40000000000 */
[----:B------:R-:W-:Y:S01]  /*0c70*/  IMAD.SHL.U32 R206, R189, 0x80, RZ ;  /* 0x00000080bdce7824 */ /* 0x000fe200078e00ff */
[C---:B------:R-:W-:Y:S01]  /*0c80*/  SHF.L.U32 R16, R214.reuse, 0x4, RZ ;  /* 0x00000004d6107819 */ /* 0x040fe200000006ff */
[----:B------:R-:W-:Y:S02]  /*0c90*/  IMAD.SHL.U32 R204, R227, 0x80, RZ ;  /* 0x00000080e3cc7824 */ /* 0x000fe400078e00ff */
[----:B------:R-:W-:Y:S01]  /*0ca0*/  IMAD.SHL.U32 R18, R214, 0x8, RZ ;  /* 0x00000008d6127824 */ /* 0x000fe200078e00ff */
[----:B------:R-:W-:Y:S01]  /*0cb0*/  LOP3.LUT R206, R206, 0x380, RZ, 0xc0, !PT ;  /* 0x00000380cece7812 */ /* 0x000fe200078ec0ff */
[----:B------:R-:W-:Y:S01]  /*0cc0*/  VIADD R187, R16, 0x80 ;  /* 0x0000008010bb7836 */ /* 0x000fe20000000000 */
[----:B------:R-:W-:Y:S01]  /*0cd0*/  LOP3.LUT R204, R204, 0x380, RZ, 0xc0, !PT ;  /* 0x00000380cccc7812 */ /* 0x000fe200078ec0ff */
[C---:B------:R-:W-:Y:S01]  /*0ce0*/  VIADD R191, R18.reuse, 0x40 ;  /* 0x0000004012bf7836 */ /* 0x040fe20000000000 */
[----:B------:R-:W-:Y:S01]  /*0cf0*/  SHF.R.S32.HI R19, RZ, 0x1f, R18 ;  /* 0x0000001fff137819 */ /* 0x000fe20000011412 */
[C---:B------:R-:W-:Y:S01]  /*0d00*/  VIADD R205, R18.reuse, 0x80 ;  /* 0x0000008012cd7836 */ /* 0x040fe20000000000 */
[----:B------:R-:W-:Y:S01]  /*0d10*/  SHF.R.S32.HI R17, RZ, 0x1f, R16 ;  /* 0x0000001fff117819 */ /* 0x000fe20000011410 */
[----:B------:R-:W-:Y:S01]  /*0d20*/  VIADD R207, R18, 0xc0 ;  /* 0x000000c012cf7836 */ /* 0x000fe20000000000 */
[----:B------:R-:W-:-:S02]  /*0d30*/  SHF.R.S32.HI R194, RZ, 0x1f, R187 ;  /* 0x0000001fffc27819 */ /* 0x000fc400000114bb */
[----:B------:R-:W-:Y:S02]  /*0d40*/  SHF.R.S32.HI R213, RZ, 0x1f, R191 ;  /* 0x0000001fffd57819 */ /* 0x000fe400000114bf */
[----:B------:R-:W-:Y:S02]  /*0d50*/  SHF.R.S32.HI R219, RZ, 0x1f, R205 ;  /* 0x0000001fffdb7819 */ /* 0x000fe400000114cd */
[----:B------:R-:W-:Y:S02]  /*0d60*/  SHF.R.S32.HI R218, RZ, 0x1f, R207 ;  /* 0x0000001fffda7819 */ /* 0x000fe400000114cf */
[----:B--2---:R-:W-:Y:S02]  /*0d70*/  R2UR UR5, R2 ;  /* 0x00000000020572ca */ /* 0x004fe400000e0000 */
[CC--:B------:R-:W-:Y:S02]  /*0d80*/  LEA.HI R2, R0.reuse, R12.reuse, RZ, 0x7 ;  /* 0x0000000c00027211 */ /* 0x0c0fe400078f38ff */
[----:B------:R-:W-:-:S02]  /*0d90*/  LEA.HI R0, R0, R12, RZ, 0x6 ;  /* 0x0000000c00007211 */ /* 0x000fc400078f30ff */
[----:B------:R-:W-:Y:S02]  /*0da0*/  LOP3.LUT R220, R2, 0xffffff80, RZ, 0xc0, !PT ;  /* 0xffffff8002dc7812 */ /* 0x000fe400078ec0ff */
[----:B------:R-:W-:Y:S01]  /*0db0*/  SHF.R.S32.HI R13, RZ, 0x7, R2 ;  /* 0x00000007ff0d7819 */ /* 0x000fe20000011402 */
[----:B------:R-:W-:Y:S02]  /*0dc0*/  IMAD.SHL.U32 R0, R0, 0x10, RZ ;  /* 0x0000001000007824 */ /* 0x000fe400078e00ff */
[----:B------:R-:W-:Y:S01]  /*0dd0*/  IMAD.IADD R220, R12, 0x1, -R220 ;  /* 0x000000010cdc7824 */ /* 0x000fe200078e0adc */
[----:B------:R-:W-:Y:S01]  /*0de0*/  LEA.HI R2, R2, R13, RZ, 0x1 ;  /* 0x0000000d02027211 */ /* 0x000fe200078f08ff */
[----:B------:R-:W-:Y:S01]  /*0df0*/  ULOP3.LUT UR61, UR5, 0x1, URZ, 0xfc, !UPT ;  /* 0x00000001053d7892 */ /* 0x000fe2000f8efc3f */
[----:B------:R-:W-:Y:S01]  /*0e00*/  LOP3.LUT R210, R0, 0xfffffc00, RZ, 0xc0, !PT ;  /* 0xfffffc0000d27812 */ /* 0x000fe200078ec0ff */
[----:B------:R-:W-:Y:S01]  /*0e10*/  IMAD.U32 R0, RZ, RZ, UR4 ;  /* 0x00000004ff007e24 */ /* 0x000fe2000f8e00ff */
[----:B------:R-:W-:-:S02]  /*0e20*/  SHF.R.S32.HI R7, RZ, 0x1f, R220 ;  /* 0x0000001fff077819 */ /* 0x000fc400000114dc */
[----:B------:R-:W-:Y:S02]  /*0e30*/  LOP3.LUT R2, R2, 0x3fffffe, RZ, 0xc0, !PT ;  /* 0x03fffffe02027812 */ /* 0x000fe400078ec0ff */
[CC--:B------:R-:W-:Y:S02]  /*0e40*/  LEA.HI R8, R7.reuse, R220.reuse, RZ, 0x2 ;  /* 0x000000dc07087211 */ /* 0x0c0fe400078f10ff */
[----:B------:R-:W-:Y:S01]  /*0e50*/  LEA.HI R7, R7, R220, RZ, 0x5 ;  /* 0x000000dc07077211 */ /* 0x000fe200078f28ff */
[----:B------:R-:W-:Y:S01]  /*0e60*/  IMAD.IADD R2, R13, 0x1, -R2 ;  /* 0x000000010d027824 */ /* 0x000fe200078e0a02 */
[--C-:B------:R-:W-:Y:S02]  /*0e70*/  SHF.R.S32.HI R9, RZ, 0x2, R8.reuse ;  /* 0x00000002ff097819 */ /* 0x100fe40000011408 */
[----:B------:R-:W-:Y:S02]  /*0e80*/  SHF.R.S32.HI R6, RZ, 0x1f, R8 ;  /* 0x0000001fff067819 */ /* 0x000fe40000011408 */
[----:B------:R-:W-:-:S02]  /*0e90*/  SHF.R.S32.HI R7, RZ, 0x5, R7 ;  /* 0x00000005ff077819 */ /* 0x000fc40000011407 */
[----:B------:R-:W-:Y:S02]  /*0ea0*/  LEA.HI R6, R6, R9, RZ, 0x3 ;  /* 0x0000000906067211 */ /* 0x000fe400078f18ff */
[----:B------:R-:W-:Y:S02]  /*0eb0*/  LOP3.LUT R193, R8, 0x7ffffffc, RZ, 0xc0, !PT ;  /* 0x7ffffffc08c17812 */ /* 0x000fe400078ec0ff */
[----:B------:R-:W-:Y:S01]  /*0ec0*/  LOP3.LUT R10, R6, 0xfffffff8, RZ, 0xc0, !PT ;  /* 0xfffffff8060a7812 */ /* 0x000fe200078ec0ff */
[----:B------:R-:W-:Y:S01]  /*0ed0*/  IMAD R6, R4, 0x40, R5 ;  /* 0x0000004004067824 */ /* 0x000fe200078e0205 */
[----:B------:R-:W-:Y:S01]  /*0ee0*/  SHF.R.S32.HI R4, RZ, 0x4, R3 ;  /* 0x00000004ff047819 */ /* 0x000fe20000011403 */
[----:B------:R-:W-:Y:S01]  /*0ef0*/  IMAD.IADD R193, R220, 0x1, -R193 ;  /* 0x00000001dcc17824 */ /* 0x000fe200078e0ac1 */
[----:B------:R-:W-:Y:S01]  /*0f00*/  LEA.HI R5, R11, R11, RZ, 0x1 ;  /* 0x0000000b0b057211 */ /* 0x000fe200078f08ff */
[----:B------:R-:W-:Y:S01]  /*0f10*/  IMAD.IADD R10, R9, 0x1, -R10 ;  /* 0x00000001090a7824 */ /* 0x000fe200078e0a0a */
[----:B------:R-:W-:-:S03]  /*0f20*/  LEA.HI R3, R3, R4, RZ, 0x1 ;  /* 0x0000000403037211 */ /* 0x000fc600078f08ff */
[----:B------:R-:W-:Y:S01]  /*0f30*/  IMAD R7, R7, 0x10, R10 ;  /* 0x0000001007077824 */ /* 0x000fe200078e020a */
[----:B------:R-:W-:Y:S02]  /*0f40*/  LOP3.LUT R3, R3, 0x1ffffffe, RZ, 0xc0, !PT ;  /* 0x1ffffffe03037812 */ /* 0x000fe400078ec0ff */
[----:B------:R-:W-:Y:S01]  /*0f50*/  SHF.R.U32.HI R10, RZ, 0x3, R206 ;  /* 0x00000003ff0a7819 */ /* 0x000fe200000116ce */
[----:B------:R-:W-:Y:S02]  /*0f60*/  IMAD R9, R2, 0x40, R7 ;  /* 0x0000004002097824 */ /* 0x000fe400078e0207 */
[----:B------:R-:W-:Y:S01]  /*0f70*/  IMAD.IADD R3, R4, 0x1, -R3 ;  /* 0x0000000104037824 */ /* 0x000fe200078e0a03 */
[----:B------:R-:W-:Y:S01]  /*0f80*/  LOP3.LUT R4, R5, 0x1ffffffe, RZ, 0xc0, !PT ;  /* 0x1ffffffe05047812 */ /* 0x000fe200078ec0ff */
[----:B------:R-:W-:Y:S02]  /*0f90*/  VIADD R5, R189, 0x60 ;  /* 0x00000060bd057836 */ /* 0x000fe40000000000 */
[----:B------:R-:W-:-:S02]  /*0fa0*/  IMAD R3, R3, 0x8, R6 ;  /* 0x0000000803037824 */ /* 0x000fc400078e0206 */
[----:B------:R-:W-:Y:S02]  /*0fb0*/  VIADD R6, R189, 0x40 ;  /* 0x00000040bd067836 */ /* 0x000fe40000000000 */
[----:B------:R-:W-:Y:S01]  /*0fc0*/  IMAD.SHL.U32 R228, R5, 0x80, RZ ;  /* 0x0000008005e47824 */ /* 0x000fe200078e00ff */
[----:B------:R0:W-:Y:S01]  /*0fd0*/  STL [R1+0x18], R3 ;  /* 0x0000180301007387 */ /* 0x0001e20000100800 */
[----:B------:R-:W-:Y:S01]  /*0fe0*/  IMAD.SHL.U32 R229, R6, 0x80, RZ ;  /* 0x0000008006e57824 */ /* 0x000fe200078e00ff */
[----:B------:R-:W-:Y:S01]  /*0ff0*/  SHF.R.S32.HI R2, RZ, 0x1f, R6 ;  /* 0x0000001fff027819 */ /* 0x000fe20000011406 */
[----:B------:R-:W-:Y:S01]  /*1000*/  IMAD.IADD R4, R11, 0x1, -R4 ;  /* 0x000000010b047824 */ /* 0x000fe200078e0a04 */
[----:B------:R-:W-:Y:S01]  /*1010*/  STL [R1+0x14], R9 ;  /* 0x0000140901007387 */ /* 0x000fe20000100800 */
[----:B------:R-:W-:Y:S02]  /*1020*/  LOP3.LUT R228, R228, 0x380, RZ, 0xc0, !PT ;  /* 0x00000380e4e47812 */ /* 0x000fe400078ec0ff */
[----:B------:R-:W-:Y:S01]  /*1030*/  LEA.HI R2, R2, R6, RZ, 0x3 ;  /* 0x0000000602027211 */ /* 0x000fe200078f18ff */
[----:B------:R1:W-:Y:S01]  /*1040*/  STL [R1+0x4], R0 ;  /* 0x0000040001007387 */ /* 0x0003e20000100800 */
[----:B------:R-:W-:Y:S01]  /*1050*/  LOP3.LUT R229, R229, 0x380, RZ, 0xc0, !PT ;  /* 0x00000380e5e57812 */ /* 0x000fe200078ec0ff */
[----:B------:R-:W-:Y:S01]  /*1060*/  IMAD R203, R4, 0x8, R9 ;  /* 0x0000000804cb7824 */ /* 0x000fe200078e0209 */
[----:B0-----:R-:W-:-:S02]  /*1070*/  SHF.R.S32.HI R3, RZ, 0x1f, R5 ;  /* 0x0000001fff037819 */ /* 0x001fc40000011405 */
[----:B------:R-:W-:Y:S02]  /*1080*/  SHF.R.U32.HI R11, RZ, 0x3, R204 ;  /* 0x00000003ff0b7819 */ /* 0x000fe400000116cc */
[----:B------:R-:W-:Y:S01]  /*1090*/  LEA.HI R6, R3, R5, RZ, 0x3 ;  /* 0x0000000503067211 */ /* 0x000fe200078f18ff */
[----:B------:R-:W-:Y:S01]  /*10a0*/  IMAD.SHL.U32 R5, R2, 0x80, RZ ;  /* 0x0000008002057824 */ /* 0x000fe200078e00ff */
[----:B------:R-:W-:Y:S02]  /*10b0*/  LOP3.LUT R3, R206, 0x70, R16, 0xf8, !PT ;  /* 0x00000070ce037812 */ /* 0x000fe400078ef810 */
[----:B------:R-:W-:Y:S02]  /*10c0*/  SHF.L.U32 R7, R6, 0x7, RZ ;  /* 0x0000000706077819 */ /* 0x000fe400000006ff */
[----:B------:R-:W-:Y:S02]  /*10d0*/  LOP3.LUT R5, R5, 0xfffffc00, RZ, 0xc0, !PT ;  /* 0xfffffc0005057812 */ /* 0x000fe400078ec0ff */
[----:B------:R-:W-:-:S02]  /*10e0*/  LOP3.LUT R7, R7, 0xfffffc00, RZ, 0xc0, !PT ;  /* 0xfffffc0007077812 */ /* 0x000fc400078ec0ff */
[----:B-1----:R-:W-:Y:S01]  /*10f0*/  SHF.R.S32.HI R0, RZ, 0x1f, R189 ;  /* 0x0000001fff007819 */ /* 0x002fe200000114bd */
[----:B------:R0:W-:Y:S01]  /*1100*/  STL [R1+0x10], R5 ;  /* 0x0000100501007387 */ /* 0x0001e20000100800 */
[----:B------:R-:W-:Y:S02]  /*1110*/  SHF.R.S32.HI R0, RZ, 0x1f, R227 ;  /* 0x0000001fff007819 */ /* 0x000fe400000114e3 */
[----:B------:R-:W-:Y:S01]  /*1120*/  LOP3.LUT R212, R210, R3, R10, 0xf6, !PT ;  /* 0x00000003d2d47212 */ /* 0x000fe200078ef60a */
[----:B------:R0:W-:Y:S01]  /*1130*/  STL [R1+0xc], R7 ;  /* 0x00000c0701007387 */ /* 0x0001e20000100800 */
[----:B------:R-:W-:Y:S02]  /*1140*/  LEA.HI R0, R0, R227, RZ, 0x3 ;  /* 0x000000e300007211 */ /* 0x000fe400078f18ff */
[----:B------:R-:W-:Y:S01]  /*1150*/  LOP3.LUT R2, R204, 0x70, R16, 0xf8, !PT ;  /* 0x00000070cc027812 */ /* 0x000fe200078ef810 */
[----:B------:R-:W-:Y:S01]  /*1160*/  IMAD.IADD R211, R184, 0x1, R212 ;  /* 0x00000001b8d37824 */ /* 0x000fe200078e02d4 */
[----:B------:R-:W-:Y:S01]  /*1170*/  LOP3.LUT R3, R229, 0x70, R16, 0xf8, !PT ;  /* 0x00000070e5037812 */ /* 0x000fe200078ef810 */
[----:B------:R-:W-:Y:S01]  /*1180*/  IMAD.SHL.U32 R0, R0, 0x80, RZ ;  /* 0x0000008000007824 */ /* 0x000fe200078e00ff */
[----:B------:R-:W-:-:S02]  /*1190*/  SHF.R.U32.HI R10, RZ, 0x3, R229 ;  /* 0x00000003ff0a7819 */ /* 0x000fc400000116e5 */
[----:B------:R-:W-:Y:S02]  /*11a0*/  LOP3.LUT R6, R228, 0x70, R16, 0xf8, !PT ;  /* 0x00000070e4067812 */ /* 0x000fe400078ef810 */
[----:B------:R-:W-:Y:S02]  /*11b0*/  SHF.R.U32.HI R8, RZ, 0x3, R228 ;  /* 0x00000003ff087819 */ /* 0x000fe400000116e4 */
[----:B------:R-:W-:Y:S02]  /*11c0*/  LOP3.LUT R209, R0, 0xfffffc00, RZ, 0xc0, !PT ;  /* 0xfffffc0000d17812 */ /* 0x000fe400078ec0ff */
[----:B------:R-:W-:Y:S02]  /*11d0*/  LOP3.LUT R3, R5, R3, R10, 0xf6, !PT ;  /* 0x0000000305037212 */ /* 0x000fe400078ef60a */
[----:B------:R-:W-:Y:S02]  /*11e0*/  LOP3.LUT R223, R209, R2, R11, 0xf6, !PT ;  /* 0x00000002d1df7212 */ /* 0x000fe400078ef60b */
[----:B------:R-:W-:Y:S01]  /*11f0*/  LOP3.LUT R221, R7, R6, R8, 0xf6, !PT ;  /* 0x0000000607dd7212 */ /* 0x000fe200078ef608 */
[----:B------:R-:W-:-:S02]  /*1200*/  IMAD.IADD R222, R184, 0x1, R3 ;  /* 0x00000001b8de7824 */ /* 0x000fc400078e0203 */
[C---:B------:R-:W-:Y:S02]  /*1210*/  IMAD.IADD R223, R184.reuse, 0x1, R223 ;  /* 0x00000001b8df7824 */ /* 0x040fe400078e02df */
[----:B0-----:R-:W-:-:S07]  /*1220*/  IMAD.IADD R221, R184, 0x1, R221 ;  /* 0x00000001b8dd7824 */ /* 0x001fce00078e02dd */
.L_x_1960:
[----:B------:R-:W-:Y:S05]  /*1230*/  YIELD ;  /* 0x0000000000007946 */ /* 0x000fea0003800000 */
[----:B------:R-:W-:Y:S01]  /*1240*/  ULDC.64 UR4, c[0x0][0xa28] ;  /* 0x00028a0000047ab9 */ /* 0x000fe20000000a00 */
[----:B0---4-:R-:W0:Y:S01]  /*1250*/  LDC.64 R4, c[0x0][0xa08] ;  /* 0x00028200ff047b82 */ /* 0x011e220000000a00 */
[----:B------:R-:W-:Y:S01]  /*1260*/  ISETP.NE.U32.AND P1, PT, RZ, UR4, PT ;  /* 0x00000004ff007c0c */ /* 0x000fe2000bf25070 */
[----:B------:R-:W-:Y:S02]  /*1270*/  IMAD.MOV.U32 R11, RZ, RZ, RZ ;  /* 0x000000ffff0b7224 */ /* 0x000fe400078e00ff */
[----:B------:R-:W-:Y:S01]  /*1280*/  IMAD.MOV.U32 R25, RZ, RZ, RZ ;  /* 0x000000ffff197224 */ /* 0x000fe200078e00ff */
[----:B------:R-:W-:Y:S01]  /*1290*/  ISETP.NE.AND.EX P1, PT, RZ, UR5, PT, P1 ;  /* 0x00000005ff007c0c */ /* 0x000fe2000bf25310 */
[----:B------:R-:W-:-:S02]  /*12a0*/  ULDC.64 UR4, c[0x0][0xa18] ;  /* 0x0002860000047ab9 */ /* 0x000fc40000000a00 */
[----:B------:R-:W-:-:S04]  /*12b0*/  ISETP.NE.U32.AND P2, PT, RZ, UR4, PT ;  /* 0x00000004ff007c0c */ /* 0x000fc8000bf45070 */
[----:B------:R-:W-:Y:S01]  /*12c0*/  ISETP.NE.AND.EX P2, PT, RZ, UR5, PT, P2 ;  /* 0x00000005ff007c0c */ /* 0x000fe2000bf45320 */
[----:B------:R-:W-:Y:S02]  /*12d0*/  ULDC.64 UR4, c[0x0][0xa08] ;  /* 0x0002820000047ab9 */ /* 0x000fe40000000a00 */
[----:B------:R-:W-:-:S03]  /*12e0*/  ISETP.NE.U32.AND P0, PT, RZ, UR4, PT ;  /* 0x00000004ff007c0c */ /* 0x000fc6000bf05070 */
[----:B-1----:R-:W1:Y:S01]  /*12f0*/  @P1 LDC.64 R2, c[0x0][0xa28] ;  /* 0x00028a00ff021b82 */ /* 0x002e620000000a00 */
[----:B------:R-:W-:Y:S01]  /*1300*/  ISETP.NE.AND.EX P0, PT, RZ, UR5, PT, P0 ;  /* 0x00000005ff007c0c */ /* 0x000fe2000bf05300 */
[----:B0-----:R-:W-:-:S06]  /*1310*/  IMAD.WIDE R8, R23, 0x4, R4 ;  /* 0x0000000417087825 */ /* 0x001fcc00078e0204 */
[----:B------:R-:W0:Y:S01]  /*1320*/  @P2 LDC.64 R6, c[0x0][0xa18] ;  /* 0x00028600ff062b82 */ /* 0x000e220000000a00 */
[----:B------:R-:W-:Y:S02]  /*1330*/  ULDC UR4, c[0x0][0x288] ;  /* 0x0000a20000047ab9 */ /* 0x000fe40000000800 */
[----:B------:R-:W-:Y:S01]  /*1340*/  IMAD.U32 R190, RZ, RZ, UR4 ;  /* 0x00000004ffbe7e24 */ /* 0x000fe2000f8e00ff */
[----:B------:R-:W-:Y:S02]  /*1350*/  ULDC.64 UR4, c[0x0][0x418] ;  /* 0x0001060000047ab9 */ /* 0x000fe40000000a00 */
[----:B--2---:R2:W5:Y:S01]  /*1360*/  @P0 LDG.E R25, desc[UR36][R8.64] ;  /* 0x0000002408190981 */ /* 0x004562000c1e1900 */
[----:B-1----:R-:W-:-:S05]  /*1370*/  @P1 IMAD.WIDE R2, R23, 0x4, R2 ;  /* 0x0000000417021825 */ /* 0x002fca00078e0202 */
[----:B------:R2:W5:Y:S01]  /*1380*/  @P1 LDG.E R11, desc[UR36][R2.64] ;  /* 0x00000024020b1981 */ /* 0x000562000c1e1900 */
[----:B0-----:R-:W-:-:S05]  /*1390*/  @P2 IMAD.WIDE R4, R23, 0x4, R6 ;  /* 0x0000000417042825 */ /* 0x001fca00078e0206 */
[----:B------:R2:W5:Y:S01]  /*13a0*/  @P2 LDG.E R190, desc[UR36][R4.64] ;  /* 0x0000002404be2981 */ /* 0x000562000c1e1900 */
[----:B------:R-:W-:-:S03]  /*13b0*/  UISETP.NE.U32.AND UP0, UPT, UR4, URZ, UPT ;  /* 0x0000003f0400728c */ /* 0x000fc6000bf05070 */
[----:B------:R-:W-:Y:S01]  /*13c0*/  ULDC UR4, c[0x0][0x424] ;  /* 0x0001090000047ab9 */ /* 0x000fe20000000800 */
[----:B------:R-:W-:-:S03]  /*13d0*/  UISETP.NE.AND.EX UP0, UPT, UR5, URZ, UPT, UP0 ;  /* 0x0000003f0500728c */ /* 0x000fc6000bf05300 */
[----:B------:R-:W-:Y:S01]  /*13e0*/  ULDC UR5, c[0x0][0x2f0] ;  /* 0x0000bc0000057ab9 */ /* 0x000fe20000000800 */
[----:B------:R-:W-:-:S04]  /*13f0*/  USEL UR4, UR4, 0x1, UP0 ;  /* 0x0000000104047887 */ /* 0x000fc80008000000 */
[----:B------:R-:W-:-:S03]  /*1400*/  UIMAD UR4, UR4, UR5, URZ ;  /* 0x00000005040472a4 */ /* 0x000fc6000f8e023f */
[----:B------:R-:W-:Y:S02]  /*1410*/  ULDC UR5, c[0x0][0x348] ;  /* 0x0000d20000057ab9 */ /* 0x000fe40000000800 */
[----:B------:R-:W-:Y:S01]  /*1420*/  MOV R44, UR5 ;  /* 0x00000005002c7c02 */ /* 0x000fe20008000f00 */
[----:B------:R-:W-:Y:S01]  /*1430*/  IMAD.U32 R24, RZ, RZ, UR4 ;  /* 0x00000004ff187e24 */ /* 0x000fe2000f8e00ff */
[----:B--23--:R-:W-:Y:S06]  /*1440*/  @P2 BRA `(.L_x_1721) ;  /* 0x0000000000242947 */ /* 0x00cfec0003800000 */
        /* <DEDUP_REMOVED lines=8> */
[----:B--2---:R-:W-:-:S07]  /*14d0*/  IMAD.IADD R190, R5, 0x1, -R190 ;  /* 0x0000000105be7824 */ /* 0x004fce00078e0abe */
.L_x_1721:
[----:B------:R-:W-:Y:S01]  /*14e0*/  ULDC.64 UR4, c[0x0][0xa20] ;  /* 0x0002880000047ab9 */ /* 0x000fe20000000a00 */
[----:B------:R-:W-:Y:S01]  /*14f0*/  IMAD.MOV.U32 R215, RZ, RZ, R22 ;  /* 0x000000ffffd77224 */ /* 0x000fe200078e0016 */
[----:B------:R-:W-:Y:S01]  /*1500*/  ISETP.NE.U32.AND P1, PT, RZ, UR4, PT ;  /* 0x00000004ff007c0c */ /* 0x000fe2000bf25070 */
[----:B------:R-:W-:-:S03]  /*1510*/  IMAD.MOV.U32 R216, RZ, RZ, R23 ;  /* 0x000000ffffd87224 */ /* 0x000fc600078e0017 */
[----:B------:R-:W-:-:S13]  /*1520*/  ISETP.NE.AND.EX P1, PT, RZ, UR5, PT, P1 ;  /* 0x00000005ff007c0c */ /* 0x000fda000bf25310 */
[----:B------:R-:W-:Y:S05]  /*1530*/  @!P1 BRA `(.L_x_1722) ;  /* 0x0000000000109947 */ /* 0x000fea0003800000 */
[----:B------:R-:W0:Y:S02]  /*1540*/  LDC.64 R2, c[0x0][0xa20] ;  /* 0x00028800ff027b82 */ /* 0x000e240000000a00 */
[----:B0-----:R-:W-:-:S05]  /*1550*/  IMAD.WIDE R2, R23, 0x4, R2 ;  /* 0x0000000417027825 */ /* 0x001fca00078e0202 */
[----:B------:R0:W5:Y:S01]  /*1560*/  LDG.E R24, desc[UR36][R2.64] ;  /* 0x0000002402187981 */ /* 0x000162000c1e1900 */
[----:B------:R-:W-:Y:S05]  /*1570*/  BRA `(.L_x_1723) ;  /* 0x0000000000107947 */ /* 0x000fea0003800000 */
.L_x_1722:
[----:B------:R-:W-:Y:S05]  /*1580*/  @!P0 BRA `(.L_x_1723) ;  /* 0x00000000000c8947 */ /* 0x000fea0003800000 */
[----:B------:R-:W2:Y:S04]  /*1590*/  LDG.E R3, desc[UR36][R8.64] ;  /* 0x0000002408037981 */ /* 0x000ea8000c1e1900 */
[----:B------:R-:W2:Y:S02]  /*15a0*/  LDG.E R24, desc[UR36][R8.64+0x4] ;  /* 0x0000042408187981 */ /* 0x000ea4000c1e1900 */
[----:B--2---:R-:W-:-:S07]  /*15b0*/  IMAD.IADD R24, R24, 0x1, -R3 ;  /* 0x0000000118187824 */ /* 0x004fce00078e0a03 */
.L_x_1723:
[----:B------:R-:W-:Y:S01]  /*15c0*/  ULDC.64 UR4, c[0x0][0xa10] ;  /* 0x0002840000047ab9 */ /* 0x000fe20000000a00 */
[----:B------:R-:W1:Y:S01]  /*15d0*/  LDC R6, c[0x0][0x448] ;  /* 0x00011200ff067b82 */ /* 0x000e620000000800 */
[----:B------:R-:W-:-:S04]  /*15e0*/  ISETP.NE.U32.AND P0, PT, RZ, UR4, PT ;  /* 0x00000004ff007c0c */ /* 0x000fc8000bf05070 */
[----:B------:R-:W-:Y:S01]  /*15f0*/  ISETP.NE.AND.EX P0, PT, RZ, UR5, PT, P0 ;  /* 0x00000005ff007c0c */ /* 0x000fe2000bf05300 */
[----:B------:R-:W-:Y:S02]  /*1600*/  ULDC.64 UR4, c[0x0][0xa30] ;  /* 0x00028c0000047ab9 */ /* 0x000fe40000000a00 */
[----:B------:R-:W-:Y:S01]  /*1610*/  ISETP.NE.U32.AND P1, PT, RZ, UR4, PT ;  /* 0x00000004ff007c0c */ /* 0x000fe2000bf25070 */
[----:B-----5:R-:W-:Y:S01]  /*1620*/  IMAD.MOV.U32 R39, RZ, RZ, R24 ;  /* 0x000000ffff277224 */ /* 0x020fe200078e0018 */
[----:B------:R-:W2:Y:S02]  /*1630*/  LDC.64 R12, c[0x0][0x9e0] ;  /* 0x00027800ff0c7b82 */ /* 0x000ea40000000a00 */
[----:B------:R-:W-:-:S06]  /*1640*/  ISETP.NE.AND.EX P1, PT, RZ, UR5, PT, P1 ;  /* 0x00000005ff007c0c */ /* 0x000fcc000bf25310 */
[----:B0-----:R-:W0:Y:S08]  /*1650*/  @P0 LDC.64 R2, c[0x0][0xa10] ;  /* 0x00028400ff020b82 */ /* 0x001e300000000a00 */
[----:B------:R-:W3:Y:S01]  /*1660*/  @P1 LDC.64 R4, c[0x0][0xa30] ;  /* 0x00028c00ff041b82 */ /* 0x000ee20000000a00 */
[----:B0-----:R-:W-:-:S05]  /*1670*/  @P0 IMAD.WIDE R2, R23, 0x4, R2 ;  /* 0x0000000417020825 */ /* 0x001fca00078e0202 */
[----:B------:R-:W4:Y:S04]  /*1680*/  @P0 LDG.E R0, desc[UR36][R2.64] ;  /* 0x0000002402000981 */ /* 0x000f28000c1e1900 */
[----:B------:R-:W4:Y:S01]  /*1690*/  @P0 LDG.E R7, desc[UR36][R2.64+0x4] ;  /* 0x0000042402070981 */ /* 0x000f22000c1e1900 */
[----:B---3--:R-:W-:-:S05]  /*16a0*/  @P1 IMAD.WIDE R4, R23, 0x4, R4 ;  /* 0x0000000417041825 */ /* 0x008fca00078e0204 */
[----:B------:R0:W5:Y:S01]  /*16b0*/  @P1 LDG.E R39, desc[UR36][R4.64] ;  /* 0x0000002404271981 */ /* 0x000162000c1e1900 */
[----:B-1----:R-:W-:Y:S01]  /*16c0*/  ISETP.NE.AND P1, PT, R6, 0x1, PT ;  /* 0x000000010600780c */ /* 0x002fe20003f25270 */
[----:B------:R-:W-:Y:S01]  /*16d0*/  IMAD.SHL.U32 R202, R21, 0x80, RZ ;  /* 0x0000008015ca7824 */ /* 0x000fe200078e00ff */
[----:B--2---:R-:W-:Y:S01]  /*16e0*/  ISETP.GE.AND P2, PT, R13, 0x1, PT ;  /* 0x000000010d00780c */ /* 0x004fe20003f46270 */
[----:B------:R-:W-:-:S10]  /*16f0*/  IMAD.IADD R11, R24, 0x1, -R11 ;  /* 0x00000001180b7824 */ /* 0x000fd400078e0a0b */
[----:B------:R-:W1:Y:S08]  /*1700*/  @P1 LDC R9, c[0x0][0x44c] ;  /* 0x00011300ff091b82 */ /* 0x000e700000000800 */
[----:B------:R-:W2:Y:S01]  /*1710*/  @P1 LDC R6, c[0x0][0x450] ;  /* 0x00011400ff061b82 */ /* 0x000ea20000000800 */
[----:B----4-:R-:W-:Y:S01]  /*1720*/  @P0 IMAD.IADD R44, R7, 0x1, -R0 ;  /* 0x00000001072c0824 */ /* 0x010fe200078e0a00 */
[----:B------:R-:W-:-:S03]  /*1730*/  IADD3 R0, R202, 0x7f, RZ ;  /* 0x0000007fca007810 */ /* 0x000fc60007ffe0ff */
[----:B------:R-:W-:Y:S02]  /*1740*/  IMAD.IADD R192, R11, 0x1, R44 ;  /* 0x000000010bc07824 */ /* 0x000fe400078e022c */
[----:B-1----:R-:W-:-:S03]  /*1750*/  @P1 IMAD.HI.U32 R3, R0, R9, RZ ;  /* 0x0000000900031227 */ /* 0x002fc600078e00ff */
[C---:B0-----:R-:W-:Y:S01]  /*1760*/  IADD3 R5, R192.reuse, 0x1, -R190 ;  /* 0x00000001c0057810 */ /* 0x041fe20007ffe8be */
[----:B------:R-:W-:Y:S01]  /*1770*/  IMAD.MOV.U32 R2, RZ, RZ, R0 ;  /* 0x000000ffff027224 */ /* 0x000fe200078e0000 */
[----:B--2---:R-:W-:Y:S01]  /*1780*/  @P1 SHF.R.U32.HI R2, RZ, R6, R3 ;  /* 0x00000006ff021219 */ /* 0x004fe20000011603 */
[----:B------:R-:W-:-:S04]  /*1790*/  VIADD R0, R192, 0x3f ;  /* 0x0000003fc0007836 */ /* 0x000fc80000000000 */
[----:B------:R-:W-:Y:S01]  /*17a0*/  IMAD.IADD R7, R5, 0x1, R2 ;  /* 0x0000000105077824 */ /* 0x000fe200078e0202 */
[----:B------:R-:W-:-:S04]  /*17b0*/  SHF.R.S32.HI R3, RZ, 0x1f, R0 ;  /* 0x0000001fff037819 */ /* 0x000fc80000011400 */
[----:B------:R-:W-:Y:S01]  /*17c0*/  LEA.HI R3, R3, R0, RZ, 0x6 ;  /* 0x0000000003037211 */ /* 0x000fe200078f30ff */
[----:B------:R-:W-:-:S03]  /*17d0*/  IMAD.IADD R0, R7, 0x1, R12 ;  /* 0x0000000107007824 */ /* 0x000fc600078e020c */
[----:B------:R-:W-:Y:S01]  /*17e0*/  SHF.R.S32.HI R160, RZ, 0x6, R3 ;  /* 0x00000006ffa07819 */ /* 0x000fe20000011403 */
[----:B------:R-:W-:Y:S06]  /*17f0*/  @!P2 BRA `(.L_x_1724) ;  /* 0x000000000048a947 */ /* 0x000fec0003800000 */
[C---:B------:R-:W-:Y:S01]  /*1800*/  ISETP.GT.AND P0, PT, R7.reuse, RZ, PT ;  /* 0x000000ff0700720c */ /* 0x040fe20003f04270 */
[----:B------:R-:W-:Y:S01]  /*1810*/  BSSY B0, `(.L_x_1725) ;  /* 0x000000e000007945 */ /* 0x000fe20003800000 */
[----:B------:R-:W-:-:S11]  /*1820*/  VIADD R2, R7, 0xffffffff ;  /* 0xffffffff07027836 */ /* 0x000fd60000000000 */
[----:B------:R-:W-:Y:S05]  /*1830*/  @P0 BRA `(.L_x_1726) ;  /* 0x00000000001c0947 */ /* 0x000fea0003800000 */
[----:B------:R-:W-:Y:S01]  /*1840*/  ISETP.NE.AND P0, PT, R13, 0x1, PT ;  /* 0x000000010d00780c */ /* 0x000fe20003f05270 */
[----:B------:R-:W-:-:S12]  /*1850*/  IMAD.MOV R3, RZ, RZ, -R7 ;  /* 0x000000ffff037224 */ /* 0x000fd800078e0a07 */
[----:B------:R-:W0:Y:S02]  /*1860*/  @P0 LDC.64 R4, c[0x0][0x9e8] ;  /* 0x00027a00ff040b82 */ /* 0x000e240000000a00 */
[----:B0-----:R-:W-:-:S05]  /*1870*/  @P0 IMAD.HI.U32 R2, R3, R4, RZ ;  /* 0x0000000403020227 */ /* 0x001fca00078e00ff */
[----:B------:R-:W-:-:S04]  /*1880*/  @P0 SHF.R.U32.HI R3, RZ, R5, R2 ;  /* 0x00000005ff030219 */ /* 0x000fc80000011602 */
[----:B------:R-:W-:Y:S01]  /*1890*/  LOP3.LUT R2, RZ, R3, RZ, 0x33, !PT ;  /* 0x00000003ff027212 */ /* 0x000fe200078e33ff */
[----:B------:R-:W-:Y:S06]  /*18a0*/  BRA `(.L_x_1727) ;  /* 0x0000000000107947 */ /* 0x000fec0003800000 */
.L_x_1726:
[----:B------:R-:W-:-:S13]  /*18b0*/  ISETP.NE.AND P0, PT, R13, 0x1, PT ;  /* 0x000000010d00780c */ /* 0x000fda0003f05270 */
[----:B------:R-:W0:Y:S02]  /*18c0*/  @P0 LDC.64 R4, c[0x0][0x9e8] ;  /* 0x00027a00ff040b82 */ /* 0x000e240000000a00 */
[----:B0-----:R-:W-:-:S05]  /*18d0*/  @P0 IMAD.HI.U32 R4, R2, R4, RZ ;  /* 0x0000000402040227 */ /* 0x001fca00078e00ff */
[----:B------:R-:W-:-:S07]  /*18e0*/  @P0 SHF.R.U32.HI R2, RZ, R5, R4 ;  /* 0x00000005ff020219 */ /* 0x000fce0000011604 */
.L_x_1727:
[----:B------:R-:W-:Y:S05]  /*18f0*/  BSYNC B0 ;  /* 0x0000000000007941 */ /* 0x000fea0003800000 */
.L_x_1725:
[----:B------:R-:W-:-:S05]  /*1900*/  IMAD R3, R2, R13, R13 ;  /* 0x0000000d02037224 */ /* 0x000fca00078e020d */
[----:B------:R-:W-:-:S07]  /*1910*/  VIMNMX R0, R0, R3, PT ;  /* 0x0000000300007248 */ /* 0x000fce0003fe0100 */
.L_x_1724:
[----:B------:R-:W0:Y:S01]  /*1920*/  @P1 LDC R3, c[0x0][0x44c] ;  /* 0x00011300ff031b82 */ /* 0x000e220000000800 */
[----:B------:R-:W-:Y:S01]  /*1930*/  IMAD.MOV.U32 R2, RZ, RZ, R202 ;  /* 0x000000ffff027224 */ /* 0x000fe200078e00ca */
[----:B------:R-:W-:Y:S01]  /*1940*/  ULDC UR4, c[0x0][0x9dc] ;  /* 0x0002770000047ab9 */ /* 0x000fe20000000800 */
[----:B------:R-:W-:-:S05]  /*1950*/  IMAD.IADD R161, R192, 0x1, -R190 ;  /* 0x00000001c0a17824 */ /* 0x000fca00078e0abe */
[----:B------:R-:W1:Y:S01]  /*1960*/  @P1 LDC R4, c[0x0][0x450] ;  /* 0x00011400ff041b82 */ /* 0x000e620000000800 */
[----:B0-----:R-:W-:-:S05]  /*1970*/  @P1 IMAD.HI.U32 R3, R202, R3, RZ ;  /* 0x00000003ca031227 */ /* 0x001fca00078e00ff */
[----:B-1----:R-:W-:-:S04]  /*1980*/  @P1 SHF.R.U32.HI R2, RZ, R4, R3 ;  /* 0x00000004ff021219 */ /* 0x002fc80000011603 */
[----:B------:R-:W-:-:S05]  /*1990*/  IADD3 R2, R161, R2, RZ ;  /* 0x00000002a1027210 */ /* 0x000fca0007ffe0ff */
[----:B------:R-:W-:Y:S01]  /*19a0*/  VIADD R3, R2, -UR4 ;  /* 0x8000000402037c36 */ /* 0x000fe20008000000 */
[----:B------:R-:W-:Y:S06]  /*19b0*/  @!P2 BRA `(.L_x_1728) ;  /* 0x000000000044a947 */ /* 0x000fec0003800000 */
[----:B------:R-:W-:Y:S01]  /*19c0*/  ISETP.GT.AND P0, PT, R2, -0x1, PT ;  /* 0xffffffff0200780c */ /* 0x000fe20003f04270 */
[----:B------:R-:W-:-:S12]  /*19d0*/  BSSY B0, `(.L_x_1729) ;  /* 0x000000d000007945 */ /* 0x000fd80003800000 */
[----:B------:R-:W-:Y:S05]  /*19e0*/  @P0 BRA `(.L_x_1730) ;  /* 0x00000000001c0947 */ /* 0x000fea0003800000 */
[----:B------:R-:W-:Y:S02]  /*19f0*/  ISETP.NE.AND P0, PT, R13, 0x1, PT ;  /* 0x000000010d00780c */ /* 0x000fe40003f05270 */
[----:B------:R-:W-:-:S11]  /*1a00*/  LOP3.LUT R5, RZ, R2, RZ, 0x33, !PT ;  /* 0x00000002ff057212 */ /* 0x000fd600078e33ff */
[----:B------:R-:W0:Y:S02]  /*1a10*/  @P0 LDC.64 R6, c[0x0][0x9e8] ;  /* 0x00027a00ff060b82 */ /* 0x000e240000000a00 */
[----:B0-----:R-:W-:-:S05]  /*1a20*/  @P0 IMAD.HI.U32 R2, R5, R6, RZ ;  /* 0x0000000605020227 */ /* 0x001fca00078e00ff */
[----:B------:R-:W-:-:S04]  /*1a30*/  @P0 SHF.R.U32.HI R5, RZ, R7, R2 ;  /* 0x00000007ff050219 */ /* 0x000fc80000011602 */
[----:B------:R-:W-:Y:S01]  /*1a40*/  LOP3.LUT R2, RZ, R5, RZ, 0x33, !PT ;  /* 0x00000005ff027212 */ /* 0x000fe200078e33ff */
[----:B------:R-:W-:Y:S06]  /*1a50*/  BRA `(.L_x_1731) ;  /* 0x0000000000107947 */ /* 0x000fec0003800000 */
.L_x_1730:
[----:B------:R-:W-:-:S13]  /*1a60*/  ISETP.NE.AND P0, PT, R13, 0x1, PT ;  /* 0x000000010d00780c */ /* 0x000fda0003f05270 */
[----:B------:R-:W0:Y:S02]  /*1a70*/  @P0 LDC.64 R4, c[0x0][0x9e8] ;  /* 0x00027a00ff040b82 */ /* 0x000e240000000a00 */
[----:B0-----:R-:W-:-:S05]  /*1a80*/  @P0 IMAD.HI.U32 R4, R2, R4, RZ ;  /* 0x0000000402040227 */ /* 0x001fca00078e00ff */
[----:B------:R-:W-:-:S07]  /*1a90*/  @P0 SHF.R.U32.HI R2, RZ, R5, R4 ;  /* 0x00000005ff020219 */ /* 0x000fce0000011604 */
.L_x_1731:
[----:B------:R-:W-:Y:S05]  /*1aa0*/  BSYNC B0 ;  /* 0x0000000000007941 */ /* 0x000fea0003800000 */
.L_x_1729:
[----:B------:R-:W-:-:S05]  /*1ab0*/  IMAD R2, R2, R13, RZ ;  /* 0x0000000d02027224 */ /* 0x000fca00078e02ff */
[----:B------:R-:W-:-:S07]  /*1ac0*/  VIMNMX R3, R3, R2, !PT ;  /* 0x0000000203037248 */ /* 0x000fce0007fe0100 */
.L_x_1728:
[----:B------:R-:W-:Y:S01]  /*1ad0*/  VIADD R0, R0, 0x3f ;  /* 0x0000003f00007836 */ /* 0x000fe20000000000 */
[----:B------:R-:W-:-:S04]  /*1ae0*/  SHF.R.S32.HI R2, RZ, 0x1f, R3 ;  /* 0x0000001fff027819 */ /* 0x000fc80000011403 */
[----:B------:R-:W-:Y:S02]  /*1af0*/  SHF.R.S32.HI R5, RZ, 0x1f, R0 ;  /* 0x0000001fff057819 */ /* 0x000fe40000011400 */
[----:B------:R-:W-:Y:S02]  /*1b00*/  LEA.HI R2, R2, R3, RZ, 0x6 ;  /* 0x0000000302027211 */ /* 0x000fe400078f30ff */
[----:B------:R-:W-:Y:S02]  /*1b10*/  LEA.HI R5, R5, R0, RZ, 0x6 ;  /* 0x0000000005057211 */ /* 0x000fe400078f30ff */
[----:B------:R-:W-:Y:S02]  /*1b20*/  SHF.R.S32.HI R2, RZ, 0x6, R2 ;  /* 0x00000006ff027819 */ /* 0x000fe40000011402 */
[----:B------:R-:W-:Y:S02]  /*1b30*/  SHF.R.S32.HI R5, RZ, 0x6, R5 ;  /* 0x00000006ff057819 */ /* 0x000fe40000011405 */
[----:B------:R-:W-:-:S02]  /*1b40*/  VIMNMX R2, RZ, R2, !PT ;  /* 0x00000002ff027248 */ /* 0x000fc40007fe0100 */
[----:B------:R-:W-:-:S03]  /*1b50*/  VIMNMX R5, R160, R5, PT ;  /* 0x00000005a0057248 */ /* 0x000fc60003fe0100 */
[--C-:B------:R-:W-:Y:S02]  /*1b60*/  IMAD R2, R2, 0x40, -R11.reuse ;  /* 0x0000004002027824 */ /* 0x100fe400078e0a0b */
[----:B------:R-:W-:-:S03]  /*1b70*/  IMAD R5, R5, 0x40, -R11 ;  /* 0x0000004005057824 */ /* 0x000fc600078e0a0b */
[----:B------:R-:W-:Y:S02]  /*1b80*/  VIMNMX R2, RZ, R2, !PT ;  /* 0x00000002ff027248 */ /* 0x000fe40007fe0100 */
[----:B------:R-:W-:Y:S02]  /*1b90*/  VIMNMX R5, R5, R44, PT ;  /* 0x0000002c05057248 */ /* 0x000fe40003fe0100 */
[----:B------:R-:W-:Y:S02]  /*1ba0*/  SHF.R.U32.HI R46, RZ, 0x6, R2 ;  /* 0x00000006ff2e7819 */ /* 0x000fe40000011602 */
[----:B------:R-:W-:-:S03]  /*1bb0*/  ISETP.GT.AND P0, PT, R5, R2, PT ;  /* 0x000000020500720c */ /* 0x000fc60003f04270 */
[----:B------:R-:W-:-:S10]  /*1bc0*/  IMAD.MOV.U32 R45, RZ, RZ, R46 ;  /* 0x000000ffff2d7224 */ /* 0x000fd400078e002e */
[----:B------:R-:W-:-:S05]  /*1bd0*/  @P0 VIADD R0, R5, 0x3f ;  /* 0x0000003f05000836 */ /* 0x000fca0000000000 */
[----:B------:R-:W-:-:S04]  /*1be0*/  @P0 SHF.R.S32.HI R3, RZ, 0x1f, R0 ;  /* 0x0000001fff030819 */ /* 0x000fc80000011400 */
[----:B------:R-:W-:-:S04]  /*1bf0*/  @P0 LEA.HI R3, R3, R0, RZ, 0x6 ;  /* 0x0000000003030211 */ /* 0x000fc800078f30ff */
[----:B------:R-:W-:Y:S02]  /*1c00*/  @P0 SHF.R.S32.HI R45, RZ, 0x6, R3 ;  /* 0x00000006ff2d0819 */ /* 0x000fe40000011403 */
[----:B------:R-:W-:Y:S02]  /*1c10*/  PLOP3.LUT P0, PT, PT, PT, PT, 0x80, 0x0 ;  /* 0x000000000000781c */ /* 0x000fe40003f0f070 */
[----:B------:R-:W-:-:S13]  /*1c20*/  ISETP.GT.AND P1, PT, R45, R46, PT ;  /* 0x0000002e2d00720c */ /* 0x000fda0003f24270 */
[----:B------:R-:W-:Y:S05]  /*1c30*/  @!P1 BRA `(.L_x_1732) ;  /* 0x0000005800689947 */ /* 0x000fea0003800000 */
        /* <DEDUP_REMOVED lines=20> */
.L_x_1734:
[----:B------:R-:W-:Y:S05]  /*1d80*/  BSYNC B6 ;  /* 0x0000000000067941 */ /* 0x000fea0003800000 */
.L_x_1733:
        /* <DEDUP_REMOVED lines=20> */
.L_x_1736:
[----:B------:R-:W-:Y:S05]  /*1ed0*/  BSYNC B6 ;  /* 0x0000000000067941 */ /* 0x000fea0003800000 */
.L_x_1735:
[----:B------:R-:W-:Y:S01]  /*1ee0*/  ULDC.64 UR4, c[0x0][0x9f8] ;  /* 0x00027e0000047ab9 */ /* 0x000fe20000000a00 */
[----:B------:R-:W-:Y:S01]  /*1ef0*/  IMAD.MOV.U32 R71, RZ, RZ, R23 ;  /* 0x000000ffff477224 */ /* 0x000fe200078e0017 */
[----:B------:R-:W-:Y:S01]  /*1f00*/  ISETP.NE.U32.AND P0, PT, RZ, UR4, PT ;  /* 0x00000004ff007c0c */ /* 0x000fe2000bf05070 */
[----:B------:R-:W0:Y:S03]  /*1f10*/  LDC.64 R64, c[0x0][0x3f8] ;  /* 0x0000fe00ff407b82 */ /* 0x000e260000000a00 */
[----:B------:R-:W-:-:S05]  /*1f20*/  ISETP.NE.AND.EX P0, PT, RZ, UR5, PT, P0 ;  /* 0x00000005ff007c0c */ /* 0x000fca000bf05300 */
[----:B------:R-:W1:Y:S08]  /*1f30*/  LDC R27, c[0x0][0x3f4] ;  /* 0x0000fd00ff1b7b82 */ /* 0x000e700000000800 */
[----:B------:R-:W2:Y:S08]  /*1f40*/  @P0 LDC.64 R2, c[0x0][0x9f8] ;  /* 0x00027e00ff020b82 */ /* 0x000eb00000000a00 */
[----:B------:R-:W3:Y:S01]  /*1f50*/  LDC.64 R28, c[0x0][0x408] ;  /* 0x00010200ff1c7b82 */ /* 0x000ee20000000a00 */
[----:B--2---:R-:W-:-:S05]  /*1f60*/  @P0 IMAD.WIDE R2, R23, 0x4, R2 ;  /* 0x0000000417020825 */ /* 0x004fca00078e0202 */
[----:B------:R2:W4:Y:S01]  /*1f70*/  @P0 LDG.E R71, desc[UR36][R2.64] ;  /* 0x0000002402470981 */ /* 0x000522000c1e1900 */
[----:B------:R-:W-:Y:S01]  /*1f80*/  SHF.R.S32.HI R20, RZ, 0x1f, R189 ;  /* 0x0000001fff147819 */ /* 0x000fe200000114bd */
[-C--:B0-----:R-:W-:Y:S01]  /*1f90*/  IMAD.WIDE.U32 R4, R189, R64.reuse, R18 ;  /* 0x00000040bd047225 */ /* 0x081fe200078e0012 */
[----:B-1----:R-:W-:Y:S02]  /*1fa0*/  ISETP.GE.AND P0, PT, R16, R27, PT ;  /* 0x0000001b1000720c */ /* 0x002fe40003f06270 */
[----:B------:R-:W-:Y:S01]  /*1fb0*/  SHF.R.U32.HI R21, RZ, 0x3, R206 ;  /* 0x00000003ff157819 */ /* 0x000fe200000116ce */
[-C--:B------:R-:W-:Y:S01]  /*1fc0*/  IMAD R0, R20, R64.reuse, RZ ;  /* 0x0000004014007224 */ /* 0x080fe200078e02ff */
[----:B------:R-:W-:Y:S01]  /*1fd0*/  SEL R9, R27, RZ, P0 ;  /* 0x000000ff1b097207 */ /* 0x000fe20000000000 */
[----:B------:R-:W-:Y:S01]  /*1fe0*/  IMAD.WIDE.U32 R6, R189, R64, R16 ;  /* 0x00000040bd067225 */ /* 0x000fe200078e0010 */
[----:B------:R-:W-:Y:S02]  /*1ff0*/  SHF.L.U64.HI R68, R64, 0x6, R65 ;  /* 0x0000000640447819 */ /* 0x000fe40000010241 */
[----:B------:R-:W-:Y:S01]  /*2000*/  IADD3 R70, R25, R24, RZ ;  /* 0x0000001819467210 */ /* 0x000fe20007ffe0ff */
[----:B------:R-:W-:Y:S01]  /*2010*/  IMAD R11, R189, R65, R0 ;  /* 0x00000041bd0b7224 */ /* 0x000fe200078e0200 */
[----:B---3--:R-:W-:Y:S01]  /*2020*/  SHF.L.U64.HI R62, R28, 0x5, R29 ;  /* 0x000000051c3e7819 */ /* 0x008fe2000001021d */
[----:B------:R-:W-:Y:S01]  /*2030*/  IMAD R0, R20, R28, RZ ;  /* 0x0000001c14007224 */ /* 0x000fe200078e02ff */
[----:B------:R-:W-:Y:S01]  /*2040*/  SHF.R.U32.HI R20, RZ, 0x3, R204 ;  /* 0x00000003ff147819 */ /* 0x000fe200000116cc */
[----:B------:R-:W-:Y:S01]  /*2050*/  IMAD.IADD R5, R5, 0x1, R11 ;  /* 0x0000000105057824 */ /* 0x000fe200078e020b */
[----:B------:R-:W-:Y:S01]  /*2060*/  SHF.R.S32.HI R74, RZ, 0x1f, R22 ;  /* 0x0000001fff4a7819 */ /* 0x000fe20000011416 */
[----:B------:R-:W-:-:S02]  /*2070*/  IMAD R13, R189, R29, R0 ;  /* 0x0000001dbd0d7224 */ /* 0x000fc400078e0200 */
[----:B------:R-:W-:Y:S02]  /*2080*/  IMAD.IADD R0, R16, 0x1, R9 ;  /* 0x0000000110007824 */ /* 0x000fe400078e0209 */
[----:B------:R-:W-:Y:S02]  /*2090*/  IMAD.IADD R7, R11, 0x1, R7 ;  /* 0x000000010b077824 */ /* 0x000fe400078e0207 */
[----:B--2---:R-:W-:Y:S01]  /*20a0*/  IMAD.WIDE.U32 R2, R189, R28, R18 ;  /* 0x0000001cbd027225 */ /* 0x004fe200078e0012 */
[----:B------:R-:W-:-:S03]  /*20b0*/  SHF.R.S32.HI R11, RZ, 0x1f, R0 ;  /* 0x0000001fff0b7819 */ /* 0x000fc60000011400 */
[----:B------:R-:W-:Y:S01]  /*20c0*/  IMAD.WIDE.U32 R8, R189, R28, R16 ;  /* 0x0000001cbd087225 */ /* 0x000fe200078e0010 */
[CC--:B------:R-:W-:Y:S02]  /*20d0*/  LEA.HI R10, R11.reuse, R0.reuse, RZ, 0x7 ;  /* 0x000000000b0a7211 */ /* 0x0c0fe400078f38ff */
[----:B------:R-:W-:Y:S01]  /*20e0*/  LEA.HI R11, R11, R0, RZ, 0x4 ;  /* 0x000000000b0b7211 */ /* 0x000fe200078f20ff */
[----:B------:R-:W-:Y:S02]  /*20f0*/  IMAD.IADD R3, R3, 0x1, R13 ;  /* 0x0000000103037824 */ /* 0x000fe400078e020d */
[----:B------:R-:W-:Y:S01]  /*2100*/  IMAD.IADD R9, R13, 0x1, R9 ;  /* 0x000000010d097824 */ /* 0x000fe200078e0209 */
[--C-:B------:R-:W-:Y:S01]  /*2110*/  LOP3.LUT R12, R204, 0x70, R11.reuse, 0xf8, !PT ;  /* 0x00000070cc0c7812 */ /* 0x100fe200078ef80b */
[----:B------:R-:W-:Y:S01]  /*2120*/  IMAD.SHL.U32 R10, R10, 0x40, RZ ;  /* 0x000000400a0a7824 */ /* 0x000fe200078e00ff */
[----:B------:R-:W-:Y:S01]  /*2130*/  LOP3.LUT R0, R206, 0x70, R11, 0xf8, !PT ;  /* 0x00000070ce007812 */ /* 0x000fe200078ef80b */
[----:B-----5:R-:W-:Y:S01]  /*2140*/  IMAD.WIDE.U32 R42, R39, R64, R4 ;  /* 0x00000040272a7225 */ /* 0x020fe200078e0004 */
[----:B------:R-:W-:-:S02]  /*2150*/  LOP3.LUT R12, R12, R20, RZ, 0x3c, !PT ;  /* 0x000000140c0c7212 */ /* 0x000fc400078e3cff */
[----:B------:R-:W0:Y:S01]  /*2160*/  S2R R20, SR_TID.X ;  /* 0x0000000000147919 */ /* 0x000e220000002100 */
[----:B------:R-:W-:Y:S01]  /*2170*/  SHF.R.S32.HI R13, RZ, 0x1f, R39 ;  /* 0x0000001fff0d7819 */ /* 0x000fe20000011427 */
[-C--:B------:R-:W-:Y:S01]  /*2180*/  IMAD.WIDE.U32 R40, R39, R64.reuse, R6 ;  /* 0x0000004027287225 */ /* 0x080fe200078e0006 */
[----:B------:R-:W-:Y:S02]  /*2190*/  LOP3.LUT R69, R0, R21, RZ, 0x3c, !PT ;  /* 0x0000001500457212 */ /* 0x000fe400078e3cff */
[----:B------:R-:W-:Y:S01]  /*21a0*/  LOP3.LUT R10, R10, 0xffffe000, RZ, 0xc0, !PT ;  /* 0xffffe0000a0a7812 */ /* 0x000fe200078ec0ff */
[----:B------:R-:W-:Y:S01]  /*21b0*/  IMAD R0, R13, R64, RZ ;  /* 0x000000400d007224 */ /* 0x000fe200078e02ff */
[----:B------:R-:W-:Y:S01]  /*21c0*/  LOP3.LUT R53, R11, 0xfffffff0, RZ, 0xc0, !PT ;  /* 0xfffffff00b357812 */ /* 0x000fe200078ec0ff */
[----:B------:R-:W-:Y:S01]  /*21d0*/  IMAD.WIDE.U32 R36, R39, R28, R2 ;  /* 0x0000001c27247225 */ /* 0x000fe200078e0002 */
[-C--:B------:R-:W-:Y:S02]  /*21e0*/  IADD3 R69, R69, R10.reuse, R210 ;  /* 0x0000000a45457210 */ /* 0x080fe40007ffe0d2 */
[----:B------:R-:W-:Y:S01]  /*21f0*/  IADD3 R67, R12, R10, R209 ;  /* 0x0000000a0c437210 */ /* 0x000fe20007ffe0d1 */
[----:B------:R-:W-:Y:S01]  /*2200*/  IMAD R15, R39, R65, R0 ;  /* 0x00000041270f7224 */ /* 0x000fe200078e0200 */
[C---:B------:R-:W-:Y:S01]  /*2210*/  SHF.L.U64.HI R65, R64.reuse, 0x5, R65 ;  /* 0x0000000540417819 */ /* 0x040fe20000010241 */
[----:B------:R-:W-:Y:S01]  /*2220*/  IMAD R0, R13, R28, RZ ;  /* 0x0000001c0d007224 */ /* 0x000fe200078e02ff */
[----:B------:R-:W-:Y:S01]  /*2230*/  SHF.R.S32.HI R50, RZ, 0x4, R11 ;  /* 0x00000004ff327819 */ /* 0x000fe2000001140b */
[----:B------:R-:W-:Y:S01]  /*2240*/  IMAD.SHL.U32 R66, R64, 0x40, RZ ;  /* 0x0000004040427824 */ /* 0x000fe200078e00ff */
[----:B------:R-:W-:Y:S01]  /*2250*/  SHF.R.S32.HI R47, RZ, 0x1f, R53 ;  /* 0x0000001fff2f7819 */ /* 0x000fe20000011435 */
[----:B------:R-:W-:-:S02]  /*2260*/  IMAD R5, R39, R29, R0 ;  /* 0x0000001d27057224 */ /* 0x000fc400078e0200 */
[----:B------:R-:W-:Y:S01]  /*2270*/  IMAD.SHL.U32 R63, R64, 0x20, RZ ;  /* 0x00000020403f7824 */ /* 0x000fe200078e00ff */
[C---:B------:R-:W-:Y:S01]  /*2280*/  SHF.L.U64.HI R64, R28.reuse, 0x6, R29 ;  /* 0x000000061c407819 */ /* 0x040fe2000001021d */
[C---:B------:R-:W-:Y:S02]  /*2290*/  IMAD.SHL.U32 R60, R28.reuse, 0x40, RZ ;  /* 0x000000401c3c7824 */ /* 0x040fe400078e00ff */
[----:B------:R-:W-:Y:S02]  /*22a0*/  IMAD.SHL.U32 R61, R28, 0x20, RZ ;  /* 0x000000201c3d7824 */ /* 0x000fe400078e00ff */
[----:B------:R-:W-:Y:S02]  /*22b0*/  IMAD R59, R214, 0x20, R189 ;  /* 0x00000020d63b7824 */ /* 0x000fe400078e02bd */
[----:B------:R-:W-:Y:S02]  /*22c0*/  IMAD.SHL.U32 R56, R27, 0x2, RZ ;  /* 0x000000021b387824 */ /* 0x000fe400078e00ff */
[----:B------:R-:W-:Y:S01]  /*22d0*/  IMAD.IADD R55, R43, 0x1, R15 ;  /* 0x000000012b377824 */ /* 0x000fe200078e020f */
[----:B0-----:R-:W-:Y:S01]  /*22e0*/  SHF.R.U32.HI R14, RZ, 0x7, R20 ;  /* 0x00000007ff0e7819 */ /* 0x001fe20000011614 */
[----:B------:R-:W-:-:S03]  /*22f0*/  IMAD.WIDE.U32 R20, R39, R28, R8 ;  /* 0x0000001c27147225 */ /* 0x000fc600078e0008 */
[C---:B------:R-:W-:Y:S01]  /*2300*/  ISETP.NE.AND P6, PT, R14.reuse, 0x1, PT ;  /* 0x000000010e00780c */ /* 0x040fe20003fc5270 */
[----:B------:R-:W-:Y:S01]  /*2310*/  IMAD.IADD R54, R15, 0x1, R41 ;  /* 0x000000010f367824 */ /* 0x000fe200078e0229 */
[----:B------:R-:W-:Y:S01]  /*2320*/  IADD3 R58, R14, 0x8, RZ ;  /* 0x000000080e3a7810 */ /* 0x000fe20007ffe0ff */
[----:B------:R-:W-:Y:S02]  /*2330*/  IMAD.IADD R51, R37, 0x1, R5 ;  /* 0x0000000125337824 */ /* 0x000fe400078e0205 */
[----:B------:R-:W-:-:S08]  /*2340*/  IMAD.IADD R52, R5, 0x1, R21 ;  /* 0x0000000105347824 */ /* 0x000fd000078e0215 */
[----:B------:R-:W-:Y:S05]  /*2350*/  @!P6 WARPSYNC.ALL ;  /* 0x000000000000e948 */ /* 0x000fea0003800000 */
[----:B------:R-:W-:Y:S01]  /*2360*/  ULDC UR4, c[0x0][0x2f4] ;  /* 0x0000bd0000047ab9 */ /* 0x000fe20000000800 */
[----:B------:R-:W-:Y:S01]  /*2370*/  @!P6 BAR.SYNC.DEFER_BLOCKING 0x9, 0x100 ;  /* 0x024400000000eb1d */ /* 0x000fe20000010000 */
[----:B------:R-:W-:Y:S02]  /*2380*/  ISETP.GE.AND P1, PT, R16, UR4, PT ;  /* 0x0000000410007c0c */ /* 0x000fe4000bf26270 */
[----:B------:R-:W-:Y:S02]  /*2390*/  ISETP.GE.AND P2, PT, R187, UR4, PT ;  /* 0x00000004bb007c0c */ /* 0x000fe4000bf46270 */
[----:B----4-:R-:W-:-:S11]  /*23a0*/  SHF.R.S32.HI R57, RZ, 0x1f, R71 ;  /* 0x0000001fff397819 */ /* 0x010fd60000011447 */
.L_x_1790:
[----:B0-----:R-:W0:Y:S01]  /*23b0*/  LDC R78, c[0x0][0x430] ;  /* 0x00010c00ff4e7b82 */ /* 0x001e220000000800 */
[----:B------:R-:W-:Y:S02]  /*23c0*/  VIADD R45, R45, 0xffffffff ;  /* 0xffffffff2d2d7836 */ /* 0x000fe40000000000 */
[----:B------:R-:W-:Y:S02]  /*23d0*/  IMAD.MOV.U32 R79, RZ, RZ, RZ ;  /* 0x000000ffff4f7224 */ /* 0x000fe400078e00ff */
[----:B------:R-:W-:-:S03]  /*23e0*/  IMAD R7, R45, 0x40, R59 ;  /* 0x000000402d077824 */ /* 0x000fc600078e023b */
[----:B------:R-:W1:Y:S01]  /*23f0*/  LDC R83, c[0x0][0x3f4] ;  /* 0x0000fd00ff537b82 */ /* 0x000e620000000800 */
[----:B------:R-:W-:Y:S01]  /*2400*/  IMAD.IADD R9, R70, 0x1, R7 ;  /* 0x0000000146097824 */ /* 0x000fe200078e0207 */
[----:B------:R-:W-:-:S03]  /*2410*/  ISETP.GE.AND P3, PT, R7, R44, PT ;  /* 0x0000002c0700720c */ /* 0x000fc60003f66270 */
[----:B------:R-:W-:Y:S01]  /*2420*/  IMAD.MOV.U32 R7, RZ, RZ, R9 ;  /* 0x000000ffff077224 */ /* 0x000fe200078e0009 */
[----:B------:R-:W-:Y:S02]  /*2430*/  ISETP.GT.OR P3, PT, R59, 0x3f, P3 ;  /* 0x0000003f3b00780c */ /* 0x000fe40001f64670 */
[----:B0-----:R-:W-:-:S11]  /*2440*/  ISETP.NE.AND P4, PT, R78, 0x1, PT ;  /* 0x000000014e00780c */ /* 0x001fd60003f85270 */
[----:B---3--:R-:W0:Y:S08]  /*2450*/  @!P3 LDC.64 R4, c[0x0][0x428] ;  /* 0x00010a00ff04bb82 */ /* 0x008e300000000a00 */
[----:B--2---:R-:W2:Y:S08]  /*2460*/  @!P3 LDC.64 R10, c[0x0][0x418] ;  /* 0x00010600ff0abb82 */ /* 0x004eb00000000a00 */
[----:B------:R-:W3:Y:S08]  /*2470*/  @P4 LDC R0, c[0x0][0x434] ;  /* 0x00010d00ff004b82 */ /* 0x000ef00000000800 */
[----:B------:R-:W4:Y:S01]  /*2480*/  @P4 LDC R3, c[0x0][0x438] ;  /* 0x00010e00ff034b82 */ /* 0x000f220000000800 */
[----:B---3--:R-:W-:-:S05]  /*2490*/  @P4 IMAD.HI.U32 R0, R9, R0, RZ ;  /* 0x0000000009004227 */ /* 0x008fca00078e00ff */
[----:B----4-:R-:W-:Y:S01]  /*24a0*/  @P4 SHF.R.U32.HI R7, RZ, R3, R0 ;  /* 0x00000003ff074219 */ /* 0x010fe20000011600 */
[----:B0-----:R-:W-:-:S03]  /*24b0*/  @!P3 IMAD R0, R57, R4, RZ ;  /* 0x000000043900b224 */ /* 0x001fc600078e02ff */
[----:B------:R-:W-:Y:S01]  /*24c0*/  @!P3 SHF.R.S32.HI R3, RZ, 0x1f, R7 ;  /* 0x0000001fff03b819 */ /* 0x000fe20000011407 */
[----:B------:R-:W-:Y:S01]  /*24d0*/  @!P3 IMAD R5, R71, R5, R0 ;  /* 0x000000054705b224 */ /* 0x000fe200078e0200 */
[----:B------:R-:W-:-:S05]  /*24e0*/  @!P3 MOV R2, R7 ;  /* 0x000000070002b202 */ /* 0x000fca0000000f00 */
[----:B------:R-:W-:-:S04]  /*24f0*/  @!P3 IMAD.WIDE.U32 R2, R71, R4, R2 ;  /* 0x000000044702b225 */ /* 0x000fc800078e0002 */
[----:B------:R-:W-:Y:S01]  /*2500*/  @!P3 IMAD.IADD R0, R3, 0x1, R5 ;  /* 0x000000010300b824 */ /* 0x000fe200078e0205 */
[----:B--2---:R-:W-:-:S04]  /*2510*/  @!P3 LEA R4, P4, R2, R10, 0x2 ;  /* 0x0000000a0204b211 */ /* 0x004fc800078810ff */
[----:B------:R-:W-:-:S05]  /*2520*/  @!P3 LEA.HI.X R5, R2, R11, R0, 0x2, P4 ;  /* 0x0000000b0205b211 */ /* 0x000fca00020f1400 */
[----:B------:R0:W5:Y:S01]  /*2530*/  @!P3 LDG.E R79, desc[UR36][R4.64] ;  /* 0x00000024044fb981 */ /* 0x000162000c1e1900 */
[----:B-1----:R-:W-:Y:S01]  /*2540*/  ISETP.GE.AND P3, PT, R83, 0x1, PT ;  /* 0x000000015300780c */ /* 0x002fe20003f66270 */
[----:B------:R-:W-:Y:S01]  /*2550*/  IMAD.MOV R3, RZ, RZ, -R7 ;  /* 0x000000ffff037224 */ /* 0x000fe200078e0a07 */
[----:B------:R-:W-:Y:S01]  /*2560*/  ISETP.GT.AND P4, PT, R45, R46, PT ;  /* 0x0000002e2d00720c */ /* 0x000fe20003f84270 */
[----:B------:R-:W-:Y:S01]  /*2570*/  IMAD R73, R186, 0x4000, R212 ;  /* 0x00004000ba497824 */ /* 0x000fe200078e02d4 */
[----:B------:R-:W-:Y:S05]  /*2580*/  YIELD ;  /* 0x0000000000007946 */ /* 0x000fea0003800000 */
[----:B------:R-:W-:Y:S01]  /*2590*/  BSSY B0, `(.L_x_1737) ;  /* 0x00004a5000007945 */ /* 0x000fe20003800000 */
[----:B------:R-:W-:Y:S01]  /*25a0*/  IMAD R78, R78, R3, R9 ;  /* 0x000000034e4e7224 */ /* 0x000fe200078e0209 */
[----:B------:R-:W-:Y:S01]  /*25b0*/  P2R R75, PR, RZ, 0x10 ;  /* 0x00000010ff4b7803 */ /* 0x000fe20000000000 */
[----:B------:R-:W-:Y:S01]  /*25c0*/  IMAD.IADD R73, R184, 0x1, R73 ;  /* 0x00000001b8497824 */ /* 0x000fe200078e0249 */
        /* <DEDUP_REMOVED lines=8> */
[----:B------:R-:W-:Y:S02]  /*2650*/  IMAD R4, R64, R45, RZ ;  /* 0x0000002d40047224 */ /* 0x000fe400078e02ff */
[----:B------:R-:W-:Y:S01]  /*2660*/  IMAD R5, R78, UR5, R5 ;  /* 0x000000054e057c24 */ /* 0x000fe2000f8e0205 */
[----:B------:R-:W-:Y:S01]  /*2670*/  ULDC.64 UR4, c[0x0][0x310] ;  /* 0x0000c40000047ab9 */ /* 0x000fe20000000a00 */
[----:B------:R-:W-:-:S02]  /*2680*/  IMAD R80, R45, -0x40, R44 ;  /* 0xffffffc02d507824 */ /* 0x000fc400078e022c */
[----:B------:R-:W-:Y:S02]  /*2690*/  IMAD R0, R76, UR4, RZ ;  /* 0x000000044c007c24 */ /* 0x000fe4000f8e02ff */
[----:B------:R-:W-:Y:S01]  /*26a0*/  IMAD.IADD R3, R3, 0x1, R5 ;  /* 0x0000000103037824 */ /* 0x000fe200078e0205 */
[----:B------:R-:W-:Y:S01]  /*26b0*/  SHF.R.S32.HI R5, RZ, 0x1f, R45 ;  /* 0x0000001fff057819 */ /* 0x000fe2000001142d */
[C---:B------:R-:W-:Y:S01]  /*26c0*/  IMAD R7, R79.reuse, UR5, R0 ;  /* 0x000000054f077c24 */ /* 0x040fe2000f8e0200 */
[----:B------:R-:W-:Y:S01]  /*26d0*/  VIMNMX R80, R80, 0x40, PT ;  /* 0x0000004050507848 */ /* 0x000fe20003fe0100 */
[----:B------:R-:W-:Y:S01]  /*26e0*/  IMAD.WIDE.U32 R2, R79, UR4, R2 ;  /* 0x000000044f027c25 */ /* 0x000fe2000f8e0002 */
[----:B------:R-:W-:-:S03]  /*26f0*/  ULDC.64 UR4, c[0x0][0x308] ;  /* 0x0000c20000047ab9 */ /* 0x000fc60000000a00 */
[----:B------:R-:W-:Y:S02]  /*2700*/  IMAD.IADD R3, R3, 0x1, R7 ;  /* 0x0000000103037824 */ /* 0x000fe400078e0207 */
[----:B------:R-:W-:Y:S02]  /*2710*/  IMAD R7, R74, UR4, RZ ;  /* 0x000000044a077c24 */ /* 0x000fe4000f8e02ff */
[----:B------:R-:W-:Y:S02]  /*2720*/  IMAD R0, R68, R45, RZ ;  /* 0x0000002d44007224 */ /* 0x000fe400078e02ff */
[----:B------:R-:W-:-:S04]  /*2730*/  IMAD.WIDE.U32 R2, R22, UR4, R2 ;  /* 0x0000000416027c25 */ /* 0x000fc8000f8e0002 */
[----:B------:R-:W-:Y:S01]  /*2740*/  IMAD R9, R22, UR5, R7 ;  /* 0x0000000516097c24 */ /* 0x000fe2000f8e0207 */
[----:B------:R-:W-:Y:S01]  /*2750*/  ULDC.64 UR4, c[0x0][0x2e8] ;  /* 0x0000ba0000047ab9 */ /* 0x000fe20000000a00 */
[C---:B------:R-:W-:Y:S01]  /*2760*/  IMAD R11, R5.reuse, R66, R0 ;  /* 0x00000042050b7224 */ /* 0x040fe200078e0200 */
[----:B------:R-:W-:Y:S01]  /*2770*/  IADD3 R0, P4, R2, UR4, RZ ;  /* 0x0000000402007c10 */ /* 0x000fe2000ff9e0ff */
[----:B------:R-:W-:Y:S02]  /*2780*/  IMAD R13, R5, R60, R4 ;  /* 0x0000003c050d7224 */ /* 0x000fe400078e0204 */
[----:B------:R-:W-:Y:S01]  /*2790*/  IMAD.WIDE.U32 R6, R66, R45, RZ ;  /* 0x0000002d42067225 */ /* 0x000fe200078e00ff */
[----:B------:R-:W-:-:S03]  /*27a0*/  IADD3.X R2, R3, UR5, R9, P4, !PT ;  /* 0x0000000503027c10 */ /* 0x000fc6000a7fe409 */
[----:B------:R-:W-:-:S04]  /*27b0*/  IMAD.WIDE.U32 R4, R60, R45, RZ ;  /* 0x0000002d3c047225 */ /* 0x000fc800078e00ff */
[----:B------:R-:W-:Y:S02]  /*27c0*/  IMAD.IADD R14, R7, 0x1, R11 ;  /* 0x00000001070e7824 */ /* 0x000fe400078e020b */
[----:B------:R-:W-:Y:S01]  /*27d0*/  IMAD.IADD R81, R5, 0x1, R13 ;  /* 0x0000000105517824 */ /* 0x000fe200078e020d */
[----:B------:R-:W-:Y:S06]  /*27e0*/  @!P3 BRA `(.L_x_1739) ;  /* 0x000000200064b947 */ /* 0x000fec0003800000 */
[----:B------:R-:W-:Y:S01]  /*27f0*/  ISETP.GE.AND P3, PT, R189, R80, PT ;  /* 0x00000050bd00720c */ /* 0x000fe20003f66270 */
[----:B------:R-:W-:Y:S01]  /*2800*/  BSSY B1, `(.L_x_1740) ;  /* 0x0000017000017945 */ /* 0x000fe20003800000 */
[----:B------:R-:W-:Y:S02]  /*2810*/  CS2R R8, SRZ ;  /* 0x0000000000087805 */ /* 0x000fe4000001ff00 */
[----:B------:R-:W-:Y:S02]  /*2820*/  CS2R R32, SRZ ;  /* 0x0000000000207805 */ /* 0x000fe4000001ff00 */
[----:B------:R-:W-:Y:S02]  /*2830*/  CS2R R34, SRZ ;  /* 0x0000000000227805 */ /* 0x000fe4000001ff00 */
[----:B------:R-:W-:Y:S02]  /*2840*/  CS2R R30, SRZ ;  /* 0x00000000001e7805 */ /* 0x000fe4000001ff00 */
[----:B------:R-:W-:-:S03]  /*2850*/  CS2R R48, SRZ ;  /* 0x0000000000307805 */ /* 0x000fc6000001ff00 */
[----:B------:R-:W-:Y:S05]  /*2860*/  @P3 BRA `(.L_x_1741) ;  /* 0x0000000000403947 */ /* 0x000fea0003800000 */
        /* <DEDUP_REMOVED lines=16> */
.L_x_1741:
[----:B------:R-:W-:Y:S05]  /*2970*/  BSYNC B1 ;  /* 0x0000000000017941 */ /* 0x000fea0003800000 */
.L_x_1740:
[----:B------:R-:W-:Y:S01]  /*2980*/  ISETP.GE.AND P4, PT, R227, R80, PT ;  /* 0x00000050e300720c */ /* 0x000fe20003f86270 */
[----:B------:R-:W-:Y:S01]  /*2990*/  BSSY B1, `(.L_x_1742) ;  /* 0x000001b000017945 */ /* 0x000fe20003800000 */
[----:B------:R-:W-:Y:S02]  /*29a0*/  CS2R R26, SRZ ;  /* 0x00000000001a7805 */ /* 0x000fe4000001ff00 */
[----:B------:R-:W-:Y:S02]  /*29b0*/  CS2R R24, SRZ ;  /* 0x0000000000187805 */ /* 0x000fe4000001ff00 */
[----:B-----5:R-:W-:Y:S01]  /*29c0*/  MOV R84, R32 ;  /* 0x0000002000547202 */ /* 0x020fe20000000f00 */
[----:B------:R-:W-:Y:S01]  /*29d0*/  IMAD.MOV.U32 R96, RZ, RZ, R34 ;  /* 0x000000ffff607224 */ /* 0x000fe200078e0022 */
[----:B------:R-:W-:-:S05]  /*29e0*/  CS2R R28, SRZ ;  /* 0x00000000001c7805 */ /* 0x000fca000001ff00 */
[----:B------:R-:W-:Y:S05]  /*29f0*/  @P4 BRA `(.L_x_1743) ;  /* 0x0000000000504947 */ /* 0x000fea0003800000 */
        /* <DEDUP_REMOVED lines=20> */
.L_x_1743:
[----:B------:R-:W-:Y:S05]  /*2b40*/  BSYNC B1 ;  /* 0x0000000000017941 */ /* 0x000fea0003800000 */
.L_x_1742:
[----:B------:R-:W-:Y:S01]  /*2b50*/  UISETP.NE.AND UP0, UPT, UR61, 0x3, UPT ;  /* 0x000000033d00788c */ /* 0x000fe2000bf05270 */
[----:B------:R-:W-:Y:S02]  /*2b60*/  IMAD.MOV.U32 R87, RZ, RZ, R30 ;  /* 0x000000ffff577224 */ /* 0x000fe400078e001e */
[----:B------:R-:W-:Y:S02]  /*2b70*/  IMAD.MOV.U32 R93, RZ, RZ, R48 ;  /* 0x000000ffff5d7224 */ /* 0x000fe400078e0030 */
[----:B-----5:R-:W-:Y:S01]  /*2b80*/  IMAD.MOV.U32 R38, RZ, RZ, R8 ;  /* 0x000000ffff267224 */ /* 0x020fe200078e0008 */
[----:B------:R-:W-:Y:S01]  /*2b90*/  PLOP3.LUT P5, PT, PT, PT, UP0, 0x80, 0x0 ;  /* 0x000000000000781c */ /* 0x000fe20003faf008 */
[----:B------:R-:W-:Y:S02]  /*2ba0*/  IMAD.MOV.U32 R85, RZ, RZ, R26 ;  /* 0x000000ffff557224 */ /* 0x000fe400078e001a */
[----:B------:R-:W-:Y:S02]  /*2bb0*/  IMAD.MOV.U32 R82, RZ, RZ, R24 ;  /* 0x000000ffff527224 */ /* 0x000fe400078e0018 */
[----:B------:R-:W-:-:S08]  /*2bc0*/  IMAD.MOV.U32 R86, RZ, RZ, R28 ;  /* 0x000000ffff567224 */ /* 0x000fd000078e001c */
[----:B------:R-:W-:Y:S05]  /*2bd0*/  @!P5 BRA `(.L_x_1744) ;  /* 0x000000000004d947 */ /* 0x000fea0003800000 */
[----:B------:R-:W-:Y:S01]  /*2be0*/  BPT.TRAP 0x1 ;  /* 0x000000040000795c */ /* 0x000fe20000300000 */
.L_x_1744:
[----:B------:R-:W-:Y:S01]  /*2bf0*/  IMAD R72, R186, 0x8, R184 ;  /* 0x00000008ba487824 */ /* 0x000fe200078e02b8 */
[----:B------:R-:W-:Y:S01]  /*2c00*/  SHF.L.U32 R81, R195, 0x1f, RZ ;  /* 0x0000001fc3517819 */ /* 0x000fe200000006ff */
[----:B------:R-:W-:Y:S03]  /*2c10*/  BSSY B1, `(.L_x_1745) ;  /* 0x0000003000017945 */ /* 0x000fe60003800000 */
[----:B------:R-:W2:Y:S02]  /*2c20*/  SYNCS.PHASECHK.TRANS64.TRYWAIT P6, [R72+URZ+0x28490], R81 ;  /* 0x02849051480075a7 */ /* 0x000ea400080c017f */
[----:B--2---:R-:W-:Y:S05]  /*2c30*/  @!P6 BRA `(.L_x_1746) ;  /* 0x0000023400e4e947 */ /* 0x004fea0003800000 */
.L_x_2115:
[----:B------:R-:W-:Y:S05]  /*2c40*/  BSYNC B1 ;  /* 0x0000000000017941 */ /* 0x000fea0003800000 */
.L_x_1745:
[----:B------:R-:W-:-:S03]  /*2c50*/  UMOV UR4, 0xffffffff ;  /* 0xffffffff00047882 */ /* 0x000fc60000000000 */
[----:B------:R-:W-:Y:S05]  /*2c60*/  BRA.DIV UR4, `(.L_x_1747) ;  /* 0x0000023604ec7947 */ /* 0x000fea000b800000 */
[----:B------:R3:W4:Y:S04]  /*2c70*/  SHFL.IDX PT, R3, R2, RZ, 0x181f ;  /* 0x00181fff02037589 */ /* 0x00072800000e0000 */
[----:B------:R3:W0:Y:S02]  /*2c80*/  SHFL.IDX PT, R14, R0, RZ, 0x181f ;  /* 0x00181fff000e7589 */ /* 0x00062400000e0000 */
.L_x_2119:
[----:B------:R-:W-:Y:S04]  /*2c90*/  BSSY B1, `(.L_x_1748) ;  /* 0x00000e7000017945 */ /* 0x000fe80003800000 */
[----:B------:R-:W-:Y:S05]  /*2ca0*/  @P3 BRA `(.L_x_1749) ;  /* 0x0000000c00943947 */ /* 0x000fea0003800000 */
[----:B------:R-:W-:Y:S04]  /*2cb0*/  BSSY B2, `(.L_x_1750) ;  /* 0x0000072000027945 */ /* 0x000fe80003800000 */
[----:B------:R-:W-:Y:S05]  /*2cc0*/  @P1 BRA `(.L_x_1751) ;  /* 0x0000000400c01947 */ /* 0x000fea0003800000 */
[----:B-1----:R1:W1:Y:S01]  /*2cd0*/  LDS.128 R4, [R73+0x20000] ;  /* 0x0200000049047984 */ /* 0x0022620000000c00 */
[----:B0-----:R-:W-:Y:S01]  /*2ce0*/  IADD3 R10, P3, R16, R14, RZ ;  /* 0x0000000e100a7210 */ /* 0x001fe20007f7e0ff */
[----:B------:R-:W-:Y:S04]  /*2cf0*/  BSSY B3, `(.L_x_1752) ;  /* 0x000006c000037945 */ /* 0x000fe80003800000 */
[----:B----4-:R-:W-:Y:S01]  /*2d00*/  IMAD.X R11, R3, 0x1, R17, P3 ;  /* 0x00000001030b7824 */ /* 0x010fe200018e0611 */
[----:B------:R-:W-:-:S13]  /*2d10*/  ISETP.GE.AND P3, PT, R18, R83, PT ;  /* 0x000000531200720c */ /* 0x000fda0003f66270 */
[----:B------:R-:W-:Y:S05]  /*2d20*/  @P3 BRA `(.L_x_1753) ;  /* 0x0000000400a03947 */ /* 0x000fea0003800000 */
[----:B------:R-:W-:Y:S01]  /*2d30*/  SHF.R.U32.HI R12, RZ, 0x8, R49 ;  /* 0x00000008ff0c7819 */ /* 0x000fe20000011631 */
[----:B-1----:R-:W-:Y:S01]  /*2d40*/  IMAD.MOV.U32 R13, RZ, RZ, R6 ;  /* 0x000000ffff0d7224 */ /* 0x002fe200078e0006 */
[----:B------:R-:W-:Y:S02]  /*2d50*/  SHF.R.U32.HI R88, RZ, 0x8, R35 ;  /* 0x00000008ff587819 */ /* 0x000fe40000011623 */
[----:B------:R-:W-:Y:S01]  /*2d60*/  MOV R15, R7 ;  /* 0x00000007000f7202 */ /* 0x000fe20000000f00 */
[----:B------:R-:W-:Y:S01]  /*2d70*/  IMAD.SHL.U32 R7, R12, 0x100, RZ ;  /* 0x000001000c077824 */ /* 0x000fe200078e00ff */
[----:B------:R-:W-:Y:S01]  /*2d80*/  SHF.R.U32.HI R48, RZ, 0x10, R49 ;  /* 0x00000010ff307819 */ /* 0x000fe20000011631 */
[----:B------:R-:W-:Y:S01]  /*2d90*/  IMAD.SHL.U32 R6, R88, 0x100, RZ ;  /* 0x0000010058067824 */ /* 0x000fe200078e00ff */
[----:B------:R-:W-:Y:S02]  /*2da0*/  LOP3.LUT R34, R49, 0xff0000ff, RZ, 0xc0, !PT ;  /* 0xff0000ff31227812 */ /* 0x000fe400078ec0ff */
[----:B------:R-:W-:-:S02]  /*2db0*/  SHF.R.U32.HI R89, RZ, 0x10, R35 ;  /* 0x00000010ff597819 */ /* 0x000fc40000011623 */
[----:B------:R-:W-:Y:S02]  /*2dc0*/  LOP3.LUT R35, R35, 0xff0000ff, RZ, 0xc0, !PT ;  /* 0xff0000ff23237812 */ /* 0x000fe400078ec0ff */
[----:B------:R-:W-:Y:S01]  /*2dd0*/  LOP3.LUT R49, R34, 0xff00, R7, 0xf8, !PT ;  /* 0x0000ff0022317812 */ /* 0x000fe200078ef807 */
[----:B------:R-:W-:Y:S01]  /*2de0*/  IMAD.U32 R34, R48, 0x10000, RZ ;  /* 0x0001000030227824 */ /* 0x000fe200078e00ff */
[----:B------:R-:W-:Y:S01]  /*2df0*/  LOP3.LUT R12, R35, 0xff00, R6, 0xf8, !PT ;  /* 0x0000ff00230c7812 */ /* 0x000fe200078ef806 */
[----:B------:R-:W-:Y:S01]  /*2e00*/  IMAD.U32 R7, R89, 0x10000, RZ ;  /* 0x0001000059077824 */ /* 0x000fe200078e00ff */
[----:B------:R-:W-:Y:S02]  /*2e10*/  F2FP.F16.E4M3.UNPACK_B R35, R93.H1 ;  /* 0x0000005dff23723e */ /* 0x000fe400030006ff */
[-C--:B------:R-:W-:Y:S02]  /*2e20*/  F2FP.F16.E4M3.UNPACK_B R6, R5.reuse ;  /* 0x00000005ff06723e */ /* 0x080fe400020006ff */
[----:B------:R-:W-:Y:S01]  /*2e30*/  F2FP.F16.E4M3.UNPACK_B R5, R5.H1 ;  /* 0x00000005ff05723e */ /* 0x000fe200030006ff */
[--C-:B------:R-:W-:Y:S01]  /*2e40*/  HADD2.F32 R88, -RZ, R35.reuse.H1_H1 ;  /* 0x30000023ff587230 */ /* 0x100fe20000004100 */
[----:B------:R-:W-:Y:S01]  /*2e50*/  LOP3.LUT R89, R49, 0xff0000, R34, 0xf8, !PT ;  /* 0x00ff000031597812 */ /* 0x000fe200078ef822 */
[----:B------:R-:W-:Y:S01]  /*2e60*/  HADD2.F32 R49, -RZ, R35.H0_H0 ;  /* 0x20000023ff317230 */ /* 0x000fe20000004100 */
[----:B------:R-:W-:Y:S01]  /*2e70*/  LOP3.LUT R48, R12, 0xff0000, R7, 0xf8, !PT ;  /* 0x00ff00000c307812 */ /* 0x000fe200078ef807 */
[----:B------:R-:W-:Y:S01]  /*2e80*/  HADD2.F32 R7, -RZ, R6.H1_H1 ;  /* 0x30000006ff077230 */ /* 0x000fe20000004100 */
[----:B------:R-:W-:Y:S01]  /*2e90*/  F2FP.F16.E4M3.UNPACK_B R34, R96.H1 ;  /* 0x00000060ff22723e */ /* 0x000fe200030006ff */
[----:B------:R-:W-:-:S02]  /*2ea0*/  HADD2.F32 R12, -RZ, R5.H1_H1 ;  /* 0x30000005ff0c7230 */ /* 0x000fc40000004100 */
[----:B------:R-:W-:Y:S02]  /*2eb0*/  HADD2.F32 R6, -RZ, R6.H0_H0 ;  /* 0x20000006ff067230 */ /* 0x000fe40000004100 */
[-C--:B------:R-:W-:Y:S01]  /*2ec0*/  FMUL.FTZ R91, R7, R49.reuse ;  /* 0x00000031075b7220 */ /* 0x080fe20000410000 */
[--C-:B------:R-:W-:Y:S02]  /*2ed0*/  HADD2.F32 R35, -RZ, R34.reuse.H0_H0 ;  /* 0x20000022ff237230 */ /* 0x100fe40000004100 */
[-C--:B------:R-:W-:Y:S01]  /*2ee0*/  FMUL.FTZ R94, R12, R88.reuse ;  /* 0x000000580c5e7220 */ /* 0x080fe20000410000 */
[----:B------:R-:W-:Y:S02]  /*2ef0*/  HADD2.F32 R5, -RZ, R5.H0_H0 ;  /* 0x20000005ff057230 */ /* 0x000fe40000004100 */
[C---:B------:R-:W-:Y:S01]  /*2f00*/  FMUL.FTZ R90, R6.reuse, R49 ;  /* 0x00000031065a7220 */ /* 0x040fe20000410000 */
[----:B------:R-:W-:Y:S02]  /*2f10*/  HADD2.F32 R34, -RZ, R34.H1_H1 ;  /* 0x30000022ff227230 */ /* 0x000fe40000004100 */
[----:B------:R-:W-:Y:S01]  /*2f20*/  FFMA.FTZ R92, R6, R35, -R91 ;  /* 0x00000023065c7223 */ /* 0x000fe2000001085b */
[----:B------:R-:W-:Y:S01]  /*2f30*/  F2FP.F16.E4M3.UNPACK_B R6, R93 ;  /* 0x0000005dff06723e */ /* 0x000fe200020006ff */
[----:B------:R-:W-:Y:S01]  /*2f40*/  FMUL.FTZ R49, R5, R88 ;  /* 0x0000005805317220 */ /* 0x000fe20000410000 */
[----:B------:R-:W-:Y:S01]  /*2f50*/  FFMA.FTZ R93, R7, R35, R90 ;  /* 0x00000023075d7223 */ /* 0x000fe2000001005a */
[----:B------:R-:W-:Y:S01]  /*2f60*/  FFMA.FTZ R94, R5, R34, -R94 ;  /* 0x00000022055e7223 */ /* 0x000fe2000001085e */
[----:B------:R-:W-:Y:S01]  /*2f70*/  F2FP.F16.E4M3.UNPACK_B R5, R4.H1 ;  /* 0x00000004ff05723e */ /* 0x000fe200030006ff */
[----:B------:R-:W-:Y:S01]  /*2f80*/  FFMA.FTZ R95, R12, R34, R49 ;  /* 0x000000220c5f7223 */ /* 0x000fe20000010031 */
[----:B------:R-:W-:Y:S01]  /*2f90*/  F2FP.F16.E4M3.UNPACK_B R4, R4 ;  /* 0x00000004ff04723e */ /* 0x000fe200020006ff */
[--C-:B------:R-:W-:Y:S01]  /*2fa0*/  HADD2.F32 R49, -RZ, R6.reuse.H1_H1 ;  /* 0x30000006ff317230 */ /* 0x100fe20000004100 */
[----:B------:R-:W-:Y:S01]  /*2fb0*/  F2FP.F16.E4M3.UNPACK_B R12, R96 ;  /* 0x00000060ff0c723e */ /* 0x000fe200020006ff */
[----:B------:R-:W-:Y:S01]  /*2fc0*/  HADD2.F32 R35, -RZ, R6.H0_H0 ;  /* 0x20000006ff237230 */ /* 0x000fe20000004100 */
[----:B------:R-:W-:Y:S01]  /*2fd0*/  F2FP.SATFINITE.E4M3.F32.PACK_AB_MERGE_C R98, R95, R94, RZ ;  /* 0x0000005e5f62723e */ /* 0x000fe200048070ff */
[----:B------:R-:W-:-:S02]  /*2fe0*/  HADD2.F32 R6, -RZ, R5.H0_H0 ;  /* 0x20000005ff067230 */ /* 0x000fc40000004100 */
[----:B------:R-:W-:Y:S02]  /*2ff0*/  HADD2.F32 R7, -RZ, R5.H1_H1 ;  /* 0x30000005ff077230 */ /* 0x000fe40000004100 */
[--C-:B------:R-:W-:Y:S02]  /*3000*/  HADD2.F32 R5, -RZ, R4.reuse.H0_H0 ;  /* 0x20000004ff057230 */ /* 0x100fe40000004100 */
[-C--:B------:R-:W-:Y:S01]  /*3010*/  FMUL.FTZ R90, R6, R49.reuse ;  /* 0x00000031065a7220 */ /* 0x080fe20000410000 */
[----:B------:R-:W-:Y:S02]  /*3020*/  HADD2.F32 R4, -RZ, R4.H1_H1 ;  /* 0x30000004ff047230 */ /* 0x000fe40000004100 */
[----:B------:R-:W-:Y:S01]  /*3030*/  FMUL.FTZ R91, R7, R49 ;  /* 0x00000031075b7220 */ /* 0x000fe20000410000 */
[--C-:B------:R-:W-:Y:S02]  /*3040*/  HADD2.F32 R34, -RZ, R12.reuse.H1_H1 ;  /* 0x3000000cff227230 */ /* 0x100fe40000004100 */
[----:B------:R-:W-:-:S02]  /*3050*/  HADD2.F32 R12, -RZ, R12.H0_H0 ;  /* 0x2000000cff0c7230 */ /* 0x000fc40000004100 */
[-C--:B------:R-:W-:Y:S01]  /*3060*/  FMUL.FTZ R88, R4, R35.reuse ;  /* 0x0000002304587220 */ /* 0x080fe20000410000 */
[----:B------:R-:W-:Y:S01]  /*3070*/  FMUL.FTZ R35, R5, R35 ;  /* 0x0000002305237220 */ /* 0x000fe20000410000 */
[-C--:B------:R-:W-:Y:S01]  /*3080*/  FFMA.FTZ R6, R6, R34.reuse, -R91 ;  /* 0x0000002206067223 */ /* 0x080fe2000001085b */
[----:B------:R-:W-:Y:S01]  /*3090*/  FFMA.FTZ R7, R7, R34, R90 ;  /* 0x0000002207077223 */ /* 0x000fe2000001005a */
[-C--:B------:R-:W-:Y:S01]  /*30a0*/  FFMA.FTZ R90, R5, R12.reuse, -R88 ;  /* 0x0000000c055a7223 */ /* 0x080fe20000010858 */
[----:B------:R-:W-:Y:S01]  /*30b0*/  FFMA.FTZ R91, R4, R12, R35 ;  /* 0x0000000c045b7223 */ /* 0x000fe20000010023 */
[----:B------:R-:W-:Y:S02]  /*30c0*/  F2FP.F16.E4M3.UNPACK_B R5, R15.H1 ;  /* 0x0000000fff05723e */ /* 0x000fe400030006ff */
[----:B------:R-:W-:Y:S02]  /*30d0*/  F2FP.F16.E4M3.UNPACK_B R35, R89.H1 ;  /* 0x00000059ff23723e */ /* 0x000fe400030006ff */
[----:B------:R-:W-:Y:S01]  /*30e0*/  F2FP.SATFINITE.E4M3.F32.PACK_AB_MERGE_C R97, R7, R6, RZ ;  /* 0x000000060761723e */ /* 0x000fe200048070ff */
[----:B------:R-:W-:Y:S01]  /*30f0*/  HADD2.F32 R7, -RZ, R5.H1_H1 ;  /* 0x30000005ff077230 */ /* 0x000fe20000004100 */
[-C--:B------:R-:W-:Y:S01]  /*3100*/  F2FP.F16.E4M3.UNPACK_B R12, R48.reuse.H1 ;  /* 0x00000030ff0c723e */ /* 0x080fe200030006ff */
[----:B------:R-:W-:Y:S01]  /*3110*/  HADD2.F32 R88, -RZ, R35.H1_H1 ;  /* 0x30000023ff587230 */ /* 0x000fe20000004100 */
[----:B------:R-:W-:Y:S01]  /*3120*/  F2FP.F16.E4M3.UNPACK_B R4, R13.H1 ;  /* 0x0000000dff04723e */ /* 0x000fe200030006ff */
[----:B------:R-:W-:Y:S01]  /*3130*/  HADD2.F32 R6, -RZ, R5.H0_H0 ;  /* 0x20000005ff067230 */ /* 0x000fe20000004100 */
[----:B------:R-:W-:Y:S01]  /*3140*/  F2FP.F16.E4M3.UNPACK_B R89, R89 ;  /* 0x00000059ff59723e */ /* 0x000fe200020006ff */
[----:B------:R-:W-:Y:S01]  /*3150*/  HADD2.F32 R34, -RZ, R12.H1_H1 ;  /* 0x3000000cff227230 */ /* 0x000fe20000004100 */
[----:B------:R-:W-:Y:S01]  /*3160*/  F2FP.F16.E4M3.UNPACK_B R48, R48 ;  /* 0x00000030ff30723e */ /* 0x000fe200020006ff */
[----:B------:R-:W-:-:S02]  /*3170*/  HADD2.F32 R5, -RZ, R4.H1_H1 ;  /* 0x30000004ff057230 */ /* 0x000fc40000004100 */
[-C--:B------:R-:W-:Y:S01]  /*3180*/  FMUL.FTZ R95, R7, R88.reuse ;  /* 0x00000058075f7220 */ /* 0x080fe20000410000 */
[--C-:B------:R-:W-:Y:S02]  /*3190*/  HADD2.F32 R49, -RZ, R89.reuse.H1_H1 ;  /* 0x30000059ff317230 */ /* 0x100fe40000004100 */
[C---:B------:R-:W-:Y:S01]  /*31a0*/  FMUL.FTZ R94, R6.reuse, R88 ;  /* 0x00000058065e7220 */ /* 0x040fe20000410000 */
[----:B------:R-:W-:Y:S02]  /*31b0*/  HADD2.F32 R4, -RZ, R4.H0_H0 ;  /* 0x20000004ff047230 */ /* 0x000fe40000004100 */
[----:B------:R-:W-:Y:S01]  /*31c0*/  FFMA.FTZ R96, R6, R34, -R95 ;  /* 0x0000002206607223 */ /* 0x000fe2000001085f */
[----:B------:R-:W-:Y:S01]  /*31d0*/  HADD2.F32 R6, -RZ, R48.H1_H1 ;  /* 0x30000030ff067230 */ /* 0x000fe20000004100 */
[----:B------:R-:W-:Y:S01]  /*31e0*/  F2FP.F16.E4M3.UNPACK_B R15, R15 ;  /* 0x0000000fff0f723e */ /* 0x000fe200020006ff */
[-C--:B------:R-:W-:Y:S01]  /*31f0*/  FMUL.FTZ R95, R5, R49.reuse ;  /* 0x00000031055f7220 */ /* 0x080fe20000410000 */
[----:B------:R-:W-:Y:S01]  /*3200*/  FMUL.FTZ R88, R4, R49 ;  /* 0x0000003104587220 */ /* 0x000fe20000410000 */
[----:B------:R-:W-:Y:S01]  /*3210*/  F2FP.F16.E4M3.UNPACK_B R13, R13 ;  /* 0x0000000dff0d723e */ /* 0x000fe200020006ff */
[----:B------:R-:W-:-:S02]  /*3220*/  HADD2.F32 R89, -RZ, R89.H0_H0 ;  /* 0x20000059ff597230 */ /* 0x000fc40000004100 */
[-C--:B------:R-:W-:Y:S01]  /*3230*/  FFMA.FTZ R95, R4, R6.reuse, -R95 ;  /* 0x00000006045f7223 */ /* 0x080fe2000001085f */
[----:B------:R-:W-:Y:S01]  /*3240*/  FFMA.FTZ R88, R5, R6, R88 ;  /* 0x0000000605587223 */ /* 0x000fe20000010058 */
[--C-:B------:R-:W-:Y:S02]  /*3250*/  HADD2.F32 R5, -RZ, R15.reuse.H0_H0 ;  /* 0x2000000fff057230 */ /* 0x100fe40000004100 */
[----:B------:R-:W-:Y:S01]  /*3260*/  FFMA.FTZ R49, R7, R34, R94 ;  /* 0x0000002207317223 */ /* 0x000fe2000001005e */
[----:B------:R-:W-:Y:S02]  /*3270*/  HADD2.F32 R15, -RZ, R15.H1_H1 ;  /* 0x3000000fff0f7230 */ /* 0x000fe40000004100 */
[----:B------:R-:W-:Y:S01]  /*3280*/  HADD2.F32 R6, -RZ, R35.H0_H0 ;  /* 0x20000023ff067230 */ /* 0x000fe20000004100 */
[----:B------:R-:W-:Y:S01]  /*3290*/  F2FP.SATFINITE.E4M3.F32.PACK_AB_MERGE_C R88, R88, R95, RZ ;  /* 0x0000005f5858723e */ /* 0x000fe200048070ff */
[--C-:B------:R-:W-:Y:S01]  /*32a0*/  HADD2.F32 R4, -RZ, R13.reuse.H0_H0 ;  /* 0x2000000dff047230 */ /* 0x100fe20000004100 */
[----:B------:R-:W-:Y:S01]  /*32b0*/  F2FP.SATFINITE.E4M3.F32.PACK_AB_MERGE_C R49, R49, R96, RZ ;  /* 0x000000603131723e */ /* 0x000fe200048070ff */
[----:B------:R-:W-:-:S02]  /*32c0*/  HADD2.F32 R13, -RZ, R13.H1_H1 ;  /* 0x3000000dff0d7230 */ /* 0x000fc40000004100 */
[-C--:B------:R-:W-:Y:S01]  /*32d0*/  FMUL.FTZ R34, R15, R6.reuse ;  /* 0x000000060f227220 */ /* 0x080fe20000410000 */
[----:B------:R-:W-:Y:S02]  /*32e0*/  HADD2.F32 R48, -RZ, R48.H0_H0 ;  /* 0x20000030ff307230 */ /* 0x000fe40000004100 */
[----:B------:R-:W-:Y:S01]  /*32f0*/  FMUL.FTZ R94, R5, R6 ;  /* 0x00000006055e7220 */ /* 0x000fe20000410000 */
[----:B------:R-:W-:Y:S02]  /*3300*/  HADD2.F32 R12, -RZ, R12.H0_H0 ;  /* 0x2000000cff0c7230 */ /* 0x000fe40000004100 */
[-C--:B------:R-:W-:Y:S01]  /*3310*/  FMUL.FTZ R7, R13, R89.reuse ;  /* 0x000000590d077220 */ /* 0x080fe20000410000 */
[----:B------:R-:W-:-:S03]  /*3320*/  FMUL.FTZ R6, R4, R89 ;  /* 0x0000005904067220 */ /* 0x000fc60000410000 */
[-C--:B------:R-:W-:Y:S01]  /*3330*/  FFMA.FTZ R7, R4, R48.reuse, -R7 ;  /* 0x0000003004077223 */ /* 0x080fe20000010807 */
[----:B------:R-:W-:Y:S01]  /*3340*/  FFMA.FTZ R6, R13, R48, R6 ;  /* 0x000000300d067223 */ /* 0x000fe20000010006 */
[-C--:B------:R-:W-:Y:S01]  /*3350*/  FFMA.FTZ R34, R5, R12.reuse, -R34 ;  /* 0x0000000c05227223 */ /* 0x080fe20000010822 */
[----:B------:R-:W-:Y:S01]  /*3360*/  FFMA.FTZ R15, R15, R12, R94 ;  /* 0x0000000c0f0f7223 */ /* 0x000fe2000001005e */
[----:B------:R-:W-:Y:S02]  /*3370*/  F2FP.SATFINITE.E4M3.F32.PACK_AB_MERGE_C R5, R93, R92, R98 ;  /* 0x0000005c5d05723e */ /* 0x000fe40004807062 */
[----:B------:R-:W-:Y:S02]  /*3380*/  F2FP.SATFINITE.E4M3.F32.PACK_AB_MERGE_C R6, R6, R7, R88 ;  /* 0x000000070606723e */ /* 0x000fe40004807058 */
[----:B------:R-:W-:Y:S02]  /*3390*/  F2FP.SATFINITE.E4M3.F32.PACK_AB_MERGE_C R4, R91, R90, R97 ;  /* 0x0000005a5b04723e */ /* 0x000fe40004807061 */
[----:B------:R-:W-:-:S07]  /*33a0*/  F2FP.SATFINITE.E4M3.F32.PACK_AB_MERGE_C R7, R15, R34, R49 ;  /* 0x000000220f07723e */ /* 0x000fce0004807031 */
.L_x_1753:
[----:B------:R-:W-:Y:S05]  /*33b0*/  BSYNC B3 ;  /* 0x0000000000037941 */ /* 0x000fea0003800000 */
.L_x_1752:
[----:B-1----:R0:W-:Y:S02]  /*33c0*/  ST.E.128 desc[UR36][R10.64], R4 ;  /* 0x000000040a007985 */ /* 0x0021e4000c101d24 */
.L_x_1751:
[----:B------:R-:W-:Y:S05]  /*33d0*/  BSYNC B2 ;  /* 0x0000000000027941 */ /* 0x000fea0003800000 */
.L_x_1750:
[----:B------:R-:W-:Y:S05]  /*33e0*/  @P2 BRA `(.L_x_1749) ;  /* 0x0000000400c42947 */ /* 0x000fea0003800000 */
[----:B01----:R0:W1:Y:S01]  /*33f0*/  LDS.128 R4, [R73+0x22000] ;  /* 0x0220000049047984 */ /* 0x0030620000000c00 */
[----:B------:R-:W-:Y:S01]  /*3400*/  IADD3 R14, P3, R187, R14, RZ ;  /* 0x0000000ebb0e7210 */ /* 0x000fe20007f7e0ff */
[----:B------:R-:W-:Y:S04]  /*3410*/  BSSY B2, `(.L_x_1754) ;  /* 0x000006d000027945 */ /* 0x000fe80003800000 */
[----:B----4-:R-:W-:Y:S01]  /*3420*/  IMAD.X R15, R3, 0x1, R194, P3 ;  /* 0x00000001030f7824 */ /* 0x010fe200018e06c2 */
[----:B------:R-:W-:-:S13]  /*3430*/  ISETP.GE.AND P3, PT, R191, R83, PT ;  /* 0x00000053bf00720c */ /* 0x000fda0003f66270 */
[----:B0-----:R-:W-:Y:S05]  /*3440*/  @P3 BRA `(.L_x_1755) ;  /* 0x0000000400a43947 */ /* 0x001fea0003800000 */
[----:B------:R-:W-:Y:S01]  /*3450*/  SHF.R.U32.HI R32, RZ, 0x8, R33 ;  /* 0x00000008ff207819 */ /* 0x000fe20000011621 */
[----:B-1----:R-:W-:Y:S01]  /*3460*/  IMAD.MOV.U32 R11, RZ, RZ, R7 ;  /* 0x000000ffff0b7224 */ /* 0x002fe200078e0007 */
[--C-:B------:R-:W-:Y:S01]  /*3470*/  SHF.R.U32.HI R13, RZ, 0x8, R31.reuse ;  /* 0x00000008ff0d7819 */ /* 0x100fe2000001161f */
[----:B------:R-:W-:Y:S01]  /*3480*/  IMAD.MOV.U32 R10, RZ, RZ, R6 ;  /* 0x000000ffff0a7224 */ /* 0x000fe200078e0006 */
[----:B------:R-:W-:Y:S01]  /*3490*/  LOP3.LUT R12, R31, 0xff0000ff, RZ, 0xc0, !PT ;  /* 0xff0000ff1f0c7812 */ /* 0x000fe200078ec0ff */
[----:B------:R-:W-:Y:S01]  /*34a0*/  IMAD.SHL.U32 R6, R32, 0x100, RZ ;  /* 0x0000010020067824 */ /* 0x000fe200078e00ff */
[----:B------:R-:W-:Y:S02]  /*34b0*/  SHF.R.U32.HI R31, RZ, 0x10, R31 ;  /* 0x00000010ff1f7819 */ /* 0x000fe4000001161f */
[----:B------:R-:W-:Y:S02]  /*34c0*/  SHF.R.U32.HI R30, RZ, 0x10, R33 ;  /* 0x00000010ff1e7819 */ /* 0x000fe40000011621 */
[----:B------:R-:W-:Y:S01]  /*34d0*/  SHF.L.U32 R7, R13, 0x8, RZ ;  /* 0x000000080d077819 */ /* 0x000fe200000006ff */
[----:B------:R-:W-:Y:S01]  /*34e0*/  IMAD.U32 R31, R31, 0x10000, RZ ;  /* 0x000100001f1f7824 */ /* 0x000fe200078e00ff */
[----:B------:R-:W-:-:S02]  /*34f0*/  LOP3.LUT R3, R33, 0xff0000ff, RZ, 0xc0, !PT ;  /* 0xff0000ff21037812 */ /* 0x000fc400078ec0ff */
[----:B------:R-:W-:Y:S01]  /*3500*/  LOP3.LUT R12, R12, 0xff00, R7, 0xf8, !PT ;  /* 0x0000ff000c0c7812 */ /* 0x000fe200078ef807 */
[----:B------:R-:W-:Y:S01]  /*3510*/  IMAD.U32 R7, R30, 0x10000, RZ ;  /* 0x000100001e077824 */ /* 0x000fe200078e00ff */
[----:B------:R-:W-:Y:S02]  /*3520*/  LOP3.LUT R6, R3, 0xff00, R6, 0xf8, !PT ;  /* 0x0000ff0003067812 */ /* 0x000fe400078ef806 */
[----:B------:R-:W-:Y:S02]  /*3530*/  F2FP.F16.E4M3.UNPACK_B R13, R87.H1 ;  /* 0x00000057ff0d723e */ /* 0x000fe400030006ff */
[-C--:B------:R-:W-:Y:S02]  /*3540*/  F2FP.F16.E4M3.UNPACK_B R3, R5.reuse ;  /* 0x00000005ff03723e */ /* 0x080fe400020006ff */
        /* <DEDUP_REMOVED lines=89> */
.L_x_1755:
[----:B------:R-:W-:Y:S05]  /*3ae0*/  BSYNC B2 ;  /* 0x0000000000027941 */ /* 0x000fea0003800000 */
.L_x_1754:
[----:B-1----:R0:W-:Y:S02]  /*3af0*/  ST.E.128 desc[UR36][R14.64], R4 ;  /* 0x000000040e007985 */ /* 0x0021e4000c101d24 */
.L_x_1749:
[----:B------:R-:W-:Y:S05]  /*3b00*/  BSYNC B1 ;  /* 0x0000000000017941 */ /* 0x000fea0003800000 */
.L_x_1748:
[----:B------:R-:W-:-:S03]  /*3b10*/  UMOV UR4, 0xffffffff ;  /* 0xffffffff00047882 */ /* 0x000fc60000000000 */
[----:B------:R-:W-:Y:S05]  /*3b20*/  BRA.DIV UR4, `(.L_x_1756) ;  /* 0x0000022a04847947 */ /* 0x000fea000b800000 */
[----:B----4-:R4:W1:Y:S04]  /*3b30*/  SHFL.IDX PT, R3, R2, 0x1, 0x181f ;  /* 0x00381f0002037f89 */ /* 0x01086800000e0000 */
[----:B0-----:R4:W0:Y:S02]  /*3b40*/  SHFL.IDX PT, R14, R0, 0x1, 0x181f ;  /* 0x00381f00000e7f89 */ /* 0x00182400000e0000 */
.L_x_2123:
[----:B------:R-:W-:Y:S05]  /*3b50*/  @P4 BRA `(.L_x_1757) ;  /* 0x0000003400204947 */ /* 0x000fea0003800000 */
[----:B------:R-:W-:Y:S04]  /*3b60*/  BSSY B1, `(.L_x_1758) ;  /* 0x0000071000017945 */ /* 0x000fe80003800000 */
[----:B------:R-:W-:Y:S05]  /*3b70*/  @P1 BRA `(.L_x_1759) ;  /* 0x0000000400bc1947 */ /* 0x000fea0003800000 */
[----:B-1----:R1:W1:Y:S01]  /*3b80*/  LDS.128 R4, [R73+0x21000] ;  /* 0x0210000049047984 */ /* 0x0022620000000c00 */
[----:B0-----:R-:W-:Y:S01]  /*3b90*/  IADD3 R10, P3, R16, R14, RZ ;  /* 0x0000000e100a7210 */ /* 0x001fe20007f7e0ff */
[----:B------:R-:W-:Y:S04]  /*3ba0*/  BSSY B2, `(.L_x_1760) ;  /* 0x000006b000027945 */ /* 0x000fe80003800000 */
[----:B------:R-:W-:Y:S01]  /*3bb0*/  IMAD.X R11, R3, 0x1, R17, P3 ;  /* 0x00000001030b7824 */ /* 0x000fe200018e0611 */
[----:B------:R-:W-:-:S13]  /*3bc0*/  ISETP.GE.AND P3, PT, R18, R83, PT ;  /* 0x000000531200720c */ /* 0x000fda0003f66270 */
[----:B------:R-:W-:Y:S05]  /*3bd0*/  @P3 BRA `(.L_x_1761) ;  /* 0x00000004009c3947 */ /* 0x000fea0003800000 */
[----:B------:R-:W-:Y:S01]  /*3be0*/  SHF.R.U32.HI R15, RZ, 0x8, R29 ;  /* 0x00000008ff0f7819 */ /* 0x000fe2000001161d */
[----:B-1----:R-:W-:Y:S01]  /*3bf0*/  IMAD.MOV.U32 R12, RZ, RZ, R6 ;  /* 0x000000ffff0c7224 */ /* 0x002fe200078e0006 */
[--C-:B------:R-:W-:Y:S02]  /*3c00*/  SHF.R.U32.HI R13, RZ, 0x8, R27.reuse ;  /* 0x00000008ff0d7819 */ /* 0x100fe4000001161b */
[----:B------:R-:W-:Y:S01]  /*3c10*/  SHF.R.U32.HI R26, RZ, 0x10, R27 ;  /* 0x00000010ff1a7819 */ /* 0x000fe2000001161b */
[----:B------:R-:W-:Y:S01]  /*3c20*/  IMAD.SHL.U32 R15, R15, 0x100, RZ ;  /* 0x000001000f0f7824 */ /* 0x000fe200078e00ff */
[----:B---34-:R-:W-:Y:S01]  /*3c30*/  LOP3.LUT R2, R29, 0xff0000ff, RZ, 0xc0, !PT ;  /* 0xff0000ff1d027812 */ /* 0x018fe200078ec0ff */
[----:B------:R-:W-:Y:S01]  /*3c40*/  IMAD.SHL.U32 R13, R13, 0x100, RZ ;  /* 0x000001000d0d7824 */ /* 0x000fe200078e00ff */
[----:B------:R-:W-:Y:S02]  /*3c50*/  LOP3.LUT R0, R27, 0xff0000ff, RZ, 0xc0, !PT ;  /* 0xff0000ff1b007812 */ /* 0x000fe400078ec0ff */
[----:B------:R-:W-:Y:S01]  /*3c60*/  LOP3.LUT R15, R2, 0xff00, R15, 0xf8, !PT ;  /* 0x0000ff00020f7812 */ /* 0x000fe200078ef80f */
[----:B------:R-:W-:Y:S01]  /*3c70*/  IMAD.U32 R2, R26, 0x10000, RZ ;  /* 0x000100001a027824 */ /* 0x000fe200078e00ff */
[----:B------:R-:W-:-:S02]  /*3c80*/  SHF.R.U32.HI R28, RZ, 0x10, R29 ;  /* 0x00000010ff1c7819 */ /* 0x000fc4000001161d */
[----:B------:R-:W-:Y:S02]  /*3c90*/  LOP3.LUT R13, R0, 0xff00, R13, 0xf8, !PT ;  /* 0x0000ff00000d7812 */ /* 0x000fe400078ef80d */
[----:B------:R-:W-:Y:S01]  /*3ca0*/  F2FP.F16.E4M3.UNPACK_B R6, R86.H1 ;  /* 0x00000056ff06723e */ /* 0x000fe200030006ff */
[----:B------:R-:W-:Y:S01]  /*3cb0*/  IMAD.U32 R28, R28, 0x10000, RZ ;  /* 0x000100001c1c7824 */ /* 0x000fe200078e00ff */
[----:B------:R-:W-:Y:S02]  /*3cc0*/  F2FP.F16.E4M3.UNPACK_B R0, R5 ;  /* 0x00000005ff00723e */ /* 0x000fe400020006ff */
[----:B------:R-:W-:Y:S01]  /*3cd0*/  LOP3.LUT R26, R13, 0xff0000, R2, 0xf8, !PT ;  /* 0x00ff00000d1a7812 */ /* 0x000fe200078ef802 */
[----:B------:R-:W-:Y:S01]  /*3ce0*/  HADD2.F32 R27, -RZ, R6.H0_H0 ;  /* 0x20000006ff1b7230 */ /* 0x000fe20000004100 */
[----:B------:R-:W-:Y:S01]  /*3cf0*/  F2FP.F16.E4M3.UNPACK_B R13, R85.H1 ;  /* 0x00000055ff0d723e */ /* 0x000fe200030006ff */
[--C-:B------:R-:W-:Y:S01]  /*3d00*/  HADD2.F32 R2, -RZ, R0.reuse.H1_H1 ;  /* 0x30000000ff027230 */ /* 0x100fe20000004100 */
[----:B------:R-:W-:Y:S01]  /*3d10*/  F2FP.F16.E4M3.UNPACK_B R5, R5.H1 ;  /* 0x00000005ff05723e */ /* 0x000fe200030006ff */
[----:B------:R-:W-:Y:S01]  /*3d20*/  HADD2.F32 R0, -RZ, R0.H0_H0 ;  /* 0x20000000ff007230 */ /* 0x000fe20000004100 */
[----:B------:R-:W-:Y:S01]  /*3d30*/  LOP3.LUT R29, R15, 0xff0000, R28, 0xf8, !PT ;  /* 0x00ff00000f1d7812 */ /* 0x000fe200078ef81c */
[----:B------:R-:W-:-:S02]  /*3d40*/  HADD2.F32 R28, -RZ, R6.H1_H1 ;  /* 0x30000006ff1c7230 */ /* 0x000fc40000004100 */
[-C--:B------:R-:W-:Y:S01]  /*3d50*/  FMUL.FTZ R31, R2, R27.reuse ;  /* 0x0000001b021f7220 */ /* 0x080fe20000410000 */
[----:B------:R-:W-:Y:S02]  /*3d60*/  HADD2.F32 R15, -RZ, R13.H0_H0 ;  /* 0x2000000dff0f7230 */ /* 0x000fe40000004100 */
[C---:B------:R-:W-:Y:S01]  /*3d70*/  FMUL.FTZ R27, R0.reuse, R27 ;  /* 0x0000001b001b7220 */ /* 0x040fe20000410000 */
[--C-:B------:R-:W-:Y:S01]  /*3d80*/  HADD2.F32 R6, -RZ, R5.reuse.H1_H1 ;  /* 0x30000005ff067230 */ /* 0x100fe20000004100 */
[----:B------:R-:W-:Y:S01]  /*3d90*/  F2FP.F16.E4M3.UNPACK_B R86, R86 ;  /* 0x00000056ff56723e */ /* 0x000fe200020006ff */
        /* <DEDUP_REMOVED lines=9> */
[----:B------:R-:W-:-:S02]  /*3e30*/  HADD2.F32 R15, -RZ, R86.H1_H1 ;  /* 0x30000056ff0f7230 */ /* 0x000fc40000004100 */
[----:B------:R-:W-:Y:S01]  /*3e40*/  FFMA.FTZ R32, R6, R13, R35 ;  /* 0x0000000d06207223 */ /* 0x000fe20000010023 */
[----:B------:R-:W-:Y:S01]  /*3e50*/  F2FP.F16.E4M3.UNPACK_B R4, R4 ;  /* 0x00000004ff04723e */ /* 0x000fe200020006ff */
[----:B------:R-:W-:Y:S02]  /*3e60*/  HADD2.F32 R6, -RZ, R85.H1_H1 ;  /* 0x30000055ff067230 */ /* 0x000fe40000004100 */
[--C-:B------:R-:W-:Y:S01]  /*3e70*/  HADD2.F32 R5, -RZ, R0.reuse.H1_H1 ;  /* 0x30000000ff057230 */ /* 0x100fe20000004100 */
[----:B------:R-:W-:Y:S01]  /*3e80*/  F2FP.SATFINITE.E4M3.F32.PACK_AB_MERGE_C R84, R32, R31, RZ ;  /* 0x0000001f2054723e */ /* 0x000fe200048070ff */
[----:B------:R-:W-:Y:S02]  /*3e90*/  HADD2.F32 R2, -RZ, R0.H0_H0 ;  /* 0x20000000ff027230 */ /* 0x000fe40000004100 */
[----:B------:R-:W-:Y:S02]  /*3ea0*/  HADD2.F32 R0, -RZ, R4.H0_H0 ;  /* 0x20000004ff007230 */ /* 0x000fe40000004100 */
[----:B------:R-:W-:Y:S01]  /*3eb0*/  FMUL.FTZ R27, R5, R15 ;  /* 0x0000000f051b7220 */ /* 0x000fe20000410000 */
[----:B------:R-:W-:-:S02]  /*3ec0*/  HADD2.F32 R13, -RZ, R86.H0_H0 ;  /* 0x20000056ff0d7230 */ /* 0x000fc40000004100 */
[C---:B------:R-:W-:Y:S01]  /*3ed0*/  FMUL.FTZ R28, R2.reuse, R15 ;  /* 0x0000000f021c7220 */ /* 0x040fe20000410000 */
[----:B------:R-:W-:Y:S02]  /*3ee0*/  HADD2.F32 R4, -RZ, R4.H1_H1 ;  /* 0x30000004ff047230 */ /* 0x000fe40000004100 */
[-C--:B------:R-:W-:Y:S01]  /*3ef0*/  FFMA.FTZ R27, R2, R6.reuse, -R27 ;  /* 0x00000006021b7223 */ /* 0x080fe2000001081b */
[----:B------:R-:W-:Y:S02]  /*3f00*/  HADD2.F32 R85, -RZ, R85.H0_H0 ;  /* 0x20000055ff557230 */ /* 0x000fe40000004100 */
[----:B------:R-:W-:Y:S01]  /*3f10*/  FFMA.FTZ R6, R5, R6, R28 ;  /* 0x0000000605067223 */ /* 0x000fe2000001001c */
[----:B------:R-:W-:Y:S01]  /*3f20*/  F2FP.F16.E4M3.UNPACK_B R2, R7.H1 ;  /* 0x00000007ff02723e */ /* 0x000fe200030006ff */
[-C--:B------:R-:W-:Y:S01]  /*3f30*/  FMUL.FTZ R15, R4, R13.reuse ;  /* 0x0000000d040f7220 */ /* 0x080fe20000410000 */
[----:B------:R-:W-:Y:S01]  /*3f40*/  FMUL.FTZ R13, R0, R13 ;  /* 0x0000000d000d7220 */ /* 0x000fe20000410000 */
[----:B------:R-:W-:-:S02]  /*3f50*/  F2FP.F16.E4M3.UNPACK_B R7, R7 ;  /* 0x00000007ff07723e */ /* 0x000fc400020006ff */
[----:B------:R-:W-:Y:S01]  /*3f60*/  F2FP.SATFINITE.E4M3.F32.PACK_AB_MERGE_C R48, R6, R27, RZ ;  /* 0x0000001b0630723e */ /* 0x000fe200048070ff */
[----:B------:R-:W-:Y:S01]  /*3f70*/  FFMA.FTZ R28, R0, R85, -R15 ;  /* 0x00000055001c7223 */ /* 0x000fe2000001080f */
[----:B------:R-:W-:Y:S01]  /*3f80*/  F2FP.F16.E4M3.UNPACK_B R27, R29.H1 ;  /* 0x0000001dff1b723e */ /* 0x000fe200030006ff */
[----:B------:R-:W-:Y:S01]  /*3f90*/  FFMA.FTZ R85, R4, R85, R13 ;  /* 0x0000005504557223 */ /* 0x000fe2000001000d */
[----:B------:R-:W-:Y:S01]  /*3fa0*/  F2FP.F16.E4M3.UNPACK_B R6, R26.H1 ;  /* 0x0000001aff06723e */ /* 0x000fe200030006ff */
[--C-:B------:R-:W-:Y:S01]  /*3fb0*/  HADD2.F32 R5, -RZ, R2.reuse.H1_H1 ;  /* 0x30000002ff057230 */ /* 0x100fe20000004100 */
[----:B------:R-:W-:Y:S01]  /*3fc0*/  F2FP.F16.E4M3.UNPACK_B R0, R12.H1 ;  /* 0x0000000cff00723e */ /* 0x000fe200030006ff */
        /* <DEDUP_REMOVED lines=8> */
[--C-:B------:R-:W-:Y:S02]  /*4050*/  HADD2.F32 R31, -RZ, R29.reuse.H1_H1 ;  /* 0x3000001dff1f7230 */ /* 0x100fe40000004100 */
[----:B------:R-:W-:Y:S01]  /*4060*/  FFMA.FTZ R32, R4, R15, -R35 ;  /* 0x0000000f04207223 */ /* 0x000fe20000010823 */
[----:B------:R-:W-:Y:S01]  /*4070*/  HADD2.F32 R0, -RZ, R0.H0_H0 ;  /* 0x20000000ff007230 */ /* 0x000fe20000004100 */
[----:B------:R-:W-:Y:S01]  /*4080*/  F2FP.F16.E4M3.UNPACK_B R12, R12 ;  /* 0x0000000cff0c723e */ /* 0x000fe200020006ff */
[----:B------:R-:W-:Y:S02]  /*4090*/  HADD2.F32 R13, -RZ, R26.H1_H1 ;  /* 0x3000001aff0d7230 */ /* 0x000fe40000004100 */
[----:B------:R-:W-:Y:S01]  /*40a0*/  FMUL.FTZ R35, R2, R31 ;  /* 0x0000001f02237220 */ /* 0x000fe20000410000 */
[----:B------:R-:W-:-:S02]  /*40b0*/  HADD2.F32 R29, -RZ, R29.H0_H0 ;  /* 0x2000001dff1d7230 */ /* 0x000fc40000004100 */
[C---:B------:R-:W-:Y:S01]  /*40c0*/  FMUL.FTZ R31, R0.reuse, R31 ;  /* 0x0000001f001f7220 */ /* 0x040fe20000410000 */
[----:B------:R-:W-:Y:S02]  /*40d0*/  HADD2.F32 R27, -RZ, R27.H0_H0 ;  /* 0x2000001bff1b7230 */ /* 0x000fe40000004100 */
[-C--:B------:R-:W-:Y:S01]  /*40e0*/  FFMA.FTZ R35, R0, R13.reuse, -R35 ;  /* 0x0000000d00237223 */ /* 0x080fe20000010823 */
[--C-:B------:R-:W-:Y:S02]  /*40f0*/  HADD2.F32 R0, -RZ, R12.reuse.H0_H0 ;  /* 0x2000000cff007230 */ /* 0x100fe40000004100 */
[----:B------:R-:W-:Y:S01]  /*4100*/  FFMA.FTZ R4, R2, R13, R31 ;  /* 0x0000000d02047223 */ /* 0x000fe2000001001f */
[----:B------:R-:W-:Y:S02]  /*4110*/  HADD2.F32 R2, -RZ, R7.H0_H0 ;  /* 0x20000007ff027230 */ /* 0x000fe40000004100 */
[----:B------:R-:W-:Y:S01]  /*4120*/  FFMA.FTZ R49, R5, R15, R34 ;  /* 0x0000000f05317223 */ /* 0x000fe20000010022 */
[----:B------:R-:W-:-:S02]  /*4130*/  HADD2.F32 R12, -RZ, R12.H1_H1 ;  /* 0x3000000cff0c7230 */ /* 0x000fc40000004100 */
[----:B------:R-:W-:Y:S01]  /*4140*/  HADD2.F32 R7, -RZ, R7.H1_H1 ;  /* 0x30000007ff077230 */ /* 0x000fe20000004100 */
[----:B------:R-:W-:Y:S01]  /*4150*/  F2FP.SATFINITE.E4M3.F32.PACK_AB_MERGE_C R35, R4, R35, RZ ;  /* 0x000000230423723e */ /* 0x000fe200048070ff */
[----:B------:R-:W-:Y:S02]  /*4160*/  HADD2.F32 R6, -RZ, R6.H0_H0 ;  /* 0x20000006ff067230 */ /* 0x000fe40000004100 */
[----:B------:R-:W-:Y:S01]  /*4170*/  FMUL.FTZ R13, R12, R29 ;  /* 0x0000001d0c0d7220 */ /* 0x000fe20000410000 */
[----:B------:R-:W-:Y:S02]  /*4180*/  HADD2.F32 R5, -RZ, R26.H0_H0 ;  /* 0x2000001aff057230 */ /* 0x000fe40000004100 */
[-C--:B------:R-:W-:Y:S01]  /*4190*/  FMUL.FTZ R15, R7, R27.reuse ;  /* 0x0000001b070f7220 */ /* 0x080fe20000410000 */
[----:B------:R-:W-:Y:S01]  /*41a0*/  FMUL.FTZ R26, R2, R27 ;  /* 0x0000001b021a7220 */ /* 0x000fe20000410000 */
[----:B------:R-:W-:Y:S01]  /*41b0*/  FMUL.FTZ R29, R0, R29 ;  /* 0x0000001d001d7220 */ /* 0x000fe20000410000 */
[----:B------:R-:W-:Y:S01]  /*41c0*/  F2FP.SATFINITE.E4M3.F32.PACK_AB_MERGE_C R32, R49, R32, RZ ;  /* 0x000000203120723e */ /* 0x000fe200048070ff */
        /* <DEDUP_REMOVED lines=8> */
.L_x_1761:
[----:B------:R-:W-:Y:S05]  /*4250*/  BSYNC B2 ;  /* 0x0000000000027941 */ /* 0x000fea0003800000 */
.L_x_1760:
[----:B-1----:R0:W-:Y:S02]  /*4260*/  ST.E.128 desc[UR36][R10.64], R4 ;  /* 0x000000040a007985 */ /* 0x0021e4000c101d24 */
.L_x_1759:
[----:B------:R-:W-:Y:S05]  /*4270*/  BSYNC B1 ;  /* 0x0000000000017941 */ /* 0x000fea0003800000 */
.L_x_1758:
[----:B------:R-:W-:Y:S05]  /*4280*/  @P2 BRA `(.L_x_1757) ;  /* 0x0000002c00542947 */ /* 0x000fea0003800000 */
[----:B01----:R0:W1:Y:S01]  /*4290*/  LDS.128 R4, [R73+0x23000] ;  /* 0x0230000049047984 */ /* 0x0030620000000c00 */
[----:B------:R-:W-:Y:S01]  /*42a0*/  IADD3 R14, P3, R187, R14, RZ ;  /* 0x0000000ebb0e7210 */ /* 0x000fe20007f7e0ff */
[----:B------:R-:W-:Y:S03]  /*42b0*/  BSSY B1, `(.L_x_1762) ;  /* 0x000006a000017945 */ /* 0x000fe60003800000 */
[----:B------:R-:W-:Y:S02]  /*42c0*/  IADD3.X R15, R3, R194, RZ, P3, !PT ;  /* 0x000000c2030f7210 */ /* 0x000fe40001ffe4ff */
[----:B------:R-:W-:-:S13]  /*42d0*/  ISETP.GE.AND P3, PT, R191, R83, PT ;  /* 0x00000053bf00720c */ /* 0x000fda0003f66270 */
[----:B0-----:R-:W-:Y:S05]  /*42e0*/  @P3 BRA `(.L_x_1763) ;  /* 0x0000000400983947 */ /* 0x001fea0003800000 */
[----:B---34-:R-:W-:Y:S02]  /*42f0*/  SHF.R.U32.HI R2, RZ, 0x8, R25 ;  /* 0x00000008ff027819 */ /* 0x018fe40000011619 */
[--C-:B------:R-:W-:Y:S02]  /*4300*/  SHF.R.U32.HI R0, RZ, 0x8, R9.reuse ;  /* 0x00000008ff007819 */ /* 0x100fe40000011609 */
[----:B------:R-:W-:Y:S01]  /*4310*/  SHF.R.U32.HI R10, RZ, 0x10, R9 ;  /* 0x00000010ff0a7819 */ /* 0x000fe20000011609 */
[----:B------:R-:W-:Y:S01]  /*4320*/  IMAD.SHL.U32 R2, R2, 0x100, RZ ;  /* 0x0000010002027824 */ /* 0x000fe200078e00ff */
[----:B------:R-:W-:Y:S01]  /*4330*/  LOP3.LUT R3, R9, 0xff0000ff, RZ, 0xc0, !PT ;  /* 0xff0000ff09037812 */ /* 0x000fe200078ec0ff */
[----:B------:R-:W-:Y:S01]  /*4340*/  IMAD.SHL.U32 R0, R0, 0x100, RZ ;  /* 0x0000010000007824 */ /* 0x000fe200078e00ff */
[----:B------:R-:W-:Y:S02]  /*4350*/  SHF.R.U32.HI R8, RZ, 0x10, R25 ;  /* 0x00000010ff087819 */ /* 0x000fe40000011619 */
[----:B------:R-:W-:-:S02]  /*4360*/  LOP3.LUT R9, R25, 0xff0000ff, RZ, 0xc0, !PT ;  /* 0xff0000ff19097812 */ /* 0x000fc400078ec0ff */
[----:B------:R-:W-:Y:S01]  /*4370*/  LOP3.LUT R3, R3, 0xff00, R0, 0xf8, !PT ;  /* 0x0000ff0003037812 */ /* 0x000fe200078ef800 */
[----:B------:R-:W-:Y:S01]  /*4380*/  IMAD.U32 R8, R8, 0x10000, RZ ;  /* 0x0001000008087824 */ /* 0x000fe200078e00ff */
[----:B------:R-:W-:Y:S01]  /*4390*/  LOP3.LUT R11, R9, 0xff00, R2, 0xf8, !PT ;  /* 0x0000ff00090b7812 */ /* 0x000fe200078ef802 */
[----:B------:R-:W-:Y:S01]  /*43a0*/  IMAD.U32 R2, R10, 0x10000, RZ ;  /* 0x000100000a027824 */ /* 0x000fe200078e00ff */
[----:B------:R-:W-:Y:S02]  /*43b0*/  F2FP.F16.E4M3.UNPACK_B R9, R82.H1 ;  /* 0x00000052ff09723e */ /* 0x000fe400030006ff */
[-C--:B-1----:R-:W-:Y:S02]  /*43c0*/  F2FP.F16.E4M3.UNPACK_B R0, R5.reuse ;  /* 0x00000005ff00723e */ /* 0x082fe400020006ff */
        /* <DEDUP_REMOVED lines=18> */
[----:B------:R-:W-:Y:S01]  /*44f0*/  FMUL.FTZ R12, R5, R12 ;  /* 0x0000000c050c7220 */ /* 0x000fe20000410000 */
[----:B------:R-:W-:-:S02]  /*4500*/  HADD2.F32 R11, -RZ, R82.H1_H1 ;  /* 0x30000052ff0b7230 */ /* 0x000fc40000004100 */
[----:B------:R-:W-:Y:S01]  /*4510*/  FFMA.FTZ R28, R5, R8, -R0 ;  /* 0x00000008051c7223 */ /* 0x000fe20000010800 */
[----:B------:R-:W-:Y:S01]  /*4520*/  F2FP.F16.E4M3.UNPACK_B R0, R4.H1 ;  /* 0x00000004ff00723e */ /* 0x000fe200030006ff */
[----:B------:R-:W-:Y:S01]  /*4530*/  FFMA.FTZ R29, R3, R8, R12 ;  /* 0x00000008031d7223 */ /* 0x000fe2000001000c */
[----:B------:R-:W-:Y:S01]  /*4540*/  F2FP.F16.E4M3.UNPACK_B R4, R4 ;  /* 0x00000004ff04723e */ /* 0x000fe200020006ff */
[----:B------:R-:W-:Y:S01]  /*4550*/  HADD2.F32 R9, -RZ, R82.H0_H0 ;  /* 0x20000052ff097230 */ /* 0x000fe20000004100 */
[----:B------:R-:W-:Y:S01]  /*4560*/  F2FP.F16.E4M3.UNPACK_B R38, R38 ;  /* 0x00000026ff26723e */ /* 0x000fe200020006ff */
[--C-:B------:R-:W-:Y:S01]  /*4570*/  HADD2.F32 R2, -RZ, R0.reuse.H0_H0 ;  /* 0x20000000ff027230 */ /* 0x100fe20000004100 */
[----:B------:R-:W-:Y:S01]  /*4580*/  F2FP.SATFINITE.E4M3.F32.PACK_AB_MERGE_C R32, R29, R28, RZ ;  /* 0x0000001c1d20723e */ /* 0x000fe200048070ff */
[----:B------:R-:W-:Y:S02]  /*4590*/  HADD2.F32 R3, -RZ, R0.H1_H1 ;  /* 0x30000000ff037230 */ /* 0x000fe40000004100 */
[----:B------:R-:W-:-:S02]  /*45a0*/  HADD2.F32 R0, -RZ, R4.H0_H0 ;  /* 0x20000004ff007230 */ /* 0x000fc40000004100 */
[-C--:B------:R-:W-:Y:S01]  /*45b0*/  FMUL.FTZ R24, R2, R11.reuse ;  /* 0x0000000b02187220 */ /* 0x080fe20000410000 */
[----:B------:R-:W-:Y:S02]  /*45c0*/  HADD2.F32 R4, -RZ, R4.H1_H1 ;  /* 0x30000004ff047230 */ /* 0x000fe40000004100 */
[C---:B------:R-:W-:Y:S01]  /*45d0*/  FMUL.FTZ R25, R3.reuse, R11 ;  /* 0x0000000b03197220 */ /* 0x040fe20000410000 */
[--C-:B------:R-:W-:Y:S02]  /*45e0*/  HADD2.F32 R8, -RZ, R38.reuse.H1_H1 ;  /* 0x30000026ff087230 */ /* 0x100fe40000004100 */
[----:B------:R-:W-:Y:S02]  /*45f0*/  HADD2.F32 R5, -RZ, R38.H0_H0 ;  /* 0x20000026ff057230 */ /* 0x000fe40000004100 */
[-C--:B------:R-:W-:Y:S01]  /*4600*/  FMUL.FTZ R11, R4, R9.reuse ;  /* 0x00000009040b7220 */ /* 0x080fe20000410000 */
[----:B------:R-:W-:Y:S01]  /*4610*/  FMUL.FTZ R9, R0, R9 ;  /* 0x0000000900097220 */ /* 0x000fe20000410000 */
[-C--:B------:R-:W-:Y:S01]  /*4620*/  FFMA.FTZ R12, R2, R8.reuse, -R25 ;  /* 0x00000008020c7223 */ /* 0x080fe20000010819 */
[----:B------:R-:W-:Y:S01]  /*4630*/  FFMA.FTZ R3, R3, R8, R24 ;  /* 0x0000000803037223 */ /* 0x000fe20000010018 */
[----:B------:R-:W-:Y:S01]  /*4640*/  F2FP.F16.E4M3.UNPACK_B R2, R7.H1 ;  /* 0x00000007ff02723e */ /* 0x000fe200030006ff */
[----:B------:R-:W-:Y:S01]  /*4650*/  FFMA.FTZ R25, R4, R5, R9 ;  /* 0x0000000504197223 */ /* 0x000fe20000010009 */
[----:B------:R-:W-:Y:S01]  /*4660*/  F2FP.F16.E4M3.UNPACK_B R9, R13.H1 ;  /* 0x0000000dff09723e */ /* 0x000fe200030006ff */
[----:B------:R-:W-:Y:S01]  /*4670*/  FFMA.FTZ R24, R0, R5, -R11 ;  /* 0x0000000500187223 */ /* 0x000fe2000001080b */
        /* <DEDUP_REMOVED lines=18> */
[----:B------:R-:W-:Y:S01]  /*47a0*/  FMUL.FTZ R11, R0, R11 ;  /* 0x0000000b000b7220 */ /* 0x000fe20000410000 */
[----:B------:R-:W-:Y:S01]  /*47b0*/  F2FP.F16.E4M3.UNPACK_B R6, R6 ;  /* 0x00000006ff06723e */ /* 0x000fe200020006ff */
[----:B------:R-:W-:Y:S01]  /*47c0*/  FFMA.FTZ R31, R4, R8, R31 ;  /* 0x00000008041f7223 */ /* 0x000fe2000001001f */
[-C--:B------:R-:W-:Y:S01]  /*47d0*/  FFMA.FTZ R29, R0, R3.reuse, -R29 ;  /* 0x00000003001d7223 */ /* 0x080fe2000001081d */
[----:B------:R-:W-:Y:S01]  /*47e0*/  FFMA.FTZ R4, R2, R3, R11 ;  /* 0x0000000302047223 */ /* 0x000fe2000001000b */
[----:B------:R-:W-:-:S02]  /*47f0*/  HADD2.F32 R2, -RZ, R7.H0_H0 ;  /* 0x20000007ff027230 */ /* 0x000fc40000004100 */
[----:B------:R-:W-:Y:S01]  /*4800*/  HADD2.F32 R7, -RZ, R7.H1_H1 ;  /* 0x30000007ff077230 */ /* 0x000fe20000004100 */
[----:B------:R-:W-:Y:S01]  /*4810*/  F2FP.SATFINITE.E4M3.F32.PACK_AB_MERGE_C R28, R31, R28, RZ ;  /* 0x0000001c1f1c723e */ /* 0x000fe200048070ff */
[----:B------:R-:W-:Y:S01]  /*4820*/  HADD2.F32 R9, -RZ, R9.H0_H0 ;  /* 0x20000009ff097230 */ /* 0x000fe20000004100 */
[----:B------:R-:W-:Y:S01]  /*4830*/  F2FP.SATFINITE.E4M3.F32.PACK_AB_MERGE_C R29, R4, R29, RZ ;  /* 0x0000001d041d723e */ /* 0x000fe200048070ff */
[--C-:B------:R-:W-:Y:S01]  /*4840*/  HADD2.F32 R0, -RZ, R6.reuse.H0_H0 ;  /* 0x20000006ff007230 */ /* 0x100fe20000004100 */
[----:B------:R-:W-:Y:S01]  /*4850*/  F2FP.SATFINITE.E4M3.F32.PACK_AB_MERGE_C R4, R25, R24, R30 ;  /* 0x000000181904723e */ /* 0x000fe2000480701e */
[----:B------:R-:W-:Y:S02]  /*4860*/  HADD2.F32 R6, -RZ, R6.H1_H1 ;  /* 0x30000006ff067230 */ /* 0x000fe40000004100 */
[-C--:B------:R-:W-:Y:S01]  /*4870*/  FMUL.FTZ R11, R7, R9.reuse ;  /* 0x00000009070b7220 */ /* 0x080fe20000410000 */
[----:B------:R-:W-:Y:S02]  /*4880*/  HADD2.F32 R13, -RZ, R13.H0_H0 ;  /* 0x2000000dff0d7230 */ /* 0x000fe40000004100 */
[----:B------:R-:W-:Y:S01]  /*4890*/  FMUL.FTZ R8, R2, R9 ;  /* 0x0000000902087220 */ /* 0x000fe20000410000 */
[----:B------:R-:W-:-:S02]  /*48a0*/  HADD2.F32 R5, -RZ, R5.H0_H0 ;  /* 0x20000005ff057230 */ /* 0x000fc40000004100 */
[----:B------:R-:W-:Y:S02]  /*48b0*/  HADD2.F32 R3, -RZ, R10.H0_H0 ;  /* 0x2000000aff037230 */ /* 0x000fe40000004100 */
[-C--:B------:R-:W-:Y:S01]  /*48c0*/  FMUL.FTZ R9, R6, R13.reuse ;  /* 0x0000000d06097220 */ /* 0x080fe20000410000 */
[----:B------:R-:W-:Y:S01]  /*48d0*/  FMUL.FTZ R13, R0, R13 ;  /* 0x0000000d000d7220 */ /* 0x000fe20000410000 */
[-C--:B------:R-:W-:Y:S01]  /*48e0*/  FFMA.FTZ R11, R2, R5.reuse, -R11 ;  /* 0x00000005020b7223 */ /* 0x080fe2000001080b */
[----:B------:R-:W-:Y:S01]  /*48f0*/  FFMA.FTZ R8, R7, R5, R8 ;  /* 0x0000000507087223 */ /* 0x000fe20000010008 */
[-C--:B------:R-:W-:Y:S01]  /*4900*/  FFMA.FTZ R9, R0, R3.reuse, -R9 ;  /* 0x0000000300097223 */ /* 0x080fe20000010809 */
[----:B------:R-:W-:Y:S01]  /*4910*/  FFMA.FTZ R6, R6, R3, R13 ;  /* 0x0000000306067223 */ /* 0x000fe2000001000d */
[----:B------:R-:W-:Y:S02]  /*4920*/  F2FP.SATFINITE.E4M3.F32.PACK_AB_MERGE_C R5, R27, R26, R32 ;  /* 0x0000001a1b05723e */ /* 0x000fe40004807020 */
[----:B------:R-:W-:-:S02]  /*4930*/  F2FP.SATFINITE.E4M3.F32.PACK_AB_MERGE_C R7, R8, R11, R28 ;  /* 0x0000000b0807723e */ /* 0x000fc4000480701c */
[----:B------:R-:W-:-:S07]  /*4940*/  F2FP.SATFINITE.E4M3.F32.PACK_AB_MERGE_C R6, R6, R9, R29 ;  /* 0x000000090606723e */ /* 0x000fce000480701d */
.L_x_1763:
[----:B------:R-:W-:Y:S05]  /*4950*/  BSYNC B1 ;  /* 0x0000000000017941 */ /* 0x000fea0003800000 */
.L_x_1762:
[----:B-1----:R0:W-:Y:S01]  /*4960*/  ST.E.128 desc[UR36][R14.64], R4 ;  /* 0x000000040e007985 */ /* 0x0021e2000c101d24 */
[----:B------:R-:W-:Y:S05]  /*4970*/  BRA `(.L_x_1757) ;  /* 0x0000002400987947 */ /* 0x000fea0003800000 */
.L_x_1739:
[----:B------:R-:W-:Y:S02]  /*4980*/  ISETP.GE.AND P3, PT, R227, R80, PT ;  /* 0x00000050e300720c */ /* 0x000fe40003f66270 */
[----:B------:R-:W-:Y:S02]  /*4990*/  CS2R R26, SRZ ;  /* 0x00000000001a7805 */ /* 0x000fe4000001ff00 */
[----:B------:R-:W-:Y:S02]  /*49a0*/  CS2R R24, SRZ ;  /* 0x0000000000187805 */ /* 0x000fe4000001ff00 */
[----:B------:R-:W-:-:S13]  /*49b0*/  ISETP.GE.OR P3, PT, R16, R83, P3 ;  /* 0x000000531000720c */ /* 0x000fda0001f66670 */
[----:B------:R-:W-:Y:S01]  /*49c0*/  @!P3 IADD3 R29, P4, P5, R40, R6, R63 ;  /* 0x00000006281db210 */ /* 0x000fe20007d9e03f */
[----:B------:R-:W0:Y:S03]  /*49d0*/  @!P3 LDC.64 R8, c[0x0][0x3e8] ;  /* 0x0000fa00ff08bb82 */ /* 0x000e260000000a00 */
[----:B------:R-:W-:Y:S02]  /*49e0*/  @!P3 IADD3.X R30, R54, R14, R65, P4, P5 ;  /* 0x0000000e361eb210 */ /* 0x000fe400027ea441 */
[----:B------:R-:W-:-:S03]  /*49f0*/  ISETP.GE.AND P4, PT, R189, R80, PT ;  /* 0x00000050bd00720c */ /* 0x000fc60003f86270 */
[----:B------:R-:W1:Y:S01]  /*4a00*/  @!P3 LDC.64 R10, c[0x0][0x400] ;  /* 0x00010000ff0abb82 */ /* 0x000e620000000a00 */
[----:B------:R-:W-:-:S13]  /*4a10*/  ISETP.GE.OR P4, PT, R16, R83, P4 ;  /* 0x000000531000720c */ /* 0x000fda0002786670 */
[----:B------:R-:W2:Y:S02]  /*4a20*/  @!P4 LDC.64 R12, c[0x0][0x3e8] ;  /* 0x0000fa00ff0ccb82 */ /* 0x000ea40000000a00 */
[----:B--2---:R-:W-:Y:S02]  /*4a30*/  @!P4 IADD3 R12, P5, P6, R40, R12, R6 ;  /* 0x0000000c280cc210 */ /* 0x004fe40007ebe006 */
[----:B------:R-:W-:Y:S02]  /*4a40*/  CS2R R6, SRZ ;  /* 0x0000000000067805 */ /* 0x000fe4000001ff00 */
[----:B------:R-:W-:Y:S02]  /*4a50*/  @!P4 IADD3.X R13, R54, R13, R14, P5, P6 ;  /* 0x0000000d360dc210 */ /* 0x000fe40002fec40e */
[----:B------:R-:W2:Y:S02]  /*4a60*/  @!P4 LDC.64 R14, c[0x0][0x400] ;  /* 0x00010000ff0ecb82 */ /* 0x000ea40000000a00 */
[----:B--2---:R-:W-:-:S04]  /*4a70*/  @!P4 IADD3 R14, P5, P6, R20, R14, R4 ;  /* 0x0000000e140ec210 */ /* 0x004fc80007ebe004 */
[----:B------:R-:W-:Y:S02]  /*4a80*/  @!P4 IADD3.X R15, R52, R15, R81, P5, P6 ;  /* 0x0000000f340fc210 */ /* 0x000fe40002fec451 */
[----:B------:R-:W-:Y:S02]  /*4a90*/  @!P3 IADD3 R3, P5, P6, R20, R4, R61 ;  /* 0x000000041403b210 */ /* 0x000fe40007ebe03d */
[----:B------:R-:W-:Y:S01]  /*4aa0*/  CS2R R4, SRZ ;  /* 0x0000000000047805 */ /* 0x000fe2000001ff00 */
[----:B------:R-:W2:Y:S01]  /*4ab0*/  @!P4 LDG.E.128 R24, desc[UR36][R14.64] ;  /* 0x000000240e18c981 */ /* 0x000ea2000c1e1d00 */
[----:B------:R-:W-:-:S04]  /*4ac0*/  @!P3 IADD3.X R28, R52, R81, R62, P5, P6 ;  /* 0x00000051341cb210 */ /* 0x000fc80002fec43e */
[----:B------:R-:W3:Y:S01]  /*4ad0*/  @!P4 LDG.E.128 R4, desc[UR36][R12.64] ;  /* 0x000000240c04c981 */ /* 0x000ee2000c1e1d00 */
[----:B0-----:R-:W-:-:S05]  /*4ae0*/  @!P3 IADD3 R8, P4, R29, R8, RZ ;  /* 0x000000081d08b210 */ /* 0x001fca0007f9e0ff */
[----:B------:R-:W-:Y:S01]  /*4af0*/  @!P3 IMAD.X R9, R30, 0x1, R9, P4 ;  /* 0x000000011e09b824 */ /* 0x000fe200020e0609 */
[----:B-1----:R-:W-:Y:S02]  /*4b00*/  @!P3 IADD3 R10, P4, R3, R10, RZ ;  /* 0x0000000a030ab210 */ /* 0x002fe40007f9e0ff */
[----:B------:R-:W-:Y:S02]  /*4b10*/  CS2R R30, SRZ ;  /* 0x00000000001e7805 */ /* 0x000fe4000001ff00 */
[----:B------:R-:W-:Y:S02]  /*4b20*/  CS2R R34, SRZ ;  /* 0x0000000000227805 */ /* 0x000fe4000001ff00 */
[----:B------:R-:W-:Y:S01]  /*4b30*/  CS2R R32, SRZ ;  /* 0x0000000000207805 */ /* 0x000fe2000001ff00 */
[----:B------:R-:W-:Y:S01]  /*4b40*/  @!P3 IMAD.X R11, R28, 0x1, R11, P4 ;  /* 0x000000011c0bb824 */ /* 0x000fe200020e060b */
[----:B------:R-:W-:-:S04]  /*4b50*/  CS2R R28, SRZ ;  /* 0x00000000001c7805 */ /* 0x000fc8000001ff00 */
[----:B------:R-:W4:Y:S04]  /*4b60*/  @!P3 LDG.E.128 R32, desc[UR36][R10.64] ;  /* 0x000000240a20b981 */ /* 0x000f28000c1e1d00 */
[----:B------:R-:W5:Y:S01]  /*4b70*/  @!P3 LDG.E.128 R28, desc[UR36][R8.64] ;  /* 0x00000024081cb981 */ /* 0x000f62000c1e1d00 */
[----:B------:R-:W-:-:S06]  /*4b80*/  UISETP.NE.AND UP0, UPT, UR61, 0x3, UPT ;  /* 0x000000033d00788c */ /* 0x000fcc000bf05270 */
[----:B------:R-:W-:Y:S02]  /*4b90*/  PLOP3.LUT P5, PT, PT, PT, UP0, 0x80, 0x0 ;  /* 0x000000000000781c */ /* 0x000fe40003faf008 */
[----:B------:R-:W-:Y:S01]  /*4ba0*/  ISETP.GE.AND P3, PT, R16, R83, PT ;  /* 0x000000531000720c */ /* 0x000fe20003f66270 */
[----:B--2---:R-:W-:Y:S01]  /*4bb0*/  IMAD.MOV.U32 R90, RZ, RZ, R26 ;  /* 0x000000ffff5a7224 */ /* 0x004fe200078e001a */
[----:B------:R-:W-:Y:S01]  /*4bc0*/  MOV R100, R24 ;  /* 0x0000001800647202 */ /* 0x000fe20000000f00 */
[----:B---3--:R-:W-:Y:S02]  /*4bd0*/  IMAD.MOV.U32 R88, RZ, RZ, R6 ;  /* 0x000000ffff587224 */ /* 0x008fe400078e0006 */
[----:B------:R-:W-:Y:S02]  /*4be0*/  IMAD.MOV.U32 R99, RZ, RZ, R4 ;  /* 0x000000ffff637224 */ /* 0x000fe400078e0004 */
[----:B----4-:R-:W-:Y:S02]  /*4bf0*/  IMAD.MOV.U32 R84, RZ, RZ, R34 ;  /* 0x000000ffff547224 */ /* 0x010fe400078e0022 */
[----:B------:R-:W-:-:S02]  /*4c00*/  IMAD.MOV.U32 R85, RZ, RZ, R32 ;  /* 0x000000ffff557224 */ /* 0x000fc400078e0020 */
[----:B-----5:R-:W-:Y:S02]  /*4c10*/  IMAD.MOV.U32 R82, RZ, RZ, R30 ;  /* 0x000000ffff527224 */ /* 0x020fe400078e001e */
[----:B------:R-:W-:Y:S01]  /*4c20*/  IMAD.MOV.U32 R83, RZ, RZ, R28 ;  /* 0x000000ffff537224 */ /* 0x000fe200078e001c */
[----:B------:R-:W-:Y:S06]  /*4c30*/  @!P5 BRA `(.L_x_1764) ;  /* 0x000000000004d947 */ /* 0x000fec0003800000 */
[----:B------:R-:W-:Y:S01]  /*4c40*/  BPT.TRAP 0x1 ;  /* 0x000000040000795c */ /* 0x000fe20000300000 */
.L_x_1764:
[----:B------:R-:W-:Y:S01]  /*4c50*/  IMAD R72, R186, 0x8, R184 ;  /* 0x00000008ba487824 */ /* 0x000fe200078e02b8 */
[----:B------:R-:W-:Y:S01]  /*4c60*/  SHF.L.U32 R81, R195, 0x1f, RZ ;  /* 0x0000001fc3517819 */ /* 0x000fe200000006ff */
[----:B------:R-:W0:Y:S01]  /*4c70*/  LDC R87, c[0x0][0x2f4] ;  /* 0x0000bd00ff577b82 */ /* 0x000e220000000800 */
[----:B------:R-:W-:Y:S02]  /*4c80*/  BSSY B1, `(.L_x_1765) ;  /* 0x0000003000017945 */ /* 0x000fe40003800000 */
[----:B------:R-:W1:Y:S02]  /*4c90*/  SYNCS.PHASECHK.TRANS64.TRYWAIT P4, [R72+URZ+0x28490], R81 ;  /* 0x02849051480075a7 */ /* 0x000e64000808017f */
[----:B-1----:R-:W-:Y:S05]  /*4ca0*/  @!P4 BRA `(.L_x_1766) ;  /* 0x00000218006cc947 */ /* 0x002fea0003800000 */
.L_x_2124:
[----:B------:R-:W-:Y:S05]  /*4cb0*/  BSYNC B1 ;  /* 0x0000000000017941 */ /* 0x000fea0003800000 */
.L_x_1765:
[----:B------:R-:W-:Y:S01]  /*4cc0*/  UMOV UR4, 0xffffffff ;  /* 0xffffffff00047882 */ /* 0x000fe20000000000 */
[----:B0-----:R-:W-:Y:S02]  /*4cd0*/  IMAD.IADD R89, R87, 0x1, -R56 ;  /* 0x0000000157597824 */ /* 0x001fe400078e0a38 */
[----:B------:R-:W-:Y:S05]  /*4ce0*/  BRA.DIV UR4, `(.L_x_1767) ;  /* 0x0000021a04707947 */ /* 0x000fea000b800000 */
[----:B------:R0:W2:Y:S04]  /*4cf0*/  SHFL.IDX PT, R3, R2, RZ, 0x181f ;  /* 0x00181fff02037589 */ /* 0x0000a800000e0000 */
[----:B------:R0:W3:Y:S02]  /*4d00*/  SHFL.IDX PT, R38, R0, RZ, 0x181f ;  /* 0x00181fff00267589 */ /* 0x0000e400000e0000 */
.L_x_2128:
[----:B------:R-:W-:Y:S01]  /*4d10*/  ISETP.GE.OR P4, PT, R189, R80, P1 ;  /* 0x00000050bd00720c */ /* 0x000fe20000f86670 */
[----:B------:R-:W-:-:S12]  /*4d20*/  BSSY B1, `(.L_x_1768) ;  /* 0x00000ed000017945 */ /* 0x000fd80003800000 */
[----:B------:R-:W-:Y:S05]  /*4d30*/  @P4 BRA `(.L_x_1769) ;  /* 0x0000000c00ac4947 */ /* 0x000fea0003800000 */
[----:B------:R-:W-:Y:S01]  /*4d40*/  SEL R8, R56, R89, !P0 ;  /* 0x0000005938087207 */ /* 0x000fe20004000000 */
[----:B------:R-:W-:Y:S01]  /*4d50*/  BSSY B2, `(.L_x_1770) ;  /* 0x00000e4000027945 */ /* 0x000fe20003800000 */
[----:B------:R-:W-:Y:S02]  /*4d60*/  SHF.R.U32.HI R10, RZ, 0x3, R206 ;  /* 0x00000003ff0a7819 */ /* 0x000fe400000116ce */
[----:B------:R-:W-:Y:S02]  /*4d70*/  SHF.R.S32.HI R9, RZ, 0x1f, R8 ;  /* 0x0000001fff097819 */ /* 0x000fe40000011408 */
[----:B---3--:R-:W-:Y:S02]  /*4d80*/  IADD3 R48, P4, R53, R38, RZ ;  /* 0x0000002635307210 */ /* 0x008fe40007f9e0ff */
[----:B------:R-:W-:-:S03]  /*4d90*/  LEA.HI R9, R9, R8, RZ, 0x5 ;  /* 0x0000000809097211 */ /* 0x000fc600078f28ff */
[----:B--2---:R-:W-:Y:S01]  /*4da0*/  IMAD.X R49, R3, 0x1, R47, P4 ;  /* 0x0000000103317824 */ /* 0x004fe200020e062f */
        /* <DEDUP_REMOVED lines=8> */
[----:B------:R-:W-:Y:S02]  /*4e30*/  IADD3 R11, R8, R9, R210 ;  /* 0x00000009080b7210 */ /* 0x000fe40007ffe0d2 */
[----:B------:R-:W-:-:S03]  /*4e40*/  LEA R9, R186, R69, 0xe ;  /* 0x00000045ba097211 */ /* 0x000fc600078e70ff */
[----:B------:R-:W-:Y:S02]  /*4e50*/  IMAD R11, R186, 0x4000, R11 ;  /* 0x00004000ba0b7824 */ /* 0x000fe400078e020b */
[C---:B------:R-:W-:Y:S02]  /*4e60*/  IMAD.IADD R9, R184.reuse, 0x1, R9 ;  /* 0x00000001b8097824 */ /* 0x040fe400078e0209 */
[----:B------:R-:W-:-:S04]  /*4e70*/  IMAD.IADD R12, R184, 0x1, R11 ;  /* 0x00000001b80c7824 */ /* 0x000fc800078e020b */
[----:B------:R-:W2:Y:S04]  /*4e80*/  LDS.128 R8, [R9+0x20000] ;  /* 0x0200000009087984 */ /* 0x000ea80000000c00 */
[----:B------:R-:W3:Y:S01]  /*4e90*/  LDS.128 R12, [R12+0x20000] ;  /* 0x020000000c0c7984 */ /* 0x000ee20000000c00 */
[----:B------:R-:W-:Y:S05]  /*4ea0*/  @P3 BRA `(.L_x_1771) ;  /* 0x0000000c00383947 */ /* 0x000fea0003800000 */
[--C-:B------:R-:W-:Y:S02]  /*4eb0*/  SHF.R.U32.HI R98, RZ, 0x8, R5.reuse ;  /* 0x00000008ff627819 */ /* 0x100fe40000011605 */
[----:B------:R-:W-:Y:S02]  /*4ec0*/  LOP3.LUT R4, R5, 0xff0000ff, RZ, 0xc0, !PT ;  /* 0xff0000ff05047812 */ /* 0x000fe400078ec0ff */
[----:B------:R-:W-:Y:S01]  /*4ed0*/  SHF.R.U32.HI R95, RZ, 0x10, R5 ;  /* 0x00000010ff5f7819 */ /* 0x000fe20000011605 */
[----:B------:R-:W-:Y:S01]  /*4ee0*/  IMAD.SHL.U32 R5, R98, 0x100, RZ ;  /* 0x0000010062057824 */ /* 0x000fe200078e00ff */
[----:B------:R-:W-:Y:S02]  /*4ef0*/  SHF.R.U32.HI R91, RZ, 0x8, R27 ;  /* 0x00000008ff5b7819 */ /* 0x000fe4000001161b */
[----:B------:R-:W-:Y:S02]  /*4f00*/  SHF.R.U32.HI R94, RZ, 0x8, R7 ;  /* 0x00000008ff5e7819 */ /* 0x000fe40000011607 */
[----:B------:R-:W-:Y:S01]  /*4f10*/  SHF.R.U32.HI R93, RZ, 0x8, R25 ;  /* 0x00000008ff5d7819 */ /* 0x000fe20000011619 */
[----:B------:R-:W-:Y:S01]  /*4f20*/  IMAD.SHL.U32 R91, R91, 0x100, RZ ;  /* 0x000001005b5b7824 */ /* 0x000fe200078e00ff */
[----:B------:R-:W-:-:S02]  /*4f30*/  LOP3.LUT R6, R7, 0xff0000ff, RZ, 0xc0, !PT ;  /* 0xff0000ff07067812 */ /* 0x000fc400078ec0ff */
[----:B------:R-:W-:Y:S01]  /*4f40*/  SHF.R.U32.HI R97, RZ, 0x10, R7 ;  /* 0x00000010ff617819 */ /* 0x000fe20000011607 */
[----:B------:R-:W-:Y:S01]  /*4f50*/  IMAD.SHL.U32 R7, R94, 0x100, RZ ;  /* 0x000001005e077824 */ /* 0x000fe200078e00ff */
[----:B------:R-:W-:Y:S02]  /*4f60*/  LOP3.LUT R24, R25, 0xff0000ff, RZ, 0xc0, !PT ;  /* 0xff0000ff19187812 */ /* 0x000fe400078ec0ff */
[----:B------:R-:W-:Y:S01]  /*4f70*/  SHF.R.U32.HI R92, RZ, 0x10, R25 ;  /* 0x00000010ff5c7819 */ /* 0x000fe20000011619 */
[----:B---3--:R-:W-:Y:S01]  /*4f80*/  IMAD.MOV.U32 R25, RZ, RZ, R12 ;  /* 0x000000ffff197224 */ /* 0x008fe200078e000c */
[----:B------:R-:W-:Y:S02]  /*4f90*/  LOP3.LUT R26, R27, 0xff0000ff, RZ, 0xc0, !PT ;  /* 0xff0000ff1b1a7812 */ /* 0x000fe400078ec0ff */
[----:B------:R-:W-:Y:S01]  /*4fa0*/  LOP3.LUT R4, R4, 0xff00, R5, 0xf8, !PT ;  /* 0x0000ff0004047812 */ /* 0x000fe200078ef805 */
[----:B------:R-:W-:Y:S01]  /*4fb0*/  IMAD.U32 R5, R95, 0x10000, RZ ;  /* 0x000100005f057824 */ /* 0x000fe200078e00ff */
[----:B------:R-:W-:Y:S01]  /*4fc0*/  SHF.R.U32.HI R96, RZ, 0x10, R27 ;  /* 0x00000010ff607819 */ /* 0x000fe2000001161b */
[----:B------:R-:W-:Y:S01]  /*4fd0*/  IMAD.SHL.U32 R27, R93, 0x100, RZ ;  /* 0x000001005d1b7824 */ /* 0x000fe200078e00ff */
[----:B------:R-:W-:-:S02]  /*4fe0*/  LOP3.LUT R95, R26, 0xff00, R91, 0xf8, !PT ;  /* 0x0000ff001a5f7812 */ /* 0x000fc400078ef85b */
[----:B------:R-:W-:Y:S01]  /*4ff0*/  F2FP.F16.E4M3.UNPACK_B R93, R100.H1 ;  /* 0x00000064ff5d723e */ /* 0x000fe200030006ff */
[----:B------:R-:W-:Y:S01]  /*5000*/  IMAD.U32 R96, R96, 0x10000, RZ ;  /* 0x0001000060607824 */ /* 0x000fe200078e00ff */
[----:B--2---:R-:W-:Y:S02]  /*5010*/  F2FP.F16.E4M3.UNPACK_B R12, R8.H1 ;  /* 0x00000008ff0c723e */ /* 0x004fe400030006ff */
[----:B------:R-:W-:Y:S02]  /*5020*/  LOP3.LUT R7, R6, 0xff00, R7, 0xf8, !PT ;  /* 0x0000ff0006077812 */ /* 0x000fe400078ef807 */
[----:B------:R-:W-:Y:S02]  /*5030*/  F2FP.F16.E4M3.UNPACK_B R26, R25.H1 ;  /* 0x00000019ff1a723e */ /* 0x000fe400030006ff */
[----:B------:R-:W-:Y:S01]  /*5040*/  LOP3.LUT R6, R4, 0xff0000, R5, 0xf8, !PT ;  /* 0x00ff000004067812 */ /* 0x000fe200078ef805 */
[----:B------:R-:W-:Y:S01]  /*5050*/  HADD2.F32 R5, -RZ, R93.H0_H0 ;  /* 0x2000005dff057230 */ /* 0x000fe20000004100 */
[----:B------:R-:W-:-:S02]  /*5060*/  SHF.L.U32 R4, R97, 0x10, RZ ;  /* 0x0000001061047819 */ /* 0x000fc400000006ff */
[----:B------:R-:W-:Y:S01]  /*5070*/  LOP3.LUT R94, R24, 0xff00, R27, 0xf8, !PT ;  /* 0x0000ff00185e7812 */ /* 0x000fe200078ef81b */
[----:B------:R-:W-:Y:S01]  /*5080*/  HADD2.F32 R24, -RZ, R12.H0_H0 ;  /* 0x2000000cff187230 */ /* 0x000fe20000004100 */
[----:B------:R-:W-:Y:S01]  /*5090*/  F2FP.F16.E4M3.UNPACK_B R91, R99.H1 ;  /* 0x00000063ff5b723e */ /* 0x000fe200030006ff */
[----:B------:R-:W-:Y:S01]  /*50a0*/  HADD2.F32 R27, -RZ, R26.H0_H0 ;  /* 0x2000001aff1b7230 */ /* 0x000fe20000004100 */
[----:B------:R-:W-:Y:S01]  /*50b0*/  LOP3.LUT R4, R7, 0xff0000, R4, 0xf8, !PT ;  /* 0x00ff000007047812 */ /* 0x000fe200078ef804 */
[----:B------:R-:W-:Y:S02]  /*50c0*/  IMAD.U32 R7, R92, 0x10000, RZ ;  /* 0x000100005c077824 */ /* 0x000fe400078e00ff */
[-C--:B------:R-:W-:Y:S01]  /*50d0*/  FMUL.FTZ R98, R24, R5.reuse ;  /* 0x0000000518627220 */ /* 0x080fe20000410000 */
[----:B------:R-:W-:Y:S02]  /*50e0*/  HADD2.F32 R92, -RZ, R91.H0_H0 ;  /* 0x2000005bff5c7230 */ /* 0x000fe40000004100 */
[----:B------:R-:W-:Y:S01]  /*50f0*/  FMUL.FTZ R97, R27, R5 ;  /* 0x000000051b617220 */ /* 0x000fe20000410000 */
[----:B------:R-:W-:-:S02]  /*5100*/  LOP3.LUT R5, R95, 0xff0000, R96, 0xf8, !PT ;  /* 0x00ff00005f057812 */ /* 0x000fc400078ef860 */
[----:B------:R-:W-:Y:S01]  /*5110*/  LOP3.LUT R7, R94, 0xff0000, R7, 0xf8, !PT ;  /* 0x00ff00005e077812 */ /* 0x000fe200078ef807 */
[-C--:B------:R-:W-:Y:S01]  /*5120*/  FFMA.FTZ R98, R27, R92.reuse, R98 ;  /* 0x0000005c1b627223 */ /* 0x080fe20000010062 */
[----:B------:R-:W-:Y:S01]  /*5130*/  FFMA.FTZ R96, R24, R92, -R97 ;  /* 0x0000005c18607223 */ /* 0x000fe20000010861 */
[----:B------:R-:W-:Y:S01]  /*5140*/  HADD2.F32 R94, -RZ, R93.H1_H1 ;  /* 0x3000005dff5e7230 */ /* 0x000fe20000004100 */
[----:B------:R-:W-:Y:S01]  /*5150*/  F2FP.F16.E4M3.UNPACK_B R93, R100 ;  /* 0x00000064ff5d723e */ /* 0x000fe200020006ff */
[----:B------:R-:W-:Y:S01]  /*5160*/  HADD2.F32 R27, -RZ, R26.H1_H1 ;  /* 0x3000001aff1b7230 */ /* 0x000fe20000004100 */
[----:B------:R-:W-:Y:S01]  /*5170*/  F2FP.F16.E4M3.UNPACK_B R25, R25 ;  /* 0x00000019ff19723e */ /* 0x000fe200020006ff */
[----:B------:R-:W-:Y:S01]  /*5180*/  HADD2.F32 R24, -RZ, R12.H1_H1 ;  /* 0x3000000cff187230 */ /* 0x000fe20000004100 */
[----:B------:R-:W-:Y:S01]  /*5190*/  F2FP.F16.E4M3.UNPACK_B R8, R8 ;  /* 0x00000008ff08723e */ /* 0x000fe200020006ff */
[----:B------:R-:W-:Y:S02]  /*51a0*/  HADD2.F32 R92, -RZ, R91.H1_H1 ;  /* 0x3000005bff5c7230 */ /* 0x000fe40000004100 */
        /* <DEDUP_REMOVED lines=42> */
[-C--:B------:R-:W-:Y:S01]  /*5450*/  FFMA.FTZ R107, R8, R27.reuse, -R103 ;  /* 0x0000001b086b7223 */ /* 0x080fe20000010867 */
[----:B------:R-:W-:Y:S02]  /*5460*/  HADD2.F32 R12, -RZ, R14.H0_H0 ;  /* 0x2000000eff0c7230 */ /* 0x000fe40000004100 */
[----:B------:R-:W-:Y:S01]  /*5470*/  FFMA.FTZ R109, R24, R27, R91 ;  /* 0x0000001b186d7223 */ /* 0x000fe2000001005b */
[----:B------:R-:W-:Y:S01]  /*5480*/  HADD2.F32 R93, -RZ, R90.H1_H1 ;  /* 0x3000005aff5d7230 */ /* 0x000fe20000004100 */
[----:B------:R-:W-:Y:S01]  /*5490*/  F2FP.F16.E4M3.UNPACK_B R88, R88 ;  /* 0x00000058ff58723e */ /* 0x000fe200020006ff */
[----:B------:R-:W-:Y:S01]  /*54a0*/  HADD2.F32 R8, -RZ, R10.H0_H0 ;  /* 0x2000000aff087230 */ /* 0x000fe20000004100 */
[-C--:B------:R-:W-:Y:S01]  /*54b0*/  F2FP.F16.E4M3.UNPACK_B R24, R9.reuse ;  /* 0x00000009ff18723e */ /* 0x080fe200020006ff */
[----:B------:R-:W-:Y:S01]  /*54c0*/  HADD2.F32 R14, -RZ, R14.H1_H1 ;  /* 0x3000000eff0e7230 */ /* 0x000fe20000004100 */
[----:B------:R-:W-:Y:S01]  /*54d0*/  F2FP.F16.E4M3.UNPACK_B R9, R9.H1 ;  /* 0x00000009ff09723e */ /* 0x000fe200030006ff */
[----:B------:R-:W-:Y:S01]  /*54e0*/  HADD2.F32 R91, -RZ, R90.H0_H0 ;  /* 0x2000005aff5b7230 */ /* 0x000fe20000004100 */
[----:B------:R-:W-:Y:S01]  /*54f0*/  F2FP.SATFINITE.E4M3.F32.PACK_AB_MERGE_C R100, R107, R100, RZ ;  /* 0x000000646b64723e */ /* 0x000fe200048070ff */
[----:B------:R-:W-:-:S02]  /*5500*/  HADD2.F32 R10, -RZ, R10.H1_H1 ;  /* 0x3000000aff0a7230 */ /* 0x000fc40000004100 */
[----:B------:R-:W-:Y:S01]  /*5510*/  FMUL.FTZ R105, R14, R93 ;  /* 0x0000005d0e697220 */ /* 0x000fe20000410000 */
[--C-:B------:R-:W-:Y:S02]  /*5520*/  HADD2.F32 R27, -RZ, R88.reuse.H1_H1 ;  /* 0x30000058ff1b7230 */ /* 0x100fe40000004100 */
[----:B------:R-:W-:Y:S01]  /*5530*/  FMUL.FTZ R103, R12, R91 ;  /* 0x0000005b0c677220 */ /* 0x000fe20000410000 */
[----:B------:R-:W-:Y:S02]  /*5540*/  HADD2.F32 R25, -RZ, R88.H0_H0 ;  /* 0x20000058ff197230 */ /* 0x000fe40000004100 */
[----:B------:R-:W-:Y:S01]  /*5550*/  FMUL.FTZ R93, R10, R93 ;  /* 0x0000005d0a5d7220 */ /* 0x000fe20000410000 */
[----:B------:R-:W-:Y:S01]  /*5560*/  FMUL.FTZ R91, R8, R91 ;  /* 0x0000005b085b7220 */ /* 0x000fe20000410000 */
[-C--:B------:R-:W-:Y:S01]  /*5570*/  FFMA.FTZ R10, R10, R27.reuse, -R105 ;  /* 0x0000001b0a0a7223 */ /* 0x080fe20000010869 */
[----:B------:R-:W-:Y:S01]  /*5580*/  F2FP.F16.E4M3.UNPACK_B R88, R6 ;  /* 0x00000006ff58723e */ /* 0x000fe200020006ff */
[----:B------:R-:W-:Y:S01]  /*5590*/  FFMA.FTZ R93, R14, R27, R93 ;  /* 0x0000001b0e5d7223 */ /* 0x000fe2000001005d */
[-C--:B------:R-:W-:Y:S01]  /*55a0*/  FFMA.FTZ R103, R8, R25.reuse, -R103 ;  /* 0x0000001908677223 */ /* 0x080fe20000010867 */
[----:B------:R-:W-:Y:S01]  /*55b0*/  FFMA.FTZ R90, R12, R25, R91 ;  /* 0x000000190c5a7223 */ /* 0x000fe2000001005b */
[----:B------:R-:W-:Y:S01]  /*55c0*/  F2FP.SATFINITE.E4M3.F32.PACK_AB_MERGE_C R14, R109, R26, RZ ;  /* 0x0000001a6d0e723e */ /* 0x000fe200048070ff */
[--C-:B------:R-:W-:Y:S01]  /*55d0*/  HADD2.F32 R25, -RZ, R24.reuse.H0_H0 ;  /* 0x20000018ff197230 */ /* 0x100fe20000004100 */
[----:B------:R-:W-:Y:S01]  /*55e0*/  F2FP.SATFINITE.E4M3.F32.PACK_AB_MERGE_C R8, R99, R96, RZ ;  /* 0x000000606308723e */ /* 0x000fe200048070ff */
[----:B------:R-:W-:Y:S01]  /*55f0*/  HADD2.F32 R24, -RZ, R24.H1_H1 ;  /* 0x30000018ff187230 */ /* 0x000fe20000004100 */
[----:B------:R-:W-:-:S02]  /*5600*/  F2FP.F16.E4M3.UNPACK_B R26, R13 ;  /* 0x0000000dff1a723e */ /* 0x000fc400020006ff */
[----:B------:R-:W-:Y:S02]  /*5610*/  F2FP.F16.E4M3.UNPACK_B R91, R7 ;  /* 0x00000007ff5b723e */ /* 0x000fe400020006ff */
[----:B------:R-:W-:Y:S01]  /*5620*/  F2FP.SATFINITE.E4M3.F32.PACK_AB_MERGE_C R8, R92, R97, R8 ;  /* 0x000000615c08723e */ /* 0x000fe20004807008 */
[----:B------:R-:W-:Y:S01]  /*5630*/  HADD2.F32 R27, -RZ, R26.H0_H0 ;  /* 0x2000001aff1b7230 */ /* 0x000fe20000004100 */
[----:B------:R-:W-:Y:S01]  /*5640*/  F2FP.SATFINITE.E4M3.F32.PACK_AB_MERGE_C R12, R101, R98, RZ ;  /* 0x00000062650c723e */ /* 0x000fe200048070ff */
[--C-:B------:R-:W-:Y:S01]  /*5650*/  HADD2.F32 R92, -RZ, R91.reuse.H0_H0 ;  /* 0x2000005bff5c7230 */ /* 0x100fe20000004100 */
[----:B------:R-:W-:Y:S01]  /*5660*/  F2FP.SATFINITE.E4M3.F32.PACK_AB_MERGE_C R14, R93, R90, R14 ;  /* 0x0000005a5d0e723e */ /* 0x000fe2000480700e */
[----:B------:R-:W-:Y:S01]  /*5670*/  HADD2.F32 R90, -RZ, R88.H0_H0 ;  /* 0x20000058ff5a7230 */ /* 0x000fe20000004100 */
[----:B------:R-:W-:Y:S01]  /*5680*/  F2FP.SATFINITE.E4M3.F32.PACK_AB_MERGE_C R12, R94, R95, R12 ;  /* 0x0000005f5e0c723e */ /* 0x000fe2000480700c */
[----:B------:R-:W-:Y:S02]  /*5690*/  HADD2.F32 R26, -RZ, R26.H1_H1 ;  /* 0x3000001aff1a7230 */ /* 0x000fe40000004100 */
[-C--:B------:R-:W-:Y:S01]  /*56a0*/  FMUL.FTZ R94, R27, R92.reuse ;  /* 0x0000005c1b5e7220 */ /* 0x080fe20000410000 */
[C---:B------:R-:W-:Y:S01]  /*56b0*/  FMUL.FTZ R92, R25.reuse, R92 ;  /* 0x0000005c195c7220 */ /* 0x040fe20000410000 */
[----:B------:R-:W-:Y:S01]  /*56c0*/  HADD2.F32 R91, -RZ, R91.H1_H1 ;  /* 0x3000005bff5b7230 */ /* 0x000fe20000004100 */
[----:B------:R-:W-:Y:S01]  /*56d0*/  F2FP.F16.E4M3.UNPACK_B R13, R13.H1 ;  /* 0x0000000dff0d723e */ /* 0x000fe200030006ff */
[-C--:B------:R-:W-:Y:S01]  /*56e0*/  FFMA.FTZ R94, R25, R90.reuse, -R94 ;  /* 0x0000005a195e7223 */ /* 0x080fe2000001085e */
[----:B------:R-:W-:Y:S01]  /*56f0*/  FFMA.FTZ R93, R27, R90, R92 ;  /* 0x0000005a1b5d7223 */ /* 0x000fe2000001005c */
[----:B------:R-:W-:-:S02]  /*5700*/  HADD2.F32 R25, -RZ, R88.H1_H1 ;  /* 0x30000058ff197230 */ /* 0x000fc40000004100 */
[-C--:B------:R-:W-:Y:S01]  /*5710*/  FMUL.FTZ R27, R26, R91.reuse ;  /* 0x0000005b1a1b7220 */ /* 0x080fe20000410000 */
[C---:B------:R-:W-:Y:S01]  /*5720*/  FMUL.FTZ R91, R24.reuse, R91 ;  /* 0x0000005b185b7220 */ /* 0x040fe20000410000 */
[----:B------:R-:W-:Y:S02]  /*5730*/  F2FP.F16.E4M3.UNPACK_B R6, R6.H1 ;  /* 0x00000006ff06723e */ /* 0x000fe400030006ff */
[----:B------:R-:W-:Y:S01]  /*5740*/  FFMA.FTZ R95, R24, R25, -R27 ;  /* 0x00000019185f7223 */ /* 0x000fe2000001081b */
[----:B------:R-:W-:Y:S01]  /*5750*/  F2FP.F16.E4M3.UNPACK_B R27, R7.H1 ;  /* 0x00000007ff1b723e */ /* 0x000fe200030006ff */
[----:B------:R-:W-:Y:S01]  /*5760*/  FFMA.FTZ R96, R26, R25, R91 ;  /* 0x000000191a607223 */ /* 0x000fe2000001005b */
[----:B------:R-:W-:Y:S01]  /*5770*/  HADD2.F32 R7, -RZ, R9.H0_H0 ;  /* 0x20000009ff077230 */ /* 0x000fe20000004100 */
[----:B------:R-:W-:Y:S01]  /*5780*/  F2FP.SATFINITE.E4M3.F32.PACK_AB_MERGE_C R10, R10, R103, R100 ;  /* 0x000000670a0a723e */ /* 0x000fe20004807064 */
[----:B------:R-:W-:Y:S02]  /*5790*/  HADD2.F32 R24, -RZ, R13.H0_H0 ;  /* 0x2000000dff187230 */ /* 0x000fe40000004100 */
[----:B------:R-:W-:-:S02]  /*57a0*/  HADD2.F32 R26, -RZ, R27.H0_H0 ;  /* 0x2000001bff1a7230 */ /* 0x000fc40000004100 */
[----:B------:R-:W-:Y:S02]  /*57b0*/  HADD2.F32 R13, -RZ, R13.H1_H1 ;  /* 0x3000000dff0d7230 */ /* 0x000fe40000004100 */
[----:B------:R-:W-:Y:S02]  /*57c0*/  HADD2.F32 R88, -RZ, R27.H1_H1 ;  /* 0x3000001bff587230 */ /* 0x000fe40000004100 */
[-C--:B------:R-:W-:Y:S01]  /*57d0*/  FMUL.FTZ R90, R24, R26.reuse ;  /* 0x0000001a185a7220 */ /* 0x080fe20000410000 */
[----:B------:R-:W-:Y:S02]  /*57e0*/  HADD2.F32 R9, -RZ, R9.H1_H1 ;  /* 0x30000009ff097230 */ /* 0x000fe40000004100 */
[----:B------:R-:W-:Y:S01]  /*57f0*/  FMUL.FTZ R27, R7, R26 ;  /* 0x0000001a071b7220 */ /* 0x000fe20000410000 */
[--C-:B------:R-:W-:Y:S02]  /*5800*/  HADD2.F32 R25, -RZ, R6.reuse.H0_H0 ;  /* 0x20000006ff197230 */ /* 0x100fe40000004100 */
[----:B------:R-:W-:-:S02]  /*5810*/  HADD2.F32 R26, -RZ, R6.H1_H1 ;  /* 0x30000006ff1a7230 */ /* 0x000fc40000004100 */
[-C--:B------:R-:W-:Y:S01]  /*5820*/  FMUL.FTZ R6, R13, R88.reuse ;  /* 0x000000580d067220 */ /* 0x080fe20000410000 */
[----:B------:R-:W-:Y:S01]  /*5830*/  FMUL.FTZ R88, R9, R88 ;  /* 0x0000005809587220 */ /* 0x000fe20000410000 */
[-C--:B------:R-:W-:Y:S01]  /*5840*/  FFMA.FTZ R98, R24, R25.reuse, R27 ;  /* 0x0000001918627223 */ /* 0x080fe2000001001b */
[----:B------:R-:W-:Y:S01]  /*5850*/  FFMA.FTZ R97, R7, R25, -R90 ;  /* 0x0000001907617223 */ /* 0x000fe2000001085a */
[-C--:B------:R-:W-:Y:S01]  /*5860*/  FFMA.FTZ R100, R9, R26.reuse, -R6 ;  /* 0x0000001a09647223 */ /* 0x080fe20000010806 */
[----:B------:R-:W-:Y:S01]  /*5870*/  F2FP.F16.E4M3.UNPACK_B R24, R15 ;  /* 0x0000000fff18723e */ /* 0x000fe200020006ff */
[----:B------:R-:W-:Y:S01]  /*5880*/  FFMA.FTZ R99, R13, R26, R88 ;  /* 0x0000001a0d637223 */ /* 0x000fe20000010058 */
[----:B------:R-:W-:Y:S02]  /*5890*/  F2FP.F16.E4M3.UNPACK_B R6, R11 ;  /* 0x0000000bff06723e */ /* 0x000fe400020006ff */
[----:B------:R-:W-:Y:S01]  /*58a0*/  F2FP.F16.E4M3.UNPACK_B R15, R15.H1 ;  /* 0x0000000fff0f723e */ /* 0x000fe200030006ff */
[----:B------:R-:W-:Y:S01]  /*58b0*/  HADD2.F32 R13, -RZ, R24.H0_H0 ;  /* 0x20000018ff0d7230 */ /* 0x000fe20000004100 */
[----:B------:R-:W-:Y:S01]  /*58c0*/  F2FP.F16.E4M3.UNPACK_B R90, R5.H1 ;  /* 0x00000005ff5a723e */ /* 0x000fe200030006ff */
[----:B------:R-:W-:Y:S01]  /*58d0*/  HADD2.F32 R7, -RZ, R6.H0_H0 ;  /* 0x20000006ff077230 */ /* 0x000fe20000004100 */
[----:B------:R-:W-:Y:S01]  /*58e0*/  F2FP.F16.E4M3.UNPACK_B R11, R11.H1 ;  /* 0x0000000bff0b723e */ /* 0x000fe200030006ff */
[----:B------:R-:W-:Y:S01]  /*58f0*/  HADD2.F32 R24, -RZ, R24.H1_H1 ;  /* 0x30000018ff187230 */ /* 0x000fe20000004100 */
[----:B------:R-:W-:Y:S01]  /*5900*/  F2FP.F16.E4M3.UNPACK_B R88, R5 ;  /* 0x00000005ff58723e */ /* 0x000fe200020006ff */
[----:B------:R-:W-:Y:S01]  /*5910*/  HADD2.F32 R91, -RZ, R90.H0_H0 ;  /* 0x2000005aff5b7230 */ /* 0x000fe20000004100 */
[-C--:B------:R-:W-:Y:S01]  /*5920*/  F2FP.F16.E4M3.UNPACK_B R5, R4.reuse ;  /* 0x00000004ff05723e */ /* 0x080fe200020006ff */
[----:B------:R-:W-:Y:S01]  /*5930*/  HADD2.F32 R9, -RZ, R11.H0_H0 ;  /* 0x2000000bff097230 */ /* 0x000fe20000004100 */
[----:B------:R-:W-:Y:S01]  /*5940*/  F2FP.F16.E4M3.UNPACK_B R25, R4.H1 ;  /* 0x00000004ff19723e */ /* 0x000fe200030006ff */
[----:B------:R-:W-:Y:S01]  /*5950*/  HADD2.F32 R4, -RZ, R15.H0_H0 ;  /* 0x2000000fff047230 */ /* 0x000fe20000004100 */
[----:B------:R-:W-:Y:S01]  /*5960*/  F2FP.SATFINITE.E4M3.F32.PACK_AB_MERGE_C R97, R100, R97, RZ ;  /* 0x000000616461723e */ /* 0x000fe200048070ff */
[----:B------:R-:W-:Y:S01]  /*5970*/  HADD2.F32 R92, -RZ, R88.H0_H0 ;  /* 0x20000058ff5c7230 */ /* 0x000fe20000004100 */
[----:B------:R-:W-:Y:S01]  /*5980*/  F2FP.SATFINITE.E4M3.F32.PACK_AB_MERGE_C R98, R99, R98, RZ ;  /* 0x000000626362723e */ /* 0x000fe200048070ff */
[----:B------:R-:W-:-:S02]  /*5990*/  HADD2.F32 R26, -RZ, R5.H0_H0 ;  /* 0x20000005ff1a7230 */ /* 0x000fc40000004100 */
[CC--:B------:R-:W-:Y:S01]  /*59a0*/  FMUL.FTZ R104, R4.reuse, R91.reuse ;  /* 0x0000005b04687220 */ /* 0x0c0fe20000410000 */
[----:B------:R-:W-:Y:S02]  /*59b0*/  HADD2.F32 R27, -RZ, R25.H0_H0 ;  /* 0x20000019ff1b7230 */ /* 0x000fe40000004100 */
[-C--:B------:R-:W-:Y:S01]  /*59c0*/  FMUL.FTZ R102, R13, R92.reuse ;  /* 0x0000005c0d667220 */ /* 0x080fe20000410000 */
[----:B------:R-:W-:Y:S01]  /*59d0*/  FMUL.FTZ R91, R9, R91 ;  /* 0x0000005b095b7220 */ /* 0x000fe20000410000 */
[C---:B------:R-:W-:Y:S01]  /*59e0*/  FMUL.FTZ R92, R7.reuse, R92 ;  /* 0x0000005c075c7220 */ /* 0x040fe20000410000 */
[----:B------:R-:W-:Y:S02]  /*59f0*/  HADD2.F32 R15, -RZ, R15.H1_H1 ;  /* 0x3000000fff0f7230 */ /* 0x000fe40000004100 */
[----:B------:R-:W-:Y:S01]  /*5a00*/  FFMA.FTZ R102, R7, R26, -R102 ;  /* 0x0000001a07667223 */ /* 0x000fe20000010866 */
[----:B------:R-:W-:Y:S02]  /*5a10*/  HADD2.F32 R90, -RZ, R90.H1_H1 ;  /* 0x3000005aff5a7230 */ /* 0x000fe40000004100 */
[----:B------:R-:W-:Y:S01]  /*5a20*/  FFMA.FTZ R91, R4, R27, R91 ;  /* 0x0000001b045b7223 */ /* 0x000fe2000001005b */
[----:B------:R-:W-:-:S02]  /*5a30*/  HADD2.F32 R11, -RZ, R11.H1_H1 ;  /* 0x3000000bff0b7230 */ /* 0x000fc40000004100 */
[----:B------:R-:W-:Y:S01]  /*5a40*/  FFMA.FTZ R92, R13, R26, R92 ;  /* 0x0000001a0d5c7223 */ /* 0x000fe2000001005c */
[----:B------:R-:W-:Y:S02]  /*5a50*/  HADD2.F32 R7, -RZ, R88.H1_H1 ;  /* 0x30000058ff077230 */ /* 0x000fe40000004100 */
[-C--:B------:R-:W-:Y:S01]  /*5a60*/  FMUL.FTZ R26, R15, R90.reuse ;  /* 0x0000005a0f1a7220 */ /* 0x080fe20000410000 */
[----:B------:R-:W-:Y:S02]  /*5a70*/  HADD2.F32 R4, -RZ, R25.H1_H1 ;  /* 0x30000019ff047230 */ /* 0x000fe40000004100 */
[----:B------:R-:W-:Y:S01]  /*5a80*/  FMUL.FTZ R90, R11, R90 ;  /* 0x0000005a0b5a7220 */ /* 0x000fe20000410000 */
[----:B------:R-:W-:Y:S02]  /*5a90*/  HADD2.F32 R6, -RZ, R6.H1_H1 ;  /* 0x30000006ff067230 */ /* 0x000fe40000004100 */
[----:B------:R-:W-:Y:S01]  /*5aa0*/  FFMA.FTZ R104, R9, R27, -R104 ;  /* 0x0000001b09687223 */ /* 0x000fe20000010868 */
[----:B------:R-:W-:-:S02]  /*5ab0*/  HADD2.F32 R5, -RZ, R5.H1_H1 ;  /* 0x30000005ff057230 */ /* 0x000fc40000004100 */
[-C--:B------:R-:W-:Y:S01]  /*5ac0*/  FMUL.FTZ R9, R24, R7.reuse ;  /* 0x0000000718097220 */ /* 0x080fe20000410000 */
[-C--:B------:R-:W-:Y:S01]  /*5ad0*/  FFMA.FTZ R11, R11, R4.reuse, -R26 ;  /* 0x000000040b0b7223 */ /* 0x080fe2000001081a */
[C---:B------:R-:W-:Y:S01]  /*5ae0*/  FMUL.FTZ R7, R6.reuse, R7 ;  /* 0x0000000706077220 */ /* 0x040fe20000410000 */
[----:B------:R-:W-:Y:S01]  /*5af0*/  FFMA.FTZ R90, R15, R4, R90 ;  /* 0x000000040f5a7223 */ /* 0x000fe2000001005a */
[-C--:B------:R-:W-:Y:S01]  /*5b00*/  FFMA.FTZ R9, R6, R5.reuse, -R9 ;  /* 0x0000000506097223 */ /* 0x080fe20000010809 */
[----:B------:R-:W-:Y:S01]  /*5b10*/  F2FP.SATFINITE.E4M3.F32.PACK_AB_MERGE_C R95, R95, R94, R97 ;  /* 0x0000005e5f5f723e */ /* 0x000fe20004807061 */
[----:B------:R-:W-:Y:S01]  /*5b20*/  FFMA.FTZ R7, R24, R5, R7 ;  /* 0x0000000518077223 */ /* 0x000fe20000010007 */
[----:B------:R-:W-:Y:S02]  /*5b30*/  F2FP.SATFINITE.E4M3.F32.PACK_AB_MERGE_C R11, R11, R104, RZ ;  /* 0x000000680b0b723e */ /* 0x000fe400048070ff */
[----:B------:R-:W-:Y:S02]  /*5b40*/  F2FP.SATFINITE.E4M3.F32.PACK_AB_MERGE_C R90, R90, R91, RZ ;  /* 0x0000005b5a5a723e */ /* 0x000fe400048070ff */
[----:B------:R-:W-:Y:S01]  /*5b50*/  F2FP.SATFINITE.E4M3.F32.PACK_AB_MERGE_C R11, R9, R102, R11 ;  /* 0x00000066090b723e */ /* 0x000fe2000480700b */
[----:B------:R-:W-:Y:S01]  /*5b60*/  IMAD.MOV.U32 R9, RZ, RZ, R95 ;  /* 0x000000ffff097224 */ /* 0x000fe200078e005f */
[----:B------:R-:W-:-:S02]  /*5b70*/  F2FP.SATFINITE.E4M3.F32.PACK_AB_MERGE_C R13, R96, R93, R98 ;  /* 0x0000005d600d723e */ /* 0x000fc40004807062 */
[----:B------:R-:W-:-:S07]  /*5b80*/  F2FP.SATFINITE.E4M3.F32.PACK_AB_MERGE_C R15, R7, R92, R90 ;  /* 0x0000005c070f723e */ /* 0x000fce000480705a */
.L_x_1771:
[----:B------:R-:W-:Y:S05]  /*5b90*/  BSYNC B2 ;  /* 0x0000000000027941 */ /* 0x000fea0003800000 */
.L_x_1770:
[----:B------:R-:W-:Y:S01]  /*5ba0*/  ISETP.GE.AND P4, PT, R86, R87, PT ;  /* 0x000000575600720c */ /* 0x000fe20003f86270 */
[----:B--2---:R4:W-:-:S12]  /*5bb0*/  ST.E.128 desc[UR36][R48.64], R8 ;  /* 0x0000000830007985 */ /* 0x0049d8000c101d24 */
[----:B------:R-:W-:-:S04]  /*5bc0*/  @!P4 IADD3 R4, P6, R38, R86, RZ ;  /* 0x000000562604c210 */ /* 0x000fc80007fde0ff */
[----:B------:R-:W-:-:S05]  /*5bd0*/  @!P4 LEA.HI.X.SX32 R5, R86, R3, 0x1, P6 ;  /* 0x000000035605c211 */ /* 0x000fca00030f0eff */
[----:B---3--:R4:W-:Y:S04]  /*5be0*/  @!P4 ST.E.128 desc[UR36][R4.64], R12 ;  /* 0x0000000c0400c985 */ /* 0x0089e8000c101d24 */
.L_x_1769:
[----:B------:R-:W-:Y:S05]  /*5bf0*/  BSYNC B1 ;  /* 0x0000000000017941 */ /* 0x000fea0003800000 */
.L_x_1768:
[----:B------:R-:W-:-:S03]  /*5c00*/  UMOV UR4, 0xffffffff ;  /* 0xffffffff00047882 */ /* 0x000fc60000000000 */
[----:B------:R-:W-:Y:S05]  /*5c10*/  BRA.DIV UR4, `(.L_x_1772) ;  /* 0x0000020a04f07947 */ /* 0x000fea000b800000 */
[----:B0-----:R-:W0:Y:S04]  /*5c20*/  SHFL.IDX PT, R2, R2, 0x1, 0x181f ;  /* 0x00381f0002027f89 */ /* 0x001e2800000e0000 */
[----:B----4-:R4:W0:Y:S02]  /*5c30*/  SHFL.IDX PT, R14, R0, 0x1, 0x181f ;  /* 0x00381f00000e7f89 */ /* 0x01082400000e0000 */
.L_x_2132:
[----:B------:R-:W-:-:S13]  /*5c40*/  ISETP.GE.OR P4, PT, R227, R80, P1 ;  /* 0x00000050e300720c */ /* 0x000fda0000f86670 */
[----:B------:R-:W-:Y:S05]  /*5c50*/  @P4 BRA `(.L_x_1757) ;  /* 0x0000001000e04947 */ /* 0x000fea0003800000 */
[----:B------:R-:W-:Y:S01]  /*5c60*/  SEL R89, R56, R89, !P0 ;  /* 0x0000005938597207 */ /* 0x000fe20004000000 */
[----:B------:R-:W-:Y:S01]  /*5c70*/  IMAD R5, R186, 0x4000, R67 ;  /* 0x00004000ba057824 */ /* 0x000fe200078e0243 */
[----:B------:R-:W-:Y:S01]  /*5c80*/  SHF.R.U32.HI R4, RZ, 0x3, R204 ;  /* 0x00000003ff047819 */ /* 0x000fe200000116cc */
[----:B------:R-:W-:Y:S01]  /*5c90*/  BSSY B1, `(.L_x_1773) ;  /* 0x00000e9000017945 */ /* 0x000fe20003800000 */
[----:B----4-:R-:W-:Y:S01]  /*5ca0*/  SHF.R.S32.HI R0, RZ, 0x1f, R89 ;  /* 0x0000001fff007819 */ /* 0x010fe20000011459 */
[----:B------:R-:W-:Y:S01]  /*5cb0*/  IMAD.IADD R5, R184, 0x1, R5 ;  /* 0x00000001b8057824 */ /* 0x000fe200078e0205 */
[----:B0-----:R-:W-:Y:S02]  /*5cc0*/  IADD3 R12, P4, R53, R14, RZ ;  /* 0x0000000e350c7210 */ /* 0x001fe40007f9e0ff */
[----:B------:R-:W-:-:S03]  /*5cd0*/  LEA.HI R89, R0, R89, RZ, 0x5 ;  /* 0x0000005900597211 */ /* 0x000fc600078f28ff */
[----:B------:R-:W-:Y:S01]  /*5ce0*/  IMAD.X R13, R2, 0x1, R47, P4 ;  /* 0x00000001020d7824 */ /* 0x000fe200020e062f */
[----:B------:R-:W-:-:S04]  /*5cf0*/  LEA.HI.SX32 R89, R89, R50, 0x1b ;  /* 0x0000003259597211 */ /* 0x000fc800078fdaff */
[----:B------:R-:W-:Y:S01]  /*5d00*/  SHF.R.S32.HI R0, RZ, 0x1f, R89 ;  /* 0x0000001fff007819 */ /* 0x000fe20000011459 */
[----:B--2---:R-:W-:-:S03]  /*5d10*/  IMAD.SHL.U32 R3, R89, 0x10, RZ ;  /* 0x0000001059037824 */ /* 0x004fc600078e00ff */
[----:B------:R-:W-:Y:S02]  /*5d20*/  LEA.HI R89, R0, R89, RZ, 0x3 ;  /* 0x0000005900597211 */ /* 0x000fe400078f18ff */
[----:B------:R-:W-:-:S03]  /*5d30*/  LOP3.LUT R0, R204, 0x70, R3, 0xf8, !PT ;  /* 0x00000070cc007812 */ /* 0x000fc600078ef803 */
[----:B------:R-:W-:Y:S01]  /*5d40*/  IMAD.SHL.U32 R89, R89, 0x400, RZ ;  /* 0x0000040059597824 */ /* 0x000fe200078e00ff */
[----:B------:R-:W-:-:S04]  /*5d50*/  LOP3.LUT R0, R0, R4, RZ, 0x3c, !PT ;  /* 0x0000000400007212 */ /* 0x000fc800078e3cff */
[----:B------:R-:W-:-:S04]  /*5d60*/  LOP3.LUT R7, R89, 0xffffe000, RZ, 0xc0, !PT ;  /* 0xffffe00059077812 */ /* 0x000fc800078ec0ff */
[----:B------:R-:W-:-:S05]  /*5d70*/  IADD3 R7, R0, R7, R209 ;  /* 0x0000000700077210 */ /* 0x000fca0007ffe0d1 */
[----:B------:R-:W-:-:S05]  /*5d80*/  IMAD R7, R186, 0x4000, R7 ;  /* 0x00004000ba077824 */ /* 0x000fca00078e0207 */
[----:B------:R-:W-:Y:S02]  /*5d90*/  IADD3 R8, R184, R7, RZ ;  /* 0x00000007b8087210 */ /* 0x000fe40007ffe0ff */
[----:B------:R-:W0:Y:S04]  /*5da0*/  LDS.128 R4, [R5+0x20000] ;  /* 0x0200000005047984 */ /* 0x000e280000000c00 */
[----:B------:R-:W2:Y:S01]  /*5db0*/  LDS.128 R8, [R8+0x20000] ;  /* 0x0200000008087984 */ /* 0x000ea20000000c00 */
[----:B------:R-:W-:Y:S05]  /*5dc0*/  @P3 BRA `(.L_x_1774) ;  /* 0x0000000c00543947 */ /* 0x000fea0003800000 */
[----:B------:R-:W-:Y:S01]  /*5dd0*/  SHF.R.U32.HI R0, RZ, 0x8, R29 ;  /* 0x00000008ff007819 */ /* 0x000fe2000001161d */
[----:B0-----:R-:W-:Y:S01]  /*5de0*/  IMAD.MOV.U32 R25, RZ, RZ, R6 ;  /* 0x000000ffff197224 */ /* 0x001fe200078e0006 */
[----:B------:R-:W-:Y:S01]  /*5df0*/  LOP3.LUT R27, R29, 0xff0000ff, RZ, 0xc0, !PT ;  /* 0xff0000ff1d1b7812 */ /* 0x000fe200078ec0ff */
[----:B--2---:R-:W-:Y:S01]  /*5e00*/  IMAD.MOV.U32 R26, RZ, RZ, R8 ;  /* 0x000000ffff1a7224 */ /* 0x004fe200078e0008 */
[----:B------:R-:W-:Y:S01]  /*5e10*/  SHF.R.U32.HI R30, RZ, 0x8, R31 ;  /* 0x00000008ff1e7819 */ /* 0x000fe2000001161f */
[----:B------:R-:W-:Y:S01]  /*5e20*/  IMAD.SHL.U32 R0, R0, 0x100, RZ ;  /* 0x0000010000007824 */ /* 0x000fe200078e00ff */
[----:B------:R-:W-:Y:S01]  /*5e30*/  SHF.R.U32.HI R48, RZ, 0x10, R29 ;  /* 0x00000010ff307819 */ /* 0x000fe2000001161d */
[----:B------:R-:W-:Y:S01]  /*5e40*/  IMAD.MOV.U32 R15, RZ, RZ, R4 ;  /* 0x000000ffff0f7224 */ /* 0x000fe200078e0004 */
[----:B------:R-:W-:Y:S01]  /*5e50*/  SHF.R.U32.HI R32, RZ, 0x10, R31 ;  /* 0x00000010ff207819 */ /* 0x000fe2000001161f */
[----:B------:R-:W-:Y:S01]  /*5e60*/  IMAD.MOV.U32 R29, RZ, RZ, R10 ;  /* 0x000000ffff1d7224 */ /* 0x000fe200078e000a */
[----:B------:R-:W-:Y:S01]  /*5e70*/  LOP3.LUT R27, R27, 0xff00, R0, 0xf8, !PT ;  /* 0x0000ff001b1b7812 */ /* 0x000fe200078ef800 */
[----:B------:R-:W-:Y:S01]  /*5e80*/  IMAD.SHL.U32 R0, R30, 0x100, RZ ;  /* 0x000001001e007824 */ /* 0x000fe200078e00ff */
[----:B------:R-:W-:Y:S01]  /*5e90*/  LOP3.LUT R31, R31, 0xff0000ff, RZ, 0xc0, !PT ;  /* 0xff0000ff1f1f7812 */ /* 0x000fe200078ec0ff */
[----:B------:R-:W-:Y:S01]  /*5ea0*/  IMAD.U32 R6, R48, 0x10000, RZ ;  /* 0x0001000030067824 */ /* 0x000fe200078e00ff */
[----:B------:R-:W-:-:S02]  /*5eb0*/  SHF.R.U32.HI R28, RZ, 0x8, R33 ;  /* 0x00000008ff1c7819 */ /* 0x000fc40000011621 */
[----:B------:R-:W-:Y:S02]  /*5ec0*/  SHF.R.U32.HI R24, RZ, 0x8, R35 ;  /* 0x00000008ff187819 */ /* 0x000fe40000011623 */
[----:B------:R-:W-:Y:S01]  /*5ed0*/  LOP3.LUT R31, R31, 0xff00, R0, 0xf8, !PT ;  /* 0x0000ff001f1f7812 */ /* 0x000fe200078ef800 */
[----:B------:R-:W-:Y:S01]  /*5ee0*/  IMAD.SHL.U32 R4, R28, 0x100, RZ ;  /* 0x000001001c047824 */ /* 0x000fe200078e00ff */
[----:B---3--:R-:W-:Y:S01]  /*5ef0*/  SHF.R.U32.HI R38, RZ, 0x10, R33 ;  /* 0x00000010ff267819 */ /* 0x008fe20000011621 */
[----:B------:R-:W-:Y:S01]  /*5f00*/  IMAD.SHL.U32 R8, R24, 0x100, RZ ;  /* 0x0000010018087824 */ /* 0x000fe200078e00ff */
[----:B------:R-:W-:Y:S02]  /*5f10*/  LOP3.LUT R6, R27, 0xff0000, R6, 0xf8, !PT ;  /* 0x00ff00001b067812 */ /* 0x000fe400078ef806 */
[----:B------:R-:W-:Y:S02]  /*5f20*/  SHF.L.U32 R0, R32, 0x10, RZ ;  /* 0x0000001020007819 */ /* 0x000fe400000006ff */
[----:B------:R-:W-:-:S02]  /*5f30*/  LOP3.LUT R33, R33, 0xff0000ff, RZ, 0xc0, !PT ;  /* 0xff0000ff21217812 */ /* 0x000fc400078ec0ff */
[----:B------:R-:W-:Y:S02]  /*5f40*/  F2FP.F16.E4M3.UNPACK_B R32, R85.H1 ;  /* 0x00000055ff20723e */ /* 0x000fe400030006ff */
[----:B------:R-:W-:Y:S02]  /*5f50*/  F2FP.F16.E4M3.UNPACK_B R27, R26.H1 ;  /* 0x0000001aff1b723e */ /* 0x000fe400030006ff */
[----:B------:R-:W-:Y:S02]  /*5f60*/  F2FP.F16.E4M3.UNPACK_B R10, R15.H1 ;  /* 0x0000000fff0a723e */ /* 0x000fe400030006ff */
[----:B------:R-:W-:Y:S01]  /*5f70*/  SHF.R.U32.HI R34, RZ, 0x10, R35 ;  /* 0x00000010ff227819 */ /* 0x000fe20000011623 */
[----:B------:R-:W-:Y:S01]  /*5f80*/  HADD2.F32 R28, -RZ, R27.H0_H0 ;  /* 0x2000001bff1c7230 */ /* 0x000fe20000004100 */
[----:B------:R-:W-:Y:S01]  /*5f90*/  LOP3.LUT R49, R35, 0xff0000ff, RZ, 0xc0, !PT ;  /* 0xff0000ff23317812 */ /* 0x000fe200078ec0ff */
[----:B------:R-:W-:Y:S01]  /*5fa0*/  HADD2.F32 R24, -RZ, R10.H0_H0 ;  /* 0x2000000aff187230 */ /* 0x000fe20000004100 */
[----:B------:R-:W-:Y:S01]  /*5fb0*/  LOP3.LUT R35, R33, 0xff00, R4, 0xf8, !PT ;  /* 0x0000ff0021237812 */ /* 0x000fe200078ef804 */
[----:B------:R-:W-:Y:S01]  /*5fc0*/  HADD2.F32 R33, -RZ, R32.H0_H0 ;  /* 0x20000020ff217230 */ /* 0x000fe20000004100 */
[----:B------:R-:W-:Y:S01]  /*5fd0*/  F2FP.F16.E4M3.UNPACK_B R30, R83.H1 ;  /* 0x00000053ff1e723e */ /* 0x000fe200030006ff */
[----:B------:R-:W-:Y:S01]  /*5fe0*/  IMAD.U32 R4, R34, 0x10000, RZ ;  /* 0x0001000022047824 */ /* 0x000fe200078e00ff */
[----:B------:R-:W-:Y:S01]  /*5ff0*/  LOP3.LUT R49, R49, 0xff00, R8, 0xf8, !PT ;  /* 0x0000ff0031317812 */ /* 0x000fe200078ef808 */
[----:B------:R-:W-:Y:S01]  /*6000*/  IMAD.U32 R8, R38, 0x10000, RZ ;  /* 0x0001000026087824 */ /* 0x000fe200078e00ff */
[----:B------:R-:W-:Y:S01]  /*6010*/  LOP3.LUT R0, R31, 0xff0000, R0, 0xf8, !PT ;  /* 0x00ff00001f007812 */ /* 0x000fe200078ef800 */
[----:B------:R-:W-:-:S02]  /*6020*/  HADD2.F32 R31, -RZ, R30.H0_H0 ;  /* 0x2000001eff1f7230 */ /* 0x000fc40000004100 */
[-C--:B------:R-:W-:Y:S01]  /*6030*/  FMUL.FTZ R89, R28, R33.reuse ;  /* 0x000000211c597220 */ /* 0x080fe20000410000 */
[C---:B------:R-:W-:Y:S01]  /*6040*/  FMUL.FTZ R33, R24.reuse, R33 ;  /* 0x0000002118217220 */ /* 0x040fe20000410000 */
[----:B------:R-:W-:Y:S02]  /*6050*/  LOP3.LUT R8, R35, 0xff0000, R8, 0xf8, !PT ;  /* 0x00ff000023087812 */ /* 0x000fe400078ef808 */
        /* <DEDUP_REMOVED lines=71> */
[C---:B------:R-:W-:Y:S01]  /*64d0*/  FMUL.FTZ R84, R25.reuse, R84 ;  /* 0x0000005419547220 */ /* 0x040fe20000410000 */
[----:B------:R-:W-:Y:S01]  /*64e0*/  F2FP.F16.E4M3.UNPACK_B R24, R9 ;  /* 0x00000009ff18723e */ /* 0x000fe200020006ff */
[----:B------:R-:W-:Y:S01]  /*64f0*/  FFMA.FTZ R15, R25, R82, -R30 ;  /* 0x00000052190f7223 */ /* 0x000fe2000001081e */
[----:B------:R-:W-:Y:S01]  /*6500*/  F2FP.F16.E4M3.UNPACK_B R27, R8 ;  /* 0x00000008ff1b723e */ /* 0x000fe200020006ff */
[----:B------:R-:W-:Y:S01]  /*6510*/  FFMA.FTZ R84, R29, R82, R84 ;  /* 0x000000521d547223 */ /* 0x000fe20000010054 */
[----:B------:R-:W-:Y:S01]  /*6520*/  F2FP.F16.E4M3.UNPACK_B R10, R5 ;  /* 0x00000005ff0a723e */ /* 0x000fe200020006ff */
[----:B------:R-:W-:Y:S01]  /*6530*/  HADD2.F32 R25, -RZ, R24.H0_H0 ;  /* 0x20000018ff197230 */ /* 0x000fe20000004100 */
[----:B------:R-:W-:Y:S01]  /*6540*/  F2FP.F16.E4M3.UNPACK_B R26, R6 ;  /* 0x00000006ff1a723e */ /* 0x000fe200020006ff */
[----:B------:R-:W-:Y:S01]  /*6550*/  HADD2.F32 R30, -RZ, R27.H0_H0 ;  /* 0x2000001bff1e7230 */ /* 0x000fe20000004100 */
[----:B------:R-:W-:Y:S01]  /*6560*/  F2FP.SATFINITE.E4M3.F32.PACK_AB_MERGE_C R82, R15, R28, R32 ;  /* 0x0000001c0f52723e */ /* 0x000fe20004807020 */
[----:B------:R-:W-:Y:S01]  /*6570*/  HADD2.F32 R15, -RZ, R10.H0_H0 ;  /* 0x2000000aff0f7230 */ /* 0x000fe20000004100 */
        /* <DEDUP_REMOVED lines=13> */
[----:B------:R-:W-:Y:S01]  /*6650*/  F2FP.F16.E4M3.UNPACK_B R5, R5.H1 ;  /* 0x00000005ff05723e */ /* 0x000fe200030006ff */
[----:B------:R-:W-:Y:S01]  /*6660*/  FFMA.FTZ R31, R10, R15, -R25 ;  /* 0x0000000f0a1f7223 */ /* 0x000fe20000010819 */
[----:B------:R-:W-:Y:S01]  /*6670*/  F2FP.F16.E4M3.UNPACK_B R25, R8.H1 ;  /* 0x00000008ff19723e */ /* 0x000fe200030006ff */
[----:B------:R-:W-:Y:S01]  /*6680*/  HADD2.F32 R10, -RZ, R9.H0_H0 ;  /* 0x20000009ff0a7230 */ /* 0x000fe20000004100 */
[----:B------:R-:W-:Y:S01]  /*6690*/  F2FP.SATFINITE.E4M3.F32.PACK_AB_MERGE_C R48, R38, R33, R48 ;  /* 0x000000212630723e */ /* 0x000fe20004807030 */
[----:B------:R-:W-:Y:S01]  /*66a0*/  FFMA.FTZ R33, R24, R15, R27 ;  /* 0x0000000f18217223 */ /* 0x000fe2000001001b */
[----:B------:R-:W-:Y:S01]  /*66b0*/  F2FP.F16.E4M3.UNPACK_B R6, R6.H1 ;  /* 0x00000006ff06723e */ /* 0x000fe200030006ff */
[----:B------:R-:W-:Y:S01]  /*66c0*/  HADD2.F32 R27, -RZ, R25.H0_H0 ;  /* 0x20000019ff1b7230 */ /* 0x000fe20000004100 */
[----:B------:R-:W-:Y:S01]  /*66d0*/  F2FP.SATFINITE.E4M3.F32.PACK_AB_MERGE_C R35, R86, R35, RZ ;  /* 0x000000235623723e */ /* 0x000fe200048070ff */
[----:B------:R-:W-:-:S02]  /*66e0*/  HADD2.F32 R8, -RZ, R5.H0_H0 ;  /* 0x20000005ff087230 */ /* 0x000fc40000004100 */
[----:B------:R-:W-:Y:S01]  /*66f0*/  HADD2.F32 R9, -RZ, R9.H1_H1 ;  /* 0x30000009ff097230 */ /* 0x000fe20000004100 */
[----:B------:R-:W-:Y:S01]  /*6700*/  F2FP.SATFINITE.E4M3.F32.PACK_AB_MERGE_C R86, R85, R34, R35 ;  /* 0x000000225556723e */ /* 0x000fe20004807023 */
[----:B------:R-:W-:Y:S02]  /*6710*/  HADD2.F32 R24, -RZ, R25.H1_H1 ;  /* 0x30000019ff187230 */ /* 0x000fe40000004100 */
[-C--:B------:R-:W-:Y:S01]  /*6720*/  FMUL.FTZ R25, R10, R27.reuse ;  /* 0x0000001b0a197220 */ /* 0x080fe20000410000 */
[--C-:B------:R-:W-:Y:S02]  /*6730*/  HADD2.F32 R15, -RZ, R6.reuse.H0_H0 ;  /* 0x20000006ff0f7230 */ /* 0x100fe40000004100 */
[----:B------:R-:W-:Y:S01]  /*6740*/  FMUL.FTZ R27, R8, R27 ;  /* 0x0000001b081b7220 */ /* 0x000fe20000410000 */
[----:B------:R-:W-:Y:S02]  /*6750*/  HADD2.F32 R5, -RZ, R5.H1_H1 ;  /* 0x30000005ff057230 */ /* 0x000fe40000004100 */
[----:B------:R-:W-:Y:S01]  /*6760*/  FMUL.FTZ R26, R9, R24 ;  /* 0x00000018091a7220 */ /* 0x000fe20000410000 */
[----:B------:R-:W-:-:S02]  /*6770*/  HADD2.F32 R6, -RZ, R6.H1_H1 ;  /* 0x30000006ff067230 */ /* 0x000fc40000004100 */
[----:B------:R-:W-:Y:S01]  /*6780*/  FFMA.FTZ R35, R10, R15, R27 ;  /* 0x0000000f0a237223 */ /* 0x000fe2000001001b */
[-C--:B------:R-:W-:Y:S01]  /*6790*/  F2FP.F16.E4M3.UNPACK_B R10, R11.reuse ;  /* 0x0000000bff0a723e */ /* 0x080fe200020006ff */
[C---:B------:R-:W-:Y:S01]  /*67a0*/  FMUL.FTZ R24, R5.reuse, R24 ;  /* 0x0000001805187220 */ /* 0x040fe20000410000 */
[----:B------:R-:W-:Y:S01]  /*67b0*/  F2FP.F16.E4M3.UNPACK_B R11, R11.H1 ;  /* 0x0000000bff0b723e */ /* 0x000fe200030006ff */
[----:B------:R-:W-:Y:S01]  /*67c0*/  FFMA.FTZ R49, R5, R6, -R26 ;  /* 0x0000000605317223 */ /* 0x000fe2000001081a */
[----:B------:R-:W-:Y:S01]  /*67d0*/  F2FP.F16.E4M3.UNPACK_B R26, R4 ;  /* 0x00000004ff1a723e */ /* 0x000fe200020006ff */
[----:B------:R-:W-:Y:S01]  /*67e0*/  FFMA.FTZ R38, R9, R6, R24 ;  /* 0x0000000609267223 */ /* 0x000fe20000010018 */
[-C--:B------:R-:W-:Y:S01]  /*67f0*/  F2FP.F16.E4M3.UNPACK_B R5, R7.reuse ;  /* 0x00000007ff05723e */ /* 0x080fe200020006ff */
[----:B------:R-:W-:Y:S01]  /*6800*/  HADD2.F32 R9, -RZ, R10.H0_H0 ;  /* 0x2000000aff097230 */ /* 0x000fe20000004100 */
[----:B------:R-:W-:Y:S01]  /*6810*/  F2FP.F16.E4M3.UNPACK_B R27, R4.H1 ;  /* 0x00000004ff1b723e */ /* 0x000fe200030006ff */
[----:B------:R-:W-:Y:S01]  /*6820*/  HADD2.F32 R28, -RZ, R26.H0_H0 ;  /* 0x2000001aff1c7230 */ /* 0x000fe20000004100 */
[----:B------:R-:W-:Y:S01]  /*6830*/  F2FP.F16.E4M3.UNPACK_B R7, R7.H1 ;  /* 0x00000007ff07723e */ /* 0x000fe200030006ff */
[----:B------:R-:W-:Y:S01]  /*6840*/  FFMA.FTZ R34, R8, R15, -R25 ;  /* 0x0000000f08227223 */ /* 0x000fe20000010819 */
[-C--:B------:R-:W-:Y:S01]  /*6850*/  F2FP.F16.E4M3.UNPACK_B R4, R0.reuse ;  /* 0x00000000ff04723e */ /* 0x080fe200020006ff */
[----:B------:R-:W-:Y:S01]  /*6860*/  HADD2.F32 R29, -RZ, R27.H0_H0 ;  /* 0x2000001bff1d7230 */ /* 0x000fe20000004100 */
[----:B------:R-:W-:Y:S01]  /*6870*/  F2FP.F16.E4M3.UNPACK_B R15, R0.H1 ;  /* 0x00000000ff0f723e */ /* 0x000fe200030006ff */
[----:B------:R-:W-:-:S02]  /*6880*/  HADD2.F32 R0, -RZ, R11.H0_H0 ;  /* 0x2000000bff007230 */ /* 0x000fc40000004100 */
[-C--:B------:R-:W-:Y:S01]  /*6890*/  FMUL.FTZ R83, R9, R28.reuse ;  /* 0x0000001c09537220 */ /* 0x080fe20000410000 */
[----:B------:R-:W-:Y:S01]  /*68a0*/  HADD2.F32 R6, -RZ, R5.H0_H0 ;  /* 0x20000005ff067230 */ /* 0x000fe20000004100 */
[----:B------:R-:W-:Y:S01]  /*68b0*/  F2FP.SATFINITE.E4M3.F32.PACK_AB_MERGE_C R35, R38, R35, RZ ;  /* 0x000000232623723e */ /* 0x000fe200048070ff */
[----:B------:R-:W-:Y:S02]  /*68c0*/  HADD2.F32 R8, -RZ, R7.H0_H0 ;  /* 0x20000007ff087230 */ /* 0x000fe40000004100 */
[-C--:B------:R-:W-:Y:S01]  /*68d0*/  FMUL.FTZ R85, R0, R29.reuse ;  /* 0x0000001d00557220 */ /* 0x080fe20000410000 */
[----:B------:R-:W-:Y:S02]  /*68e0*/  HADD2.F32 R24, -RZ, R4.H0_H0 ;  /* 0x20000004ff187230 */ /* 0x000fe40000004100 */
[----:B------:R-:W-:Y:S01]  /*68f0*/  FMUL.FTZ R28, R6, R28 ;  /* 0x0000001c061c7220 */ /* 0x000fe20000410000 */
[----:B------:R-:W-:Y:S02]  /*6900*/  HADD2.F32 R25, -RZ, R15.H0_H0 ;  /* 0x2000000fff197230 */ /* 0x000fe40000004100 */
[----:B------:R-:W-:Y:S01]  /*6910*/  FMUL.FTZ R29, R8, R29 ;  /* 0x0000001d081d7220 */ /* 0x000fe20000410000 */
[----:B------:R-:W-:-:S02]  /*6920*/  HADD2.F32 R11, -RZ, R11.H1_H1 ;  /* 0x3000000bff0b7230 */ /* 0x000fc40000004100 */
[-C--:B------:R-:W-:Y:S01]  /*6930*/  FFMA.FTZ R83, R6, R24.reuse, -R83 ;  /* 0x0000001806537223 */ /* 0x080fe20000010853 */
[----:B------:R-:W-:Y:S02]  /*6940*/  HADD2.F32 R6, -RZ, R27.H1_H1 ;  /* 0x3000001bff067230 */ /* 0x000fe40000004100 */
[-C--:B------:R-:W-:Y:S01]  /*6950*/  FFMA.FTZ R29, R0, R25.reuse, R29 ;  /* 0x00000019001d7223 */ /* 0x080fe2000001001d */
[----:B------:R-:W-:Y:S02]  /*6960*/  HADD2.F32 R7, -RZ, R7.H1_H1 ;  /* 0x30000007ff077230 */ /* 0x000fe40000004100 */
[----:B------:R-:W-:Y:S01]  /*6970*/  FFMA.FTZ R28, R9, R24, R28 ;  /* 0x00000018091c7223 */ /* 0x000fe2000001001c */
[----:B------:R-:W-:Y:S01]  /*6980*/  FFMA.FTZ R85, R8, R25, -R85 ;  /* 0x0000001908557223 */ /* 0x000fe20000010855 */
[----:B------:R-:W-:Y:S02]  /*6990*/  HADD2.F32 R5, -RZ, R5.H1_H1 ;  /* 0x30000005ff057230 */ /* 0x000fe40000004100 */
[----:B------:R-:W-:Y:S01]  /*69a0*/  FMUL.FTZ R8, R11, R6 ;  /* 0x000000060b087220 */ /* 0x000fe20000410000 */
[----:B------:R-:W-:-:S02]  /*69b0*/  HADD2.F32 R10, -RZ, R10.H1_H1 ;  /* 0x3000000aff0a7230 */ /* 0x000fc40000004100 */
[----:B------:R-:W-:Y:S01]  /*69c0*/  FMUL.FTZ R24, R7, R6 ;  /* 0x0000000607187220 */ /* 0x000fe20000410000 */
[----:B------:R-:W-:Y:S01]  /*69d0*/  HADD2.F32 R26, -RZ, R26.H1_H1 ;  /* 0x3000001aff1a7230 */ /* 0x000fe20000004100 */
[----:B------:R-:W-:Y:S01]  /*69e0*/  F2FP.SATFINITE.E4M3.F32.PACK_AB_MERGE_C R33, R33, R30, R35 ;  /* 0x0000001e2121723e */ /* 0x000fe20004807023 */
[----:B------:R-:W-:Y:S01]  /*69f0*/  HADD2.F32 R0, -RZ, R15.H1_H1 ;  /* 0x3000000fff007230 */ /* 0x000fe20000004100 */
[----:B------:R-:W-:Y:S01]  /*6a00*/  F2FP.SATFINITE.E4M3.F32.PACK_AB_MERGE_C R34, R49, R34, RZ ;  /* 0x000000223122723e */ /* 0x000fe200048070ff */
[----:B------:R-:W-:Y:S02]  /*6a10*/  HADD2.F32 R4, -RZ, R4.H1_H1 ;  /* 0x30000004ff047230 */ /* 0x000fe40000004100 */
[CC--:B------:R-:W-:Y:S01]  /*6a20*/  FMUL.FTZ R6, R10.reuse, R26.reuse ;  /* 0x0000001a0a067220 */ /* 0x0c0fe20000410000 */
[----:B------:R-:W-:Y:S01]  /*6a30*/  FMUL.FTZ R9, R5, R26 ;  /* 0x0000001a05097220 */ /* 0x000fe20000410000 */
[-C--:B------:R-:W-:Y:S01]  /*6a40*/  FFMA.FTZ R8, R7, R0.reuse, -R8 ;  /* 0x0000000007087223 */ /* 0x080fe20000010808 */
[----:B------:R-:W-:Y:S01]  /*6a50*/  FFMA.FTZ R24, R11, R0, R24 ;  /* 0x000000000b187223 */ /* 0x000fe20000010018 */
[-C--:B------:R-:W-:Y:S01]  /*6a60*/  FFMA.FTZ R6, R5, R4.reuse, -R6 ;  /* 0x0000000405067223 */ /* 0x080fe20000010806 */
[----:B------:R-:W-:Y:S01]  /*6a70*/  FFMA.FTZ R9, R10, R4, R9 ;  /* 0x000000040a097223 */ /* 0x000fe20000010009 */
[----:B------:R-:W-:Y:S01]  /*6a80*/  F2FP.SATFINITE.E4M3.F32.PACK_AB_MERGE_C R5, R31, R32, R34 ;  /* 0x000000201f05723e */ /* 0x000fe20004807022 */
[----:B------:R-:W-:Y:S01]  /*6a90*/  IMAD.MOV.U32 R4, RZ, RZ, R48 ;  /* 0x000000ffff047224 */ /* 0x000fe200078e0030 */
[----:B------:R-:W-:Y:S01]  /*6aa0*/  F2FP.SATFINITE.E4M3.F32.PACK_AB_MERGE_C R8, R8, R85, RZ ;  /* 0x000000550808723e */ /* 0x000fe200048070ff */
[----:B------:R-:W-:Y:S01]  /*6ab0*/  IMAD.MOV.U32 R10, RZ, RZ, R84 ;  /* 0x000000ffff0a7224 */ /* 0x000fe200078e0054 */
[----:B------:R-:W-:-:S02]  /*6ac0*/  F2FP.SATFINITE.E4M3.F32.PACK_AB_MERGE_C R24, R24, R29, RZ ;  /* 0x0000001d1818723e */ /* 0x000fc400048070ff */
[----:B------:R-:W-:Y:S01]  /*6ad0*/  F2FP.SATFINITE.E4M3.F32.PACK_AB_MERGE_C R7, R6, R83, R8 ;  /* 0x000000530607723e */ /* 0x000fe20004807008 */
[----:B------:R-:W-:Y:S01]  /*6ae0*/  IMAD.MOV.U32 R8, RZ, RZ, R86 ;  /* 0x000000ffff087224 */ /* 0x000fe200078e0056 */
[----:B------:R-:W-:Y:S01]  /*6af0*/  F2FP.SATFINITE.E4M3.F32.PACK_AB_MERGE_C R11, R9, R28, R24 ;  /* 0x0000001c090b723e */ /* 0x000fe20004807018 */
[----:B------:R-:W-:Y:S02]  /*6b00*/  IMAD.MOV.U32 R9, RZ, RZ, R33 ;  /* 0x000000ffff097224 */ /* 0x000fe400078e0021 */
[----:B------:R-:W-:-:S07]  /*6b10*/  IMAD.MOV.U32 R6, RZ, RZ, R82 ;  /* 0x000000ffff067224 */ /* 0x000fce00078e0052 */
.L_x_1774:
[----:B------:R-:W-:Y:S05]  /*6b20*/  BSYNC B1 ;  /* 0x0000000000017941 */ /* 0x000fea0003800000 */
.L_x_1773:
[----:B0-----:R0:W-:Y:S01]  /*6b30*/  ST.E.128 desc[UR36][R12.64], R4 ;  /* 0x000000040c007985 */ /* 0x0011e2000c101d24 */
[----:B------:R-:W-:-:S13]  /*6b40*/  ISETP.GE.AND P3, PT, R3, R87, PT ;  /* 0x000000570300720c */ /* 0x000fda0003f66270 */
[----:B------:R-:W-:Y:S05]  /*6b50*/  @P3 BRA `(.L_x_1757) ;  /* 0x0000000400203947 */ /* 0x000fea0003800000 */
[----:B------:R-:W-:-:S04]  /*6b60*/  IADD3 R14, P3, R3, R14, RZ ;  /* 0x0000000e030e7210 */ /* 0x000fc80007f7e0ff */
[----:B------:R-:W-:-:S05]  /*6b70*/  LEA.HI.X.SX32 R15, R3, R2, 0x1, P3 ;  /* 0x00000002030f7211 */ /* 0x000fca00018f0eff */
[----:B--2---:R2:W-:Y:S01]  /*6b80*/  ST.E.128 desc[UR36][R14.64], R8 ;  /* 0x000000080e007985 */ /* 0x0045e2000c101d24 */
[----:B------:R-:W-:Y:S05]  /*6b90*/  BRA `(.L_x_1757) ;  /* 0x0000000400107947 */ /* 0x000fea0003800000 */
.L_x_1738:
[----:B------:R-:W-:-:S06]  /*6ba0*/  UISETP.NE.AND UP0, UPT, UR61, 0x3, UPT ;  /* 0x000000033d00788c */ /* 0x000fcc000bf05270 */
[----:B------:R-:W-:-:S13]  /*6bb0*/  PLOP3.LUT P5, PT, PT, PT, UP0, 0x80, 0x0 ;  /* 0x000000000000781c */ /* 0x000fda0003faf008 */
[----:B------:R-:W-:Y:S05]  /*6bc0*/  @!P5 BRA `(.L_x_1775) ;  /* 0x000000000004d947 */ /* 0x000fea0003800000 */
[----:B------:R-:W-:Y:S01]  /*6bd0*/  BPT.TRAP 0x1 ;  /* 0x000000040000795c */ /* 0x000fe20000300000 */
.L_x_1775:
[----:B------:R-:W-:Y:S01]  /*6be0*/  IMAD R72, R186, 0x8, R184 ;  /* 0x00000008ba487824 */ /* 0x000fe200078e02b8 */
[----:B------:R-:W-:Y:S01]  /*6bf0*/  SHF.L.U32 R81, R195, 0x1f, RZ ;  /* 0x0000001fc3517819 */ /* 0x000fe200000006ff */
[----:B------:R-:W-:Y:S01]  /*6c00*/  BSSY B1, `(.L_x_1776) ;  /* 0x0000004000017945 */ /* 0x000fe20003800000 */
[----:B------:R-:W-:Y:S02]  /*6c10*/  SHF.R.S32.HI R77, RZ, 0x1f, R78 ;  /* 0x0000001fff4d7819 */ /* 0x000fe4000001144e */
[----:B------:R-:W0:Y:S02]  /*6c20*/  SYNCS.PHASECHK.TRANS64.TRYWAIT P3, [R72+URZ+0x28490], R81 ;  /* 0x02849051480075a7 */ /* 0x000e24000806017f */
[----:B0-----:R-:W-:Y:S05]  /*6c30*/  @!P3 BRA `(.L_x_1777) ;  /* 0x000001fc0030b947 */ /* 0x001fea0003800000 */
.L_x_2133:
[----:B------:R-:W-:Y:S05]  /*6c40*/  BSYNC B1 ;  /* 0x0000000000017941 */ /* 0x000fea0003800000 */
.L_x_1776:
        /* <DEDUP_REMOVED lines=14> */
[----:B------:R-:W-:Y:S01]  /*6d30*/  IMAD.IADD R10, R80, 0x1, -R189 ;  /* 0x00000001500a7824 */ /* 0x000fe200078e0abd */
[----:B------:R-:W-:Y:S01]  /*6d40*/  IADD3 R3, R3, R5, RZ ;  /* 0x0000000503037210 */ /* 0x000fe20007ffe0ff */
[----:B------:R-:W-:Y:S02]  /*6d50*/  IMAD R5, R74, UR4, RZ ;  /* 0x000000044a057c24 */ /* 0x000fe4000f8e02ff */
[----:B------:R-:W-:Y:S01]  /*6d60*/  IMAD.WIDE.U32 R2, R22, UR4, R2 ;  /* 0x0000000416027c25 */ /* 0x000fe2000f8e0002 */
[----:B------:R-:W-:-:S03]  /*6d70*/  UMOV UR4, 0xffffffff ;  /* 0xffffffff00047882 */ /* 0x000fc60000000000 */
[----:B------:R-:W-:Y:S01]  /*6d80*/  IMAD R5, R22, UR5, R5 ;  /* 0x0000000516057c24 */ /* 0x000fe2000f8e0205 */
[----:B------:R-:W-:-:S04]  /*6d90*/  IADD3 R0, P3, R2, UR6, RZ ;  /* 0x0000000602007c10 */ /* 0x000fc8000ff7e0ff */
[----:B------:R-:W-:Y:S02]  /*6da0*/  IADD3.X R2, R3, UR7, R5, P3, !PT ;  /* 0x0000000703027c10 */ /* 0x000fe40009ffe405 */
[----:B------:R-:W-:Y:S01]  /*6db0*/  ISETP.GE.AND P3, PT, R10, 0x1, PT ;  /* 0x000000010a00780c */ /* 0x000fe20003f66270 */
[----:B------:R-:W-:-:S12]  /*6dc0*/  BRA.DIV UR4, `(.L_x_1778) ;  /* 0x000001fa04e07947 */ /* 0x000fd8000b800000 */
[----:B------:R1:W2:Y:S04]  /*6dd0*/  SHFL.IDX PT, R3, R2, RZ, 0x181f ;  /* 0x00181fff02037589 */ /* 0x0002a800000e0000 */
[----:B------:R1:W3:Y:S02]  /*6de0*/  SHFL.IDX PT, R14, R0, RZ, 0x181f ;  /* 0x00181fff000e7589 */ /* 0x0002e400000e0000 */
.L_x_2137:
[----:B------:R-:W-:Y:S04]  /*6df0*/  BSSY B1, `(.L_x_1779) ;  /* 0x000000d000017945 */ /* 0x000fe80003800000 */
[----:B------:R-:W-:Y:S05]  /*6e00*/  @!P3 BRA `(.L_x_1780) ;  /* 0x00000000002cb947 */ /* 0x000fea0003800000 */
[----:B------:R-:W-:Y:S02]  /*6e10*/  ULDC UR4, c[0x0][0x2f4] ;  /* 0x0000bd0000047ab9 */ /* 0x000fe40000000800 */
[----:B------:R-:W-:-:S13]  /*6e20*/  ISETP.GE.AND P3, PT, R16, UR4, PT ;  /* 0x0000000410007c0c */ /* 0x000fda000bf66270 */
[----:B------:R-:W4:Y:S01]  /*6e30*/  @!P3 LDS.128 R4, [R73+0x20000] ;  /* 0x020000004904b984 */ /* 0x000f220000000c00 */
[----:B---3--:R-:W-:-:S05]  /*6e40*/  @!P3 IADD3 R8, P4, R16, R14, RZ ;  /* 0x0000000e1008b210 */ /* 0x008fca0007f9e0ff */
[----:B--2---:R-:W-:Y:S01]  /*6e50*/  @!P3 IMAD.X R9, R3, 0x1, R17, P4 ;  /* 0x000000010309b824 */ /* 0x004fe200020e0611 */
[----:B------:R-:W-:-:S13]  /*6e60*/  ISETP.GE.AND P4, PT, R187, UR4, PT ;  /* 0x00000004bb007c0c */ /* 0x000fda000bf86270 */
[----:B------:R-:W-:-:S05]  /*6e70*/  @!P4 IADD3 R14, P6, R187, R14, RZ ;  /* 0x0000000ebb0ec210 */ /* 0x000fca0007fde0ff */
[----:B------:R-:W-:Y:S01]  /*6e80*/  @!P4 IMAD.X R15, R3, 0x1, R194, P6 ;  /* 0x00000001030fc824 */ /* 0x000fe200030e06c2 */
[----:B----4-:R-:W-:Y:S04]  /*6e90*/  @!P3 ST.E.128 desc[UR36][R8.64], R4 ;  /* 0x000000040800b985 */ /* 0x010fe8000c101d24 */
[----:B------:R-:W2:Y:S04]  /*6ea0*/  @!P4 LDS.128 R4, [R73+0x22000] ;  /* 0x022000004904c984 */ /* 0x000ea80000000c00 */
[----:B--2---:R4:W-:Y:S02]  /*6eb0*/  @!P4 ST.E.128 desc[UR36][R14.64], R4 ;  /* 0x000000040e00c985 */ /* 0x0049e4000c101d24 */
.L_x_1780:
[----:B------:R-:W-:Y:S05]  /*6ec0*/  BSYNC B1 ;  /* 0x0000000000017941 */ /* 0x000fea0003800000 */
.L_x_1779:
[----:B------:R-:W-:-:S03]  /*6ed0*/  UMOV UR4, 0xffffffff ;  /* 0xffffffff00047882 */ /* 0x000fc60000000000 */
[----:B------:R-:W-:Y:S05]  /*6ee0*/  BRA.DIV UR4, `(.L_x_1781) ;  /* 0x000001fa04e07947 */ /* 0x000fea000b800000 */
[----:B--2---:R2:W0:Y:S04]  /*6ef0*/  SHFL.IDX PT, R3, R2, 0x1, 0x181f ;  /* 0x00381f0002037f89 */ /* 0x00442800000e0000 */
[----:B---34-:R2:W3:Y:S02]  /*6f00*/  SHFL.IDX PT, R14, R0, 0x1, 0x181f ;  /* 0x00381f00000e7f89 */ /* 0x0184e400000e0000 */
.L_x_2141:
[----:B------:R-:W-:-:S13]  /*6f10*/  ISETP.GE.AND P3, PT, R10, 0x21, PT ;  /* 0x000000210a00780c */ /* 0x000fda0003f66270 */
[----:B------:R-:W-:Y:S05]  /*6f20*/  @!P3 BRA `(.L_x_1757) ;  /* 0x00000000002cb947 */ /* 0x000fea0003800000 */
[----:B------:R-:W-:Y:S02]  /*6f30*/  ULDC UR4, c[0x0][0x2f4] ;  /* 0x0000bd0000047ab9 */ /* 0x000fe40000000800 */
[----:B------:R-:W-:-:S13]  /*6f40*/  ISETP.GE.AND P3, PT, R16, UR4, PT ;  /* 0x0000000410007c0c */ /* 0x000fda000bf66270 */
[----:B------:R-:W4:Y:S01]  /*6f50*/  @!P3 LDS.128 R4, [R73+0x21000] ;  /* 0x021000004904b984 */ /* 0x000f220000000c00 */
[----:B---3--:R-:W-:-:S05]  /*6f60*/  @!P3 IADD3 R8, P4, R16, R14, RZ ;  /* 0x0000000e1008b210 */ /* 0x008fca0007f9e0ff */
[----:B0-----:R-:W-:Y:S01]  /*6f70*/  @!P3 IMAD.X R9, R3, 0x1, R17, P4 ;  /* 0x000000010309b824 */ /* 0x001fe200020e0611 */
[----:B------:R-:W-:-:S13]  /*6f80*/  ISETP.GE.AND P4, PT, R187, UR4, PT ;  /* 0x00000004bb007c0c */ /* 0x000fda000bf86270 */
[----:B------:R-:W-:-:S05]  /*6f90*/  @!P4 IADD3 R14, P6, R187, R14, RZ ;  /* 0x0000000ebb0ec210 */ /* 0x000fca0007fde0ff */
[----:B------:R-:W-:Y:S01]  /*6fa0*/  @!P4 IMAD.X R15, R3, 0x1, R194, P6 ;  /* 0x00000001030fc824 */ /* 0x000fe200030e06c2 */
[----:B----4-:R-:W-:Y:S04]  /*6fb0*/  @!P3 ST.E.128 desc[UR36][R8.64], R4 ;  /* 0x000000040800b985 */ /* 0x010fe8000c101d24 */
[----:B------:R-:W0:Y:S04]  /*6fc0*/  @!P4 LDS.128 R4, [R73+0x23000] ;  /* 0x023000004904c984 */ /* 0x000e280000000c00 */
[----:B0-----:R0:W-:Y:S02]  /*6fd0*/  @!P4 ST.E.128 desc[UR36][R14.64], R4 ;  /* 0x000000040e00c985 */ /* 0x0011e4000c101d24 */
.L_x_1757:
[----:B------:R-:W-:Y:S05]  /*6fe0*/  BSYNC B0 ;  /* 0x0000000000007941 */ /* 0x000fea0003800000 */
.L_x_1737:
[----:B-1234-:R-:W1:Y:S01]  /*6ff0*/  S2R R0, SR_TID.X ;  /* 0x0000000000007919 */ /* 0x01ee620000002100 */
[----:B------:R-:W-:Y:S01]  /*7000*/  @!PT LDS RZ, [RZ] ;  /* 0x00000000fffff984 */ /* 0x000fe20000000800 */
[----:B------:R-:W-:Y:S01]  /*7010*/  @!PT LDS RZ, [RZ] ;  /* 0x00000000fffff984 */ /* 0x000fe20000000800 */
[----:B------:R-:W-:Y:S01]  /*7020*/  @!PT LDS RZ, [RZ] ;  /* 0x00000000fffff984 */ /* 0x000fe20000000800 */
[----:B------:R-:W-:Y:S01]  /*7030*/  @!PT LDS RZ, [RZ] ;  /* 0x00000000fffff984 */ /* 0x000fe20000000800 */
[----:B------:R2:W-:Y:S06]  /*7040*/  MEMBAR.ALL.CTA ;  /* 0x0000000000007992 */ /* 0x0005ec0000008000 */
[----:B--2---:R-:W2:Y:S01]  /*7050*/  FENCE.VIEW.ASYNC.S ;  /* 0x00000000000073c6 */ /* 0x004ea20000000000 */
[----:B------:R-:W-:Y:S05]  /*7060*/  WARPSYNC.ALL ;  /* 0x0000000000007948 */ /* 0x000fea0003800000 */
[----:B------:R-:W-:Y:S01]  /*7070*/  BSSY B0, `(.L_x_1782) ;  /* 0x0000008000007945 */ /* 0x000fe20003800000 */
[----:B--2---:R2:W-:Y:S01]  /*7080*/  BAR.SYNC.DEFER_BLOCKING R58, 0x80 ;  /* 0x0002003a0000751d */ /* 0x0045e20000010000 */
[----:B-1----:R-:W-:-:S13]  /*7090*/  LOP3.LUT P3, RZ, R0, 0x7f, RZ, 0xc0, !PT ;  /* 0x0000007f00ff7812 */ /* 0x002fda000786c0ff */
[----:B------:R-:W-:-:S05]  /*70a0*/  @!P3 VIADD R0, R72, 0x284a0 ;  /* 0x000284a04800b836 */ /* 0x000fca0000000000 */
[----:B------:R-:W-:-:S04]  /*70b0*/  @!P3 PRMT R0, RZ, 0x654, R0 ;  /* 0x00000654ff00b816 */ /* 0x000fc80000000000 */
[----:B------:R2:W-:Y:S01]  /*70c0*/  @!P3 SYNCS.ARRIVE.TRANS64.RED.A1T0 RZ, [R0+URZ], RZ ;  /* 0x000000ff00ffb9a7 */ /* 0x0005e2000810043f */
[----:B------:R-:W-:Y:S05]  /*70d0*/  @!P5 BRA `(.L_x_1783) ;  /* 0x000000000004d947 */ /* 0x000fea0003800000 */
[----:B------:R-:W-:Y:S01]  /*70e0*/  BPT.TRAP 0x1 ;  /* 0x000000040000795c */ /* 0x000fe20000300000 */
.L_x_1783:
[----:B------:R-:W-:Y:S05]  /*70f0*/  BSYNC B0 ;  /* 0x0000000000007941 */ /* 0x000fea0003800000 */
.L_x_1782:
[----:B------:R-:W1:Y:S01]  /*7100*/  SYNCS.PHASECHK.TRANS64.TRYWAIT P4, [R72+URZ+0x284b0], R81 ;  /* 0x0284b051480075a7 */ /* 0x000e62000808017f */
[----:B------:R-:W-:Y:S04]  /*7110*/  BSSY B0, `(.L_x_1784) ;  /* 0x0000002000007945 */ /* 0x000fe80003800000 */
[----:B-1----:R-:W-:Y:S05]  /*7120*/  @!P4 BRA `(.L_x_1785) ;  /* 0x000001f80098c947 */ /* 0x002fea0003800000 */
.L_x_2142:
[----:B------:R-:W-:Y:S05]  /*7130*/  BSYNC B0 ;  /* 0x0000000000007941 */ /* 0x000fea0003800000 */
.L_x_1784:
[----:B------:R-:W-:Y:S01]  /*7140*/  ULDC.64 UR4, c[0x0][0x328] ;  /* 0x0000ca0000047ab9 */ /* 0x000fe20000000a00 */
[----:B------:R-:W-:Y:S01]  /*7150*/  ULDC.64 UR6, c[0x0][0x318] ;  /* 0x0000c60000067ab9 */ /* 0x000fe20000000a00 */
[----:B------:R-:W-:Y:S01]  /*7160*/  IMAD R77, R77, UR4, RZ ;  /* 0x000000044d4d7c24 */ /* 0x000fe2000f8e02ff */
[----:B------:R-:W-:Y:S01]  /*7170*/  BSSY B0, `(.L_x_1786) ;  /* 0x000001f000007945 */ /* 0x000fe20003800000 */
[----:B0-----:R-:W-:-:S04]  /*7180*/  IMAD.WIDE.U32 R2, R78, UR4, RZ ;  /* 0x000000044e027c25 */ /* 0x001fc8000f8e00ff */
        /* <DEDUP_REMOVED lines=8> */
[----:B------:R-:W-:Y:S02]  /*7210*/  IMAD.IADD R3, R3, 0x1, R5 ;  /* 0x0000000103037824 */ /* 0x000fe400078e0205 */
[----:B------:R-:W-:Y:S02]  /*7220*/  IMAD R5, R74, UR4, RZ ;  /* 0x000000044a057c24 */ /* 0x000fe4000f8e02ff */
[----:B------:R-:W-:-:S04]  /*7230*/  IMAD.WIDE.U32 R2, R22, UR4, R2 ;  /* 0x0000000416027c25 */ /* 0x000fc8000f8e0002 */
[----:B------:R-:W-:Y:S01]  /*7240*/  IMAD R5, R22, UR5, R5 ;  /* 0x0000000516057c24 */ /* 0x000fe2000f8e0205 */
[----:B--2---:R-:W-:-:S04]  /*7250*/  IADD3 R0, P4, R2, UR6, RZ ;  /* 0x0000000602007c10 */ /* 0x004fc8000ff9e0ff */
[----:B------:R-:W-:Y:S01]  /*7260*/  IADD3.X R10, R3, UR7, R5, P4, !PT ;  /* 0x00000007030a7c10 */ /* 0x000fe2000a7fe405 */
[----:B------:R0:W2:Y:S01]  /*7270*/  SHFL.IDX PT, R8, R0, RZ, 0x181f ;  /* 0x00181fff00087589 */ /* 0x0000a200000e0000 */
[----:B------:R-:W-:-:S03]  /*7280*/  ISETP.GE.AND P4, PT, R80, 0x1, PT ;  /* 0x000000015000780c */ /* 0x000fc60003f86270 */
[----:B------:R0:W3:Y:S10]  /*7290*/  SHFL.IDX PT, R5, R10, RZ, 0x181f ;  /* 0x00181fff0a057589 */ /* 0x0000f400000e0000 */
[----:B0-----:R-:W-:Y:S05]  /*72a0*/  @!P4 BRA `(.L_x_1787) ;  /* 0x00000000002cc947 */ /* 0x001fea0003800000 */
[----:B------:R-:W-:Y:S02]  /*72b0*/  ULDC UR4, c[0x0][0x2f4] ;  /* 0x0000bd0000047ab9 */ /* 0x000fe40000000800 */
[----:B------:R-:W-:-:S13]  /*72c0*/  ISETP.GE.AND P4, PT, R16, UR4, PT ;  /* 0x0000000410007c0c */ /* 0x000fda000bf86270 */
[----:B--2---:R-:W-:-:S04]  /*72d0*/  @!P4 IADD3 R2, P5, R16, R8, RZ ;  /* 0x000000081002c210 */ /* 0x004fc80007fbe0ff */
[----:B---3--:R-:W-:Y:S02]  /*72e0*/  @!P4 IADD3.X R3, R5, R17, RZ, P5, !PT ;  /* 0x000000110503c210 */ /* 0x008fe40002ffe4ff */
[----:B------:R-:W-:-:S13]  /*72f0*/  ISETP.GE.AND P5, PT, R187, UR4, PT ;  /* 0x00000004bb007c0c */ /* 0x000fda000bfa6270 */
[----:B------:R-:W-:-:S05]  /*7300*/  @!P5 IADD3 R8, P6, R187, R8, RZ ;  /* 0x00000008bb08d210 */ /* 0x000fca0007fde0ff */
[----:B------:R-:W-:Y:S02]  /*7310*/  @!P5 IMAD.X R9, R5, 0x1, R194, P6 ;  /* 0x000000010509d824 */ /* 0x000fe400030e06c2 */
[----:B------:R-:W0:Y:S04]  /*7320*/  @!P4 LDS.128 R4, [R73+0x10000] ;  /* 0x010000004904c984 */ /* 0x000e280000000c00 */
[----:B0-----:R-:W-:Y:S04]  /*7330*/  @!P4 ST.E.128 desc[UR36][R2.64], R4 ;  /* 0x000000040200c985 */ /* 0x001fe8000c101d24 */
[----:B------:R-:W0:Y:S04]  /*7340*/  @!P5 LDS.128 R4, [R73+0x12000] ;  /* 0x012000004904d984 */ /* 0x000e280000000c00 */
[----:B0-----:R0:W-:Y:S02]  /*7350*/  @!P5 ST.E.128 desc[UR36][R8.64], R4 ;  /* 0x000000040800d985 */ /* 0x0011e4000c101d24 */
.L_x_1787:
[----:B------:R-:W-:Y:S05]  /*7360*/  BSYNC B0 ;  /* 0x0000000000007941 */ /* 0x000fea0003800000 */
.L_x_1786:
[----:B------:R-:W-:Y:S01]  /*7370*/  ISETP.GE.AND P4, PT, R80, 0x21, PT ;  /* 0x000000215000780c */ /* 0x000fe20003f86270 */
[----:B0--3--:R0:W3:Y:S01]  /*7380*/  SHFL.IDX PT, R5, R10, 0x1, 0x181f ;  /* 0x00381f000a057f89 */ /* 0x0090e200000e0000 */
[----:B------:R-:W-:Y:S03]  /*7390*/  BSSY B0, `(.L_x_1788) ;  /* 0x000000e000007945 */ /* 0x000fe60003800000 */
[----:B------:R-:W4:Y:S08]  /*73a0*/  SHFL.IDX PT, R0, R0, 0x1, 0x181f ;  /* 0x00381f0000007f89 */ /* 0x000f3000000e0000 */
[----:B0-----:R-:W-:Y:S05]  /*73b0*/  @!P4 BRA `(.L_x_1789) ;  /* 0x00000000002cc947 */ /* 0x001fea0003800000 */
[----:B------:R-:W-:Y:S02]  /*73c0*/  ULDC UR4, c[0x0][0x2f4] ;  /* 0x0000bd0000047ab9 */ /* 0x000fe40000000800 */
[----:B------:R-:W-:-:S13]  /*73d0*/  ISETP.GE.AND P4, PT, R16, UR4, PT ;  /* 0x0000000410007c0c */ /* 0x000fda000bf86270 */
[----:B----4-:R-:W-:-:S05]  /*73e0*/  @!P4 IADD3 R2, P5, R16, R0, RZ ;  /* 0x000000001002c210 */ /* 0x010fca0007fbe0ff */
[----:B---3--:R-:W-:Y:S01]  /*73f0*/  @!P4 IMAD.X R3, R5, 0x1, R17, P5 ;  /* 0x000000010503c824 */ /* 0x008fe200028e0611 */
[----:B------:R-:W-:-:S13]  /*7400*/  ISETP.GE.AND P5, PT, R187, UR4, PT ;  /* 0x00000004bb007c0c */ /* 0x000fda000bfa6270 */
[----:B--2---:R-:W-:-:S05]  /*7410*/  @!P5 IADD3 R8, P6, R187, R0, RZ ;  /* 0x00000000bb08d210 */ /* 0x004fca0007fde0ff */
[----:B------:R-:W-:Y:S02]  /*7420*/  @!P5 IMAD.X R9, R5, 0x1, R194, P6 ;  /* 0x000000010509d824 */ /* 0x000fe400030e06c2 */
[----:B------:R-:W0:Y:S04]  /*7430*/  @!P4 LDS.128 R4, [R73+0x11000] ;  /* 0x011000004904c984 */ /* 0x000e280000000c00 */
[----:B0-----:R-:W-:Y:S04]  /*7440*/  @!P4 ST.E.128 desc[UR36][R2.64], R4 ;  /* 0x000000040200c985 */ /* 0x001fe8000c101d24 */
[----:B------:R-:W0:Y:S04]  /*7450*/  @!P5 LDS.128 R4, [R73+0x13000] ;  /* 0x013000004904d984 */ /* 0x000e280000000c00 */
[----:B0-----:R0:W-:Y:S02]  /*7460*/  @!P5 ST.E.128 desc[UR36][R8.64], R4 ;  /* 0x000000040800d985 */ /* 0x0011e4000c101d24 */
.L_x_1789:
[----:B------:R-:W-:Y:S05]  /*7470*/  BSYNC B0 ;  /* 0x0000000000007941 */ /* 0x000fea0003800000 */
.L_x_1788:
[----:B------:R-:W-:Y:S01]  /*7480*/  @!PT LDS RZ, [RZ] ;  /* 0x00000000fffff984 */ /* 0x000fe20000000800 */
[----:B------:R-:W-:Y:S01]  /*7490*/  @!PT LDS RZ, [RZ] ;  /* 0x00000000fffff984 */ /* 0x000fe20000000800 */
[----:B------:R-:W-:Y:S01]  /*74a0*/  @!PT LDS RZ, [RZ] ;  /* 0x00000000fffff984 */ /* 0x000fe20000000800 */
[----:B------:R-:W-:Y:S01]  /*74b0*/  @!PT LDS RZ, [RZ] ;  /* 0x00000000fffff984 */ /* 0x000fe20000000800 */
[----:B------:R5:W-:Y:S06]  /*74c0*/  MEMBAR.ALL.CTA ;  /* 0x0000000000007992 */ /* 0x000bec0000008000 */
[----:B-----5:R-:W5:Y:S01]  /*74d0*/  FENCE.VIEW.ASYNC.S ;  /* 0x00000000000073c6 */ /* 0x020f620000000000 */
[----:B-1----:R-:W-:Y:S01]  /*74e0*/  @!P3 VIADD R72, R72, 0x284c0 ;  /* 0x000284c04848b836 */ /* 0x002fe20000000000 */
        /* <DEDUP_REMOVED lines=9> */
[----:B-1----:R-:W-:Y:S06]  /*7580*/  @P4 BRA `(.L_x_1790) ;  /* 0xffffffac00884947 */ /* 0x002fec000383ffff */
[----:B------:R-:W1:Y:S01]  /*7590*/  S2R R2, SR_TID.X ;  /* 0x0000000000027919 */ /* 0x000e620000002100 */
[----:B------:R-:W-:Y:S02]  /*75a0*/  PLOP3.LUT P0, PT, PT, PT, PT, 0x8, 0x0 ;  /* 0x000000000000781c */ /* 0x000fe40003f0e170 */
[----:B-1----:R-:W-:-:S04]  /*75b0*/  SHF.R.U32.HI R2, RZ, 0x7, R2 ;  /* 0x00000007ff027819 */ /* 0x002fc80000011602 */
[----:B------:R-:W-:-:S13]  /*75c0*/  ISETP.NE.AND P4, PT, R2, 0x1, PT ;  /* 0x000000010200780c */ /* 0x000fda0003f85270 */
[----:B------:R-:W-:Y:S06]  /*75d0*/  @!P4 BAR.ARV 0x9, 0x100 ;  /* 0x024400000000cb1d */ /* 0x000fec0000002000 */
.L_x_1732:
[----:B------:R-:W-:Y:S05]  /*75e0*/  @P0 BRA `(.L_x_1791) ;  /* 0x00000000000c0947 */ /* 0x000fea0003800000 */
[----:B------:R-:W1:Y:S01]  /*75f0*/  FENCE.VIEW.ASYNC.G ;  /* 0x00000000000073c6 */ /* 0x000e620000000100 */
[----:B------:R-:W-:Y:S05]  /*7600*/  WARPSYNC.ALL ;  /* 0x0000000000007948 */ /* 0x000fea0003800000 */
[----:B-1----:R-:W-:Y:S06]  /*7610*/  BAR.ARV 0xc, 0x180 ;  /* 0x0306000000007b1d */ /* 0x002fec0000002000 */
.L_x_1791:
[----:B------:R-:W-:Y:S01]  /*7620*/  ULDC.64 UR6, c[0x0][0x998] ;  /* 0x0002660000067ab9 */ /* 0x000fe20000000a00 */
[----:B------:R-:W-:Y:S01]  /*7630*/  ULDC.64 UR4, c[0x0][0x990] ;  /* 0x0002640000047ab9 */ /* 0x000fe20000000a00 */
[----:B------:R-:W-:Y:S02]  /*7640*/  ISETP.NE.U32.AND P1, PT, RZ, UR6, PT ;  /* 0x00000006ff007c0c */ /* 0x000fe4000bf25070 */
[----:B------:R-:W-:Y:S02]  /*7650*/  ISETP.NE.U32.AND P0, PT, RZ, UR4, PT ;  /* 0x00000004ff007c0c */ /* 0x000fe4000bf05070 */
[----:B------:R-:W-:Y:S02]  /*7660*/  ISETP.NE.AND.EX P1, PT, RZ, UR7, PT, P1 ;  /* 0x00000007ff007c0c */ /* 0x000fe4000bf25310 */
[----:B------:R-:W-:-:S11]  /*7670*/  ISETP.NE.AND.EX P0, PT, RZ, UR5, PT, P0 ;  /* 0x00000005ff007c0c */ /* 0x000fd6000bf05300 */
[----:B0-2---:R-:W0:Y:S01]  /*7680*/  @P1 LDC.64 R8, c[0x0][0x9b8] ;  /* 0x00026e00ff081b82 */ /* 0x005e220000000a00 */
[--C-:B---3--:R-:W-:Y:S02]  /*7690*/  @P1 SHF.R.S32.HI R5, RZ, 0x1f, R23.reuse ;  /* 0x0000001fff051819 */ /* 0x108fe40000011417 */
[----:B------:R-:W-:Y:S02]  /*76a0*/  @P0 SHF.R.S32.HI R3, RZ, 0x1f, R23 ;  /* 0x0000001fff030819 */ /* 0x000fe40000011417 */
[----:B------:R-:W-:-:S03]  /*76b0*/  @P1 SHF.R.S32.HI R15, RZ, 0x1f, R22 ;  /* 0x0000001fff0f1819 */ /* 0x000fc60000011416 */
[----:B------:R-:W1:Y:S08]  /*76c0*/  @P0 LDC.64 R6, c[0x0][0x9a8] ;  /* 0x00026a00ff060b82 */ /* 0x000e700000000a00 */
[----:B------:R-:W2:Y:S08]  /*76d0*/  @P1 LDC.64 R10, c[0x0][0x9c0] ;  /* 0x00027000ff0a1b82 */ /* 0x000eb00000000a00 */
[----:B------:R-:W3:Y:S01]  /*76e0*/  @P0 LDC.64 R12, c[0x0][0x9b0] ;  /* 0x00026c00ff0c0b82 */ /* 0x000ee20000000a00 */
[----:B0-----:R-:W-:-:S02]  /*76f0*/  @P1 IMAD R2, R5, R8, RZ ;  /* 0x0000000805021224 */ /* 0x001fc400078e02ff */
[----:B------:R-:W-:-:S04]  /*7700*/  @P1 IMAD.WIDE.U32 R4, R23, R8, RZ ;  /* 0x0000000817041225 */ /* 0x000fc800078e00ff */
[----:B------:R-:W-:Y:S02]  /*7710*/  @P1 IMAD R9, R23, R9, R2 ;  /* 0x0000000917091224 */ /* 0x000fe400078e0202 */
[-C--:B-1----:R-:W-:Y:S02]  /*7720*/  @P0 IMAD R0, R3, R6.reuse, RZ ;  /* 0x0000000603000224 */ /* 0x082fe400078e02ff */
[----:B------:R-:W-:Y:S01]  /*7730*/  @P1 IMAD.IADD R5, R5, 0x1, R9 ;  /* 0x0000000105051824 */ /* 0x000fe200078e0209 */
[----:B------:R-:W-:Y:S01]  /*7740*/  @P0 SHF.R.S32.HI R9, RZ, 0x1f, R22 ;  /* 0x0000001fff090819 */ /* 0x000fe20000011416 */
[C---:B------:R-:W-:Y:S02]  /*7750*/  @P0 IMAD R7, R23.reuse, R7, R0 ;  /* 0x0000000717070224 */ /* 0x040fe400078e0200 */
[----:B------:R-:W-:-:S04]  /*7760*/  @P0 IMAD.WIDE.U32 R2, R23, R6, RZ ;  /* 0x0000000617020225 */ /* 0x000fc800078e00ff */
[----:B--2---:R-:W-:Y:S02]  /*7770*/  @P1 IMAD R6, R15, R10, RZ ;  /* 0x0000000a0f061224 */ /* 0x004fe400078e02ff */
[----:B------:R-:W-:Y:S02]  /*7780*/  @P0 IMAD.IADD R3, R3, 0x1, R7 ;  /* 0x0000000103030824 */ /* 0x000fe400078e0207 */
[C---:B------:R-:W-:Y:S02]  /*7790*/  @P1 IMAD R11, R22.reuse, R11, R6 ;  /* 0x0000000b160b1224 */ /* 0x040fe400078e0206 */
[----:B---3--:R-:W-:Y:S02]  /*77a0*/  @P0 IMAD R0, R9, R12, RZ ;  /* 0x0000000c09000224 */ /* 0x008fe400078e02ff */
        /* <DEDUP_REMOVED lines=8> */
[----:B------:R-:W0:Y:S01]  /*7830*/  LDC.64 R10, c[0x0][0x9e0] ;  /* 0x00027800ff0a7b82 */ /* 0x000e220000000a00 */
[----:B------:R-:W-:Y:S01]  /*7840*/  ULDC UR4, c[0x0][0x988] ;  /* 0x0002620000047ab9 */ /* 0x000fe20000000800 */
[----:B------:R-:W-:Y:S02]  /*7850*/  @P1 LEA.HI.X R9, R6, UR7, R5, 0x2, P3 ;  /* 0x0000000706091c11 */ /* 0x000fe400098f1405 */
[----:B------:R-:W-:Y:S01]  /*7860*/  @P0 LEA.HI.X R5, R2, UR5, R3, 0x2, P2 ;  /* 0x0000000502050c11 */ /* 0x000fe200090f1403 */
[----:B------:R-:W-:Y:S02]  /*7870*/  IMAD.MOV.U32 R3, RZ, RZ, 0x3f800000 ;  /* 0x3f800000ff037424 */ /* 0x000fe400078e00ff */
[----:B------:R-:W2:Y:S01]  /*7880*/  @P1 LDG.E R0, desc[UR36][R8.64] ;  /* 0x0000002408001981 */ /* 0x000ea2000c1e1900 */
[----:B------:R-:W1:Y:S03]  /*7890*/  LDC R2, c[0x0][0x448] ;  /* 0x00011200ff027b82 */ /* 0x000e660000000800 */
[----:B------:R3:W2:Y:S01]  /*78a0*/  @P0 LDG.E R3, desc[UR36][R4.64] ;  /* 0x0000002404030981 */ /* 0x0006a2000c1e1900 */
[----:B0-----:R-:W-:-:S02]  /*78b0*/  ISETP.GE.AND P2, PT, R11, 0x1, PT ;  /* 0x000000010b00780c */ /* 0x001fc40003f46270 */
[----:B-1----:R-:W-:Y:S01]  /*78c0*/  ISETP.NE.AND P1, PT, R2, 0x1, PT ;  /* 0x000000010200780c */ /* 0x002fe20003f25270 */
[----:B------:R-:W-:-:S12]  /*78d0*/  VIADD R2, R202, 0x7f ;  /* 0x0000007fca027836 */ /* 0x000fd80000000000 */
[----:B------:R-:W0:Y:S08]  /*78e0*/  @P1 LDC R7, c[0x0][0x44c] ;  /* 0x00011300ff071b82 */ /* 0x000e300000000800 */
[----:B------:R-:W1:Y:S01]  /*78f0*/  @P1 LDC R6, c[0x0][0x450] ;  /* 0x00011400ff061b82 */ /* 0x000e620000000800 */
[----:B0-----:R-:W-:-:S05]  /*7900*/  @P1 IMAD.HI.U32 R7, R2, R7, RZ ;  /* 0x0000000702071227 */ /* 0x001fca00078e00ff */
[----:B-1----:R-:W-:Y:S02]  /*7910*/  @P1 SHF.R.U32.HI R2, RZ, R6, R7 ;  /* 0x00000006ff021219 */ /* 0x002fe40000011607 */
[----:B------:R-:W-:-:S05]  /*7920*/  IADD3 R7, R192, 0x1, -R190 ;  /* 0x00000001c0077810 */ /* 0x000fca0007ffe8be */
[----:B---3--:R-:W-:Y:S02]  /*7930*/  IMAD.IADD R5, R7, 0x1, R2 ;  /* 0x0000000107057824 */ /* 0x008fe400078e0202 */
[----:B--2---:R-:W-:Y:S02]  /*7940*/  FMUL.FTZ R0, R3, R0 ;  /* 0x0000000003007220 */ /* 0x004fe40000410000 */
[----:B------:R-:W-:Y:S02]  /*7950*/  IMAD.IADD R3, R5, 0x1, R10 ;  /* 0x0000000105037824 */ /* 0x000fe400078e020a */
[----:B------:R-:W-:Y:S01]  /*7960*/  FMUL.FTZ R2, R0, UR4 ;  /* 0x0000000400027c20 */ /* 0x000fe20008410000 */
        /* <DEDUP_REMOVED lines=12> */
.L_x_1794:
[----:B------:R-:W-:-:S13]  /*7a30*/  ISETP.NE.AND P0, PT, R11, 0x1, PT ;  /* 0x000000010b00780c */ /* 0x000fda0003f05270 */
[----:B------:R-:W0:Y:S02]  /*7a40*/  @P0 LDC.64 R4, c[0x0][0x9e8] ;  /* 0x00027a00ff040b82 */ /* 0x000e240000000a00 */
[----:B0-----:R-:W-:-:S05]  /*7a50*/  @P0 IMAD.HI.U32 R4, R0, R4, RZ ;  /* 0x0000000400040227 */ /* 0x001fca00078e00ff */
[----:B------:R-:W-:-:S07]  /*7a60*/  @P0 SHF.R.U32.HI R0, RZ, R5, R4 ;  /* 0x00000005ff000219 */ /* 0x000fce0000011604 */
.L_x_1795:
[----:B------:R-:W-:Y:S05]  /*7a70*/  BSYNC B0 ;  /* 0x0000000000007941 */ /* 0x000fea0003800000 */
.L_x_1793:
[----:B------:R-:W-:-:S05]  /*7a80*/  IMAD R0, R0, R11, R11 ;  /* 0x0000000b00007224 */ /* 0x000fca00078e020b */
[----:B------:R-:W-:-:S07]  /*7a90*/  VIMNMX R3, R3, R0, PT ;  /* 0x0000000003037248 */ /* 0x000fce0003fe0100 */
.L_x_1792:
[----:B------:R-:W0:Y:S01]  /*7aa0*/  @P1 LDC R5, c[0x0][0x44c] ;  /* 0x00011300ff051b82 */ /* 0x000e220000000800 */
[----:B------:R-:W-:Y:S01]  /*7ab0*/  VIADD R3, R3, 0x3f ;  /* 0x0000003f03037836 */ /* 0x000fe20000000000 */
[----:B------:R-:W-:Y:S01]  /*7ac0*/  ULDC UR4, c[0x0][0x9dc] ;  /* 0x0002770000047ab9 */ /* 0x000fe20000000800 */
[----:B------:R-:W-:-:S03]  /*7ad0*/  IMAD.MOV.U32 R4, RZ, RZ, R202 ;  /* 0x000000ffff047224 */ /* 0x000fc600078e00ca */
[----:B------:R-:W-:Y:S02]  /*7ae0*/  SHF.R.S32.HI R0, RZ, 0x1f, R3 ;  /* 0x0000001fff007819 */ /* 0x000fe40000011403 */
[----:B------:R-:W1:Y:S02]  /*7af0*/  @P1 LDC R6, c[0x0][0x450] ;  /* 0x00011400ff061b82 */ /* 0x000e640000000800 */
[----:B------:R-:W-:-:S04]  /*7b00*/  LEA.HI R0, R0, R3, RZ, 0x6 ;  /* 0x0000000300007211 */ /* 0x000fc800078f30ff */
[----:B------:R-:W-:-:S04]  /*7b10*/  SHF.R.S32.HI R3, RZ, 0x6, R0 ;  /* 0x00000006ff037819 */ /* 0x000fc80000011400 */
[----:B------:R-:W-:Y:S01]  /*7b20*/  VIMNMX R160, R160, R3, PT ;  /* 0x00000003a0a07248 */ /* 0x000fe20003fe0100 */
[----:B0-----:R-:W-:-:S05]  /*7b30*/  @P1 IMAD.HI.U32 R5, R202, R5, RZ ;  /* 0x00000005ca051227 */ /* 0x001fca00078e00ff */
[----:B-1----:R-:W-:-:S05]  /*7b40*/  @P1 SHF.R.U32.HI R4, RZ, R6, R5 ;  /* 0x00000006ff041219 */ /* 0x002fca0000011605 */
[----:B------:R-:W-:-:S05]  /*7b50*/  IMAD.IADD R0, R161, 0x1, R4 ;  /* 0x00000001a1007824 */ /* 0x000fca00078e0204 */
[----:B------:R-:W-:Y:S01]  /*7b60*/  IADD3 R4, R0, -UR4, RZ ;  /* 0x8000000400047c10 */ /* 0x000fe2000fffe0ff */
        /* <DEDUP_REMOVED lines=11> */
.L_x_1798:
[----:B------:R-:W-:-:S13]  /*7c20*/  ISETP.NE.AND P0, PT, R11, 0x1, PT ;  /* 0x000000010b00780c */ /* 0x000fda0003f05270 */
[----:B------:R-:W0:Y:S02]  /*7c30*/  @P0 LDC.64 R6, c[0x0][0x9e8] ;  /* 0x00027a00ff060b82 */ /* 0x000e240000000a00 */
[----:B0-----:R-:W-:-:S05]  /*7c40*/  @P0 IMAD.HI.U32 R6, R0, R6, RZ ;  /* 0x0000000600060227 */ /* 0x001fca00078e00ff */
[----:B------:R-:W-:-:S07]  /*7c50*/  @P0 SHF.R.U32.HI R0, RZ, R7, R6 ;  /* 0x00000007ff000219 */ /* 0x000fce0000011606 */
.L_x_1799:
[----:B------:R-:W-:Y:S05]  /*7c60*/  BSYNC B0 ;  /* 0x0000000000007941 */ /* 0x000fea0003800000 */
.L_x_1797:
[----:B------:R-:W-:-:S05]  /*7c70*/  IMAD R3, R0, R11, RZ ;  /* 0x0000000b00037224 */ /* 0x000fca00078e02ff */
[----:B------:R-:W-:-:S07]  /*7c80*/  VIMNMX R4, R4, R3, !PT ;  /* 0x0000000304047248 */ /* 0x000fce0007fe0100 */
.L_x_1796:
[----:B------:R-:W-:Y:S01]  /*7c90*/  SHF.R.S32.HI R5, RZ, 0x1f, R4 ;  /* 0x0000001fff057819 */ /* 0x000fe20000011404 */
[----:B------:R-:W-:Y:S01]  /*7ca0*/  IMAD.MOV.U32 R3, RZ, RZ, RZ ;  /* 0x000000ffff037224 */ /* 0x000fe200078e00ff */
[----:B------:R-:W-:Y:S01]  /*7cb0*/  PLOP3.LUT P0, PT, PT, PT, PT, 0x80, 0x0 ;  /* 0x000000000000781c */ /* 0x000fe20003f0f070 */
[----:B------:R-:W-:Y:S01]  /*7cc0*/  IMAD.MOV.U32 R0, RZ, RZ, RZ ;  /* 0x000000ffff007224 */ /* 0x000fe200078e00ff */
[----:B------:R-:W-:Y:S02]  /*7cd0*/  LEA.HI R5, R5, R4, RZ, 0x6 ;  /* 0x0000000405057211 */ /* 0x000fe400078f30ff */
[----:B------:R-:W-:Y:S02]  /*7ce0*/  CS2R R134, SRZ ;  /* 0x0000000000867805 */ /* 0x000fe4000001ff00 */
[----:B------:R-:W-:Y:S02]  /*7cf0*/  CS2R R146, SRZ ;  /* 0x0000000000927805 */ /* 0x000fe4000001ff00 */
[----:B------:R-:W-:-:S02]  /*7d00*/  CS2R R108, SRZ ;  /* 0x00000000006c7805 */ /* 0x000fc4000001ff00 */
[----:B------:R-:W-:Y:S02]  /*7d10*/  SHF.R.S32.HI R5, RZ, 0x6, R5 ;  /* 0x00000006ff057819 */ /* 0x000fe40000011405 */
[----:B------:R-:W-:Y:S02]  /*7d20*/  CS2R R144, SRZ ;  /* 0x0000000000907805 */ /* 0x000fe4000001ff00 */
[----:B------:R-:W-:Y:S02]  /*7d30*/  CS2R R100, SRZ ;  /* 0x0000000000647805 */ /* 0x000fe4000001ff00 */
[----:B------:R-:W-:Y:S02]  /*7d40*/  CS2R R132, SRZ ;  /* 0x0000000000847805 */ /* 0x000fe4000001ff00 */
[----:B------:R-:W-:Y:S02]  /*7d50*/  VIMNMX R208, RZ, R5, !PT ;  /* 0x00000005ffd07248 */ /* 0x000fe40007fe0100 */
[----:B------:R-:W-:-:S02]  /*7d60*/  CS2R R138, SRZ ;  /* 0x00000000008a7805 */ /* 0x000fc4000001ff00 */
[----:B------:R-:W-:Y:S02]  /*7d70*/  CS2R R136, SRZ ;  /* 0x0000000000887805 */ /* 0x000fe4000001ff00 */
[----:B------:R-:W-:Y:S02]  /*7d80*/  CS2R R92, SRZ ;  /* 0x00000000005c7805 */ /* 0x000fe4000001ff00 */
[----:B------:R-:W-:Y:S02]  /*7d90*/  ISETP.GT.AND P1, PT, R160, R208, PT ;  /* 0x000000d0a000720c */ /* 0x000fe40003f24270 */
        /* <DEDUP_REMOVED lines=47> */
[----:B------:R-:W-:Y:S01]  /*8090*/  CS2R R40, SRZ ;  /* 0x0000000000287805 */ /* 0x000fe2000001ff00 */
[----:B------:R-:W-:Y:S01]  /*80a0*/  IMAD.MOV.U32 R38, RZ, RZ, RZ ;  /* 0x000000ffff267224 */ /* 0x000fe200078e00ff */
[----:B------:R-:W-:Y:S02]  /*80b0*/  CS2R R34, SRZ ;  /* 0x0000000000227805 */ /* 0x000fe4000001ff00 */
[----:B------:R-:W-:Y:S02]  /*80c0*/  CS2R R6, SRZ ;  /* 0x0000000000067805 */ /* 0x000fe4000001ff00 */
[----:B------:R-:W-:Y:S02]  /*80d0*/  CS2R R32, SRZ ;  /* 0x0000000000207805 */ /* 0x000fe4000001ff00 */
[----:B------:R-:W-:-:S02]  /*80e0*/  CS2R R116, SRZ ;  /* 0x0000000000747805 */ /* 0x000fc4000001ff00 */
[----:B------:R-:W-:Y:S02]  /*80f0*/  CS2R R30, SRZ ;  /* 0x00000000001e7805 */ /* 0x000fe4000001ff00 */
[----:B------:R-:W-:Y:S02]  /*8100*/  CS2R R4, SRZ ;  /* 0x0000000000047805 */ /* 0x000fe4000001ff00 */
[----:B------:R-:W-:Y:S01]  /*8110*/  CS2R R24, SRZ ;  /* 0x0000000000187805 */ /* 0x000fe2000001ff00 */
[----:B------:R-:W-:Y:S06]  /*8120*/  @!P1 BRA `(.L_x_1800) ;  /* 0x0000012c00e89947 */ /* 0x000fec0003800000 */
[----:B------:R-:W-:-:S03]  /*8130*/  UMOV UR4, 0xffffffff ;  /* 0xffffffff00047882 */ /* 0x000fc60000000000 */
[----:B------:R-:W-:Y:S05]  /*8140*/  BRA.DIV UR4, `(.L_x_1801) ;  /* 0x000001ea04a47947 */ /* 0x000fea000b800000 */
[----:B------:R-:W0:Y:S02]  /*8150*/  S2R R0, SR_TID.X ;  /* 0x0000000000007919 */ /* 0x000e240000002100 */
[----:B0-----:R-:W-:-:S05]  /*8160*/  VIADD R3, R0, 0xffffff80 ;  /* 0xffffff8000037836 */ /* 0x001fca0000000000 */
[----:B------:R-:W-:-:S04]  /*8170*/  SHF.R.S32.HI R0, RZ, 0x1f, R3 ;  /* 0x0000001fff007819 */ /* 0x000fc80000011403 */
[----:B------:R-:W-:-:S04]  /*8180*/  LEA.HI R0, R0, R3, RZ, 0x7 ;  /* 0x0000000300007211 */ /* 0x000fc800078f38ff */
[----:B------:R-:W-:-:S05]  /*8190*/  SHF.R.S32.HI R0, RZ, 0x7, R0 ;  /* 0x00000007ff007819 */ /* 0x000fca0000011400 */
[----:B------:R0:W1:Y:S02]  /*81a0*/  SHFL.IDX PT, R14, R0, RZ, 0x1f ;  /* 0x00001fff000e7589 */ /* 0x00006400000e0000 */
.L_x_2145:
[----:B0-----:R-:W2:Y:S02]  /*81b0*/  LDL R0, [R1+0x4] ;  /* 0x0000040001007983 */ /* 0x001ea40000100800 */
[----:B--2---:R-:W-:Y:S02]  /*81c0*/  R2UR UR4, R0 ;  /* 0x00000000000472ca */ /* 0x004fe400000e0000 */
[----:B-1----:R-:W-:-:S04]  /*81d0*/  LEA.HI R0, R14, R14, RZ, 0x1 ;  /* 0x0000000e0e007211 */ /* 0x002fc800078f08ff */
[----:B------:R-:W-:-:S05]  /*81e0*/  LOP3.LUT R3, R0, 0x1e, RZ, 0xc0, !PT ;  /* 0x0000001e00037812 */ /* 0x000fca00078ec0ff */
[----:B------:R-:W-:Y:S02]  /*81f0*/  IMAD.IADD R3, R14, 0x1, -R3 ;  /* 0x000000010e037824 */ /* 0x000fe400078e0a03 */
[----:B------:R-:W-:-:S03]  /*8200*/  ULOP3.LUT UP0, URZ, UR4, 0x1bf, URZ, 0xc0, !UPT ;  /* 0x000001bf043f7892 */ /* 0x000fc6000f80c03f */
[----:B------:R-:W-:-:S03]  /*8210*/  LEA R3, R3, UR4, 0xd ;  /* 0x0000000403037c11 */ /* 0x000fc6000f8e68ff */
[----:B------:R-:W-:Y:S02]  /*8220*/  PLOP3.LUT P0, PT, PT, PT, UP0, 0x80, 0x0 ;  /* 0x000000000000781c */ /* 0x000fe40003f0f008 */
[----:B------:R-:W-:-:S04]  /*8230*/  SHF.R.U32.HI R3, RZ, 0x4, R3 ;  /* 0x00000004ff037819 */ /* 0x000fc80000011603 */
[----:B------:R-:W-:-:S07]  /*8240*/  LOP3.LUT R36, R3, 0x3fff, RZ, 0xc0, !PT ;  /* 0x00003fff03247812 */ /* 0x000fce00078ec0ff */
        /* <DEDUP_REMOVED lines=17> */
.L_x_1802:
[----:B------:R-:W-:Y:S02]  /*8360*/  ULDC UR4, c[0x0][0x3f4] ;  /* 0x0000fd0000047ab9 */ /* 0x000fe40000000800 */
[----:B------:R-:W-:-:S13]  /*8370*/  ISETP.LT.AND P0, PT, RZ, UR4, PT ;  /* 0x00000004ff007c0c */ /* 0x000fda000bf01270 */
[----:B------:R-:W-:Y:S05]  /*8380*/  @P0 BRA `(.L_x_1803) ;  /* 0x00000000003c0947 */ /* 0x000fea0003800000 */
[----:B------:R-:W-:-:S04]  /*8390*/  LEA.HI R0, R217, R217, RZ, 0x1 ;  /* 0x000000d9d9007211 */ /* 0x000fc800078f08ff */
[----:B------:R-:W-:-:S05]  /*83a0*/  LOP3.LUT R0, R0, 0xfffffffe, RZ, 0xc0, !PT ;  /* 0xfffffffe00007812 */ /* 0x000fca00078ec0ff */
[----:B------:R-:W-:-:S05]  /*83b0*/  IMAD.IADD R0, R217, 0x1, -R0 ;  /* 0x00000001d9007824 */ /* 0x000fca00078e0a00 */
[----:B------:R-:W-:-:S04]  /*83c0*/  SHF.L.U32 R3, R0, 0x1f, RZ ;  /* 0x0000001f00037819 */ /* 0x000fc800000006ff */
[----:B------:R0:W1:Y:S03]  /*83d0*/  SYNCS.PHASECHK.TRANS64.TRYWAIT P0, [R184+URZ+0x28400], R3 ;  /* 0x02840003b80075a7 */ /* 0x000066000800017f */
[----:B-1----:R-:W-:Y:S05]  /*83e0*/  @!P0 NANOSLEEP.SYNCS 0x989680 ;  /* 0x009896800000895d */ /* 0x002fea0003900000 */
[----:B------:R-:W1:Y:S01]  /*83f0*/  @!P0 SYNCS.PHASECHK.TRANS64 P0, [R184+URZ+0x28400], R3 ;  /* 0x02840003b80085a7 */ /* 0x000e62000800007f */
[----:B------:R-:W-:Y:S04]  /*8400*/  BSSY B0, `(.L_x_1804) ;  /* 0x0000006000007945 */ /* 0x000fe80003800000 */
[----:B-1----:R-:W-:Y:S05]  /*8410*/  @P0 BRA `(.L_x_1805) ;  /* 0x0000000000100947 */ /* 0x002fea0003800000 */
.L_x_1806:
[----:B-1----:R1:W2:Y:S02]  /*8420*/  SYNCS.PHASECHK.TRANS64.TRYWAIT P0, [R184+URZ+0x28400], R3 ;  /* 0x02840003b80075a7 */ /* 0x0022a4000800017f */
[----:B--2---:R-:W-:Y:S05]  /*8430*/  @!P0 NANOSLEEP.SYNCS 0x989680 ;  /* 0x009896800000895d */ /* 0x004fea0003900000 */
[----:B------:R-:W2:Y:S02]  /*8440*/  @!P0 SYNCS.PHASECHK.TRANS64 P0, [R184+URZ+0x28400], R3 ;  /* 0x02840003b80085a7 */ /* 0x000ea4000800007f */
[----:B--2---:R-:W-:Y:S05]  /*8450*/  @!P0 BRA `(.L_x_1806) ;  /* 0xfffffffc00f08947 */ /* 0x004fea000383ffff */
.L_x_1805:
[----:B------:R-:W-:Y:S05]  /*8460*/  BSYNC B0 ;  /* 0x0000000000007941 */ /* 0x000fea0003800000 */
.L_x_1804:
[----:B------:R-:W-:Y:S05]  /*8470*/  BRA `(.L_x_1807) ;  /* 0x0000009400387947 */ /* 0x000fea0003800000 */
.L_x_1803:
[----:B------:R-:W2:Y:S01]  /*8480*/  LDL R0, [R1+0x4] ;  /* 0x0000040001007983 */ /* 0x000ea20000100800 */
[----:B------:R-:W-:Y:S02]  /*8490*/  ULDC.64 UR6, c[0x0][0x408] ;  /* 0x0001020000067ab9 */ /* 0x000fe40000000a00 */
[----:B-----5:R-:W-:Y:S01]  /*84a0*/  IMAD.WIDE.U32 R26, R39, UR6, RZ ;  /* 0x00000006271a7c25 */ /* 0x020fe2000f8e00ff */
[----:B--2---:R-:W-:Y:S02]  /*84b0*/  R2UR UR4, R0 ;  /* 0x00000000000472ca */ /* 0x004fe400000e0000 */
[----:B------:R-:W-:-:S11]  /*84c0*/  SHF.R.S32.HI R0, RZ, 0x1f, R39 ;  /* 0x0000001fff007819 */ /* 0x000fd60000011427 */
[----:B------:R-:W-:-:S03]  /*84d0*/  ULOP3.LUT UP0, URZ, UR4, 0x3ff, URZ, 0xc0, !UPT ;  /* 0x000003ff043f7892 */ /* 0x000fc6000f80c03f */
[----:B------:R-:W-:Y:S02]  /*84e0*/  ULDC.64 UR4, c[0x0][0x3f8] ;  /* 0x0000fe0000047ab9 */ /* 0x000fe40000000a00 */
[C---:B------:R-:W-:Y:S01]  /*84f0*/  IMAD R4, R0.reuse, UR4, RZ ;  /* 0x0000000400047c24 */ /* 0x040fe2000f8e02ff */
[----:B------:R-:W-:Y:S01]  /*8500*/  PLOP3.LUT P0, PT, PT, PT, UP0, 0x80, 0x0 ;  /* 0x000000000000781c */ /* 0x000fe20003f0f008 */
[----:B------:R-:W-:Y:S02]  /*8510*/  IMAD R0, R0, UR6, RZ ;  /* 0x0000000600007c24 */ /* 0x000fe4000f8e02ff */
[----:B------:R-:W-:-:S04]  /*8520*/  IMAD.WIDE.U32 R24, R39, UR4, RZ ;  /* 0x0000000427187c25 */ /* 0x000fc8000f8e00ff */
[C---:B------:R-:W-:Y:S02]  /*8530*/  IMAD R29, R39.reuse, UR5, R4 ;  /* 0x00000005271d7c24 */ /* 0x040fe4000f8e0204 */
[----:B------:R-:W-:Y:S02]  /*8540*/  IMAD R31, R39, UR7, R0 ;  /* 0x00000007271f7c24 */ /* 0x000fe4000f8e0200 */
[----:B------:R-:W-:Y:S02]  /*8550*/  IMAD.IADD R29, R29, 0x1, R25 ;  /* 0x000000011d1d7824 */ /* 0x000fe400078e0219 */
[----:B------:R-:W-:Y:S01]  /*8560*/  IMAD.IADD R31, R31, 0x1, R27 ;  /* 0x000000011f1f7824 */ /* 0x000fe200078e021b */
[----:B------:R-:W-:Y:S06]  /*8570*/  @!P0 BRA `(.L_x_1808) ;  /* 0x0000000000408947 */ /* 0x000fec0003800000 */
[----:B------:R-:W-:Y:S01]  /*8580*/  MOV R0, 0x0 ;  /* 0x0000000000007802 */ /* 0x000fe20000000f00 */
[----:B------:R-:W-:Y:S01]  /*8590*/  ULDC.64 UR4, c[0x4][0xc0] ;  /* 0x0100300000047ab9 */ /* 0x000fe20000000a00 */
[----:B------:R-:W-:Y:S01]  /*85a0*/  ULDC.64 UR6, c[0x4][0xc8] ;  /* 0x0100320000067ab9 */ /* 0x000fe20000000a00 */
[----:B------:R-:W-:Y:S01]  /*85b0*/  IMAD.U32 R4, RZ, RZ, UR4 ;  /* 0x00000004ff047e24 */ /* 0x000fe2000f8e00ff */
[----:B------:R0:W1:Y:S01]  /*85c0*/  LDC.64 R14, c[0x4][R0] ;  /* 0x01000000000e7b82 */ /* 0x0000620000000a00 */
[----:B------:R-:W-:Y:S01]  /*85d0*/  MOV R5, UR5 ;  /* 0x0000000500057c02 */ /* 0x000fe20008000f00 */
        /* <DEDUP_REMOVED lines=10> */
.L_x_1808:
[----:B------:R-:W-:Y:S01]  /*8680*/  ULDC.U8 UR4, c[0x0][0x410] ;  /* 0x0001040000047ab9 */ /* 0x000fe20000000000 */
[----:B------:R-:W-:Y:S01]  /*8690*/  IMAD.IADD R52, R189, 0x1, R202 ;  /* 0x00000001bd347824 */ /* 0x000fe200078e02ca */
[----:B------:R-:W-:Y:S01]  /*86a0*/  ISETP.NE.AND P0, PT, RZ, UR4, PT ;  /* 0x00000004ff007c0c */ /* 0x000fe2000bf05270 */
[----:B------:R-:W-:Y:S02]  /*86b0*/  BSSY B0, `(.L_x_1809) ;  /* 0x0000922000007945 */ /* 0x000fe40003800000 */
[----:B------:R-:W-:-:S10]  /*86c0*/  IMAD R3, R214, 0x20, R52 ;  /* 0x00000020d6037824 */ /* 0x000fd400078e0234 */
[----:B------:R-:W-:Y:S05]  /*86d0*/  @!P0 BRA `(.L_x_1810) ;  /* 0x00000048005c8947 */ /* 0x000fea0003800000 */
[----:B------:R-:W0:Y:S01]  /*86e0*/  LDC R37, c[0x0][0x448] ;  /* 0x00011200ff257b82 */ /* 0x000e220000000800 */
[----:B------:R-:W-:Y:S01]  /*86f0*/  MOV R8, R24 ;  /* 0x0000001800087202 */ /* 0x000fe20000000f00 */
[----:B------:R-:W-:Y:S01]  /*8700*/  IMAD.MOV.U32 R9, RZ, RZ, R29 ;  /* 0x000000ffff097224 */ /* 0x000fe200078e001d */
[----:B------:R-:W-:Y:S01]  /*8710*/  ULDC.64 UR4, c[0x0][0x3f8] ;  /* 0x0000fe0000047ab9 */ /* 0x000fe20000000a00 */
[----:B------:R-:W-:Y:S01]  /*8720*/  IMAD.MOV.U32 R10, RZ, RZ, R26 ;  /* 0x000000ffff0a7224 */ /* 0x000fe200078e001a */
[----:B------:R-:W-:Y:S01]  /*8730*/  ULDC.64 UR6, c[0x0][0x408] ;  /* 0x0001020000067ab9 */ /* 0x000fe20000000a00 */
[----:B------:R-:W-:Y:S01]  /*8740*/  IMAD.MOV.U32 R11, RZ, RZ, R31 ;  /* 0x000000ffff0b7224 */ /* 0x000fe200078e001f */
[----:B------:R-:W-:Y:S01]  /*8750*/  ULDC.64 UR8, c[0x0][0x400] ;  /* 0x0001000000087ab9 */ /* 0x000fe20000000a00 */
[----:B0-----:R-:W-:-:S13]  /*8760*/  ISETP.NE.AND P0, PT, R37, 0x1, PT ;  /* 0x000000012500780c */ /* 0x001fda0003f05270 */
[----:B------:R-:W0:Y:S08]  /*8770*/  @P0 LDC R0, c[0x0][0x44c] ;  /* 0x00011300ff000b82 */ /* 0x000e300000000800 */
[----:B------:R-:W1:Y:S01]  /*8780*/  @P0 LDC R5, c[0x0][0x450] ;  /* 0x00011400ff050b82 */ /* 0x000e620000000800 */
[----:B0-----:R-:W-:-:S05]  /*8790*/  @P0 IMAD.HI.U32 R0, R3, R0, RZ ;  /* 0x0000000003000227 */ /* 0x001fca00078e00ff */
[----:B-1----:R-:W-:-:S04]  /*87a0*/  @P0 SHF.R.U32.HI R3, RZ, R5, R0 ;  /* 0x00000005ff030219 */ /* 0x002fc80000011600 */
[----:B------:R-:W-:Y:S01]  /*87b0*/  SHF.R.S32.HI R0, RZ, 0x1f, R3 ;  /* 0x0000001fff007819 */ /* 0x000fe20000011403 */
[----:B------:R-:W-:-:S04]  /*87c0*/  IMAD.WIDE.U32 R8, R3, UR4, R8 ;  /* 0x0000000403087c25 */ /* 0x000fc8000f8e0008 */
[----:B------:R-:W-:Y:S02]  /*87d0*/  IMAD R4, R0, UR4, RZ ;  /* 0x0000000400047c24 */ /* 0x000fe4000f8e02ff */
[----:B------:R-:W-:-:S04]  /*87e0*/  IMAD.WIDE.U32 R10, R3, UR6, R10 ;  /* 0x00000006030a7c25 */ /* 0x000fc8000f8e000a */
[----:B------:R-:W-:Y:S01]  /*87f0*/  IMAD R0, R0, UR6, RZ ;  /* 0x0000000600007c24 */ /* 0x000fe2000f8e02ff */
[----:B------:R-:W-:Y:S01]  /*8800*/  IADD3 R7, P1, R10, UR8, RZ ;  /* 0x000000080a077c10 */ /* 0x000fe2000ff3e0ff */
[C---:B------:R-:W-:Y:S01]  /*8810*/  IMAD R13, R3.reuse, UR5, R4 ;  /* 0x00000005030d7c24 */ /* 0x040fe2000f8e0204 */
[----:B------:R-:W-:Y:S01]  /*8820*/  ULDC.64 UR4, c[0x0][0x3e8] ;  /* 0x0000fa0000047ab9 */ /* 0x000fe20000000a00 */
[----:B------:R-:W-:Y:S01]  /*8830*/  IMAD R3, R3, UR7, R0 ;  /* 0x0000000703037c24 */ /* 0x000fe2000f8e0200 */
[----:B------:R-:W-:Y:S01]  /*8840*/  IADD3 R5, P0, R8, UR4, RZ ;  /* 0x0000000408057c10 */ /* 0x000fe2000ff1e0ff */
[----:B------:R-:W-:-:S03]  /*8850*/  UMOV UR4, 0xffffffff ;  /* 0xffffffff00047882 */ /* 0x000fc60000000000 */
[----:B------:R-:W-:Y:S02]  /*8860*/  IADD3.X R6, R9, UR5, R13, P0, !PT ;  /* 0x0000000509067c10 */ /* 0x000fe400087fe40d */
[----:B------:R-:W-:Y:S01]  /*8870*/  IADD3.X R8, R11, UR9, R3, P1, !PT ;  /* 0x000000090b087c10 */ /* 0x000fe20008ffe403 */
[----:B------:R-:W-:Y:S06]  /*8880*/  BRA.DIV UR4, `(.L_x_1811) ;  /* 0x000001e604107947 */ /* 0x000fec000b800000 */
[----:B------:R0:W1:Y:S04]  /*8890*/  SHFL.IDX PT, R0, R6, RZ, 0x181f ;  /* 0x00181fff06007589 */ /* 0x00006800000e0000 */
[----:B------:R0:W2:Y:S04]  /*88a0*/  SHFL.IDX PT, R3, R5, RZ, 0x181f ;  /* 0x00181fff05037589 */ /* 0x0000a800000e0000 */
[----:B------:R0:W3:Y:S04]  /*88b0*/  SHFL.IDX PT, R4, R8, RZ, 0x181f ;  /* 0x00181fff08047589 */ /* 0x0000e800000e0000 */
[----:B------:R0:W4:Y:S02]  /*88c0*/  SHFL.IDX PT, R14, R7, RZ, 0x181f ;  /* 0x00181fff070e7589 */ /* 0x00012400000e0000 */
.L_x_2151:
[----:B------:R-:W-:Y:S01]  /*88d0*/  IMAD R37, R190, R37, RZ ;  /* 0x00000025be257224 */ /* 0x000fe200078e02ff */
[----:B------:R-:W-:Y:S01]  /*88e0*/  BSSY B1, `(.L_x_1812) ;  /* 0x000001a000017945 */ /* 0x000fe20003800000 */
[----:B------:R-:W-:Y:S02]  /*88f0*/  CS2R R30, SRZ ;  /* 0x00000000001e7805 */ /* 0x000fe4000001ff00 */
[----:B------:R-:W-:Y:S02]  /*8900*/  CS2R R40, SRZ ;  /* 0x0000000000287805 */ /* 0x000fe4000001ff00 */
[----:B------:R-:W-:Y:S02]  /*8910*/  CS2R R34, SRZ ;  /* 0x0000000000227805 */ /* 0x000fe4000001ff00 */
[----:B------:R-:W-:Y:S02]  /*8920*/  ISETP.GE.AND P0, PT, R52, R37, PT ;  /* 0x000000253400720c */ /* 0x000fe40003f06270 */
[----:B------:R-:W-:-:S11]  /*8930*/  CS2R R46, SRZ ;  /* 0x00000000002e7805 */ /* 0x000fd6000001ff00 */
[----:B------:R-:W-:Y:S05]  /*8940*/  @P0 BRA `(.L_x_1813) ;  /* 0x00000000004c0947 */ /* 0x000fea0003800000 */
[----:B------:R-:W-:Y:S01]  /*8950*/  ULDC UR4, c[0x0][0x3f4] ;  /* 0x0000fd0000047ab9 */ /* 0x000fe20000000800 */
[----:B------:R-:W-:Y:S02]  /*8960*/  CS2R R30, SRZ ;  /* 0x00000000001e7805 */ /* 0x000fe4000001ff00 */
[----:B------:R-:W-:Y:S02]  /*8970*/  ISETP.GE.AND P4, PT, R191, UR4, PT ;  /* 0x00000004bf007c0c */ /* 0x000fe4000bf86270 */
[----:B------:R-:W-:Y:S02]  /*8980*/  CS2R R40, SRZ ;  /* 0x0000000000287805 */ /* 0x000fe4000001ff00 */
[----:B------:R-:W-:Y:S02]  /*8990*/  ISETP.GE.AND P3, PT, R18, UR4, PT ;  /* 0x0000000412007c0c */ /* 0x000fe4000bf66270 */
[----:B------:R-:W-:-:S07]  /*89a0*/  CS2R R46, SRZ ;  /* 0x00000000002e7805 */ /* 0x000fce000001ff00 */
[----:B--2---:R-:W-:-:S04]  /*89b0*/  @!P4 IADD3 R20, P0, R191, R3, RZ ;  /* 0x00000003bf14c210 */ /* 0x004fc80007f1e0ff */
[-C--:B----4-:R-:W-:Y:S02]  /*89c0*/  @!P3 IADD3 R12, P1, R18, R14.reuse, RZ ;  /* 0x0000000e120cb210 */ /* 0x090fe40007f3e0ff */
[----:B------:R-:W-:Y:S01]  /*89d0*/  @!P4 IADD3 R14, P2, R191, R14, RZ ;  /* 0x0000000ebf0ec210 */ /* 0x000fe20007f5e0ff */
[----:B-1----:R-:W-:Y:S01]  /*89e0*/  @!P4 IMAD.X R21, R0, 0x1, R213, P0 ;  /* 0x000000010015c824 */ /* 0x002fe200000e06d5 */
[----:B------:R-:W-:Y:S02]  /*89f0*/  @!P3 IADD3 R10, P0, R18, R3, RZ ;  /* 0x00000003120ab210 */ /* 0x000fe40007f1e0ff */
[----:B------:R-:W-:Y:S01]  /*8a00*/  CS2R R34, SRZ ;  /* 0x0000000000227805 */ /* 0x000fe2000001ff00 */
[C---:B---3--:R-:W-:Y:S02]  /*8a10*/  @!P3 IMAD.X R13, R4.reuse, 0x1, R19, P1 ;  /* 0x00000001040db824 */ /* 0x048fe400008e0613 */
[----:B------:R-:W-:Y:S01]  /*8a20*/  @!P4 IMAD.X R15, R4, 0x1, R213, P2 ;  /* 0x00000001040fc824 */ /* 0x000fe200010e06d5 */
[----:B------:R1:W5:Y:S01]  /*8a30*/  @!P4 LD.E.64 R30, desc[UR36][R20.64] ;  /* 0x00000024141ec980 */ /* 0x000362000c101b00 */
[----:B------:R-:W-:-:S03]  /*8a40*/  @!P3 IMAD.X R11, R0, 0x1, R19, P0 ;  /* 0x00000001000bb824 */ /* 0x000fc600000e0613 */
[----:B------:R1:W5:Y:S04]  /*8a50*/  @!P3 LD.E.64 R46, desc[UR36][R12.64] ;  /* 0x000000240c2eb980 */ /* 0x000368000c101b00 */
[----:B------:R1:W5:Y:S04]  /*8a60*/  @!P3 LD.E.64 R40, desc[UR36][R10.64] ;  /* 0x000000240a28b980 */ /* 0x000368000c101b00 */
[----:B------:R1:W5:Y:S02]  /*8a70*/  @!P4 LD.E.64 R34, desc[UR36][R14.64] ;  /* 0x000000240e22c980 */ /* 0x000364000c101b00 */
.L_x_1813:
[----:B------:R-:W-:Y:S05]  /*8a80*/  BSYNC B1 ;  /* 0x0000000000017941 */ /* 0x000fea0003800000 */
.L_x_1812:
[----:B------:R-:W-:Y:S01]  /*8a90*/  UMOV UR4, 0xffffffff ;  /* 0xffffffff00047882 */ /* 0x000fe20000000000 */
[----:B------:R-:W-:Y:S02]  /*8aa0*/  CS2R R32, SRZ ;  /* 0x0000000000207805 */ /* 0x000fe4000001ff00 */
[----:B------:R-:W-:Y:S05]  /*8ab0*/  BRA.DIV UR4, `(.L_x_1814) ;  /* 0x000001e204f47947 */ /* 0x000fea000b800000 */
[----:B-1----:R1:W0:Y:S04]  /*8ac0*/  SHFL.IDX PT, R0, R6, 0x1, 0x181f ;  /* 0x00381f0006007f89 */ /* 0x00222800000e0000 */
[----:B--2---:R1:W2:Y:S04]  /*8ad0*/  SHFL.IDX PT, R3, R5, 0x1, 0x181f ;  /* 0x00381f0005037f89 */ /* 0x0042a800000e0000 */
[----:B---3--:R1:W3:Y:S04]  /*8ae0*/  SHFL.IDX PT, R4, R8, 0x1, 0x181f ;  /* 0x00381f0008047f89 */ /* 0x0082e800000e0000 */
[----:B----4-:R1:W4:Y:S02]  /*8af0*/  SHFL.IDX PT, R14, R7, 0x1, 0x181f ;  /* 0x00381f00070e7f89 */ /* 0x01032400000e0000 */
.L_x_2157:
[----:B------:R-:W-:Y:S01]  /*8b00*/  VIADD R9, R52, 0x20 ;  /* 0x0000002034097836 */ /* 0x000fe20000000000 */
[----:B------:R-:W-:Y:S01]  /*8b10*/  BSSY B1, `(.L_x_1815) ;  /* 0x0000019000017945 */ /* 0x000fe20003800000 */
[----:B------:R-:W-:Y:S02]  /*8b20*/  CS2R R42, SRZ ;  /* 0x00000000002a7805 */ /* 0x000fe4000001ff00 */
[----:B------:R-:W-:Y:S02]  /*8b30*/  CS2R R28, SRZ ;  /* 0x00000000001c7805 */ /* 0x000fe4000001ff00 */
[----:B------:R-:W-:Y:S02]  /*8b40*/  CS2R R48, SRZ ;  /* 0x0000000000307805 */ /* 0x000fe4000001ff00 */
[----:B------:R-:W-:-:S13]  /*8b50*/  ISETP.GE.AND P0, PT, R9, R37, PT ;  /* 0x000000250900720c */ /* 0x000fda0003f06270 */
[----:B------:R-:W-:Y:S05]  /*8b60*/  @P0 BRA `(.L_x_1816) ;  /* 0x00000000004c0947 */ /* 0x000fea0003800000 */
[----:B------:R-:W-:Y:S01]  /*8b70*/  ULDC UR4, c[0x0][0x3f4] ;  /* 0x0000fd0000047ab9 */ /* 0x000fe20000000800 */
[----:B------:R-:W-:Y:S02]  /*8b80*/  CS2R R32, SRZ ;  /* 0x0000000000207805 */ /* 0x000fe4000001ff00 */
[----:B------:R-:W-:Y:S02]  /*8b90*/  ISETP.GE.AND P4, PT, R191, UR4, PT ;  /* 0x00000004bf007c0c */ /* 0x000fe4000bf86270 */
[----:B------:R-:W-:Y:S02]  /*8ba0*/  CS2R R42, SRZ ;  /* 0x00000000002a7805 */ /* 0x000fe4000001ff00 */
[----:B------:R-:W-:Y:S02]  /*8bb0*/  ISETP.GE.AND P3, PT, R18, UR4, PT ;  /* 0x0000000412007c0c */ /* 0x000fe4000bf66270 */
[----:B------:R-:W-:Y:S02]  /*8bc0*/  CS2R R48, SRZ ;  /* 0x0000000000307805 */ /* 0x000fe4000001ff00 */
[----:B------:R-:W-:-:S05]  /*8bd0*/  CS2R R28, SRZ ;  /* 0x00000000001c7805 */ /* 0x000fca000001ff00 */
[----:B--2---:R-:W-:-:S04]  /*8be0*/  @!P4 IADD3 R20, P0, R191, R3, RZ ;  /* 0x00000003bf14c210 */ /* 0x004fc80007f1e0ff */
[-C--:B----4-:R-:W-:Y:S02]  /*8bf0*/  @!P3 IADD3 R12, P1, R18, R14.reuse, RZ ;  /* 0x0000000e120cb210 */ /* 0x090fe40007f3e0ff */
[----:B------:R-:W-:Y:S01]  /*8c00*/  @!P4 IADD3 R14, P2, R191, R14, RZ ;  /* 0x0000000ebf0ec210 */ /* 0x000fe20007f5e0ff */
[----:B0-----:R-:W-:Y:S01]  /*8c10*/  @!P4 IMAD.X R21, R0, 0x1, R213, P0 ;  /* 0x000000010015c824 */ /* 0x001fe200000e06d5 */
[----:B------:R-:W-:Y:S01]  /*8c20*/  @!P3 IADD3 R10, P0, R18, R3, RZ ;  /* 0x00000003120ab210 */ /* 0x000fe20007f1e0ff */
[C---:B---3--:R-:W-:Y:S02]  /*8c30*/  @!P3 IMAD.X R13, R4.reuse, 0x1, R19, P1 ;  /* 0x00000001040db824 */ /* 0x048fe400008e0613 */
[----:B------:R-:W-:Y:S01]  /*8c40*/  @!P4 IMAD.X R15, R4, 0x1, R213, P2 ;  /* 0x00000001040fc824 */ /* 0x000fe200010e06d5 */
[----:B------:R-:W-:Y:S01]  /*8c50*/  @!P3 IADD3.X R11, R0, R19, RZ, P0, !PT ;  /* 0x00000013000bb210 */ /* 0x000fe200007fe4ff */
[----:B------:R0:W5:Y:S04]  /*8c60*/  @!P4 LD.E.64 R32, desc[UR36][R20.64] ;  /* 0x000000241420c980 */ /* 0x000168000c101b00 */
[----:B------:R0:W5:Y:S04]  /*8c70*/  @!P3 LD.E.64 R42, desc[UR36][R10.64] ;  /* 0x000000240a2ab980 */ /* 0x000168000c101b00 */
[----:B------:R0:W5:Y:S04]  /*8c80*/  @!P3 LD.E.64 R48, desc[UR36][R12.64] ;  /* 0x000000240c30b980 */ /* 0x000168000c101b00 */
[----:B------:R0:W5:Y:S02]  /*8c90*/  @!P4 LD.E.64 R28, desc[UR36][R14.64] ;  /* 0x000000240e1cc980 */ /* 0x000164000c101b00 */
.L_x_1816:
[----:B------:R-:W-:Y:S05]  /*8ca0*/  BSYNC B1 ;  /* 0x0000000000017941 */ /* 0x000fea0003800000 */
.L_x_1815:
[----:B------:R-:W-:-:S03]  /*8cb0*/  UMOV UR4, 0xffffffff ;  /* 0xffffffff00047882 */ /* 0x000fc60000000000 */
[----:B------:R-:W-:Y:S05]  /*8cc0*/  BRA.DIV UR4, `(.L_x_1817) ;  /* 0x000001e204e07947 */ /* 0x000fea000b800000 */
[----:B0-----:R0:W0:Y:S04]  /*8cd0*/  SHFL.IDX PT, R0, R6, 0x2, 0x181f ;  /* 0x00581f0006007f89 */ /* 0x00102800000e0000 */
[----:B--2---:R2:W0:Y:S04]  /*8ce0*/  SHFL.IDX PT, R3, R5, 0x2, 0x181f ;  /* 0x00581f0005037f89 */ /* 0x00442800000e0000 */
[----:B---3--:R2:W3:Y:S04]  /*8cf0*/  SHFL.IDX PT, R4, R8, 0x2, 0x181f ;  /* 0x00581f0008047f89 */ /* 0x0084e800000e0000 */
[----:B----4-:R2:W4:Y:S02]  /*8d00*/  SHFL.IDX PT, R14, R7, 0x2, 0x181f ;  /* 0x00581f00070e7f89 */ /* 0x01052400000e0000 */
.L_x_2163:
[----:B------:R-:W-:Y:S01]  /*8d10*/  VIADD R9, R52, 0x40 ;  /* 0x0000004034097836 */ /* 0x000fe20000000000 */
        /* <DEDUP_REMOVED lines=13> */
[----:B0-----:R-:W-:-:S04]  /*8df0*/  @!P4 IADD3 R20, P0, R191, R3, RZ ;  /* 0x00000003bf14c210 */ /* 0x001fc80007f1e0ff */
[-C--:B----4-:R-:W-:Y:S02]  /*8e00*/  @!P3 IADD3 R12, P1, R18, R14.reuse, RZ ;  /* 0x0000000e120cb210 */ /* 0x090fe40007f3e0ff */
[----:B------:R-:W-:Y:S01]  /*8e10*/  @!P4 IADD3 R14, P2, R191, R14, RZ ;  /* 0x0000000ebf0ec210 */ /* 0x000fe20007f5e0ff */
[----:B------:R-:W-:Y:S01]  /*8e20*/  @!P4 IMAD.X R21, R0, 0x1, R213, P0 ;  /* 0x000000010015c824 */ /* 0x000fe200000e06d5 */
        /* <DEDUP_REMOVED lines=9> */
.L_x_1819:
[----:B------:R-:W-:Y:S05]  /*8ec0*/  BSYNC B1 ;  /* 0x0000000000017941 */ /* 0x000fea0003800000 */
.L_x_1818:
[----:B------:R-:W-:Y:S01]  /*8ed0*/  UMOV UR4, 0xffffffff ;  /* 0xffffffff00047882 */ /* 0x000fe20000000000 */
[----:B0-----:R-:W-:Y:S02]  /*8ee0*/  CS2R R20, SRZ ;  /* 0x0000000000147805 */ /* 0x001fe4000001ff00 */
[----:B------:R-:W-:Y:S05]  /*8ef0*/  BRA.DIV UR4, `(.L_x_1820) ;  /* 0x000001e204c47947 */ /* 0x000fea000b800000 */
[----:B------:R0:W0:Y:S04]  /*8f00*/  SHFL.IDX PT, R0, R6, 0x3, 0x181f ;  /* 0x00781f0006007f89 */ /* 0x00002800000e0000 */
[----:B------:R0:W0:Y:S04]  /*8f10*/  SHFL.IDX PT, R3, R5, 0x3, 0x181f ;  /* 0x00781f0005037f89 */ /* 0x00002800000e0000 */
[----:B---3--:R3:W0:Y:S04]  /*8f20*/  SHFL.IDX PT, R4, R8, 0x3, 0x181f ;  /* 0x00781f0008047f89 */ /* 0x00862800000e0000 */
[----:B----4-:R3:W4:Y:S02]  /*8f30*/  SHFL.IDX PT, R14, R7, 0x3, 0x181f ;  /* 0x00781f00070e7f89 */ /* 0x01072400000e0000 */
.L_x_2169:
[----:B------:R-:W-:Y:S01]  /*8f40*/  VIADD R52, R52, 0x60 ;  /* 0x0000006034347836 */ /* 0x000fe20000000000 */
[----:B012---:R-:W-:Y:S01]  /*8f50*/  LEA.HI R5, R217, R217, RZ, 0x1 ;  /* 0x000000d9d9057211 */ /* 0x007fe200078f08ff */
[----:B------:R-:W-:Y:S01]  /*8f60*/  BSSY B1, `(.L_x_1821) ;  /* 0x000001c000017945 */ /* 0x000fe20003800000 */
[----:B------:R-:W-:Y:S02]  /*8f70*/  CS2R R10, SRZ ;  /* 0x00000000000a7805 */ /* 0x000fe4000001ff00 */
[----:B---3--:R-:W-:Y:S02]  /*8f80*/  CS2R R8, SRZ ;  /* 0x0000000000087805 */ /* 0x008fe4000001ff00 */
[----:B------:R-:W-:Y:S02]  /*8f90*/  ISETP.GE.AND P0, PT, R52, R37, PT ;  /* 0x000000253400720c */ /* 0x000fe40003f06270 */
[----:B------:R-:W-:Y:S02]  /*8fa0*/  CS2R R12, SRZ ;  /* 0x00000000000c7805 */ /* 0x000fe4000001ff00 */
[----:B------:R-:W-:-:S05]  /*8fb0*/  LOP3.LUT R6, R5, 0xfffffffe, RZ, 0xc0, !PT ;  /* 0xfffffffe05067812 */ /* 0x000fca00078ec0ff */
[----:B------:R-:W-:-:S05]  /*8fc0*/  IMAD.IADD R5, R217, 0x1, -R6 ;  /* 0x00000001d9057824 */ /* 0x000fca00078e0a06 */
[----:B------:R-:W-:Y:S01]  /*8fd0*/  SHF.L.U32 R5, R5, 0x1f, RZ ;  /* 0x0000001f05057819 */ /* 0x000fe200000006ff */
[----:B------:R-:W-:Y:S06]  /*8fe0*/  @P0 BRA `(.L_x_1822) ;  /* 0x00000000004c0947 */ /* 0x000fec0003800000 */
[----:B------:R-:W-:Y:S01]  /*8ff0*/  ULDC UR4, c[0x0][0x3f4] ;  /* 0x0000fd0000047ab9 */ /* 0x000fe20000000800 */
[----:B------:R-:W-:Y:S02]  /*9000*/  CS2R R20, SRZ ;  /* 0x0000000000147805 */ /* 0x000fe4000001ff00 */
[----:B------:R-:W-:Y:S02]  /*9010*/  ISETP.GE.AND P4, PT, R191, UR4, PT ;  /* 0x00000004bf007c0c */ /* 0x000fe4000bf86270 */
[----:B------:R-:W-:Y:S02]  /*9020*/  CS2R R10, SRZ ;  /* 0x00000000000a7805 */ /* 0x000fe4000001ff00 */
[----:B------:R-:W-:Y:S02]  /*9030*/  ISETP.GE.AND P3, PT, R18, UR4, PT ;  /* 0x0000000412007c0c */ /* 0x000fe4000bf66270 */
[----:B------:R-:W-:Y:S02]  /*9040*/  CS2R R12, SRZ ;  /* 0x00000000000c7805 */ /* 0x000fe4000001ff00 */
[----:B------:R-:W-:-:S05]  /*9050*/  CS2R R8, SRZ ;  /* 0x0000000000087805 */ /* 0x000fca000001ff00 */
[----:B------:R-:W-:-:S04]  /*9060*/  @!P4 IADD3 R52, P0, R191, R3, RZ ;  /* 0x00000003bf34c210 */ /* 0x000fc80007f1e0ff */
[-C--:B----4-:R-:W-:Y:S02]  /*9070*/  @!P3 IADD3 R50, P1, R18, R14.reuse, RZ ;  /* 0x0000000e1232b210 */ /* 0x090fe40007f3e0ff */
[----:B------:R-:W-:Y:S02]  /*9080*/  @!P4 IADD3.X R53, R0, R213, RZ, P0, !PT ;  /* 0x000000d50035c210 */ /* 0x000fe400007fe4ff */
[----:B------:R-:W-:Y:S02]  /*9090*/  @!P3 IADD3 R6, P0, R18, R3, RZ ;  /* 0x000000031206b210 */ /* 0x000fe40007f1e0ff */
[----:B------:R-:W-:Y:S01]  /*90a0*/  @!P4 IADD3 R14, P2, R191, R14, RZ ;  /* 0x0000000ebf0ec210 */ /* 0x000fe20007f5e0ff */
[--C-:B------:R-:W-:Y:S01]  /*90b0*/  @!P3 IMAD.X R51, R4, 0x1, R19.reuse, P1 ;  /* 0x000000010433b824 */ /* 0x100fe200008e0613 */
[----:B------:R0:W5:Y:S01]  /*90c0*/  @!P4 LD.E.64 R20, desc[UR36][R52.64] ;  /* 0x000000243414c980 */ /* 0x000162000c101b00 */
[----:B------:R-:W-:Y:S02]  /*90d0*/  @!P3 IMAD.X R7, R0, 0x1, R19, P0 ;  /* 0x000000010007b824 */ /* 0x000fe400000e0613 */
[----:B------:R-:W-:Y:S01]  /*90e0*/  @!P4 IMAD.X R15, R4, 0x1, R213, P2 ;  /* 0x00000001040fc824 */ /* 0x000fe200010e06d5 */
[----:B------:R0:W5:Y:S04]  /*90f0*/  @!P3 LD.E.64 R12, desc[UR36][R50.64] ;  /* 0x00000024320cb980 */ /* 0x000168000c101b00 */
[----:B------:R0:W5:Y:S04]  /*9100*/  @!P3 LD.E.64 R10, desc[UR36][R6.64] ;  /* 0x00000024060ab980 */ /* 0x000168000c101b00 */
[----:B------:R0:W5:Y:S02]  /*9110*/  @!P4 LD.E.64 R8, desc[UR36][R14.64] ;  /* 0x000000240e08c980 */ /* 0x000164000c101b00 */
.L_x_1822:
[----:B------:R-:W-:Y:S05]  /*9120*/  BSYNC B1 ;  /* 0x0000000000017941 */ /* 0x000fea0003800000 */
.L_x_1821:
[----:B------:R-:W1:Y:S01]  /*9130*/  SYNCS.PHASECHK.TRANS64.TRYWAIT P0, [R184+URZ+0x28400], R5 ;  /* 0x02840005b80075a7 */ /* 0x000e62000800017f */
[----:B------:R-:W-:Y:S01]  /*9140*/  VIADDMNMX R0, R37, -R202, 0x80, PT ;  /* 0x0000008025007446 */ /* 0x000fe200038009ca */
[----:B------:R-:W-:Y:S03]  /*9150*/  BSSY B1, `(.L_x_1823) ;  /* 0x0000003000017945 */ /* 0x000fe60003800000 */
[----:B------:R-:W-:Y:S01]  /*9160*/  ISETP.GE.AND P1, PT, R189, R0, PT ;  /* 0x00000000bd00720c */ /* 0x000fe20003f26270 */
[----:B-1----:R-:W-:-:S12]  /*9170*/  @!P0 BRA `(.L_x_1824) ;  /* 0x000001e000948947 */ /* 0x002fd80003800000 */
.L_x_2170:
[----:B------:R-:W-:Y:S05]  /*9180*/  BSYNC B1 ;  /* 0x0000000000017941 */ /* 0x000fea0003800000 */
.L_x_1823:
[----:B------:R-:W-:Y:S04]  /*9190*/  BSSY B1, `(.L_x_1825) ;  /* 0x00000f9000017945 */ /* 0x000fe80003800000 */
[----:B------:R-:W-:Y:S05]  /*91a0*/  @P1 BRA `(.L_x_1826) ;  /* 0x0000000c00dc1947 */ /* 0x000fea0003800000 */
[----:B------:R-:W2:Y:S01]  /*91b0*/  LDC R3, c[0x0][0x3f4] ;  /* 0x0000fd00ff037b82 */ /* 0x000ea20000000800 */
[----:B------:R-:W-:Y:S01]  /*91c0*/  BSSY B2, `(.L_x_1827) ;  /* 0x000007a000027945 */ /* 0x000fe20003800000 */
[-C--:B--2---:R-:W-:Y:S02]  /*91d0*/  ISETP.GE.AND P0, PT, R18, R3.reuse, PT ;  /* 0x000000031200720c */ /* 0x084fe40003f06270 */
[----:B------:R-:W-:-:S11]  /*91e0*/  ISETP.GE.AND P1, PT, R191, R3, PT ;  /* 0x00000003bf00720c */ /* 0x000fd60003f26270 */
[----:B------:R-:W-:Y:S05]  /*91f0*/  @P0 BRA `(.L_x_1828) ;  /* 0x0000000400d80947 */ /* 0x000fea0003800000 */
[----:B01----:R-:W0:Y:S01]  /*9200*/  LDS.128 R4, [R211+0x18000] ;  /* 0x01800000d3047984 */ /* 0x003e220000000c00 */
[----:B----45:R-:W-:Y:S02]  /*9210*/  SHF.R.U32.HI R14, RZ, 0x8, R40 ;  /* 0x00000008ff0e7819 */ /* 0x030fe40000011628 */
[----:B------:R-:W-:Y:S02]  /*9220*/  SHF.R.U32.HI R50, RZ, 0x8, R41 ;  /* 0x00000008ff327819 */ /* 0x000fe40000011629 */
[----:B------:R-:W-:Y:S02]  /*9230*/  LOP3.LUT R3, R40, 0xff, RZ, 0xc0, !PT ;  /* 0x000000ff28037812 */ /* 0x000fe400078ec0ff */
[----:B------:R-:W-:Y:S02]  /*9240*/  LOP3.LUT R14, R14, 0xff, RZ, 0xc0, !PT ;  /* 0x000000ff0e0e7812 */ /* 0x000fe400078ec0ff */
[----:B------:R-:W-:Y:S02]  /*9250*/  SHF.R.U32.HI R52, RZ, 0x8, R47 ;  /* 0x00000008ff347819 */ /* 0x000fe4000001162f */
[----:B------:R-:W-:-:S02]  /*9260*/  LOP3.LUT R15, R41, 0xff, RZ, 0xc0, !PT ;  /* 0x000000ff290f7812 */ /* 0x000fc400078ec0ff */
[----:B------:R-:W-:Y:S02]  /*9270*/  LOP3.LUT R50, R50, 0xff, RZ, 0xc0, !PT ;  /* 0x000000ff32327812 */ /* 0x000fe400078ec0ff */
[----:B------:R-:W-:Y:S02]  /*9280*/  PRMT R3, R14, 0x7604, R3 ;  /* 0x000076040e037816 */ /* 0x000fe40000000003 */
[----:B------:R-:W-:Y:S02]  /*9290*/  SHF.R.U32.HI R54, RZ, 0x10, R41 ;  /* 0x00000010ff367819 */ /* 0x000fe40000011629 */
[----:B------:R-:W-:Y:S02]  /*92a0*/  SHF.R.U32.HI R14, RZ, 0x8, R46 ;  /* 0x00000008ff0e7819 */ /* 0x000fe4000001162e */
[----:B------:R-:W-:Y:S02]  /*92b0*/  SHF.R.U32.HI R53, RZ, 0x10, R47 ;  /* 0x00000010ff357819 */ /* 0x000fe4000001162f */
[----:B------:R-:W-:-:S02]  /*92c0*/  LOP3.LUT R51, R47, 0xff, RZ, 0xc0, !PT ;  /* 0x000000ff2f337812 */ /* 0x000fc400078ec0ff */
[----:B------:R-:W-:Y:S01]  /*92d0*/  LOP3.LUT R52, R52, 0xff, RZ, 0xc0, !PT ;  /* 0x000000ff34347812 */ /* 0x000fe200078ec0ff */
[----:B------:R-:W-:Y:S01]  /*92e0*/  IMAD.U32 R53, R53, 0x10000, RZ ;  /* 0x0001000035357824 */ /* 0x000fe200078e00ff */
[----:B------:R-:W-:Y:S02]  /*92f0*/  PRMT R15, R50, 0x7604, R15 ;  /* 0x00007604320f7816 */ /* 0x000fe4000000000f */
[----:B------:R-:W-:Y:S01]  /*9300*/  LOP3.LUT R50, R14, 0xff, RZ, 0xc0, !PT ;  /* 0x000000ff0e327812 */ /* 0x000fe200078ec0ff */
[----:B------:R-:W-:Y:S01]  /*9310*/  IMAD.U32 R14, R54, 0x10000, RZ ;  /* 0x00010000360e7824 */ /* 0x000fe200078e00ff */
[----:B------:R-:W-:Y:S02]  /*9320*/  LOP3.LUT R37, R46, 0xff, RZ, 0xc0, !PT ;  /* 0x000000ff2e257812 */ /* 0x000fe400078ec0ff */
[----:B------:R-:W-:Y:S02]  /*9330*/  PRMT R52, R52, 0x7604, R51 ;  /* 0x0000760434347816 */ /* 0x000fe40000000033 */
[----:B------:R-:W-:-:S02]  /*9340*/  PRMT R51, R50, 0x7604, R37 ;  /* 0x0000760432337816 */ /* 0x000fc40000000025 */
[----:B------:R-:W-:Y:S02]  /*9350*/  LOP3.LUT R37, R15, 0xff0000, R14, 0xf8, !PT ;  /* 0x00ff00000f257812 */ /* 0x000fe400078ef80e */
[----:B------:R-:W-:Y:S02]  /*9360*/  LOP3.LUT R53, R52, 0xff0000, R53, 0xf8, !PT ;  /* 0x00ff000034357812 */ /* 0x000fe400078ef835 */
[----:B------:R-:W-:Y:S02]  /*9370*/  LOP3.LUT R51, R51, 0xff0000, R46, 0xf8, !PT ;  /* 0x00ff000033337812 */ /* 0x000fe400078ef82e */
[----:B------:R-:W-:Y:S02]  /*9380*/  LOP3.LUT R53, R53, 0xff000000, R47, 0xf8, !PT ;  /* 0xff00000035357812 */ /* 0x000fe400078ef82f */
[----:B------:R-:W-:Y:S02]  /*9390*/  LOP3.LUT R41, R37, 0xff000000, R41, 0xf8, !PT ;  /* 0xff00000025297812 */ /* 0x000fe400078ef829 */
[----:B------:R-:W-:-:S02]  /*93a0*/  LOP3.LUT R15, R3, 0xff0000, R40, 0xf8, !PT ;  /* 0x00ff0000030f7812 */ /* 0x000fc400078ef828 */
[----:B------:R-:W-:Y:S02]  /*93b0*/  LOP3.LUT R51, R51, 0xff000000, R46, 0xf8, !PT ;  /* 0xff00000033337812 */ /* 0x000fe400078ef82e */
[-C--:B0-----:R-:W-:Y:S02]  /*93c0*/  F2FP.F16.E4M3.UNPACK_B R3, R6.reuse.H1 ;  /* 0x00000006ff03723e */ /* 0x081fe400030006ff */
[----:B------:R-:W-:Y:S02]  /*93d0*/  F2FP.F16.E4M3.UNPACK_B R52, R53 ;  /* 0x00000035ff34723e */ /* 0x000fe400020006ff */
[----:B------:R-:W-:Y:S01]  /*93e0*/  F2FP.F16.E4M3.UNPACK_B R46, R41 ;  /* 0x00000029ff2e723e */ /* 0x000fe200020006ff */
[--C-:B------:R-:W-:Y:S01]  /*93f0*/  HADD2.F32 R14, -RZ, R3.reuse.H1_H1 ;  /* 0x30000003ff0e7230 */ /* 0x100fe20000004100 */
[----:B------:R-:W-:Y:S01]  /*9400*/  F2FP.F16.E4M3.UNPACK_B R6, R6 ;  /* 0x00000006ff06723e */ /* 0x000fe200020006ff */
[----:B------:R-:W-:Y:S01]  /*9410*/  HADD2.F32 R54, -RZ, R52.H1_H1 ;  /* 0x30000034ff367230 */ /* 0x000fe20000004100 */
[----:B------:R-:W-:Y:S01]  /*9420*/  LOP3.LUT R50, R15, 0xff000000, R40, 0xf8, !PT ;  /* 0xff0000000f327812 */ /* 0x000fe200078ef828 */
[----:B------:R-:W-:Y:S01]  /*9430*/  HADD2.F32 R47, -RZ, R46.H1_H1 ;  /* 0x3000002eff2f7230 */ /* 0x000fe20000004100 */
[-C--:B------:R-:W-:Y:S01]  /*9440*/  F2FP.F16.E4M3.UNPACK_B R37, R7.reuse ;  /* 0x00000007ff25723e */ /* 0x080fe200020006ff */
[----:B------:R-:W-:Y:S01]  /*9450*/  HADD2.F32 R15, -RZ, R3.H0_H0 ;  /* 0x20000003ff0f7230 */ /* 0x000fe20000004100 */
[----:B------:R-:W-:Y:S01]  /*9460*/  F2FP.F16.E4M3.UNPACK_B R40, R7.H1 ;  /* 0x00000007ff28723e */ /* 0x000fe200030006ff */
[C---:B------:R-:W-:Y:S01]  /*9470*/  FMUL.FTZ R56, R14.reuse, R54 ;  /* 0x000000360e387220 */ /* 0x040fe20000410000 */
[----:B------:R-:W-:Y:S01]  /*9480*/  FMUL.FTZ R55, R14, R47 ;  /* 0x0000002f0e377220 */ /* 0x000fe20000410000 */
[-C--:B------:R-:W-:Y:S01]  /*9490*/  F2FP.F16.E4M3.UNPACK_B R7, R5.reuse ;  /* 0x00000005ff07723e */ /* 0x080fe200020006ff */
[----:B------:R-:W-:Y:S01]  /*94a0*/  HADD2.F32 R52, -RZ, R52.H0_H0 ;  /* 0x20000034ff347230 */ /* 0x000fe20000004100 */
[----:B------:R-:W-:Y:S01]  /*94b0*/  F2FP.F16.E4M3.UNPACK_B R14, R5.H1 ;  /* 0x00000005ff0e723e */ /* 0x000fe200030006ff */
[----:B------:R-:W-:-:S02]  /*94c0*/  HADD2.F32 R5, -RZ, R6.H1_H1 ;  /* 0x30000006ff057230 */ /* 0x000fc40000004100 */
[C---:B------:R-:W-:Y:S01]  /*94d0*/  FFMA.FTZ R57, R15.reuse, R47, -R56 ;  /* 0x0000002f0f397223 */ /* 0x040fe20000010838 */
[----:B------:R-:W-:Y:S02]  /*94e0*/  HADD2.F32 R46, -RZ, R46.H0_H0 ;  /* 0x2000002eff2e7230 */ /* 0x000fe40000004100 */
[----:B------:R-:W-:Y:S01]  /*94f0*/  FFMA.FTZ R58, R15, R54, R55 ;  /* 0x000000360f3a7223 */ /* 0x000fe20000010037 */
[----:B------:R-:W-:Y:S01]  /*9500*/  HADD2.F32 R6, -RZ, R6.H0_H0 ;  /* 0x20000006ff067230 */ /* 0x000fe20000004100 */
[----:B------:R-:W-:Y:S01]  /*9510*/  F2FP.F16.E4M3.UNPACK_B R53, R53.H1 ;  /* 0x00000035ff35723e */ /* 0x000fe200030006ff */
[C---:B------:R-:W-:Y:S01]  /*9520*/  FMUL.FTZ R15, R5.reuse, R52 ;  /* 0x00000034050f7220 */ /* 0x040fe20000410000 */
[----:B------:R-:W-:Y:S01]  /*9530*/  F2FP.F16.E4M3.UNPACK_B R41, R41.H1 ;  /* 0x00000029ff29723e */ /* 0x000fe200030006ff */
[-C--:B------:R-:W-:Y:S01]  /*9540*/  FMUL.FTZ R47, R5, R46.reuse ;  /* 0x0000002e052f7220 */ /* 0x080fe20000410000 */
[----:B------:R-:W-:Y:S02]  /*9550*/  HADD2.F32 R5, -RZ, R37.H1_H1 ;  /* 0x30000025ff057230 */ /* 0x000fe40000004100 */
[----:B------:R-:W-:Y:S01]  /*9560*/  FFMA.FTZ R55, R6, R46, -R15 ;  /* 0x0000002e06377223 */ /* 0x000fe2000001080f */
[----:B------:R-:W-:-:S02]  /*9570*/  HADD2.F32 R54, -RZ, R53.H0_H0 ;  /* 0x20000035ff367230 */ /* 0x000fc40000004100 */
[----:B------:R-:W-:Y:S01]  /*9580*/  FFMA.FTZ R56, R6, R52, R47 ;  /* 0x0000003406387223 */ /* 0x000fe2000001002f */
[----:B------:R-:W-:Y:S01]  /*9590*/  HADD2.F32 R46, -RZ, R41.H0_H0 ;  /* 0x20000029ff2e7230 */ /* 0x000fe20000004100 */
[----:B------:R-:W-:Y:S01]  /*95a0*/  F2FP.F16.E4M3.UNPACK_B R3, R4 ;  /* 0x00000004ff03723e */ /* 0x000fe200020006ff */
[----:B------:R-:W-:Y:S02]  /*95b0*/  HADD2.F32 R53, -RZ, R53.H1_H1 ;  /* 0x30000035ff357230 */ /* 0x000fe40000004100 */
[C---:B------:R-:W-:Y:S01]  /*95c0*/  FMUL.FTZ R52, R5.reuse, R54 ;  /* 0x0000003605347220 */ /* 0x040fe20000410000 */
[----:B------:R-:W-:Y:S02]  /*95d0*/  HADD2.F32 R6, -RZ, R40.H1_H1 ;  /* 0x30000028ff067230 */ /* 0x000fe40000004100 */
[----:B------:R-:W-:Y:S01]  /*95e0*/  FMUL.FTZ R60, R5, R46 ;  /* 0x0000002e053c7220 */ /* 0x000fe20000410000 */
[----:B------:R-:W-:Y:S01]  /*95f0*/  HADD2.F32 R37, -RZ, R37.H0_H0 ;  /* 0x20000025ff257230 */ /* 0x000fe20000004100 */
[----:B------:R-:W-:Y:S01]  /*9600*/  F2FP.F16.E4M3.UNPACK_B R5, R51 ;  /* 0x00000033ff05723e */ /* 0x000fe200020006ff */
[----:B------:R-:W-:-:S02]  /*9610*/  HADD2.F32 R41, -RZ, R41.H1_H1 ;  /* 0x30000029ff297230 */ /* 0x000fc40000004100 */
[C---:B------:R-:W-:Y:S01]  /*9620*/  FMUL.FTZ R15, R6.reuse, R53 ;  /* 0x00000035060f7220 */ /* 0x040fe20000410000 */
[----:B------:R-:W-:Y:S02]  /*9630*/  HADD2.F32 R40, -RZ, R40.H0_H0 ;  /* 0x20000028ff287230 */ /* 0x000fe40000004100 */
[C---:B------:R-:W-:Y:S01]  /*9640*/  FFMA.FTZ R59, R37.reuse, R46, -R52 ;  /* 0x0000002e253b7223 */ /* 0x040fe20000010834 */
[----:B------:R-:W-:Y:S01]  /*9650*/  FFMA.FTZ R60, R37, R54, R60 ;  /* 0x00000036253c7223 */ /* 0x000fe2000001003c */
[-C--:B------:R-:W-:Y:S01]  /*9660*/  FMUL.FTZ R37, R6, R41.reuse ;  /* 0x0000002906257220 */ /* 0x080fe20000410000 */
[----:B------:R-:W-:Y:S01]  /*9670*/  F2FP.F16.E4M3.UNPACK_B R4, R4.H1 ;  /* 0x00000004ff04723e */ /* 0x000fe200030006ff */
[C---:B------:R-:W-:Y:S01]  /*9680*/  FFMA.FTZ R54, R40.reuse, R41, -R15 ;  /* 0x0000002928367223 */ /* 0x040fe2000001080f */
[-C--:B------:R-:W-:Y:S01]  /*9690*/  F2FP.F16.E4M3.UNPACK_B R15, R50.reuse ;  /* 0x00000032ff0f723e */ /* 0x080fe200020006ff */
[----:B------:R-:W-:Y:S01]  /*96a0*/  FFMA.FTZ R53, R40, R53, R37 ;  /* 0x0000003528357223 */ /* 0x000fe20000010025 */
[--C-:B------:R-:W-:Y:S01]  /*96b0*/  HADD2.F32 R41, -RZ, R5.reuse.H1_H1 ;  /* 0x30000005ff297230 */ /* 0x100fe20000004100 */
[----:B------:R-:W-:Y:S01]  /*96c0*/  F2FP.F16.E4M3.UNPACK_B R50, R50.H1 ;  /* 0x00000032ff32723e */ /* 0x000fe200030006ff */
[----:B------:R-:W-:Y:S01]  /*96d0*/  HADD2.F32 R40, -RZ, R5.H0_H0 ;  /* 0x20000005ff287230 */ /* 0x000fe20000004100 */
[----:B------:R-:W-:Y:S01]  /*96e0*/  F2FP.F16.E4M3.UNPACK_B R51, R51.H1 ;  /* 0x00000033ff33723e */ /* 0x000fe200030006ff */
[----:B------:R-:W-:-:S02]  /*96f0*/  HADD2.F32 R6, -RZ, R4.H1_H1 ;  /* 0x30000004ff067230 */ /* 0x000fc40000004100 */
[----:B------:R-:W-:Y:S02]  /*9700*/  HADD2.F32 R37, -RZ, R15.H1_H1 ;  /* 0x3000000fff257230 */ /* 0x000fe40000004100 */
[----:B------:R-:W-:Y:S02]  /*9710*/  HADD2.F32 R5, -RZ, R4.H0_H0 ;  /* 0x20000004ff057230 */ /* 0x000fe40000004100 */
[C---:B------:R-:W-:Y:S01]  /*9720*/  FMUL.FTZ R46, R6.reuse, R41 ;  /* 0x00000029062e7220 */ /* 0x040fe20000410000 */
[----:B------:R-:W-:Y:S02]  /*9730*/  HADD2.F32 R4, -RZ, R3.H1_H1 ;  /* 0x30000003ff047230 */ /* 0x000fe40000004100 */
[-C--:B------:R-:W-:Y:S01]  /*9740*/  FMUL.FTZ R52, R6, R37.reuse ;  /* 0x0000002506347220 */ /* 0x080fe20000410000 */
[----:B------:R-:W-:Y:S02]  /*9750*/  HADD2.F32 R15, -RZ, R15.H0_H0 ;  /* 0x2000000fff0f7230 */ /* 0x000fe40000004100 */
[----:B------:R-:W-:Y:S01]  /*9760*/  FFMA.FTZ R46, R5, R37, -R46 ;  /* 0x00000025052e7223 */ /* 0x000fe2000001082e */
[----:B------:R-:W-:-:S02]  /*9770*/  HADD2.F32 R3, -RZ, R3.H0_H0 ;  /* 0x20000003ff037230 */ /* 0x000fc40000004100 */
[CC--:B------:R-:W-:Y:S01]  /*9780*/  FMUL.FTZ R6, R4.reuse, R40.reuse ;  /* 0x0000002804067220 */ /* 0x0c0fe20000410000 */
[----:B------:R-:W-:Y:S01]  /*9790*/  FFMA.FTZ R41, R5, R41, R52 ;  /* 0x0000002905297223 */ /* 0x000fe20000010034 */
[-C--:B------:R-:W-:Y:S01]  /*97a0*/  FMUL.FTZ R47, R4, R15.reuse ;  /* 0x0000000f042f7220 */ /* 0x080fe20000410000 */
[----:B------:R-:W-:Y:S02]  /*97b0*/  HADD2.F32 R5, -RZ, R50.H1_H1 ;  /* 0x30000032ff057230 */ /* 0x000fe40000004100 */
[C---:B------:R-:W-:Y:S01]  /*97c0*/  FFMA.FTZ R37, R3.reuse, R15, -R6 ;  /* 0x0000000f03257223 */ /* 0x040fe20000010806 */
[----:B------:R-:W-:Y:S02]  /*97d0*/  HADD2.F32 R4, -RZ, R14.H1_H1 ;  /* 0x3000000eff047230 */ /* 0x000fe40000004100 */
[----:B------:R-:W-:Y:S01]  /*97e0*/  FFMA.FTZ R40, R3, R40, R47 ;  /* 0x0000002803287223 */ /* 0x000fe2000001002f */
[--C-:B------:R-:W-:Y:S02]  /*97f0*/  HADD2.F32 R15, -RZ, R51.reuse.H1_H1 ;  /* 0x30000033ff0f7230 */ /* 0x100fe40000004100 */
[----:B------:R-:W-:-:S02]  /*9800*/  HADD2.F32 R6, -RZ, R51.H0_H0 ;  /* 0x20000033ff067230 */ /* 0x000fc40000004100 */
[C---:B------:R-:W-:Y:S01]  /*9810*/  FMUL.FTZ R52, R4.reuse, R5 ;  /* 0x0000000504347220 */ /* 0x040fe20000410000 */
[--C-:B------:R-:W-:Y:S02]  /*9820*/  HADD2.F32 R3, -RZ, R7.reuse.H1_H1 ;  /* 0x30000007ff037230 */ /* 0x100fe40000004100 */
[----:B------:R-:W-:Y:S01]  /*9830*/  FMUL.FTZ R47, R4, R15 ;  /* 0x0000000f042f7220 */ /* 0x000fe20000410000 */
[----:B------:R-:W-:Y:S02]  /*9840*/  HADD2.F32 R50, -RZ, R50.H0_H0 ;  /* 0x20000032ff327230 */ /* 0x000fe40000004100 */
[----:B------:R-:W-:Y:S02]  /*9850*/  HADD2.F32 R14, -RZ, R14.H0_H0 ;  /* 0x2000000eff0e7230 */ /* 0x000fe40000004100 */
[C---:B------:R-:W-:Y:S01]  /*9860*/  FMUL.FTZ R4, R3.reuse, R6 ;  /* 0x0000000603047220 */ /* 0x040fe20000410000 */
[----:B------:R-:W-:Y:S02]  /*9870*/  HADD2.F32 R7, -RZ, R7.H0_H0 ;  /* 0x20000007ff077230 */ /* 0x000fe40000004100 */
[-C--:B------:R-:W-:Y:S01]  /*9880*/  FMUL.FTZ R3, R3, R50.reuse ;  /* 0x0000003203037220 */ /* 0x080fe20000410000 */
        /* <DEDUP_REMOVED lines=8> */
[----:B------:R-:W-:Y:S02]  /*9910*/  F2FP.SATFINITE.E4M3.F32.PACK_AB_MERGE_C R6, R56, R55, R6 ;  /* 0x000000373806723e */ /* 0x000fe40004807006 */
[----:B------:R-:W-:Y:S02]  /*9920*/  F2FP.SATFINITE.E4M3.F32.PACK_AB_MERGE_C R7, R60, R59, R7 ;  /* 0x0000003b3c07723e */ /* 0x000fe40004807007 */
[----:B------:R-:W-:-:S02]  /*9930*/  F2FP.SATFINITE.E4M3.F32.PACK_AB_MERGE_C R4, R40, R37, R4 ;  /* 0x000000252804723e */ /* 0x000fc40004807004 */
[----:B------:R-:W-:-:S05]  /*9940*/  F2FP.SATFINITE.E4M3.F32.PACK_AB_MERGE_C R5, R14, R5, R47 ;  /* 0x000000050e05723e */ /* 0x000fca000480702f */
[----:B------:R2:W-:Y:S02]  /*9950*/  STS.128 [R211+0x18000], R4 ;  /* 0x01800004d3007388 */ /* 0x0005e40000000c00 */
.L_x_1828:
[----:B------:R-:W-:Y:S05]  /*9960*/  BSYNC B2 ;  /* 0x0000000000027941 */ /* 0x000fea0003800000 */
.L_x_1827:
[----:B------:R-:W-:Y:S05]  /*9970*/  @P1 BRA `(.L_x_1826) ;  /* 0x0000000400e81947 */ /* 0x000fea0003800000 */
[----:B012---:R-:W0:Y:S01]  /*9980*/  LDS.128 R4, [R211+0x1c000] ;  /* 0x01c00000d3047984 */ /* 0x007e220000000c00 */
[----:B-----5:R-:W-:Y:S02]  /*9990*/  SHF.R.U32.HI R37, RZ, 0x8, R34 ;  /* 0x00000008ff257819 */ /* 0x020fe40000011622 */
[----:B------:R-:W-:Y:S02]  /*99a0*/  SHF.R.U32.HI R41, RZ, 0x8, R35 ;  /* 0x00000008ff297819 */ /* 0x000fe40000011623 */
[----:B------:R-:W-:Y:S02]  /*99b0*/  SHF.R.U32.HI R15, RZ, 0x8, R31 ;  /* 0x00000008ff0f7819 */ /* 0x000fe4000001161f */
[----:B------:R-:W-:Y:S02]  /*99c0*/  LOP3.LUT R46, R34, 0xff, RZ, 0xc0, !PT ;  /* 0x000000ff222e7812 */ /* 0x000fe400078ec0ff */
[----:B------:R-:W-:Y:S02]  /*99d0*/  LOP3.LUT R50, R35, 0xff, RZ, 0xc0, !PT ;  /* 0x000000ff23327812 */ /* 0x000fe400078ec0ff */
[----:B------:R-:W-:-:S02]  /*99e0*/  LOP3.LUT R37, R37, 0xff, RZ, 0xc0, !PT ;  /* 0x000000ff25257812 */ /* 0x000fc400078ec0ff */
[----:B------:R-:W-:Y:S02]  /*99f0*/  LOP3.LUT R41, R41, 0xff, RZ, 0xc0, !PT ;  /* 0x000000ff29297812 */ /* 0x000fe400078ec0ff */
[----:B------:R-:W-:Y:S02]  /*9a00*/  SHF.R.U32.HI R3, RZ, 0x8, R30 ;  /* 0x00000008ff037819 */ /* 0x000fe4000001161e */
[----:B------:R-:W-:Y:S02]  /*9a10*/  LOP3.LUT R40, R31, 0xff, RZ, 0xc0, !PT ;  /* 0x000000ff1f287812 */ /* 0x000fe400078ec0ff */
[----:B------:R-:W-:Y:S02]  /*9a20*/  LOP3.LUT R15, R15, 0xff, RZ, 0xc0, !PT ;  /* 0x000000ff0f0f7812 */ /* 0x000fe400078ec0ff */
[----:B------:R-:W-:Y:S02]  /*9a30*/  PRMT R47, R37, 0x7604, R46 ;  /* 0x00007604252f7816 */ /* 0x000fe4000000002e */
[----:B------:R-:W-:-:S02]  /*9a40*/  PRMT R51, R41, 0x7604, R50 ;  /* 0x0000760429337816 */ /* 0x000fc40000000032 */
[----:B------:R-:W-:Y:S02]  /*9a50*/  SHF.R.U32.HI R37, RZ, 0x10, R31 ;  /* 0x00000010ff257819 */ /* 0x000fe4000001161f */
[----:B------:R-:W-:Y:S02]  /*9a60*/  SHF.R.U32.HI R50, RZ, 0x10, R35 ;  /* 0x00000010ff327819 */ /* 0x000fe40000011623 */
[----:B----4-:R-:W-:Y:S02]  /*9a70*/  LOP3.LUT R14, R30, 0xff, RZ, 0xc0, !PT ;  /* 0x000000ff1e0e7812 */ /* 0x010fe400078ec0ff */
[----:B------:R-:W-:Y:S02]  /*9a80*/  LOP3.LUT R3, R3, 0xff, RZ, 0xc0, !PT ;  /* 0x000000ff03037812 */ /* 0x000fe400078ec0ff */
[----:B------:R-:W-:Y:S02]  /*9a90*/  PRMT R40, R15, 0x7604, R40 ;  /* 0x000076040f287816 */ /* 0x000fe40000000028 */
[----:B------:R-:W-:-:S02]  /*9aa0*/  SHF.R.U32.HI R15, RZ, 0x10, R34 ;  /* 0x00000010ff0f7819 */ /* 0x000fc40000011622 */
[----:B------:R-:W-:Y:S02]  /*9ab0*/  LOP3.LUT R37, R37, 0xff, RZ, 0xc0, !PT ;  /* 0x000000ff25257812 */ /* 0x000fe400078ec0ff */
[----:B------:R-:W-:Y:S02]  /*9ac0*/  LOP3.LUT R50, R50, 0xff, RZ, 0xc0, !PT ;  /* 0x000000ff32327812 */ /* 0x000fe400078ec0ff */
[----:B------:R-:W-:Y:S02]  /*9ad0*/  PRMT R14, R3, 0x7604, R14 ;  /* 0x00007604030e7816 */ /* 0x000fe4000000000e */
[----:B------:R-:W-:Y:S02]  /*9ae0*/  SHF.R.U32.HI R3, RZ, 0x10, R30 ;  /* 0x00000010ff037819 */ /* 0x000fe4000001161e */
[----:B------:R-:W-:Y:S02]  /*9af0*/  LOP3.LUT R46, R15, 0xff, RZ, 0xc0, !PT ;  /* 0x000000ff0f2e7812 */ /* 0x000fe400078ec0ff */
[----:B------:R-:W-:-:S02]  /*9b00*/  PRMT R41, R37, 0x7054, R40 ;  /* 0x0000705425297816 */ /* 0x000fc40000000028 */
[----:B------:R-:W-:Y:S02]  /*9b10*/  PRMT R51, R50, 0x7054, R51 ;  /* 0x0000705432337816 */ /* 0x000fe40000000033 */
[----:B------:R-:W-:Y:S02]  /*9b20*/  LOP3.LUT R3, R3, 0xff, RZ, 0xc0, !PT ;  /* 0x000000ff03037812 */ /* 0x000fe400078ec0ff */
[----:B------:R-:W-:Y:S02]  /*9b30*/  PRMT R47, R46, 0x7054, R47 ;  /* 0x000070542e2f7816 */ /* 0x000fe4000000002f */
[----:B------:R-:W-:Y:S02]  /*9b40*/  LOP3.LUT R51, R51, 0xff000000, R35, 0xf8, !PT ;  /* 0xff00000033337812 */ /* 0x000fe400078ef823 */
[----:B------:R-:W-:Y:S02]  /*9b50*/  LOP3.LUT R41, R41, 0xff000000, R31, 0xf8, !PT ;  /* 0xff00000029297812 */ /* 0x000fe400078ef81f */
[----:B------:R-:W-:-:S02]  /*9b60*/  PRMT R15, R3, 0x7054, R14 ;  /* 0x00007054030f7816 */ /* 0x000fc4000000000e */
        /* <DEDUP_REMOVED lines=32> */
[----:B------:R-:W-:Y:S02]  /*9d70*/  HADD2.F32 R30, -RZ, R30.H0_H0 ;  /* 0x2000001eff1e7230 */ /* 0x000fe40000004100 */
[C---:B------:R-:W-:Y:S01]  /*9d80*/  FMUL.FTZ R57, R5.reuse, R35 ;  /* 0x0000002305397220 */ /* 0x040fe20000410000 */
[----:B------:R-:W-:Y:S02]  /*9d90*/  HADD2.F32 R51, -RZ, R51.H1_H1 ;  /* 0x30000033ff337230 */ /* 0x000fe40000004100 */
[-C--:B------:R-:W-:Y:S01]  /*9da0*/  FMUL.FTZ R5, R5, R15.reuse ;  /* 0x0000000f05057220 */ /* 0x080fe20000410000 */
[----:B------:R-:W-:Y:S02]  /*9db0*/  HADD2.F32 R6, -RZ, R31.H1_H1 ;  /* 0x3000001fff067230 */ /* 0x000fe40000004100 */
[----:B------:R-:W-:Y:S01]  /*9dc0*/  FFMA.FTZ R57, R30, R15, -R57 ;  /* 0x0000000f1e397223 */ /* 0x000fe20000010839 */
[----:B------:R-:W-:-:S02]  /*9dd0*/  HADD2.F32 R41, -RZ, R41.H1_H1 ;  /* 0x30000029ff297230 */ /* 0x000fc40000004100 */
[----:B------:R-:W-:Y:S01]  /*9de0*/  FFMA.FTZ R54, R30, R35, R5 ;  /* 0x000000231e367223 */ /* 0x000fe20000010005 */
[----:B------:R-:W-:Y:S02]  /*9df0*/  HADD2.F32 R31, -RZ, R31.H0_H0 ;  /* 0x2000001fff1f7230 */ /* 0x000fe40000004100 */
[C---:B------:R-:W-:Y:S01]  /*9e00*/  FMUL.FTZ R34, R6.reuse, R51 ;  /* 0x0000003306227220 */ /* 0x040fe20000410000 */
[----:B------:R-:W-:Y:S01]  /*9e10*/  F2FP.F16.E4M3.UNPACK_B R5, R47 ;  /* 0x0000002fff05723e */ /* 0x000fe200020006ff */
[-C--:B------:R-:W-:Y:S01]  /*9e20*/  FMUL.FTZ R30, R6, R41.reuse ;  /* 0x00000029061e7220 */ /* 0x080fe20000410000 */
[----:B------:R-:W-:Y:S01]  /*9e30*/  F2FP.F16.E4M3.UNPACK_B R4, R4.H1 ;  /* 0x00000004ff04723e */ /* 0x000fe200030006ff */
[C---:B------:R-:W-:Y:S01]  /*9e40*/  FFMA.FTZ R41, R31.reuse, R41, -R34 ;  /* 0x000000291f297223 */ /* 0x040fe20000010822 */
[----:B------:R-:W-:Y:S01]  /*9e50*/  F2FP.F16.E4M3.UNPACK_B R15, R37 ;  /* 0x00000025ff0f723e */ /* 0x000fe200020006ff */
        /* <DEDUP_REMOVED lines=14> */
[C---:B------:R-:W-:Y:S01]  /*9f40*/  FMUL.FTZ R6, R4.reuse, R31 ;  /* 0x0000001f04067220 */ /* 0x040fe20000410000 */
[----:B------:R-:W-:Y:S01]  /*9f50*/  FFMA.FTZ R35, R5, R34, R46 ;  /* 0x0000002205237223 */ /* 0x000fe2000001002e */
[-C--:B------:R-:W-:Y:S01]  /*9f60*/  FMUL.FTZ R4, R4, R15.reuse ;  /* 0x0000000f04047220 */ /* 0x080fe20000410000 */
[----:B------:R-:W-:Y:S02]  /*9f70*/  HADD2.F32 R5, -RZ, R37.H1_H1 ;  /* 0x30000025ff057230 */ /* 0x000fe40000004100 */
[C---:B------:R-:W-:Y:S01]  /*9f80*/  FFMA.FTZ R34, R3.reuse, R15, -R6 ;  /* 0x0000000f03227223 */ /* 0x040fe20000010806 */
[--C-:B------:R-:W-:Y:S02]  /*9f90*/  HADD2.F32 R15, -RZ, R47.reuse.H1_H1 ;  /* 0x3000002fff0f7230 */ /* 0x100fe40000004100 */
[----:B------:R-:W-:Y:S01]  /*9fa0*/  FFMA.FTZ R31, R3, R31, R4 ;  /* 0x0000001f031f7223 */ /* 0x000fe20000010004 */
[----:B------:R-:W-:Y:S02]  /*9fb0*/  HADD2.F32 R4, -RZ, R14.H1_H1 ;  /* 0x3000000eff047230 */ /* 0x000fe40000004100 */
[----:B------:R-:W-:-:S02]  /*9fc0*/  HADD2.F32 R30, -RZ, R47.H0_H0 ;  /* 0x2000002fff1e7230 */ /* 0x000fc40000004100 */
[----:B------:R-:W-:Y:S02]  /*9fd0*/  HADD2.F32 R3, -RZ, R7.H1_H1 ;  /* 0x30000007ff037230 */ /* 0x000fe40000004100 */
[C---:B------:R-:W-:Y:S01]  /*9fe0*/  FMUL.FTZ R46, R4.reuse, R5 ;  /* 0x00000005042e7220 */ /* 0x040fe20000410000 */
[----:B------:R-:W-:Y:S02]  /*9ff0*/  HADD2.F32 R6, -RZ, R37.H0_H0 ;  /* 0x20000025ff067230 */ /* 0x000fe40000004100 */
[----:B------:R-:W-:Y:S01]  /*a000*/  FMUL.FTZ R37, R4, R15 ;  /* 0x0000000f04257220 */ /* 0x000fe20000410000 */
        /* <DEDUP_REMOVED lines=17> */
.L_x_1826:
[----:B------:R-:W-:Y:S05]  /*a120*/  BSYNC B1 ;  /* 0x0000000000017941 */ /* 0x000fea0003800000 */
.L_x_1825:
[----:B------:R-:W-:Y:S01]  /*a130*/  ISETP.GE.AND P0, PT, R227, R0, PT ;  /* 0x00000000e300720c */ /* 0x000fe20003f06270 */
[----:B------:R-:W-:-:S12]  /*a140*/  BSSY B1, `(.L_x_1829) ;  /* 0x00000f9000017945 */ /* 0x000fd80003800000 */
[----:B------:R-:W-:Y:S05]  /*a150*/  @P0 BRA `(.L_x_1830) ;  /* 0x0000000c00dc0947 */ /* 0x000fea0003800000 */
[----:B------:R-:W0:Y:S01]  /*a160*/  LDC R3, c[0x0][0x3f4] ;  /* 0x0000fd00ff037b82 */ /* 0x000e220000000800 */
[----:B------:R-:W-:Y:S01]  /*a170*/  BSSY B2, `(.L_x_1831) ;  /* 0x000007e000027945 */ /* 0x000fe20003800000 */
[-C--:B0-----:R-:W-:Y:S02]  /*a180*/  ISETP.GE.AND P0, PT, R18, R3.reuse, PT ;  /* 0x000000031200720c */ /* 0x081fe40003f06270 */
[----:B------:R-:W-:-:S11]  /*a190*/  ISETP.GE.AND P1, PT, R191, R3, PT ;  /* 0x00000003bf00720c */ /* 0x000fd60003f26270 */
[----:B------:R-:W-:Y:S05]  /*a1a0*/  @P0 BRA `(.L_x_1832) ;  /* 0x0000000400e80947 */ /* 0x000fea0003800000 */
[----:B-123--:R-:W0:Y:S01]  /*a1b0*/  LDS.128 R4, [R211+0x19000] ;  /* 0x01900000d3047984 */ /* 0x00ee220000000c00 */
[----:B-----5:R-:W-:Y:S02]  /*a1c0*/  SHF.R.U32.HI R3, RZ, 0x8, R42 ;  /* 0x00000008ff037819 */ /* 0x020fe4000001162a */
[----:B------:R-:W-:Y:S02]  /*a1d0*/  SHF.R.U32.HI R15, RZ, 0x8, R43 ;  /* 0x00000008ff0f7819 */ /* 0x000fe4000001162b */
[----:B------:R-:W-:Y:S02]  /*a1e0*/  SHF.R.U32.HI R37, RZ, 0x8, R49 ;  /* 0x00000008ff257819 */ /* 0x000fe40000011631 */
[----:B----4-:R-:W-:Y:S02]  /*a1f0*/  LOP3.LUT R14, R42, 0xff, RZ, 0xc0, !PT ;  /* 0x000000ff2a0e7812 */ /* 0x010fe400078ec0ff */
[----:B------:R-:W-:Y:S02]  /*a200*/  SHF.R.U32.HI R31, RZ, 0x8, R48 ;  /* 0x00000008ff1f7819 */ /* 0x000fe40000011630 */
[----:B------:R-:W-:-:S02]  /*a210*/  LOP3.LUT R3, R3, 0xff, RZ, 0xc0, !PT ;  /* 0x000000ff03037812 */ /* 0x000fc400078ec0ff */
[----:B------:R-:W-:Y:S02]  /*a220*/  LOP3.LUT R30, R43, 0xff, RZ, 0xc0, !PT ;  /* 0x000000ff2b1e7812 */ /* 0x000fe400078ec0ff */
[----:B------:R-:W-:Y:S02]  /*a230*/  LOP3.LUT R40, R49, 0xff, RZ, 0xc0, !PT ;  /* 0x000000ff31287812 */ /* 0x000fe400078ec0ff */
[----:B------:R-:W-:Y:S02]  /*a240*/  LOP3.LUT R15, R15, 0xff, RZ, 0xc0, !PT ;  /* 0x000000ff0f0f7812 */ /* 0x000fe400078ec0ff */
[----:B------:R-:W-:Y:S02]  /*a250*/  LOP3.LUT R37, R37, 0xff, RZ, 0xc0, !PT ;  /* 0x000000ff25257812 */ /* 0x000fe400078ec0ff */
[----:B------:R-:W-:Y:S02]  /*a260*/  LOP3.LUT R34, R31, 0xff, RZ, 0xc0, !PT ;  /* 0x000000ff1f227812 */ /* 0x000fe400078ec0ff */
[----:B------:R-:W-:-:S02]  /*a270*/  PRMT R14, R3, 0x7604, R14 ;  /* 0x00007604030e7816 */ /* 0x000fc4000000000e */
[----:B------:R-:W-:Y:S02]  /*a280*/  PRMT R31, R15, 0x7604, R30 ;  /* 0x000076040f1f7816 */ /* 0x000fe4000000001e */
[----:B------:R-:W-:Y:S02]  /*a290*/  PRMT R40, R37, 0x7604, R40 ;  /* 0x0000760425287816 */ /* 0x000fe40000000028 */
[----:B------:R-:W-:Y:S02]  /*a2a0*/  SHF.R.U32.HI R3, RZ, 0x10, R42 ;  /* 0x00000010ff037819 */ /* 0x000fe4000001162a */
[----:B------:R-:W-:Y:S02]  /*a2b0*/  SHF.R.U32.HI R30, RZ, 0x10, R43 ;  /* 0x00000010ff1e7819 */ /* 0x000fe4000001162b */
[----:B------:R-:W-:Y:S02]  /*a2c0*/  SHF.R.U32.HI R37, RZ, 0x10, R49 ;  /* 0x00000010ff257819 */ /* 0x000fe40000011631 */
[----:B------:R-:W-:-:S02]  /*a2d0*/  LOP3.LUT R35, R48, 0xff, RZ, 0xc0, !PT ;  /* 0x000000ff30237812 */ /* 0x000fc400078ec0ff */
[----:B------:R-:W-:Y:S02]  /*a2e0*/  SHF.R.U32.HI R15, RZ, 0x10, R48 ;  /* 0x00000010ff0f7819 */ /* 0x000fe40000011630 */
[----:B------:R-:W-:Y:S02]  /*a2f0*/  LOP3.LUT R3, R3, 0xff, RZ, 0xc0, !PT ;  /* 0x000000ff03037812 */ /* 0x000fe400078ec0ff */
[----:B------:R-:W-:Y:S02]  /*a300*/  LOP3.LUT R30, R30, 0xff, RZ, 0xc0, !PT ;  /* 0x000000ff1e1e7812 */ /* 0x000fe400078ec0ff */
[----:B------:R-:W-:Y:S02]  /*a310*/  LOP3.LUT R37, R37, 0xff, RZ, 0xc0, !PT ;  /* 0x000000ff25257812 */ /* 0x000fe400078ec0ff */
[----:B------:R-:W-:Y:S02]  /*a320*/  PRMT R35, R34, 0x7604, R35 ;  /* 0x0000760422237816 */ /* 0x000fe40000000023 */
[----:B------:R-:W-:-:S02]  /*a330*/  LOP3.LUT R34, R15, 0xff, RZ, 0xc0, !PT ;  /* 0x000000ff0f227812 */ /* 0x000fc400078ec0ff */
[----:B------:R-:W-:Y:S02]  /*a340*/  PRMT R15, R3, 0x7054, R14 ;  /* 0x00007054030f7816 */ /* 0x000fe4000000000e */
[----:B------:R-:W-:Y:S02]  /*a350*/  PRMT R31, R30, 0x7054, R31 ;  /* 0x000070541e1f7816 */ /* 0x000fe4000000001f */
[----:B------:R-:W-:Y:S02]  /*a360*/  PRMT R37, R37, 0x7054, R40 ;  /* 0x0000705425257816 */ /* 0x000fe40000000028 */
[----:B------:R-:W-:Y:S02]  /*a370*/  PRMT R35, R34, 0x7054, R35 ;  /* 0x0000705422237816 */ /* 0x000fe40000000023 */
[----:B------:R-:W-:Y:S02]  /*a380*/  LOP3.LUT R34, R15, 0xff000000, R42, 0xf8, !PT ;  /* 0xff0000000f227812 */ /* 0x000fe400078ef82a */
[----:B------:R-:W-:-:S02]  /*a390*/  LOP3.LUT R40, R37, 0xff000000, R49, 0xf8, !PT ;  /* 0xff00000025287812 */ /* 0x000fc400078ef831 */
[----:B------:R-:W-:Y:S02]  /*a3a0*/  LOP3.LUT R42, R31, 0xff000000, R43, 0xf8, !PT ;  /* 0xff0000001f2a7812 */ /* 0x000fe400078ef82b */
[----:B------:R-:W-:Y:S02]  /*a3b0*/  LOP3.LUT R48, R35, 0xff000000, R48, 0xf8, !PT ;  /* 0xff00000023307812 */ /* 0x000fe400078ef830 */
[----:B0-----:R-:W-:Y:S02]  /*a3c0*/  F2FP.F16.E4M3.UNPACK_B R3, R6.H1 ;  /* 0x00000006ff03723e */ /* 0x001fe400030006ff */
[----:B------:R-:W-:Y:S02]  /*a3d0*/  F2FP.F16.E4M3.UNPACK_B R41, R40 ;  /* 0x00000028ff29723e */ /* 0x000fe400020006ff */
[----:B------:R-:W-:Y:S01]  /*a3e0*/  F2FP.F16.E4M3.UNPACK_B R35, R42 ;  /* 0x0000002aff23723e */ /* 0x000fe200020006ff */
[----:B------:R-:W-:Y:S01]  /*a3f0*/  HADD2.F32 R14, -RZ, R3.H1_H1 ;  /* 0x30000003ff0e7230 */ /* 0x000fe20000004100 */
[----:B------:R-:W-:Y:S01]  /*a400*/  F2FP.F16.E4M3.UNPACK_B R6, R6 ;  /* 0x00000006ff06723e */ /* 0x000fe200020006ff */
[----:B------:R-:W-:Y:S01]  /*a410*/  HADD2.F32 R43, -RZ, R41.H1_H1 ;  /* 0x30000029ff2b7230 */ /* 0x000fe20000004100 */
[-C--:B------:R-:W-:Y:S01]  /*a420*/  F2FP.F16.E4M3.UNPACK_B R30, R7.reuse ;  /* 0x00000007ff1e723e */ /* 0x080fe200020006ff */
[----:B------:R-:W-:Y:S01]  /*a430*/  HADD2.F32 R37, -RZ, R35.H1_H1 ;  /* 0x30000023ff257230 */ /* 0x000fe20000004100 */
[----:B------:R-:W-:Y:S01]  /*a440*/  F2FP.F16.E4M3.UNPACK_B R31, R7.H1 ;  /* 0x00000007ff1f723e */ /* 0x000fe200030006ff */
[----:B------:R-:W-:-:S02]  /*a450*/  HADD2.F32 R15, -RZ, R3.H0_H0 ;  /* 0x20000003ff0f7230 */ /* 0x000fc40000004100 */
[C---:B------:R-:W-:Y:S01]  /*a460*/  FMUL.FTZ R46, R14.reuse, R43 ;  /* 0x0000002b0e2e7220 */ /* 0x040fe20000410000 */
[----:B------:R-:W-:Y:S01]  /*a470*/  F2FP.F16.E4M3.UNPACK_B R7, R5 ;  /* 0x00000005ff07723e */ /* 0x000fe200020006ff */
[----:B------:R-:W-:Y:S01]  /*a480*/  FMUL.FTZ R50, R14, R37 ;  /* 0x000000250e327220 */ /* 0x000fe20000410000 */
[----:B------:R-:W-:Y:S01]  /*a490*/  F2FP.F16.E4M3.UNPACK_B R14, R5.H1 ;  /* 0x00000005ff0e723e */ /* 0x000fe200030006ff */
[----:B------:R-:W-:Y:S02]  /*a4a0*/  HADD2.F32 R41, -RZ, R41.H0_H0 ;  /* 0x20000029ff297230 */ /* 0x000fe40000004100 */
[C---:B------:R-:W-:Y:S01]  /*a4b0*/  FFMA.FTZ R47, R15.reuse, R37, -R46 ;  /* 0x000000250f2f7223 */ /* 0x040fe2000001082e */
[--C-:B------:R-:W-:Y:S02]  /*a4c0*/  HADD2.F32 R5, -RZ, R6.reuse.H1_H1 ;  /* 0x30000006ff057230 */ /* 0x100fe40000004100 */
[----:B------:R-:W-:Y:S01]  /*a4d0*/  FFMA.FTZ R50, R15, R43, R50 ;  /* 0x0000002b0f327223 */ /* 0x000fe20000010032 */
[----:B------:R-:W-:Y:S01]  /*a4e0*/  HADD2.F32 R35, -RZ, R35.H0_H0 ;  /* 0x20000023ff237230 */ /* 0x000fe20000004100 */
[----:B------:R-:W-:Y:S01]  /*a4f0*/  F2FP.F16.E4M3.UNPACK_B R40, R40.H1 ;  /* 0x00000028ff28723e */ /* 0x000fe200030006ff */
[----:B------:R-:W-:Y:S01]  /*a500*/  HADD2.F32 R6, -RZ, R6.H0_H0 ;  /* 0x20000006ff067230 */ /* 0x000fe20000004100 */
[----:B------:R-:W-:Y:S01]  /*a510*/  F2FP.F16.E4M3.UNPACK_B R42, R42.H1 ;  /* 0x0000002aff2a723e */ /* 0x000fe200030006ff */
[C---:B------:R-:W-:Y:S01]  /*a520*/  FMUL.FTZ R15, R5.reuse, R41 ;  /* 0x00000029050f7220 */ /* 0x040fe20000410000 */
[----:B------:R-:W-:Y:S01]  /*a530*/  FMUL.FTZ R46, R5, R35 ;  /* 0x00000023052e7220 */ /* 0x000fe20000410000 */
[----:B------:R-:W-:Y:S01]  /*a540*/  HADD2.F32 R5, -RZ, R30.H1_H1 ;  /* 0x3000001eff057230 */ /* 0x000fe20000004100 */
[----:B------:R-:W-:Y:S01]  /*a550*/  F2FP.F16.E4M3.UNPACK_B R3, R4 ;  /* 0x00000004ff03723e */ /* 0x000fe200020006ff */
[----:B------:R-:W-:-:S02]  /*a560*/  HADD2.F32 R37, -RZ, R40.H0_H0 ;  /* 0x20000028ff257230 */ /* 0x000fc40000004100 */
[C---:B------:R-:W-:Y:S01]  /*a570*/  FFMA.FTZ R43, R6.reuse, R35, -R15 ;  /* 0x00000023062b7223 */ /* 0x040fe2000001080f */
[----:B------:R-:W-:Y:S02]  /*a580*/  HADD2.F32 R15, -RZ, R42.H0_H0 ;  /* 0x2000002aff0f7230 */ /* 0x000fe40000004100 */
[----:B------:R-:W-:Y:S01]  /*a590*/  FFMA.FTZ R46, R6, R41, R46 ;  /* 0x00000029062e7223 */ /* 0x000fe2000001002e */
[----:B------:R-:W-:Y:S02]  /*a5a0*/  HADD2.F32 R30, -RZ, R30.H0_H0 ;  /* 0x2000001eff1e7230 */ /* 0x000fe40000004100 */
[C---:B------:R-:W-:Y:S01]  /*a5b0*/  FMUL.FTZ R35, R5.reuse, R37 ;  /* 0x0000002505237220 */ /* 0x040fe20000410000 */
[----:B------:R-:W-:Y:S02]  /*a5c0*/  HADD2.F32 R40, -RZ, R40.H1_H1 ;  /* 0x30000028ff287230 */ /* 0x000fe40000004100 */
[----:B------:R-:W-:Y:S01]  /*a5d0*/  FMUL.FTZ R5, R5, R15 ;  /* 0x0000000f05057220 */ /* 0x000fe20000410000 */
[----:B------:R-:W-:-:S02]  /*a5e0*/  HADD2.F32 R6, -RZ, R31.H1_H1 ;  /* 0x3000001fff067230 */ /* 0x000fc40000004100 */
[C---:B------:R-:W-:Y:S01]  /*a5f0*/  FFMA.FTZ R41, R30.reuse, R15, -R35 ;  /* 0x0000000f1e297223 */ /* 0x040fe20000010823 */
[----:B------:R-:W-:Y:S02]  /*a600*/  HADD2.F32 R42, -RZ, R42.H1_H1 ;  /* 0x3000002aff2a7230 */ /* 0x000fe40000004100 */
[----:B------:R-:W-:Y:S01]  /*a610*/  FFMA.FTZ R52, R30, R37, R5 ;  /* 0x000000251e347223 */ /* 0x000fe20000010005 */
[----:B------:R-:W-:Y:S02]  /*a620*/  HADD2.F32 R31, -RZ, R31.H0_H0 ;  /* 0x2000001fff1f7230 */ /* 0x000fe40000004100 */
[C---:B------:R-:W-:Y:S01]  /*a630*/  FMUL.FTZ R54, R6.reuse, R40 ;  /* 0x0000002806367220 */ /* 0x040fe20000410000 */
[----:B------:R-:W-:Y:S01]  /*a640*/  F2FP.F16.E4M3.UNPACK_B R5, R48 ;  /* 0x00000030ff05723e */ /* 0x000fe200020006ff */
[----:B------:R-:W-:Y:S01]  /*a650*/  FMUL.FTZ R30, R6, R42 ;  /* 0x0000002a061e7220 */ /* 0x000fe20000410000 */
        /* <DEDUP_REMOVED lines=8> */
[----:B------:R-:W-:Y:S01]  /*a6e0*/  HADD2.F32 R6, -RZ, R4.H1_H1 ;  /* 0x30000004ff067230 */ /* 0x000fe20000004100 */
[----:B------:R-:W-:Y:S01]  /*a6f0*/  F2FP.SATFINITE.E4M3.F32.PACK_AB_MERGE_C R47, R50, R47, RZ ;  /* 0x0000002f322f723e */ /* 0x000fe200048070ff */
[----:B------:R-:W-:-:S02]  /*a700*/  HADD2.F32 R30, -RZ, R15.H1_H1 ;  /* 0x3000000fff1e7230 */ /* 0x000fc40000004100 */
[----:B------:R-:W-:Y:S02]  /*a710*/  HADD2.F32 R5, -RZ, R4.H0_H0 ;  /* 0x20000004ff057230 */ /* 0x000fe40000004100 */
[C---:B------:R-:W-:Y:S01]  /*a720*/  FMUL.FTZ R40, R6.reuse, R35 ;  /* 0x0000002306287220 */ /* 0x040fe20000410000 */
[----:B------:R-:W-:Y:S02]  /*a730*/  HADD2.F32 R4, -RZ, R3.H1_H1 ;  /* 0x30000003ff047230 */ /* 0x000fe40000004100 */
[-C--:B------:R-:W-:Y:S01]  /*a740*/  FMUL.FTZ R42, R6, R30.reuse ;  /* 0x0000001e062a7220 */ /* 0x080fe20000410000 */
[----:B------:R-:W-:Y:S02]  /*a750*/  HADD2.F32 R15, -RZ, R15.H0_H0 ;  /* 0x2000000fff0f7230 */ /* 0x000fe40000004100 */
[C---:B------:R-:W-:Y:S01]  /*a760*/  FFMA.FTZ R40, R5.reuse, R30, -R40 ;  /* 0x0000001e05287223 */ /* 0x040fe20000010828 */
[----:B------:R-:W-:Y:S02]  /*a770*/  HADD2.F32 R3, -RZ, R3.H0_H0 ;  /* 0x20000003ff037230 */ /* 0x000fe40000004100 */
[C---:B------:R-:W-:Y:S01]  /*a780*/  FMUL.FTZ R6, R4.reuse, R31 ;  /* 0x0000001f04067220 */ /* 0x040fe20000410000 */
[----:B------:R-:W-:Y:S01]  /*a790*/  FFMA.FTZ R35, R5, R35, R42 ;  /* 0x0000002305237223 */ /* 0x000fe2000001002a */
[----:B------:R-:W-:Y:S01]  /*a7a0*/  FMUL.FTZ R4, R4, R15 ;  /* 0x0000000f04047220 */ /* 0x000fe20000410000 */
[----:B------:R-:W-:-:S02]  /*a7b0*/  HADD2.F32 R5, -RZ, R34.H1_H1 ;  /* 0x30000022ff057230 */ /* 0x000fc40000004100 */
[C---:B------:R-:W-:Y:S01]  /*a7c0*/  FFMA.FTZ R30, R3.reuse, R15, -R6 ;  /* 0x0000000f031e7223 */ /* 0x040fe20000010806 */
[----:B------:R-:W-:Y:S02]  /*a7d0*/  HADD2.F32 R15, -RZ, R48.H1_H1 ;  /* 0x30000030ff0f7230 */ /* 0x000fe40000004100 */
[----:B------:R-:W-:Y:S01]  /*a7e0*/  FFMA.FTZ R31, R3, R31, R4 ;  /* 0x0000001f031f7223 */ /* 0x000fe20000010004 */
[----:B------:R-:W-:Y:S02]  /*a7f0*/  HADD2.F32 R4, -RZ, R14.H1_H1 ;  /* 0x3000000eff047230 */ /* 0x000fe40000004100 */
[----:B------:R-:W-:Y:S02]  /*a800*/  HADD2.F32 R48, -RZ, R48.H0_H0 ;  /* 0x20000030ff307230 */ /* 0x000fe40000004100 */
[----:B------:R-:W-:Y:S02]  /*a810*/  HADD2.F32 R3, -RZ, R7.H1_H1 ;  /* 0x30000007ff037230 */ /* 0x000fe40000004100 */
[----:B------:R-:W-:Y:S01]  /*a820*/  FMUL.FTZ R37, R4, R15 ;  /* 0x0000000f04257220 */ /* 0x000fe20000410000 */
[----:B------:R-:W-:-:S02]  /*a830*/  HADD2.F32 R34, -RZ, R34.H0_H0 ;  /* 0x20000022ff227230 */ /* 0x000fc40000004100 */
[-C--:B------:R-:W-:Y:S01]  /*a840*/  FMUL.FTZ R6, R4, R5.reuse ;  /* 0x0000000504067220 */ /* 0x080fe20000410000 */
        /* <DEDUP_REMOVED lines=11> */
[----:B------:R-:W-:Y:S02]  /*a900*/  F2FP.SATFINITE.E4M3.F32.PACK_AB_MERGE_C R6, R46, R43, R47 ;  /* 0x0000002b2e06723e */ /* 0x000fe4000480702f */
[----:B------:R-:W-:Y:S02]  /*a910*/  F2FP.SATFINITE.E4M3.F32.PACK_AB_MERGE_C R7, R52, R41, R7 ;  /* 0x000000293407723e */ /* 0x000fe40004807007 */
[----:B------:R-:W-:Y:S02]  /*a920*/  F2FP.SATFINITE.E4M3.F32.PACK_AB_MERGE_C R4, R31, R30, R4 ;  /* 0x0000001e1f04723e */ /* 0x000fe40004807004 */
[----:B------:R-:W-:-:S05]  /*a930*/  F2FP.SATFINITE.E4M3.F32.PACK_AB_MERGE_C R5, R48, R5, R37 ;  /* 0x000000053005723e */ /* 0x000fca0004807025 */
[----:B------:R0:W-:Y:S02]  /*a940*/  STS.128 [R211+0x19000], R4 ;  /* 0x01900004d3007388 */ /* 0x0001e40000000c00 */
.L_x_1832:
[----:B------:R-:W-:Y:S05]  /*a950*/  BSYNC B2 ;  /* 0x0000000000027941 */ /* 0x000fea0003800000 */
.L_x_1831:
[----:B------:R-:W-:Y:S05]  /*a960*/  @P1 BRA `(.L_x_1830) ;  /* 0x0000000400d81947 */ /* 0x000fea0003800000 */
[----:B0123--:R-:W0:Y:S01]  /*a970*/  LDS.128 R4, [R211+0x1d000] ;  /* 0x01d00000d3047984 */ /* 0x00fe220000000c00 */
[----:B----45:R-:W-:Y:S02]  /*a980*/  SHF.R.U32.HI R14, RZ, 0x8, R32 ;  /* 0x00000008ff0e7819 */ /* 0x030fe40000011620 */
[----:B------:R-:W-:Y:S02]  /*a990*/  LOP3.LUT R3, R32, 0xff, RZ, 0xc0, !PT ;  /* 0x000000ff20037812 */ /* 0x000fe400078ec0ff */
[----:B------:R-:W-:Y:S02]  /*a9a0*/  LOP3.LUT R14, R14, 0xff, RZ, 0xc0, !PT ;  /* 0x000000ff0e0e7812 */ /* 0x000fe400078ec0ff */
[----:B------:R-:W-:Y:S02]  /*a9b0*/  SHF.R.U32.HI R30, RZ, 0x8, R33 ;  /* 0x00000008ff1e7819 */ /* 0x000fe40000011621 */
[----:B------:R-:W-:Y:S02]  /*a9c0*/  SHF.R.U32.HI R35, RZ, 0x8, R29 ;  /* 0x00000008ff237819 */ /* 0x000fe4000001161d */
[----:B------:R-:W-:-:S02]  /*a9d0*/  PRMT R3, R14, 0x7604, R3 ;  /* 0x000076040e037816 */ /* 0x000fc40000000003 */
[----:B------:R-:W-:Y:S02]  /*a9e0*/  LOP3.LUT R15, R33, 0xff, RZ, 0xc0, !PT ;  /* 0x000000ff210f7812 */ /* 0x000fe400078ec0ff */
[----:B------:R-:W-:Y:S02]  /*a9f0*/  LOP3.LUT R30, R30, 0xff, RZ, 0xc0, !PT ;  /* 0x000000ff1e1e7812 */ /* 0x000fe400078ec0ff */
        /* <DEDUP_REMOVED lines=14> */
[--C-:B------:R-:W-:Y:S02]  /*aae0*/  LOP3.LUT R15, R3, 0xff0000, R32.reuse, 0xf8, !PT ;  /* 0x00ff0000030f7812 */ /* 0x100fe400078ef820 */
[----:B------:R-:W-:Y:S02]  /*aaf0*/  LOP3.LUT R37, R37, 0xff000000, R29, 0xf8, !PT ;  /* 0xff00000025257812 */ /* 0x000fe400078ef81d */
[----:B------:R-:W-:Y:S02]  /*ab00*/  LOP3.LUT R31, R31, 0xff000000, R33, 0xf8, !PT ;  /* 0xff0000001f1f7812 */ /* 0x000fe400078ef821 */
[----:B------:R-:W-:-:S02]  /*ab10*/  LOP3.LUT R30, R15, 0xff000000, R32, 0xf8, !PT ;  /* 0xff0000000f1e7812 */ /* 0x000fc400078ef820 */
[-C--:B0-----:R-:W-:Y:S02]  /*ab20*/  F2FP.F16.E4M3.UNPACK_B R3, R6.reuse.H1 ;  /* 0x00000006ff03723e */ /* 0x081fe400030006ff */
[----:B------:R-:W-:Y:S02]  /*ab30*/  F2FP.F16.E4M3.UNPACK_B R34, R37 ;  /* 0x00000025ff22723e */ /* 0x000fe400020006ff */
[----:B------:R-:W-:Y:S01]  /*ab40*/  F2FP.F16.E4M3.UNPACK_B R32, R31 ;  /* 0x0000001fff20723e */ /* 0x000fe200020006ff */
[--C-:B------:R-:W-:Y:S01]  /*ab50*/  HADD2.F32 R14, -RZ, R3.reuse.H1_H1 ;  /* 0x30000003ff0e7230 */ /* 0x100fe20000004100 */
[--C-:B------:R-:W-:Y:S01]  /*ab60*/  LOP3.LUT R35, R35, 0xff0000, R28.reuse, 0xf8, !PT ;  /* 0x00ff000023237812 */ /* 0x100fe200078ef81c */
[----:B------:R-:W-:Y:S01]  /*ab70*/  HADD2.F32 R40, -RZ, R34.H1_H1 ;  /* 0x30000022ff287230 */ /* 0x000fe20000004100 */
[----:B------:R-:W-:Y:S01]  /*ab80*/  F2FP.F16.E4M3.UNPACK_B R6, R6 ;  /* 0x00000006ff06723e */ /* 0x000fe200020006ff */
[----:B------:R-:W-:Y:S01]  /*ab90*/  HADD2.F32 R33, -RZ, R32.H1_H1 ;  /* 0x30000020ff217230 */ /* 0x000fe20000004100 */
[----:B------:R-:W-:Y:S01]  /*aba0*/  LOP3.LUT R35, R35, 0xff000000, R28, 0xf8, !PT ;  /* 0xff00000023237812 */ /* 0x000fe200078ef81c */
[----:B------:R-:W-:Y:S01]  /*abb0*/  HADD2.F32 R15, -RZ, R3.H0_H0 ;  /* 0x20000003ff0f7230 */ /* 0x000fe20000004100 */
[-C--:B------:R-:W-:Y:S01]  /*abc0*/  F2FP.F16.E4M3.UNPACK_B R28, R7.reuse ;  /* 0x00000007ff1c723e */ /* 0x080fe200020006ff */
[C---:B------:R-:W-:Y:S01]  /*abd0*/  FMUL.FTZ R42, R14.reuse, R40 ;  /* 0x000000280e2a7220 */ /* 0x040fe20000410000 */
[----:B------:R-:W-:Y:S01]  /*abe0*/  F2FP.F16.E4M3.UNPACK_B R29, R7.H1 ;  /* 0x00000007ff1d723e */ /* 0x000fe200030006ff */
        /* <DEDUP_REMOVED lines=57> */
[--C-:B------:R-:W-:Y:S02]  /*af80*/  HADD2.F32 R3, -RZ, R7.reuse.H1_H1 ;  /* 0x30000007ff037230 */ /* 0x100fe40000004100 */
[C---:B------:R-:W-:Y:S01]  /*af90*/  FMUL.FTZ R33, R4.reuse, R15 ;  /* 0x0000000f04217220 */ /* 0x040fe20000410000 */
[----:B------:R-:W-:Y:S02]  /*afa0*/  HADD2.F32 R30, -RZ, R30.H0_H0 ;  /* 0x2000001eff1e7230 */ /* 0x000fe40000004100 */
        /* <DEDUP_REMOVED lines=18> */
.L_x_1830:
[----:B------:R-:W-:Y:S05]  /*b0d0*/  BSYNC B1 ;  /* 0x0000000000017941 */ /* 0x000fea0003800000 */
.L_x_1829:
[----:B------:R-:W-:Y:S01]  /*b0e0*/  VIADD R3, R189, 0x40 ;  /* 0x00000040bd037836 */ /* 0x000fe20000000000 */
[----:B------:R-:W-:Y:S04]  /*b0f0*/  BSSY B1, `(.L_x_1833) ;  /* 0x00000fa000017945 */ /* 0x000fe80003800000 */
[----:B------:R-:W-:-:S13]  /*b100*/  ISETP.GE.AND P0, PT, R3, R0, PT ;  /* 0x000000000300720c */ /* 0x000fda0003f06270 */
[----:B------:R-:W-:Y:S05]  /*b110*/  @P0 BRA `(.L_x_1834) ;  /* 0x0000000c00dc0947 */ /* 0x000fea0003800000 */
[----:B------:R-:W0:Y:S01]  /*b120*/  LDC R3, c[0x0][0x3f4] ;  /* 0x0000fd00ff037b82 */ /* 0x000e220000000800 */
[----:B------:R-:W-:Y:S01]  /*b130*/  BSSY B2, `(.L_x_1835) ;  /* 0x000007a000027945 */ /* 0x000fe20003800000 */
[-C--:B0-----:R-:W-:Y:S02]  /*b140*/  ISETP.GE.AND P0, PT, R18, R3.reuse, PT ;  /* 0x000000031200720c */ /* 0x081fe40003f06270 */
[----:B------:R-:W-:-:S11]  /*b150*/  ISETP.GE.AND P1, PT, R191, R3, PT ;  /* 0x00000003bf00720c */ /* 0x000fd60003f26270 */
[----:B------:R-:W-:Y:S05]  /*b160*/  @P0 BRA `(.L_x_1836) ;  /* 0x0000000400d80947 */ /* 0x000fea0003800000 */
[----:B-123--:R-:W0:Y:S01]  /*b170*/  LDS.128 R4, [R211+0x1a000] ;  /* 0x01a00000d3047984 */ /* 0x00ee220000000c00 */
[----:B----45:R-:W-:Y:S02]  /*b180*/  SHF.R.U32.HI R14, RZ, 0x8, R44 ;  /* 0x00000008ff0e7819 */ /* 0x030fe4000001162c */
[----:B------:R-:W-:Y:S02]  /*b190*/  LOP3.LUT R3, R44, 0xff, RZ, 0xc0, !PT ;  /* 0x000000ff2c037812 */ /* 0x000fe400078ec0ff */
[----:B------:R-:W-:Y:S02]  /*b1a0*/  LOP3.LUT R14, R14, 0xff, RZ, 0xc0, !PT ;  /* 0x000000ff0e0e7812 */ /* 0x000fe400078ec0ff */
[----:B------:R-:W-:Y:S02]  /*b1b0*/  SHF.R.U32.HI R28, RZ, 0x8, R45 ;  /* 0x00000008ff1c7819 */ /* 0x000fe4000001162d */
[----:B------:R-:W-:Y:S02]  /*b1c0*/  PRMT R3, R14, 0x7604, R3 ;  /* 0x000076040e037816 */ /* 0x000fe40000000003 */
[----:B------:R-:W-:-:S02]  /*b1d0*/  LOP3.LUT R15, R45, 0xff, RZ, 0xc0, !PT ;  /* 0x000000ff2d0f7812 */ /* 0x000fc400078ec0ff */
[----:B------:R-:W-:Y:S02]  /*b1e0*/  LOP3.LUT R28, R28, 0xff, RZ, 0xc0, !PT ;  /* 0x000000ff1c1c7812 */ /* 0x000fe400078ec0ff */
[----:B------:R-:W-:Y:S02]  /*b1f0*/  SHF.R.U32.HI R32, RZ, 0x10, R45 ;  /* 0x00000010ff207819 */ /* 0x000fe4000001162d */
[----:B------:R-:W-:Y:S02]  /*b200*/  SHF.R.U32.HI R31, RZ, 0x8, R39 ;  /* 0x00000008ff1f7819 */ /* 0x000fe40000011627 */
[----:B------:R-:W-:Y:S02]  /*b210*/  SHF.R.U32.HI R14, RZ, 0x8, R38 ;  /* 0x00000008ff0e7819 */ /* 0x000fe40000011626 */
[----:B------:R-:W-:Y:S02]  /*b220*/  PRMT R15, R28, 0x7604, R15 ;  /* 0x000076041c0f7816 */ /* 0x000fe4000000000f */
[----:B------:R-:W-:-:S02]  /*b230*/  LOP3.LUT R30, R39, 0xff, RZ, 0xc0, !PT ;  /* 0x000000ff271e7812 */ /* 0x000fc400078ec0ff */
[----:B------:R-:W-:Y:S02]  /*b240*/  LOP3.LUT R31, R31, 0xff, RZ, 0xc0, !PT ;  /* 0x000000ff1f1f7812 */ /* 0x000fe400078ec0ff */
[----:B------:R-:W-:Y:S02]  /*b250*/  SHF.R.U32.HI R33, RZ, 0x10, R39 ;  /* 0x00000010ff217819 */ /* 0x000fe40000011627 */
[----:B------:R-:W-:Y:S01]  /*b260*/  LOP3.LUT R29, R14, 0xff, RZ, 0xc0, !PT ;  /* 0x000000ff0e1d7812 */ /* 0x000fe200078ec0ff */
[----:B------:R-:W-:Y:S01]  /*b270*/  IMAD.U32 R14, R32, 0x10000, RZ ;  /* 0x00010000200e7824 */ /* 0x000fe200078e00ff */
[----:B------:R-:W-:Y:S02]  /*b280*/  LOP3.LUT R28, R38, 0xff, RZ, 0xc0, !PT ;  /* 0x000000ff261c7812 */ /* 0x000fe400078ec0ff */
[----:B------:R-:W-:Y:S02]  /*b290*/  PRMT R30, R31, 0x7604, R30 ;  /* 0x000076041f1e7816 */ /* 0x000fe4000000001e */
[----:B------:R-:W-:-:S02]  /*b2a0*/  SHF.L.U32 R33, R33, 0x10, RZ ;  /* 0x0000001021217819 */ /* 0x000fc400000006ff */
[----:B------:R-:W-:Y:S02]  /*b2b0*/  PRMT R31, R29, 0x7604, R28 ;  /* 0x000076041d1f7816 */ /* 0x000fe4000000001c */
        /* <DEDUP_REMOVED lines=19> */
[-C--:B------:R-:W-:Y:S01]  /*b3f0*/  F2FP.F16.E4M3.UNPACK_B R7, R5.reuse ;  /* 0x00000005ff07723e */ /* 0x080fe200020006ff */
[-C--:B------:R-:W-:Y:S01]  /*b400*/  FMUL.FTZ R42, R14, R32.reuse ;  /* 0x000000200e2a7220 */ /* 0x080fe20000410000 */
        /* <DEDUP_REMOVED lines=26> */
[CC--:B------:R-:W-:Y:S01]  /*b5b0*/  FMUL.FTZ R34, R6.reuse, R33.reuse ;  /* 0x0000002106227220 */ /* 0x0c0fe20000410000 */
[----:B------:R-:W-:Y:S01]  /*b5c0*/  F2FP.F16.E4M3.UNPACK_B R5, R38 ;  /* 0x00000026ff05723e */ /* 0x000fe200020006ff */
[----:B------:R-:W-:Y:S01]  /*b5d0*/  FMUL.FTZ R28, R6, R44 ;  /* 0x0000002c061c7220 */ /* 0x000fe20000410000 */
        /* <DEDUP_REMOVED lines=47> */
.L_x_1836:
[----:B------:R-:W-:Y:S05]  /*b8d0*/  BSYNC B2 ;  /* 0x0000000000027941 */ /* 0x000fea0003800000 */
.L_x_1835:
[----:B------:R-:W-:Y:S05]  /*b8e0*/  @P1 BRA `(.L_x_1834) ;  /* 0x0000000400e81947 */ /* 0x000fea0003800000 */
[----:B0123--:R-:W0:Y:S01]  /*b8f0*/  LDS.128 R4, [R211+0x1e000] ;  /* 0x01e00000d3047984 */ /* 0x00fe220000000c00 */
        /* <DEDUP_REMOVED lines=9> */
[----:B------:R-:W-:Y:S02]  /*b990*/  PRMT R29, R15, 0x7604, R28 ;  /* 0x000076040f1d7816 */ /* 0x000fe4000000001c */
[----:B------:R-:W-:Y:S02]  /*b9a0*/  PRMT R33, R32, 0x7604, R33 ;  /* 0x0000760420217816 */ /* 0x000fe40000000021 */
[----:B------:R-:W-:-:S02]  /*b9b0*/  SHF.R.U32.HI R28, RZ, 0x10, R25 ;  /* 0x00000010ff1c7819 */ /* 0x000fc40000011619 */
[----:B------:R-:W-:Y:S02]  /*b9c0*/  SHF.R.U32.HI R32, RZ, 0x10, R27 ;  /* 0x00000010ff207819 */ /* 0x000fe4000001161b */
[----:B----4-:R-:W-:Y:S02]  /*b9d0*/  LOP3.LUT R14, R24, 0xff, RZ, 0xc0, !PT ;  /* 0x000000ff180e7812 */ /* 0x010fe400078ec0ff */
[----:B------:R-:W-:Y:S02]  /*b9e0*/  LOP3.LUT R31, R26, 0xff, RZ, 0xc0, !PT ;  /* 0x000000ff1a1f7812 */ /* 0x000fe400078ec0ff */
[----:B------:R-:W-:Y:S02]  /*b9f0*/  LOP3.LUT R3, R3, 0xff, RZ, 0xc0, !PT ;  /* 0x000000ff03037812 */ /* 0x000fe400078ec0ff */
[----:B------:R-:W-:Y:S02]  /*ba00*/  SHF.R.U32.HI R15, RZ, 0x10, R26 ;  /* 0x00000010ff0f7819 */ /* 0x000fe4000001161a */
[----:B------:R-:W-:-:S02]  /*ba10*/  LOP3.LUT R28, R28, 0xff, RZ, 0xc0, !PT ;  /* 0x000000ff1c1c7812 */ /* 0x000fc400078ec0ff */
[----:B------:R-:W-:Y:S02]  /*ba20*/  LOP3.LUT R32, R32, 0xff, RZ, 0xc0, !PT ;  /* 0x000000ff20207812 */ /* 0x000fe400078ec0ff */
[----:B------:R-:W-:Y:S02]  /*ba30*/  PRMT R14, R3, 0x7604, R14 ;  /* 0x00007604030e7816 */ /* 0x000fe4000000000e */
        /* <DEDUP_REMOVED lines=101> */
.L_x_1834:
[----:B------:R-:W-:Y:S05]  /*c090*/  BSYNC B1 ;  /* 0x0000000000017941 */ /* 0x000fea0003800000 */
.L_x_1833:
[----:B------:R-:W-:-:S05]  /*c0a0*/  VIADD R3, R189, 0x60 ;  /* 0x00000060bd037836 */ /* 0x000fca0000000000 */
        /* <DEDUP_REMOVED lines=9> */
[----:B------:R-:W-:Y:S02]  /*c140*/  SHF.R.U32.HI R26, RZ, 0x8, R13 ;  /* 0x00000008ff1a7819 */ /* 0x000fe4000001160d */
[----:B------:R-:W-:Y:S02]  /*c150*/  LOP3.LUT R15, R11, 0xff, RZ, 0xc0, !PT ;  /* 0x000000ff0b0f7812 */ /* 0x000fe400078ec0ff */
[----:B------:R-:W-:Y:S02]  /*c160*/  LOP3.LUT R27, R13, 0xff, RZ, 0xc0, !PT ;  /* 0x000000ff0d1b7812 */ /* 0x000fe400078ec0ff */
[----:B------:R-:W-:Y:S02]  /*c170*/  LOP3.LUT R14, R14, 0xff, RZ, 0xc0, !PT ;  /* 0x000000ff0e0e7812 */ /* 0x000fe400078ec0ff */
[----:B------:R-:W-:-:S02]  /*c180*/  LOP3.LUT R26, R26, 0xff, RZ, 0xc0, !PT ;  /* 0x000000ff1a1a7812 */ /* 0x000fc400078ec0ff */
[----:B------:R-:W-:Y:S02]  /*c190*/  SHF.R.U32.HI R0, RZ, 0x8, R10 ;  /* 0x00000008ff007819 */ /* 0x000fe4000001160a */
[----:B------:R-:W-:Y:S02]  /*c1a0*/  SHF.R.U32.HI R24, RZ, 0x8, R12 ;  /* 0x00000008ff187819 */ /* 0x000fe4000001160c */
[----:B------:R-:W-:Y:S02]  /*c1b0*/  PRMT R15, R14, 0x7604, R15 ;  /* 0x000076040e0f7816 */ /* 0x000fe4000000000f */
[----:B------:R-:W-:Y:S02]  /*c1c0*/  PRMT R27, R26, 0x7604, R27 ;  /* 0x000076041a1b7816 */ /* 0x000fe4000000001b */
[----:B------:R-:W-:Y:S02]  /*c1d0*/  SHF.R.U32.HI R14, RZ, 0x10, R11 ;  /* 0x00000010ff0e7819 */ /* 0x000fe4000001160b */
[----:B------:R-:W-:-:S02]  /*c1e0*/  SHF.R.U32.HI R26, RZ, 0x10, R13 ;  /* 0x00000010ff1a7819 */ /* 0x000fc4000001160d */
[----:B------:R-:W-:Y:S02]  /*c1f0*/  LOP3.LUT R3, R10, 0xff, RZ, 0xc0, !PT ;  /* 0x000000ff0a037812 */ /* 0x000fe400078ec0ff */
[----:B------:R-:W-:Y:S02]  /*c200*/  LOP3.LUT R25, R12, 0xff, RZ, 0xc0, !PT ;  /* 0x000000ff0c197812 */ /* 0x000fe400078ec0ff */
[----:B------:R-:W-:Y:S02]  /*c210*/  LOP3.LUT R0, R0, 0xff, RZ, 0xc0, !PT ;  /* 0x000000ff00007812 */ /* 0x000fe400078ec0ff */
[----:B------:R-:W-:Y:S02]  /*c220*/  LOP3.LUT R24, R24, 0xff, RZ, 0xc0, !PT ;  /* 0x000000ff18187812 */ /* 0x000fe400078ec0ff */
[----:B------:R-:W-:Y:S02]  /*c230*/  LOP3.LUT R14, R14, 0xff, RZ, 0xc0, !PT ;  /* 0x000000ff0e0e7812 */ /* 0x000fe400078ec0ff */
[----:B------:R-:W-:-:S02]  /*c240*/  LOP3.LUT R26, R26, 0xff, RZ, 0xc0, !PT ;  /* 0x000000ff1a1a7812 */ /* 0x000fc400078ec0ff */
[----:B------:R-:W-:Y:S02]  /*c250*/  PRMT R3, R0, 0x7604, R3 ;  /* 0x0000760400037816 */ /* 0x000fe40000000003 */
[----:B------:R-:W-:Y:S02]  /*c260*/  PRMT R25, R24, 0x7604, R25 ;  /* 0x0000760418197816 */ /* 0x000fe40000000019 */
[----:B------:R-:W-:Y:S02]  /*c270*/  SHF.R.U32.HI R0, RZ, 0x10, R10 ;  /* 0x00000010ff007819 */ /* 0x000fe4000001160a */
[----:B------:R-:W-:Y:S02]  /*c280*/  SHF.R.U32.HI R24, RZ, 0x10, R12 ;  /* 0x00000010ff187819 */ /* 0x000fe4000001160c */
[----:B------:R-:W-:Y:S02]  /*c290*/  PRMT R15, R14, 0x7054, R15 ;  /* 0x000070540e0f7816 */ /* 0x000fe4000000000f */
[----:B------:R-:W-:-:S02]  /*c2a0*/  PRMT R27, R26, 0x7054, R27 ;  /* 0x000070541a1b7816 */ /* 0x000fc4000000001b */
[----:B------:R-:W-:Y:S02]  /*c2b0*/  LOP3.LUT R0, R0, 0xff, RZ, 0xc0, !PT ;  /* 0x000000ff00007812 */ /* 0x000fe400078ec0ff */
[----:B------:R-:W-:Y:S02]  /*c2c0*/  LOP3.LUT R24, R24, 0xff, RZ, 0xc0, !PT ;  /* 0x000000ff18187812 */ /* 0x000fe400078ec0ff */
[----:B------:R-:W-:Y:S02]  /*c2d0*/  LOP3.LUT R27, R27, 0xff000000, R13, 0xf8, !PT ;  /* 0xff0000001b1b7812 */ /* 0x000fe400078ef80d */
[----:B------:R-:W-:Y:S02]  /*c2e0*/  LOP3.LUT R15, R15, 0xff000000, R11, 0xf8, !PT ;  /* 0xff0000000f0f7812 */ /* 0x000fe400078ef80b */
[----:B------:R-:W-:Y:S02]  /*c2f0*/  PRMT R3, R0, 0x7054, R3 ;  /* 0x0000705400037816 */ /* 0x000fe40000000003 */
[----:B------:R-:W-:-:S02]  /*c300*/  PRMT R25, R24, 0x7054, R25 ;  /* 0x0000705418197816 */ /* 0x000fc40000000019 */
[-C--:B0-----:R-:W-:Y:S02]  /*c310*/  F2FP.F16.E4M3.UNPACK_B R0, R6.reuse.H1 ;  /* 0x00000006ff00723e */ /* 0x081fe400030006ff */
[----:B------:R-:W-:Y:S02]  /*c320*/  F2FP.F16.E4M3.UNPACK_B R28, R27 ;  /* 0x0000001bff1c723e */ /* 0x000fe400020006ff */
[----:B------:R-:W-:Y:S01]  /*c330*/  F2FP.F16.E4M3.UNPACK_B R24, R15 ;  /* 0x0000000fff18723e */ /* 0x000fe200020006ff */
[----:B------:R-:W-:Y:S01]  /*c340*/  HADD2.F32 R11, -RZ, R0.H1_H1 ;  /* 0x30000000ff0b7230 */ /* 0x000fe20000004100 */
[----:B------:R-:W-:Y:S01]  /*c350*/  LOP3.LUT R14, R3, 0xff000000, R10, 0xf8, !PT ;  /* 0xff000000030e7812 */ /* 0x000fe200078ef80a */
[----:B------:R-:W-:Y:S01]  /*c360*/  HADD2.F32 R29, -RZ, R28.H1_H1 ;  /* 0x3000001cff1d7230 */ /* 0x000fe20000004100 */
[----:B------:R-:W-:Y:S01]  /*c370*/  LOP3.LUT R26, R25, 0xff000000, R12, 0xf8, !PT ;  /* 0xff000000191a7812 */ /* 0x000fe200078ef80c */
[----:B------:R-:W-:Y:S01]  /*c380*/  HADD2.F32 R25, -RZ, R24.H1_H1 ;  /* 0x30000018ff197230 */ /* 0x000fe20000004100 */
[----:B------:R-:W-:Y:S01]  /*c390*/  F2FP.F16.E4M3.UNPACK_B R3, R6 ;  /* 0x00000006ff03723e */ /* 0x000fe200020006ff */
[----:B------:R-:W-:Y:S01]  /*c3a0*/  HADD2.F32 R10, -RZ, R0.H0_H0 ;  /* 0x20000000ff0a7230 */ /* 0x000fe20000004100 */
[----:B------:R-:W-:Y:S01]  /*c3b0*/  F2FP.F16.E4M3.UNPACK_B R12, R7 ;  /* 0x00000007ff0c723e */ /* 0x000fe200020006ff */
[C---:B------:R-:W-:Y:S01]  /*c3c0*/  FMUL.FTZ R31, R11.reuse, R29 ;  /* 0x0000001d0b1f7220 */ /* 0x040fe20000410000 */
[----:B------:R-:W-:Y:S01]  /*c3d0*/  F2FP.F16.E4M3.UNPACK_B R13, R7.H1 ;  /* 0x00000007ff0d723e */ /* 0x000fe200030006ff */
[----:B------:R-:W-:Y:S01]  /*c3e0*/  FMUL.FTZ R30, R11, R25 ;  /* 0x000000190b1e7220 */ /* 0x000fe20000410000 */
[-C--:B------:R-:W-:Y:S01]  /*c3f0*/  F2FP.F16.E4M3.UNPACK_B R6, R5.reuse ;  /* 0x00000005ff06723e */ /* 0x080fe200020006ff */
[----:B------:R-:W-:Y:S01]  /*c400*/  HADD2.F32 R28, -RZ, R28.H0_H0 ;  /* 0x2000001cff1c7230 */ /* 0x000fe20000004100 */
[----:B------:R-:W-:Y:S01]  /*c410*/  F2FP.F16.E4M3.UNPACK_B R7, R5.H1 ;  /* 0x00000005ff07723e */ /* 0x000fe200030006ff */
[----:B------:R-:W-:Y:S01]  /*c420*/  HADD2.F32 R5, -RZ, R3.H1_H1 ;  /* 0x30000003ff057230 */ /* 0x000fe20000004100 */
[----:B------:R-:W-:Y:S01]  /*c430*/  F2FP.F16.E4M3.UNPACK_B R27, R27.H1 ;  /* 0x0000001bff1b723e */ /* 0x000fe200030006ff */
[----:B------:R-:W-:-:S02]  /*c440*/  HADD2.F32 R24, -RZ, R24.H0_H0 ;  /* 0x20000018ff187230 */ /* 0x000fc40000004100 */
[C---:B------:R-:W-:Y:S01]  /*c450*/  FFMA.FTZ R31, R10.reuse, R25, -R31 ;  /* 0x000000190a1f7223 */ /* 0x040fe2000001081f */
[----:B------:R-:W-:Y:S01]  /*c460*/  FFMA.FTZ R30, R10, R29, R30 ;  /* 0x0000001d0a1e7223 */ /* 0x000fe2000001001e */
[----:B------:R-:W-:Y:S01]  /*c470*/  HADD2.F32 R3, -RZ, R3.H0_H0 ;  /* 0x20000003ff037230 */ /* 0x000fe20000004100 */
[----:B------:R-:W-:Y:S01]  /*c480*/  F2FP.F16.E4M3.UNPACK_B R15, R15.H1 ;  /* 0x0000000fff0f723e */ /* 0x000fe200030006ff */
[C---:B------:R-:W-:Y:S01]  /*c490*/  FMUL.FTZ R10, R5.reuse, R28 ;  /* 0x0000001c050a7220 */ /* 0x040fe20000410000 */
[----:B------:R-:W-:Y:S01]  /*c4a0*/  FMUL.FTZ R25, R5, R24 ;  /* 0x0000001805197220 */ /* 0x000fe20000410000 */
[--C-:B------:R-:W-:Y:S01]  /*c4b0*/  HADD2.F32 R5, -RZ, R12.reuse.H1_H1 ;  /* 0x3000000cff057230 */ /* 0x100fe20000004100 */
[----:B------:R-:W-:Y:S01]  /*c4c0*/  F2FP.F16.E4M3.UNPACK_B R0, R4 ;  /* 0x00000004ff00723e */ /* 0x000fe200020006ff */
[----:B------:R-:W-:Y:S02]  /*c4d0*/  HADD2.F32 R11, -RZ, R27.H0_H0 ;  /* 0x2000001bff0b7230 */ /* 0x000fe40000004100 */
[C---:B------:R-:W-:Y:S01]  /*c4e0*/  FFMA.FTZ R29, R3.reuse, R24, -R10 ;  /* 0x00000018031d7223 */ /* 0x040fe2000001080a */
[----:B------:R-:W-:Y:S01]  /*c4f0*/  FFMA.FTZ R28, R3, R28, R25 ;  /* 0x0000001c031c7223 */ /* 0x000fe20000010019 */
[----:B------:R-:W-:Y:S01]  /*c500*/  HADD2.F32 R10, -RZ, R15.H0_H0 ;  /* 0x2000000fff0a7230 */ /* 0x000fe20000004100 */
[----:B------:R-:W-:Y:S01]  /*c510*/  F2FP.F16.E4M3.UNPACK_B R4, R4.H1 ;  /* 0x00000004ff04723e */ /* 0x000fe200030006ff */
[----:B------:R-:W-:-:S02]  /*c520*/  HADD2.F32 R12, -RZ, R12.H0_H0 ;  /* 0x2000000cff0c7230 */ /* 0x000fc40000004100 */
[CC--:B------:R-:W-:Y:S01]  /*c530*/  FMUL.FTZ R25, R5.reuse, R11.reuse ;  /* 0x0000000b05197220 */ /* 0x0c0fe20000410000 */
[----:B------:R-:W-:Y:S02]  /*c540*/  HADD2.F32 R24, -RZ, R27.H1_H1 ;  /* 0x3000001bff187230 */ /* 0x000fe40000004100 */
[-C--:B------:R-:W-:Y:S01]  /*c550*/  FMUL.FTZ R5, R5, R10.reuse ;  /* 0x0000000a05057220 */ /* 0x080fe20000410000 */
[----:B------:R-:W-:Y:S02]  /*c560*/  HADD2.F32 R3, -RZ, R13.H1_H1 ;  /* 0x3000000dff037230 */ /* 0x000fe40000004100 */
[C---:B------:R-:W-:Y:S01]  /*c570*/  FFMA.FTZ R27, R12.reuse, R10, -R25 ;  /* 0x0000000a0c1b7223 */ /* 0x040fe20000010819 */
[----:B------:R-:W-:Y:S02]  /*c580*/  HADD2.F32 R10, -RZ, R15.H1_H1 ;  /* 0x3000000fff0a7230 */ /* 0x000fe40000004100 */
[----:B------:R-:W-:Y:S01]  /*c590*/  FFMA.FTZ R32, R12, R11, R5 ;  /* 0x0000000b0c207223 */ /* 0x000fe20000010005 */
[----:B------:R-:W-:-:S02]  /*c5a0*/  HADD2.F32 R13, -RZ, R13.H0_H0 ;  /* 0x2000000dff0d7230 */ /* 0x000fc40000004100 */
[C---:B------:R-:W-:Y:S01]  /*c5b0*/  FMUL.FTZ R34, R3.reuse, R24 ;  /* 0x0000001803227220 */ /* 0x040fe20000410000 */
[----:B------:R-:W-:Y:S01]  /*c5c0*/  F2FP.F16.E4M3.UNPACK_B R11, R26 ;  /* 0x0000001aff0b723e */ /* 0x000fe200020006ff */
[-C--:B------:R-:W-:Y:S01]  /*c5d0*/  FMUL.FTZ R12, R3, R10.reuse ;  /* 0x0000000a030c7220 */ /* 0x080fe20000410000 */
[----:B------:R-:W-:Y:S02]  /*c5e0*/  HADD2.F32 R5, -RZ, R4.H1_H1 ;  /* 0x30000004ff057230 */ /* 0x000fe40000004100 */
        /* <DEDUP_REMOVED lines=8> */
[C---:B------:R-:W-:Y:S01]  /*c670*/  FMUL.FTZ R13, R5.reuse, R15 ;  /* 0x0000000f050d7220 */ /* 0x040fe20000410000 */
[----:B------:R-:W-:Y:S02]  /*c680*/  HADD2.F32 R3, -RZ, R0.H1_H1 ;  /* 0x30000000ff037230 */ /* 0x000fe40000004100 */
        /* <DEDUP_REMOVED lines=10> */
[----:B------:R-:W-:-:S02]  /*c730*/  HADD2.F32 R4, -RZ, R14.H1_H1 ;  /* 0x3000000eff047230 */ /* 0x000fc40000004100 */
[--C-:B------:R-:W-:Y:S02]  /*c740*/  HADD2.F32 R3, -RZ, R7.reuse.H1_H1 ;  /* 0x30000007ff037230 */ /* 0x100fe40000004100 */
[--C-:B------:R-:W-:Y:S02]  /*c750*/  HADD2.F32 R10, -RZ, R26.reuse.H1_H1 ;  /* 0x3000001aff0a7230 */ /* 0x100fe40000004100 */
[----:B------:R-:W-:Y:S02]  /*c760*/  HADD2.F32 R11, -RZ, R26.H0_H0 ;  /* 0x2000001aff0b7230 */ /* 0x000fe40000004100 */
[C---:B------:R-:W-:Y:S01]  /*c770*/  FMUL.FTZ R15, R3.reuse, R4 ;  /* 0x00000004030f7220 */ /* 0x040fe20000410000 */
[----:B------:R-:W-:Y:S02]  /*c780*/  HADD2.F32 R0, -RZ, R6.H1_H1 ;  /* 0x30000006ff007230 */ /* 0x000fe40000004100 */
[----:B------:R-:W-:Y:S02]  /*c790*/  HADD2.F32 R5, -RZ, R14.H0_H0 ;  /* 0x2000000eff057230 */ /* 0x000fe40000004100 */
[----:B------:R-:W-:Y:S01]  /*c7a0*/  FMUL.FTZ R14, R3, R10 ;  /* 0x0000000a030e7220 */ /* 0x000fe20000410000 */
[----:B------:R-:W-:-:S02]  /*c7b0*/  HADD2.F32 R7, -RZ, R7.H0_H0 ;  /* 0x20000007ff077230 */ /* 0x000fc40000004100 */
[C---:B------:R-:W-:Y:S01]  /*c7c0*/  FMUL.FTZ R3, R0.reuse, R11 ;  /* 0x0000000b00037220 */ /* 0x040fe20000410000 */
[----:B------:R-:W-:Y:S02]  /*c7d0*/  HADD2.F32 R6, -RZ, R6.H0_H0 ;  /* 0x20000006ff067230 */ /* 0x000fe40000004100 */
[-C--:B------:R-:W-:Y:S01]  /*c7e0*/  FMUL.FTZ R0, R0, R5.reuse ;  /* 0x0000000500007220 */ /* 0x080fe20000410000 */
[C---:B------:R-:W-:Y:S01]  /*c7f0*/  FFMA.FTZ R14, R7.reuse, R4, -R14 ;  /* 0x00000004070e7223 */ /* 0x040fe2000001080e */
[----:B------:R-:W-:Y:S01]  /*c800*/  FFMA.FTZ R15, R7, R10, R15 ;  /* 0x0000000a070f7223 */ /* 0x000fe2000001000f */
[C---:B------:R-:W-:Y:S01]  /*c810*/  FFMA.FTZ R5, R6.reuse, R5, -R3 ;  /* 0x0000000506057223 */ /* 0x040fe20000010803 */
[----:B------:R-:W-:Y:S01]  /*c820*/  FFMA.FTZ R0, R6, R11, R0 ;  /* 0x0000000b06007223 */ /* 0x000fe20000010000 */
[----:B------:R-:W-:Y:S02]  /*c830*/  F2FP.SATFINITE.E4M3.F32.PACK_AB_MERGE_C R6, R30, R31, RZ ;  /* 0x0000001f1e06723e */ /* 0x000fe400048070ff */
        /* <DEDUP_REMOVED lines=8> */
.L_x_1839:
[----:B------:R-:W-:Y:S05]  /*c8c0*/  BSYNC B1 ;  /* 0x0000000000017941 */ /* 0x000fea0003800000 */
.L_x_1838:
[----:B------:R-:W-:Y:S05]  /*c8d0*/  @P1 BRA `(.L_x_1837) ;  /* 0x0000004c00fc1947 */ /* 0x000fea0003800000 */
[----:B0123--:R-:W0:Y:S01]  /*c8e0*/  LDS.128 R4, [R211+0x1f000] ;  /* 0x01f00000d3047984 */ /* 0x00fe220000000c00 */
[----:B-----5:R-:W-:Y:S02]  /*c8f0*/  SHF.R.U32.HI R11, RZ, 0x8, R21 ;  /* 0x00000008ff0b7819 */ /* 0x020fe40000011615 */
[----:B------:R-:W-:Y:S02]  /*c900*/  LOP3.LUT R10, R21, 0xff, RZ, 0xc0, !PT ;  /* 0x000000ff150a7812 */ /* 0x000fe400078ec0ff */
[----:B------:R-:W-:Y:S02]  /*c910*/  LOP3.LUT R11, R11, 0xff, RZ, 0xc0, !PT ;  /* 0x000000ff0b0b7812 */ /* 0x000fe400078ec0ff */
[----:B------:R-:W-:Y:S02]  /*c920*/  SHF.R.U32.HI R15, RZ, 0x8, R9 ;  /* 0x00000008ff0f7819 */ /* 0x000fe40000011609 */
[----:B------:R-:W-:Y:S02]  /*c930*/  SHF.R.U32.HI R3, RZ, 0x8, R20 ;  /* 0x00000008ff037819 */ /* 0x000fe40000011614 */
[----:B------:R-:W-:-:S02]  /*c940*/  PRMT R10, R11, 0x7604, R10 ;  /* 0x000076040b0a7816 */ /* 0x000fc4000000000a */
[----:B------:R-:W-:Y:S02]  /*c950*/  LOP3.LUT R12, R9, 0xff, RZ, 0xc0, !PT ;  /* 0x000000ff090c7812 */ /* 0x000fe400078ec0ff */
[----:B------:R-:W-:Y:S02]  /*c960*/  LOP3.LUT R15, R15, 0xff, RZ, 0xc0, !PT ;  /* 0x000000ff0f0f7812 */ /* 0x000fe400078ec0ff */
[----:B----4-:R-:W-:Y:S02]  /*c970*/  SHF.R.U32.HI R14, RZ, 0x10, R9 ;  /* 0x00000010ff0e7819 */ /* 0x010fe40000011609 */
[----:B------:R-:W-:Y:S02]  /*c980*/  LOP3.LUT R0, R20, 0xff, RZ, 0xc0, !PT ;  /* 0x000000ff14007812 */ /* 0x000fe400078ec0ff */
[----:B------:R-:W-:Y:S02]  /*c990*/  LOP3.LUT R3, R3, 0xff, RZ, 0xc0, !PT ;  /* 0x000000ff03037812 */ /* 0x000fe400078ec0ff */
[----:B------:R-:W-:-:S02]  /*c9a0*/  SHF.R.U32.HI R24, RZ, 0x10, R21 ;  /* 0x00000010ff187819 */ /* 0x000fc40000011615 */
[----:B------:R-:W-:Y:S02]  /*c9b0*/  SHF.R.U32.HI R11, RZ, 0x8, R8 ;  /* 0x00000008ff0b7819 */ /* 0x000fe40000011608 */
[----:B------:R-:W-:Y:S01]  /*c9c0*/  PRMT R12, R15, 0x7604, R12 ;  /* 0x000076040f0c7816 */ /* 0x000fe2000000000c */
[----:B------:R-:W-:Y:S01]  /*c9d0*/  IMAD.U32 R15, R14, 0x10000, RZ ;  /* 0x000100000e0f7824 */ /* 0x000fe200078e00ff */
[----:B------:R-:W-:Y:S02]  /*c9e0*/  PRMT R3, R3, 0x7604, R0 ;  /* 0x0000760403037816 */ /* 0x000fe40000000000 */
[----:B------:R-:W-:Y:S01]  /*c9f0*/  LOP3.LUT R13, R11, 0xff, RZ, 0xc0, !PT ;  /* 0x000000ff0b0d7812 */ /* 0x000fe200078ec0ff */
[----:B------:R-:W-:Y:S01]  /*ca00*/  IMAD.U32 R11, R24, 0x10000, RZ ;  /* 0x00010000180b7824 */ /* 0x000fe200078e00ff */
[----:B------:R-:W-:Y:S02]  /*ca10*/  LOP3.LUT R0, R8, 0xff, RZ, 0xc0, !PT ;  /* 0x000000ff08007812 */ /* 0x000fe400078ec0ff */
[----:B------:R-:W-:-:S02]  /*ca20*/  LOP3.LUT R3, R3, 0xff0000, R20, 0xf8, !PT ;  /* 0x00ff000003037812 */ /* 0x000fc400078ef814 */
[----:B------:R-:W-:Y:S02]  /*ca30*/  PRMT R13, R13, 0x7604, R0 ;  /* 0x000076040d0d7816 */ /* 0x000fe40000000000 */
[----:B------:R-:W-:Y:S02]  /*ca40*/  LOP3.LUT R15, R12, 0xff0000, R15, 0xf8, !PT ;  /* 0x00ff00000c0f7812 */ /* 0x000fe400078ef80f */
[----:B------:R-:W-:Y:S02]  /*ca50*/  LOP3.LUT R11, R10, 0xff0000, R11, 0xf8, !PT ;  /* 0x00ff00000a0b7812 */ /* 0x000fe400078ef80b */
[----:B------:R-:W-:Y:S02]  /*ca60*/  LOP3.LUT R13, R13, 0xff0000, R8, 0xf8, !PT ;  /* 0x00ff00000d0d7812 */ /* 0x000fe400078ef808 */
[----:B------:R-:W-:Y:S02]  /*ca70*/  LOP3.LUT R12, R3, 0xff000000, R20, 0xf8, !PT ;  /* 0xff000000030c7812 */ /* 0x000fe400078ef814 */
[----:B------:R-:W-:-:S02]  /*ca80*/  LOP3.LUT R24, R15, 0xff000000, R9, 0xf8, !PT ;  /* 0xff0000000f187812 */ /* 0x000fc400078ef809 */
[----:B------:R-:W-:Y:S02]  /*ca90*/  LOP3.LUT R20, R11, 0xff000000, R21, 0xf8, !PT ;  /* 0xff0000000b147812 */ /* 0x000fe400078ef815 */
[----:B0-----:R-:W-:Y:S02]  /*caa0*/  F2FP.F16.E4M3.UNPACK_B R0, R6.H1 ;  /* 0x00000006ff00723e */ /* 0x001fe400030006ff */
[----:B------:R-:W-:Y:S02]  /*cab0*/  LOP3.LUT R15, R13, 0xff000000, R8, 0xf8, !PT ;  /* 0xff0000000d0f7812 */ /* 0x000fe400078ef808 */
[----:B------:R-:W-:Y:S01]  /*cac0*/  F2FP.F16.E4M3.UNPACK_B R21, R24 ;  /* 0x00000018ff15723e */ /* 0x000fe200020006ff */
[--C-:B------:R-:W-:Y:S01]  /*cad0*/  HADD2.F32 R9, -RZ, R0.reuse.H1_H1 ;  /* 0x30000000ff097230 */ /* 0x100fe20000004100 */
[----:B------:R-:W-:Y:S01]  /*cae0*/  F2FP.F16.E4M3.UNPACK_B R13, R20 ;  /* 0x00000014ff0d723e */ /* 0x000fe200020006ff */
[----:B------:R-:W-:Y:S01]  /*caf0*/  HADD2.F32 R8, -RZ, R0.H0_H0 ;  /* 0x20000000ff087230 */ /* 0x000fe20000004100 */
[----:B------:R-:W-:Y:S01]  /*cb00*/  F2FP.F16.E4M3.UNPACK_B R3, R6 ;  /* 0x00000006ff03723e */ /* 0x000fe200020006ff */
[----:B------:R-:W-:Y:S01]  /*cb10*/  HADD2.F32 R25, -RZ, R21.H1_H1 ;  /* 0x30000015ff197230 */ /* 0x000fe20000004100 */
[-C--:B------:R-:W-:Y:S01]  /*cb20*/  F2FP.F16.E4M3.UNPACK_B R10, R7.reuse ;  /* 0x00000007ff0a723e */ /* 0x080fe200020006ff */
[----:B------:R-:W-:Y:S01]  /*cb30*/  HADD2.F32 R14, -RZ, R13.H1_H1 ;  /* 0x3000000dff0e7230 */ /* 0x000fe20000004100 */
[----:B------:R-:W-:-:S02]  /*cb40*/  F2FP.F16.E4M3.UNPACK_B R11, R7.H1 ;  /* 0x00000007ff0b723e */ /* 0x000fc400030006ff */
[C---:B------:R-:W-:Y:S01]  /*cb50*/  FMUL.FTZ R27, R9.reuse, R25 ;  /* 0x00000019091b7220 */ /* 0x040fe20000410000 */
[-C--:B------:R-:W-:Y:S01]  /*cb60*/  F2FP.F16.E4M3.UNPACK_B R6, R5.reuse ;  /* 0x00000005ff06723e */ /* 0x080fe200020006ff */
[-C--:B------:R-:W-:Y:S01]  /*cb70*/  FMUL.FTZ R26, R9, R14.reuse ;  /* 0x0000000e091a7220 */ /* 0x080fe20000410000 */
[----:B------:R-:W-:Y:S01]  /*cb80*/  F2FP.F16.E4M3.UNPACK_B R7, R5.H1 ;  /* 0x00000005ff07723e */ /* 0x000fe200030006ff */
[C---:B------:R-:W-:Y:S01]  /*cb90*/  FFMA.FTZ R27, R8.reuse, R14, -R27 ;  /* 0x0000000e081b7223 */ /* 0x040fe2000001081b */
[----:B------:R-:W-:Y:S02]  /*cba0*/  HADD2.F32 R14, -RZ, R21.H0_H0 ;  /* 0x20000015ff0e7230 */ /* 0x000fe40000004100 */
[----:B------:R-:W-:Y:S01]  /*cbb0*/  FFMA.FTZ R28, R8, R25, R26 ;  /* 0x00000019081c7223 */ /* 0x000fe2000001001a */
[----:B------:R-:W-:Y:S01]  /*cbc0*/  HADD2.F32 R5, -RZ, R3.H1_H1 ;  /* 0x30000003ff057230 */ /* 0x000fe20000004100 */
[----:B------:R-:W-:Y:S01]  /*cbd0*/  F2FP.F16.E4M3.UNPACK_B R24, R24.H1 ;  /* 0x00000018ff18723e */ /* 0x000fe200030006ff */
[----:B------:R-:W-:Y:S01]  /*cbe0*/  HADD2.F32 R8, -RZ, R13.H0_H0 ;  /* 0x2000000dff087230 */ /* 0x000fe20000004100 */
[----:B------:R-:W-:Y:S01]  /*cbf0*/  F2FP.F16.E4M3.UNPACK_B R20, R20.H1 ;  /* 0x00000014ff14723e */ /* 0x000fe200030006ff */
[----:B------:R-:W-:-:S02]  /*cc00*/  HADD2.F32 R3, -RZ, R3.H0_H0 ;  /* 0x20000003ff037230 */ /* 0x000fc40000004100 */
[C---:B------:R-:W-:Y:S01]  /*cc10*/  FMUL.FTZ R26, R5.reuse, R14 ;  /* 0x0000000e051a7220 */ /* 0x040fe20000410000 */
[----:B------:R-:W-:Y:S02]  /*cc20*/  HADD2.F32 R9, -RZ, R24.H0_H0 ;  /* 0x20000018ff097230 */ /* 0x000fe40000004100 */
[-C--:B------:R-:W-:Y:S01]  /*cc30*/  FMUL.FTZ R13, R5, R8.reuse ;  /* 0x00000008050d7220 */ /* 0x080fe20000410000 */
[----:B------:R-:W-:Y:S02]  /*cc40*/  HADD2.F32 R5, -RZ, R10.H1_H1 ;  /* 0x3000000aff057230 */ /* 0x000fe40000004100 */
[C---:B------:R-:W-:Y:S01]  /*cc50*/  FFMA.FTZ R26, R3.reuse, R8, -R26 ;  /* 0x00000008031a7223 */ /* 0x040fe2000001081a */
[----:B------:R-:W-:Y:S02]  /*cc60*/  HADD2.F32 R8, -RZ, R20.H0_H0 ;  /* 0x20000014ff087230 */ /* 0x000fe40000004100 */
[----:B------:R-:W-:Y:S01]  /*cc70*/  FFMA.FTZ R25, R3, R14, R13 ;  /* 0x0000000e03197223 */ /* 0x000fe2000001000d */
[----:B------:R-:W-:-:S02]  /*cc80*/  HADD2.F32 R10, -RZ, R10.H0_H0 ;  /* 0x2000000aff0a7230 */ /* 0x000fc40000004100 */
[CC--:B------:R-:W-:Y:S01]  /*cc90*/  FMUL.FTZ R13, R5.reuse, R9.reuse ;  /* 0x00000009050d7220 */ /* 0x0c0fe20000410000 */
[----:B------:R-:W-:Y:S02]  /*cca0*/  HADD2.F32 R24, -RZ, R24.H1_H1 ;  /* 0x30000018ff187230 */ /* 0x000fe40000004100 */
[-C--:B------:R-:W-:Y:S01]  /*ccb0*/  FMUL.FTZ R5, R5, R8.reuse ;  /* 0x0000000805057220 */ /* 0x080fe20000410000 */
[--C-:B------:R-:W-:Y:S02]  /*ccc0*/  HADD2.F32 R3, -RZ, R11.reuse.H1_H1 ;  /* 0x3000000bff037230 */ /* 0x100fe40000004100 */
[C---:B------:R-:W-:Y:S01]  /*ccd0*/  FFMA.FTZ R29, R10.reuse, R8, -R13 ;  /* 0x000000080a1d7223 */ /* 0x040fe2000001080d */
[----:B------:R-:W-:Y:S02]  /*cce0*/  HADD2.F32 R20, -RZ, R20.H1_H1 ;  /* 0x30000014ff147230 */ /* 0x000fe40000004100 */
[----:B------:R-:W-:Y:S01]  /*ccf0*/  FFMA.FTZ R30, R10, R9, R5 ;  /* 0x000000090a1e7223 */ /* 0x000fe20000010005 */
[----:B------:R-:W-:-:S02]  /*cd00*/  HADD2.F32 R11, -RZ, R11.H0_H0 ;  /* 0x2000000bff0b7230 */ /* 0x000fc40000004100 */
[C---:B------:R-:W-:Y:S01]  /*cd10*/  FMUL.FTZ R8, R3.reuse, R24 ;  /* 0x0000001803087220 */ /* 0x040fe20000410000 */
[----:B------:R-:W-:Y:S01]  /*cd20*/  F2FP.F16.E4M3.UNPACK_B R0, R4 ;  /* 0x00000004ff00723e */ /* 0x000fe200020006ff */
[-C--:B------:R-:W-:Y:S01]  /*cd30*/  FMUL.FTZ R10, R3, R20.reuse ;  /* 0x00000014030a7220 */ /* 0x080fe20000410000 */
[-C--:B------:R-:W-:Y:S01]  /*cd40*/  F2FP.F16.E4M3.UNPACK_B R9, R15.reuse ;  /* 0x0000000fff09723e */ /* 0x080fe200020006ff */
[C---:B------:R-:W-:Y:S01]  /*cd50*/  FFMA.FTZ R20, R11.reuse, R20, -R8 ;  /* 0x000000140b147223 */ /* 0x040fe20000010808 */
[----:B------:R-:W-:Y:S01]  /*cd60*/  F2FP.F16.E4M3.UNPACK_B R4, R4.H1 ;  /* 0x00000004ff04723e */ /* 0x000fe200030006ff */
[----:B------:R-:W-:Y:S01]  /*cd70*/  FFMA.FTZ R31, R11, R24, R10 ;  /* 0x000000180b1f7223 */ /* 0x000fe2000001000a */
[-C--:B------:R-:W-:Y:S01]  /*cd80*/  F2FP.F16.E4M3.UNPACK_B R8, R12.reuse ;  /* 0x0000000cff08723e */ /* 0x080fe200020006ff */
[--C-:B------:R-:W-:Y:S01]  /*cd90*/  HADD2.F32 R13, -RZ, R9.reuse.H1_H1 ;  /* 0x30000009ff0d7230 */ /* 0x100fe20000004100 */
[----:B------:R-:W-:Y:S01]  /*cda0*/  F2FP.F16.E4M3.UNPACK_B R12, R12.H1 ;  /* 0x0000000cff0c723e */ /* 0x000fe200030006ff */
[----:B------:R-:W-:Y:S01]  /*cdb0*/  HADD2.F32 R10, -RZ, R9.H0_H0 ;  /* 0x20000009ff0a7230 */ /* 0x000fe20000004100 */
[----:B------:R-:W-:Y:S01]  /*cdc0*/  F2FP.F16.E4M3.UNPACK_B R15, R15.H1 ;  /* 0x0000000fff0f723e */ /* 0x000fe200030006ff */
[----:B------:R-:W-:-:S02]  /*cdd0*/  HADD2.F32 R5, -RZ, R4.H1_H1 ;  /* 0x30000004ff057230 */ /* 0x000fc40000004100 */
[----:B------:R-:W-:Y:S02]  /*cde0*/  HADD2.F32 R9, -RZ, R8.H1_H1 ;  /* 0x30000008ff097230 */ /* 0x000fe40000004100 */
[----:B------:R-:W-:Y:S02]  /*cdf0*/  HADD2.F32 R3, -RZ, R0.H1_H1 ;  /* 0x30000000ff037230 */ /* 0x000fe40000004100 */
[C---:B------:R-:W-:Y:S01]  /*ce00*/  FMUL.FTZ R11, R5.reuse, R13 ;  /* 0x0000000d050b7220 */ /* 0x040fe20000410000 */
[----:B------:R-:W-:Y:S02]  /*ce10*/  HADD2.F32 R8, -RZ, R8.H0_H0 ;  /* 0x20000008ff087230 */ /* 0x000fe40000004100 */
[----:B------:R-:W-:Y:S01]  /*ce20*/  FMUL.FTZ R21, R5, R9 ;  /* 0x0000000905157220 */ /* 0x000fe20000410000 */
[----:B------:R-:W-:Y:S02]  /*ce30*/  HADD2.F32 R4, -RZ, R4.H0_H0 ;  /* 0x20000004ff047230 */ /* 0x000fe40000004100 */
[----:B------:R-:W-:Y:S01]  /*ce40*/  FMUL.FTZ R5, R3, R10 ;  /* 0x0000000a03057220 */ /* 0x000fe20000410000 */
[----:B------:R-:W-:-:S02]  /*ce50*/  HADD2.F32 R0, -RZ, R0.H0_H0 ;  /* 0x20000000ff007230 */ /* 0x000fc40000004100 */
[-C--:B------:R-:W-:Y:S01]  /*ce60*/  FMUL.FTZ R3, R3, R8.reuse ;  /* 0x0000000803037220 */ /* 0x080fe20000410000 */
[C---:B------:R-:W-:Y:S01]  /*ce70*/  FFMA.FTZ R11, R4.reuse, R9, -R11 ;  /* 0x00000009040b7223 */ /* 0x040fe2000001080b */
[----:B------:R-:W-:Y:S01]  /*ce80*/  FFMA.FTZ R14, R4, R13, R21 ;  /* 0x0000000d040e7223 */ /* 0x000fe20000010015 */
[C---:B------:R-:W-:Y:S01]  /*ce90*/  FFMA.FTZ R9, R0.reuse, R8, -R5 ;  /* 0x0000000800097223 */ /* 0x040fe20000010805 */
[----:B------:R-:W-:Y:S01]  /*cea0*/  FFMA.FTZ R10, R0, R10, R3 ;  /* 0x0000000a000a7223 */ /* 0x000fe20000010003 */
[----:B------:R-:W-:Y:S02]  /*ceb0*/  HADD2.F32 R4, -RZ, R12.H1_H1 ;  /* 0x3000000cff047230 */ /* 0x000fe40000004100 */
[----:B------:R-:W-:Y:S02]  /*cec0*/  HADD2.F32 R3, -RZ, R7.H1_H1 ;  /* 0x30000007ff037230 */ /* 0x000fe40000004100 */
[--C-:B------:R-:W-:Y:S02]  /*ced0*/  HADD2.F32 R8, -RZ, R15.reuse.H1_H1 ;  /* 0x3000000fff087230 */ /* 0x100fe40000004100 */
[----:B------:R-:W-:-:S02]  /*cee0*/  HADD2.F32 R15, -RZ, R15.H0_H0 ;  /* 0x2000000fff0f7230 */ /* 0x000fc40000004100 */
[C---:B------:R-:W-:Y:S01]  /*cef0*/  FMUL.FTZ R13, R3.reuse, R4 ;  /* 0x00000004030d7220 */ /* 0x040fe20000410000 */
[----:B------:R-:W-:Y:S02]  /*cf00*/  HADD2.F32 R0, -RZ, R6.H1_H1 ;  /* 0x30000006ff007230 */ /* 0x000fe40000004100 */
        /* <DEDUP_REMOVED lines=18> */
[----:B------:R0:W-:Y:S01]  /*d030*/  STS.128 [R211+0x1f000], R4 ;  /* 0x01f00004d3007388 */ /* 0x0001e20000000c00 */
[----:B------:R-:W-:Y:S05]  /*d040*/  BRA `(.L_x_1837) ;  /* 0x0000004800207947 */ /* 0x000fea0003800000 */
.L_x_1810:
[----:B------:R-:W0:Y:S01]  /*d050*/  LDC R57, c[0x0][0x448] ;  /* 0x00011200ff397b82 */ /* 0x000e220000000800 */
[----:B------:R-:W-:Y:S01]  /*d060*/  IMAD.MOV.U32 R25, RZ, RZ, R29 ;  /* 0x000000ffff197224 */ /* 0x000fe200078e001d */
[----:B------:R-:W-:Y:S01]  /*d070*/  ULDC.64 UR4, c[0x0][0x3f8] ;  /* 0x0000fe0000047ab9 */ /* 0x000fe20000000a00 */
[----:B------:R-:W-:Y:S01]  /*d080*/  IMAD.MOV.U32 R27, RZ, RZ, R31 ;  /* 0x000000ffff1b7224 */ /* 0x000fe200078e001f */
[----:B------:R-:W-:Y:S01]  /*d090*/  ULDC.64 UR6, c[0x0][0x408] ;  /* 0x0001020000067ab9 */ /* 0x000fe20000000a00 */
        /* <DEDUP_REMOVED lines=20> */
[----:B------:R-:W0:Y:S01]  /*d1e0*/  LDC R59, c[0x0][0x3f4] ;  /* 0x0000fd00ff3b7b82 */ /* 0x000e220000000800 */
[----:B------:R-:W1:Y:S01]  /*d1f0*/  SHFL.IDX PT, R5, R37, RZ, 0x181f ;  /* 0x00181fff25057589 */ /* 0x000e6200000e0000 */
[----:B------:R-:W-:-:S03]  /*d200*/  IMAD R57, R190, R57, RZ ;  /* 0x00000039be397224 */ /* 0x000fc600078e02ff */
[----:B------:R-:W2:Y:S04]  /*d210*/  SHFL.IDX PT, R14, R55, RZ, 0x181f ;  /* 0x00181fff370e7589 */ /* 0x000ea800000e0000 */
[----:B------:R-:W3:Y:S04]  /*d220*/  SHFL.IDX PT, R3, R10, RZ, 0x181f ;  /* 0x00181fff0a037589 */ /* 0x000ee800000e0000 */
[----:B------:R-:W4:Y:S01]  /*d230*/  SHFL.IDX PT, R7, R53, RZ, 0x181f ;  /* 0x00181fff35077589 */ /* 0x000f2200000e0000 */
[----:B0-----:R-:W-:-:S04]  /*d240*/  ISETP.GE.AND P0, PT, R16, R59, PT ;  /* 0x0000003b1000720c */ /* 0x001fc80003f06270 */
[----:B------:R-:W-:-:S13]  /*d250*/  ISETP.GE.OR P1, PT, R52, R57, P0 ;  /* 0x000000393400720c */ /* 0x000fda0000726670 */
[C---:B-1----:R-:W-:Y:S02]  /*d260*/  @!P1 IADD3 R0, P2, R16.reuse, R5, RZ ;  /* 0x0000000510009210 */ /* 0x042fe40007f5e0ff */
[----:B--2---:R-:W-:-:S03]  /*d270*/  @!P1 IADD3 R14, P3, R16, R14, RZ ;  /* 0x0000000e100e9210 */ /* 0x004fc60007f7e0ff */
[--C-:B---3--:R-:W-:Y:S02]  /*d280*/  @!P1 IMAD.X R5, R3, 0x1, R17.reuse, P2 ;  /* 0x0000000103059824 */ /* 0x108fe400010e0611 */
[----:B----4-:R-:W-:Y:S02]  /*d290*/  @!P1 IMAD.X R3, R7, 0x1, R17, P3 ;  /* 0x0000000107039824 */ /* 0x010fe400018e0611 */
[----:B------:R-:W-:Y:S02]  /*d2a0*/  @!P1 IMAD.MOV.U32 R4, RZ, RZ, R0 ;  /* 0x000000ffff049224 */ /* 0x000fe400078e0000 */
[----:B------:R-:W-:Y:S01]  /*d2b0*/  @!P1 IMAD.MOV.U32 R24, RZ, RZ, R14 ;  /* 0x000000ffff189224 */ /* 0x000fe200078e000e */
[----:B------:R-:W-:-:S03]  /*d2c0*/  @!P1 MOV R25, R3 ;  /* 0x0000000300199202 */ /* 0x000fc60000000f00 */
[----:B------:R-:W2:Y:S04]  /*d2d0*/  @!P1 LD.E.128 R4, desc[UR36][R4.64] ;  /* 0x0000002404049980 */ /* 0x000ea8000c101d00 */
[----:B------:R-:W3:Y:S01]  /*d2e0*/  @!P1 LD.E.128 R24, desc[UR36][R24.64] ;  /* 0x0000002418189980 */ /* 0x000ee2000c101d00 */
[----:B------:R-:W-:Y:S02]  /*d2f0*/  CS2R R20, SRZ ;  /* 0x0000000000147805 */ /* 0x000fe4000001ff00 */
[----:B------:R-:W-:Y:S02]  /*d300*/  CS2R R38, SRZ ;  /* 0x0000000000267805 */ /* 0x000fe4000001ff00 */
[----:B------:R-:W-:Y:S01]  /*d310*/  CS2R R40, SRZ ;  /* 0x0000000000287805 */ /* 0x000fe2000001ff00 */
[----:B------:R0:W1:Y:S01]  /*d320*/  SHFL.IDX PT, R3, R10, 0x1, 0x181f ;  /* 0x00381f000a037f89 */ /* 0x00006200000e0000 */
[----:B------:R-:W-:-:S03]  /*d330*/  CS2R R42, SRZ ;  /* 0x00000000002a7805 */ /* 0x000fc6000001ff00 */
[----:B------:R0:W4:Y:S04]  /*d340*/  SHFL.IDX PT, R9, R37, 0x1, 0x181f ;  /* 0x00381f0025097f89 */ /* 0x00012800000e0000 */
[----:B------:R0:W0:Y:S04]  /*d350*/  SHFL.IDX PT, R33, R53, 0x1, 0x181f ;  /* 0x00381f0035217f89 */ /* 0x00002800000e0000 */
[----:B------:R0:W0:Y:S01]  /*d360*/  SHFL.IDX PT, R14, R55, 0x1, 0x181f ;  /* 0x00381f00370e7f89 */ /* 0x00002200000e0000 */
[----:B--2---:R-:W-:Y:S02]  /*d370*/  @!P1 IMAD.MOV.U32 R20, RZ, RZ, R4 ;  /* 0x000000ffff149224 */ /* 0x004fe400078e0004 */
[----:B------:R-:W-:Y:S01]  /*d380*/  @!P1 IMAD.MOV.U32 R21, RZ, RZ, R5 ;  /* 0x000000ffff159224 */ /* 0x000fe200078e0005 */
[----:B------:R-:W-:Y:S01]  /*d390*/  CS2R R4, SRZ ;  /* 0x0000000000047805 */ /* 0x000fe2000001ff00 */
[----:B------:R-:W-:-:S02]  /*d3a0*/  @!P1 IMAD.MOV.U32 R38, RZ, RZ, R6 ;  /* 0x000000ffff269224 */ /* 0x000fc400078e0006 */
[----:B------:R-:W-:Y:S02]  /*d3b0*/  @!P1 IMAD.MOV.U32 R39, RZ, RZ, R7 ;  /* 0x000000ffff279224 */ /* 0x000fe400078e0007 */
[----:B---3--:R-:W-:Y:S02]  /*d3c0*/  @!P1 IMAD.MOV.U32 R40, RZ, RZ, R24 ;  /* 0x000000ffff289224 */ /* 0x008fe400078e0018 */
[----:B------:R-:W-:Y:S02]  /*d3d0*/  @!P1 IMAD.MOV.U32 R41, RZ, RZ, R25 ;  /* 0x000000ffff299224 */ /* 0x000fe400078e0019 */
[----:B------:R-:W-:Y:S02]  /*d3e0*/  @!P1 IMAD.MOV.U32 R42, RZ, RZ, R26 ;  /* 0x000000ffff2a9224 */ /* 0x000fe400078e001a */
[----:B01--4-:R-:W-:-:S07]  /*d3f0*/  @!P1 IMAD.MOV.U32 R43, RZ, RZ, R27 ;  /* 0x000000ffff2b9224 */ /* 0x013fce00078e001b */
.L_x_2180:
[----:B------:R-:W-:Y:S01]  /*d400*/  VIADD R0, R52, 0x20 ;  /* 0x0000002034007836 */ /* 0x000fe20000000000 */
[----:B------:R-:W-:Y:S01]  /*d410*/  BSSY B1, `(.L_x_1841) ;  /* 0x0000010000017945 */ /* 0x000fe20003800000 */
[----:B------:R-:W-:Y:S02]  /*d420*/  CS2R R6, SRZ ;  /* 0x0000000000067805 */ /* 0x000fe4000001ff00 */
[----:B------:R-:W-:Y:S02]  /*d430*/  CS2R R28, SRZ ;  /* 0x00000000001c7805 */ /* 0x000fe4000001ff00 */
[----:B------:R-:W-:Y:S02]  /*d440*/  CS2R R30, SRZ ;  /* 0x00000000001e7805 */ /* 0x000fe4000001ff00 */
[----:B------:R-:W-:-:S13]  /*d450*/  ISETP.GE.AND P1, PT, R0, R57, PT ;  /* 0x000000390000720c */ /* 0x000fda0003f26270 */
[----:B------:R-:W-:Y:S05]  /*d460*/  @P1 BRA `(.L_x_1842) ;  /* 0x0000000000281947 */ /* 0x000fea0003800000 */
[----:B------:R-:W-:Y:S02]  /*d470*/  CS2R R6, SRZ ;  /* 0x0000000000067805 */ /* 0x000fe4000001ff00 */
[----:B------:R-:W-:Y:S02]  /*d480*/  CS2R R28, SRZ ;  /* 0x00000000001c7805 */ /* 0x000fe4000001ff00 */
[----:B------:R-:W-:Y:S01]  /*d490*/  CS2R R30, SRZ ;  /* 0x00000000001e7805 */ /* 0x000fe2000001ff00 */
[----:B------:R-:W-:Y:S06]  /*d4a0*/  @P0 BRA `(.L_x_1842) ;  /* 0x0000000000180947 */ /* 0x000fec0003800000 */
[C---:B------:R-:W-:Y:S02]  /*d4b0*/  IADD3 R4, P2, R16.reuse, R14, RZ ;  /* 0x0000000e10047210 */ /* 0x040fe40007f5e0ff */
[----:B------:R-:W-:-:S03]  /*d4c0*/  IADD3 R28, P1, R16, R9, RZ ;  /* 0x00000009101c7210 */ /* 0x000fc60007f3e0ff */
[----:B------:R-:W-:Y:S01]  /*d4d0*/  IMAD.X R5, R33, 0x1, R17, P2 ;  /* 0x0000000121057824 */ /* 0x000fe200010e0611 */
[----:B------:R-:W-:-:S05]  /*d4e0*/  IADD3.X R29, R3, R17, RZ, P1, !PT ;  /* 0x00000011031d7210 */ /* 0x000fca0000ffe4ff */
[----:B------:R-:W5:Y:S04]  /*d4f0*/  LD.E.128 R4, desc[UR36][R4.64] ;  /* 0x0000002404047980 */ /* 0x000f68000c101d00 */
[----:B------:R-:W5:Y:S02]  /*d500*/  LD.E.128 R28, desc[UR36][R28.64] ;  /* 0x000000241c1c7980 */ /* 0x000f64000c101d00 */
.L_x_1842:
[----:B------:R-:W-:Y:S05]  /*d510*/  BSYNC B1 ;  /* 0x0000000000017941 */ /* 0x000fea0003800000 */
.L_x_1841:
[----:B------:R-:W-:-:S03]  /*d520*/  UMOV UR4, 0xffffffff ;  /* 0xffffffff00047882 */ /* 0x000fc60000000000 */
[----:B------:R-:W-:Y:S05]  /*d530*/  BRA.DIV UR4, `(.L_x_1843) ;  /* 0x000001a204e07947 */ /* 0x000fea000b800000 */
[----:B------:R-:W0:Y:S01]  /*d540*/  SHFL.IDX PT, R9, R37, 0x2, 0x181f ;  /* 0x00581f0025097f89 */ /* 0x000e2200000e0000 */
[----:B------:R-:W-:-:S03]  /*d550*/  VIADD R0, R52, 0x40 ;  /* 0x0000004034007836 */ /* 0x000fc60000000000 */
[----:B------:R-:W1:Y:S02]  /*d560*/  SHFL.IDX PT, R14, R55, 0x2, 0x181f ;  /* 0x00581f00370e7f89 */ /* 0x000e6400000e0000 */
[----:B------:R-:W-:Y:S02]  /*d570*/  ISETP.GE.OR P1, PT, R0, R57, P0 ;  /* 0x000000390000720c */ /* 0x000fe40000726670 */
[----:B------:R-:W2:Y:S04]  /*d580*/  SHFL.IDX PT, R3, R10, 0x2, 0x181f ;  /* 0x00581f000a037f89 */ /* 0x000ea800000e0000 */
[----:B------:R-:W3:Y:S07]  /*d590*/  SHFL.IDX PT, R25, R53, 0x2, 0x181f ;  /* 0x00581f0035197f89 */ /* 0x000eee00000e0000 */
[----:B0-----:R-:W-:-:S02]  /*d5a0*/  @!P1 IADD3 R0, P2, R16, R9, RZ ;  /* 0x0000000910009210 */ /* 0x001fc40007f5e0ff */
[----:B-1----:R-:W-:-:S03]  /*d5b0*/  @!P1 IADD3 R14, P3, R16, R14, RZ ;  /* 0x0000000e100e9210 */ /* 0x002fc60007f7e0ff */
[----:B------:R-:W-:Y:S02]  /*d5c0*/  @!P1 IMAD.MOV.U32 R8, RZ, RZ, R0 ;  /* 0x000000ffff089224 */ /* 0x000fe400078e0000 */
[--C-:B--2---:R-:W-:Y:S02]  /*d5d0*/  @!P1 IMAD.X R9, R3, 0x1, R17.reuse, P2 ;  /* 0x0000000103099824 */ /* 0x104fe400010e0611 */
[----:B---3--:R-:W-:Y:S02]  /*d5e0*/  @!P1 IMAD.X R3, R25, 0x1, R17, P3 ;  /* 0x0000000119039824 */ /* 0x008fe400018e0611 */
[----:B------:R-:W-:Y:S01]  /*d5f0*/  @!P1 IMAD.MOV.U32 R32, RZ, RZ, R14 ;  /* 0x000000ffff209224 */ /* 0x000fe200078e000e */
[----:B------:R0:W2:Y:S01]  /*d600*/  @!P1 LD.E.128 R24, desc[UR36][R8.64] ;  /* 0x0000002408189980 */ /* 0x0000a2000c101d00 */
[----:B------:R-:W-:-:S06]  /*d610*/  @!P1 IMAD.MOV.U32 R33, RZ, RZ, R3 ;  /* 0x000000ffff219224 */ /* 0x000fcc00078e0003 */
[----:B------:R-:W3:Y:S01]  /*d620*/  @!P1 LD.E.128 R32, desc[UR36][R32.64] ;  /* 0x0000002420209980 */ /* 0x000ee2000c101d00 */
[----:B------:R-:W-:Y:S02]  /*d630*/  CS2R R44, SRZ ;  /* 0x00000000002c7805 */ /* 0x000fe4000001ff00 */
[----:B------:R-:W-:Y:S02]  /*d640*/  CS2R R46, SRZ ;  /* 0x00000000002e7805 */ /* 0x000fe4000001ff00 */
[----:B------:R-:W-:Y:S01]  /*d650*/  CS2R R48, SRZ ;  /* 0x0000000000307805 */ /* 0x000fe2000001ff00 */
[----:B------:R-:W1:Y:S01]  /*d660*/  SHFL.IDX PT, R37, R37, 0x3, 0x181f ;  /* 0x00781f0025257f89 */ /* 0x000e6200000e0000 */
[----:B------:R-:W-:Y:S02]  /*d670*/  CS2R R50, SRZ ;  /* 0x0000000000327805 */ /* 0x000fe4000001ff00 */
[----:B0-----:R-:W-:Y:S01]  /*d680*/  CS2R R8, SRZ ;  /* 0x0000000000087805 */ /* 0x001fe2000001ff00 */
[----:B------:R0:W4:Y:S04]  /*d690*/  SHFL.IDX PT, R3, R10, 0x3, 0x181f ;  /* 0x00781f000a037f89 */ /* 0x00012800000e0000 */
[----:B------:R-:W0:Y:S04]  /*d6a0*/  SHFL.IDX PT, R55, R55, 0x3, 0x181f ;  /* 0x00781f0037377f89 */ /* 0x000e2800000e0000 */
[----:B------:R-:W0:Y:S01]  /*d6b0*/  SHFL.IDX PT, R53, R53, 0x3, 0x181f ;  /* 0x00781f0035357f89 */ /* 0x000e2200000e0000 */
[----:B--2---:R-:W-:Y:S01]  /*d6c0*/  @!P1 IMAD.MOV.U32 R44, RZ, RZ, R24 ;  /* 0x000000ffff2c9224 */ /* 0x004fe200078e0018 */
[----:B------:R-:W-:Y:S01]  /*d6d0*/  @!P1 MOV R46, R26 ;  /* 0x0000001a002e9202 */ /* 0x000fe20000000f00 */
[----:B------:R-:W-:-:S02]  /*d6e0*/  @!P1 IMAD.MOV.U32 R45, RZ, RZ, R25 ;  /* 0x000000ffff2d9224 */ /* 0x000fc400078e0019 */
[----:B------:R-:W-:Y:S02]  /*d6f0*/  @!P1 IMAD.MOV.U32 R47, RZ, RZ, R27 ;  /* 0x000000ffff2f9224 */ /* 0x000fe400078e001b */
[----:B---3--:R-:W-:Y:S02]  /*d700*/  @!P1 IMAD.MOV.U32 R48, RZ, RZ, R32 ;  /* 0x000000ffff309224 */ /* 0x008fe400078e0020 */
[----:B------:R-:W-:Y:S02]  /*d710*/  @!P1 IMAD.MOV.U32 R49, RZ, RZ, R33 ;  /* 0x000000ffff319224 */ /* 0x000fe400078e0021 */
[----:B------:R-:W-:Y:S02]  /*d720*/  @!P1 IMAD.MOV.U32 R50, RZ, RZ, R34 ;  /* 0x000000ffff329224 */ /* 0x000fe400078e0022 */
[----:B01--4-:R-:W-:-:S07]  /*d730*/  @!P1 IMAD.MOV.U32 R51, RZ, RZ, R35 ;  /* 0x000000ffff339224 */ /* 0x013fce00078e0023 */
.L_x_2190:
[----:B------:R-:W-:Y:S01]  /*d740*/  VIADD R52, R52, 0x60 ;  /* 0x0000006034347836 */ /* 0x000fe20000000000 */
[----:B------:R-:W-:Y:S01]  /*d750*/  LEA.HI R0, R217, R217, RZ, 0x1 ;  /* 0x000000d9d9007211 */ /* 0x000fe200078f08ff */
[----:B------:R-:W-:Y:S01]  /*d760*/  BSSY B1, `(.L_x_1844) ;  /* 0x0000013000017945 */ /* 0x000fe20003800000 */
[----:B------:R-:W-:Y:S02]  /*d770*/  CS2R R10, SRZ ;  /* 0x00000000000a7805 */ /* 0x000fe4000001ff00 */
[----:B------:R-:W-:Y:S02]  /*d780*/  CS2R R12, SRZ ;  /* 0x00000000000c7805 */ /* 0x000fe4000001ff00 */
[----:B------:R-:W-:Y:S02]  /*d790*/  ISETP.GE.AND P1, PT, R52, R57, PT ;  /* 0x000000393400720c */ /* 0x000fe40003f26270 */
[----:B------:R-:W-:Y:S02]  /*d7a0*/  CS2R R14, SRZ ;  /* 0x00000000000e7805 */ /* 0x000fe4000001ff00 */
[----:B------:R-:W-:-:S05]  /*d7b0*/  LOP3.LUT R0, R0, 0xfffffffe, RZ, 0xc0, !PT ;  /* 0xfffffffe00007812 */ /* 0x000fca00078ec0ff */
[----:B------:R-:W-:-:S05]  /*d7c0*/  IMAD.IADD R0, R217, 0x1, -R0 ;  /* 0x00000001d9007824 */ /* 0x000fca00078e0a00 */
[----:B------:R-:W-:Y:S01]  /*d7d0*/  SHF.L.U32 R25, R0, 0x1f, RZ ;  /* 0x0000001f00197819 */ /* 0x000fe200000006ff */
[----:B------:R-:W-:Y:S06]  /*d7e0*/  @P1 BRA `(.L_x_1845) ;  /* 0x0000000000281947 */ /* 0x000fec0003800000 */
[----:B------:R-:W-:Y:S02]  /*d7f0*/  CS2R R10, SRZ ;  /* 0x00000000000a7805 */ /* 0x000fe4000001ff00 */
[----:B------:R-:W-:Y:S02]  /*d800*/  CS2R R12, SRZ ;  /* 0x00000000000c7805 */ /* 0x000fe4000001ff00 */
[----:B------:R-:W-:Y:S01]  /*d810*/  CS2R R14, SRZ ;  /* 0x00000000000e7805 */ /* 0x000fe2000001ff00 */
[----:B------:R-:W-:Y:S06]  /*d820*/  @P0 BRA `(.L_x_1845) ;  /* 0x0000000000180947 */ /* 0x000fec0003800000 */
[C---:B------:R-:W-:Y:S02]  /*d830*/  IADD3 R12, P1, R16.reuse, R37, RZ ;  /* 0x00000025100c7210 */ /* 0x040fe40007f3e0ff */
[----:B------:R-:W-:-:S03]  /*d840*/  IADD3 R8, P2, R16, R55, RZ ;  /* 0x0000003710087210 */ /* 0x000fc60007f5e0ff */
[--C-:B------:R-:W-:Y:S02]  /*d850*/  IMAD.X R13, R3, 0x1, R17.reuse, P1 ;  /* 0x00000001030d7824 */ /* 0x100fe400008e0611 */
[----:B------:R-:W-:-:S04]  /*d860*/  IMAD.X R9, R53, 0x1, R17, P2 ;  /* 0x0000000135097824 */ /* 0x000fc800010e0611 */
[----:B------:R-:W5:Y:S04]  /*d870*/  LD.E.128 R12, desc[UR36][R12.64] ;  /* 0x000000240c0c7980 */ /* 0x000f68000c101d00 */
[----:B------:R-:W5:Y:S02]  /*d880*/  LD.E.128 R8, desc[UR36][R8.64] ;  /* 0x0000002408087980 */ /* 0x000f64000c101d00 */
.L_x_1845:
[----:B------:R-:W-:Y:S05]  /*d890*/  BSYNC B1 ;  /* 0x0000000000017941 */ /* 0x000fea0003800000 */
.L_x_1844:
[----:B------:R-:W0:Y:S01]  /*d8a0*/  SYNCS.PHASECHK.TRANS64.TRYWAIT P4, [R184+URZ+0x28400], R25 ;  /* 0x02840019b80075a7 */ /* 0x000e22000808017f */
[----:B------:R-:W-:Y:S01]  /*d8b0*/  VIADDMNMX R0, R57, -R202, 0x80, PT ;  /* 0x0000008039007446 */ /* 0x000fe200038009ca */
[C---:B------:R-:W-:Y:S01]  /*d8c0*/  VIADD R3, R189.reuse, 0x60 ;  /* 0x00000060bd037836 */ /* 0x040fe20000000000 */
[C---:B------:R-:W-:Y:S01]  /*d8d0*/  IADD3 R24, R189.reuse, 0x40, RZ ;  /* 0x00000040bd187810 */ /* 0x040fe20007ffe0ff */
[----:B------:R-:W-:Y:S01]  /*d8e0*/  BSSY B1, `(.L_x_1846) ;  /* 0x0000006000017945 */ /* 0x000fe20003800000 */
[-C--:B------:R-:W-:Y:S02]  /*d8f0*/  ISETP.GE.OR P3, PT, R189, R0.reuse, P0 ;  /* 0x00000000bd00720c */ /* 0x080fe40000766670 */
[-C--:B------:R-:W-:Y:S02]  /*d900*/  ISETP.GE.OR P2, PT, R227, R0.reuse, P0 ;  /* 0x00000000e300720c */ /* 0x080fe40000746670 */
[-C--:B------:R-:W-:Y:S02]  /*d910*/  ISETP.GE.OR P1, PT, R24, R0.reuse, P0 ;  /* 0x000000001800720c */ /* 0x080fe40000726670 */
[----:B------:R-:W-:Y:S01]  /*d920*/  ISETP.GE.OR P0, PT, R3, R0, P0 ;  /* 0x000000000300720c */ /* 0x000fe20000706670 */
[----:B0-----:R-:W-:-:S12]  /*d930*/  @!P4 BRA `(.L_x_1847) ;  /* 0x000001a40004c947 */ /* 0x001fd80003800000 */
.L_x_2191:
[----:B------:R-:W-:Y:S05]  /*d940*/  BSYNC B1 ;  /* 0x0000000000017941 */ /* 0x000fea0003800000 */
.L_x_1846:
[----:B------:R-:W-:Y:S04]  /*d950*/  BSSY B1, `(.L_x_1848) ;  /* 0x0000101000017945 */ /* 0x000fe80003800000 */
[----:B------:R-:W-:Y:S05]  /*d960*/  @P3 BRA `(.L_x_1849) ;  /* 0x0000000c00fc3947 */ /* 0x000fea0003800000 */
[----:B------:R-:W-:Y:S02]  /*d970*/  SHF.R.U32.HI R0, RZ, 0x8, R20 ;  /* 0x00000008ff007819 */ /* 0x000fe40000011614 */
[----:B------:R-:W-:Y:S02]  /*d980*/  LOP3.LUT R24, R20, 0xff, RZ, 0xc0, !PT ;  /* 0x000000ff14187812 */ /* 0x000fe400078ec0ff */
[----:B------:R-:W-:Y:S02]  /*d990*/  LOP3.LUT R3, R0, 0xff, RZ, 0xc0, !PT ;  /* 0x000000ff00037812 */ /* 0x000fe400078ec0ff */
[----:B------:R-:W-:Y:S02]  /*d9a0*/  LEA.HI R0, R59, R214, RZ, 0x1c ;  /* 0x000000d63b007211 */ /* 0x000fe400078fe0ff */
[----:B------:R-:W-:Y:S02]  /*d9b0*/  PRMT R52, R3, 0x7604, R24 ;  /* 0x0000760403347816 */ /* 0x000fe40000000018 */
[----:B------:R-:W-:-:S02]  /*d9c0*/  SHF.R.S32.HI R3, RZ, 0x1f, R0 ;  /* 0x0000001fff037819 */ /* 0x000fc40000011400 */
[----:B------:R-:W-:Y:S02]  /*d9d0*/  SHF.R.U32.HI R35, RZ, 0x3, R206 ;  /* 0x00000003ff237819 */ /* 0x000fe400000116ce */
[----:B------:R-:W-:Y:S01]  /*d9e0*/  LEA.HI R24, R3, R0, RZ, 0x3 ;  /* 0x0000000003187211 */ /* 0x000fe200078f18ff */
[----:B------:R-:W-:Y:S01]  /*d9f0*/  IMAD.SHL.U32 R3, R0, 0x10, RZ ;  /* 0x0000001000037824 */ /* 0x000fe200078e00ff */
[----:B------:R-:W-:Y:S02]  /*da00*/  SHF.R.U32.HI R0, RZ, 0x8, R40 ;  /* 0x00000008ff007819 */ /* 0x000fe40000011628 */
[----:B------:R-:W-:Y:S01]  /*da10*/  SHF.R.U32.HI R27, RZ, 0x8, R39 ;  /* 0x00000008ff1b7819 */ /* 0x000fe20000011627 */
[----:B------:R-:W-:Y:S01]  /*da20*/  IMAD.SHL.U32 R24, R24, 0x800, RZ ;  /* 0x0000080018187824 */ /* 0x000fe200078e00ff */
[----:B------:R-:W-:Y:S02]  /*da30*/  LOP3.LUT R3, R206, 0x70, R3, 0xf8, !PT ;  /* 0x00000070ce037812 */ /* 0x000fe400078ef803 */
[----:B------:R-:W-:-:S02]  /*da40*/  LOP3.LUT R33, R0, 0xff, RZ, 0xc0, !PT ;  /* 0x000000ff00217812 */ /* 0x000fc400078ec0ff */
[----:B------:R-:W-:Y:S02]  /*da50*/  LOP3.LUT R0, R3, R35, RZ, 0x3c, !PT ;  /* 0x0000002303007212 */ /* 0x000fe400078e3cff */
[----:B------:R-:W-:Y:S02]  /*da60*/  LOP3.LUT R3, R24, 0xffffc000, RZ, 0xc0, !PT ;  /* 0xffffc00018037812 */ /* 0x000fe400078ec0ff */
[----:B0-----:R-:W-:Y:S02]  /*da70*/  SHF.R.U32.HI R25, RZ, 0x8, R21 ;  /* 0x00000008ff197819 */ /* 0x001fe40000011615 */
[----:B------:R-:W-:Y:S02]  /*da80*/  LOP3.LUT R32, R39, 0xff, RZ, 0xc0, !PT ;  /* 0x000000ff27207812 */ /* 0x000fe400078ec0ff */
[----:B------:R-:W-:Y:S02]  /*da90*/  LOP3.LUT R34, R40, 0xff, RZ, 0xc0, !PT ;  /* 0x000000ff28227812 */ /* 0x000fe400078ec0ff */
[----:B------:R-:W-:-:S02]  /*daa0*/  LOP3.LUT R27, R27, 0xff, RZ, 0xc0, !PT ;  /* 0x000000ff1b1b7812 */ /* 0x000fc400078ec0ff */
[----:B------:R-:W-:Y:S02]  /*dab0*/  IADD3 R3, R0, R3, R210 ;  /* 0x0000000300037210 */ /* 0x000fe40007ffe0d2 */
[----:B------:R-:W-:Y:S02]  /*dac0*/  SHF.R.U32.HI R0, RZ, 0x8, R41 ;  /* 0x00000008ff007819 */ /* 0x000fe40000011629 */
[----:B------:R-:W-:Y:S02]  /*dad0*/  LOP3.LUT R26, R21, 0xff, RZ, 0xc0, !PT ;  /* 0x000000ff151a7812 */ /* 0x000fe400078ec0ff */
[----:B------:R-:W-:Y:S02]  /*dae0*/  LOP3.LUT R25, R25, 0xff, RZ, 0xc0, !PT ;  /* 0x000000ff19197812 */ /* 0x000fe400078ec0ff */
[----:B------:R-:W-:Y:S02]  /*daf0*/  PRMT R58, R27, 0x7604, R32 ;  /* 0x000076041b3a7816 */ /* 0x000fe40000000020 */
[----:B------:R-:W-:-:S02]  /*db00*/  PRMT R57, R33, 0x7604, R34 ;  /* 0x0000760421397816 */ /* 0x000fc40000000022 */
[----:B------:R-:W-:Y:S02]  /*db10*/  LOP3.LUT R33, R41, 0xff, RZ, 0xc0, !PT ;  /* 0x000000ff29217812 */ /* 0x000fe400078ec0ff */
[----:B------:R-:W-:Y:S02]  /*db20*/  SHF.R.U32.HI R32, RZ, 0x8, R42 ;  /* 0x00000008ff207819 */ /* 0x000fe4000001162a */
[----:B------:R-:W-:Y:S02]  /*db30*/  SHF.R.U32.HI R34, RZ, 0x8, R43 ;  /* 0x00000008ff227819 */ /* 0x000fe4000001162b */
[----:B------:R-:W-:Y:S02]  /*db40*/  LOP3.LUT R0, R0, 0xff, RZ, 0xc0, !PT ;  /* 0x000000ff00007812 */ /* 0x000fe400078ec0ff */
[----:B------:R-:W-:Y:S02]  /*db50*/  PRMT R54, R25, 0x7604, R26 ;  /* 0x0000760419367816 */ /* 0x000fe4000000001a */
[----:B------:R-:W-:-:S02]  /*db60*/  SHF.R.U32.HI R25, RZ, 0x8, R38 ;  /* 0x00000008ff197819 */ /* 0x000fc40000011626 */
[----:B------:R-:W-:Y:S02]  /*db70*/  LOP3.LUT R35, R42, 0xff, RZ, 0xc0, !PT ;  /* 0x000000ff2a237812 */ /* 0x000fe400078ec0ff */
[----:B------:R-:W-:Y:S02]  /*db80*/  LOP3.LUT R32, R32, 0xff, RZ, 0xc0, !PT ;  /* 0x000000ff20207812 */ /* 0x000fe400078ec0ff */
[----:B------:R-:W-:Y:S02]  /*db90*/  LOP3.LUT R34, R34, 0xff, RZ, 0xc0, !PT ;  /* 0x000000ff22227812 */ /* 0x000fe400078ec0ff */
[----:B------:R-:W-:Y:S01]  /*dba0*/  PRMT R61, R0, 0x7604, R33 ;  /* 0x00007604003d7816 */ /* 0x000fe20000000021 */
[----:B------:R-:W-:Y:S01]  /*dbb0*/  IMAD.IADD R0, R184, 0x1, R3 ;  /* 0x00000001b8007824 */ /* 0x000fe200078e0203 */
[----:B------:R-:W-:Y:S02]  /*dbc0*/  LOP3.LUT R37, R43, 0xff, RZ, 0xc0, !PT ;  /* 0x000000ff2b257812 */ /* 0x000fe400078ec0ff */
[----:B------:R-:W-:-:S02]  /*dbd0*/  LOP3.LUT R26, R38, 0xff, RZ, 0xc0, !PT ;  /* 0x000000ff261a7812 */ /* 0x000fc400078ec0ff */
[----:B------:R-:W-:Y:S02]  /*dbe0*/  LOP3.LUT R25, R25, 0xff, RZ, 0xc0, !PT ;  /* 0x000000ff19197812 */ /* 0x000fe400078ec0ff */
[----:B------:R-:W-:Y:S02]  /*dbf0*/  PRMT R63, R32, 0x7604, R35 ;  /* 0x00007604203f7816 */ /* 0x000fe40000000023 */
[----:B------:R-:W-:Y:S02]  /*dc00*/  PRMT R67, R34, 0x7604, R37 ;  /* 0x0000760422437816 */ /* 0x000fe40000000025 */
[----:B------:R-:W0:Y:S01]  /*dc10*/  LDS.128 R32, [R0+0x18000] ;  /* 0x0180000000207984 */ /* 0x000e220000000c00 */
[----:B------:R-:W-:Y:S02]  /*dc20*/  PRMT R56, R25, 0x7604, R26 ;  /* 0x0000760419387816 */ /* 0x000fe4000000001a */
[----:B------:R-:W-:Y:S01]  /*dc30*/  SHF.R.U32.HI R37, RZ, 0x10, R21 ;  /* 0x00000010ff257819 */ /* 0x000fe20000011615 */
[----:B------:R-:W1:Y:S01]  /*dc40*/  LDS.128 R24, [R211+0x18000] ;  /* 0x01800000d3187984 */ /* 0x000e620000000c00 */
[----:B------:R-:W-:-:S02]  /*dc50*/  SHF.R.U32.HI R53, RZ, 0x10, R38 ;  /* 0x00000010ff357819 */ /* 0x000fc40000011626 */
[----:B------:R-:W-:Y:S02]  /*dc60*/  LOP3.LUT R37, R37, 0xff, RZ, 0xc0, !PT ;  /* 0x000000ff25257812 */ /* 0x000fe400078ec0ff */
[----:B------:R-:W-:Y:S02]  /*dc70*/  SHF.R.U32.HI R3, RZ, 0x10, R20 ;  /* 0x00000010ff037819 */ /* 0x000fe40000011614 */
[----:B------:R-:W-:Y:S02]  /*dc80*/  LOP3.LUT R53, R53, 0xff, RZ, 0xc0, !PT ;  /* 0x000000ff35357812 */ /* 0x000fe400078ec0ff */
[----:B------:R-:W-:Y:S02]  /*dc90*/  SHF.R.U32.HI R55, RZ, 0x10, R39 ;  /* 0x00000010ff377819 */ /* 0x000fe40000011627 */
[----:B------:R-:W-:Y:S02]  /*dca0*/  PRMT R37, R37, 0x7054, R54 ;  /* 0x0000705425257816 */ /* 0x000fe40000000036 */
[----:B------:R-:W-:-:S02]  /*dcb0*/  SHF.R.U32.HI R54, RZ, 0x10, R41 ;  /* 0x00000010ff367819 */ /* 0x000fc40000011629 */
[----:B------:R-:W-:Y:S02]  /*dcc0*/  LOP3.LUT R3, R3, 0xff, RZ, 0xc0, !PT ;  /* 0x000000ff03037812 */ /* 0x000fe400078ec0ff */
[----:B------:R-:W-:Y:S02]  /*dcd0*/  PRMT R53, R53, 0x7054, R56 ;  /* 0x0000705435357816 */ /* 0x000fe40000000038 */
[----:B------:R-:W-:Y:S02]  /*dce0*/  LOP3.LUT R55, R55, 0xff, RZ, 0xc0, !PT ;  /* 0x000000ff37377812 */ /* 0x000fe400078ec0ff */
[----:B------:R-:W-:Y:S02]  /*dcf0*/  SHF.R.U32.HI R56, RZ, 0x10, R42 ;  /* 0x00000010ff387819 */ /* 0x000fe4000001162a */
[----:B------:R-:W-:Y:S02]  /*dd00*/  LOP3.LUT R54, R54, 0xff, RZ, 0xc0, !PT ;  /* 0x000000ff36367812 */ /* 0x000fe400078ec0ff */
[----:B------:R-:W-:-:S02]  /*dd10*/  PRMT R3, R3, 0x7054, R52 ;  /* 0x0000705403037816 */ /* 0x000fc40000000034 */
[----:B------:R-:W-:Y:S02]  /*dd20*/  PRMT R55, R55, 0x7054, R58 ;  /* 0x0000705437377816 */ /* 0x000fe4000000003a */
[----:B------:R-:W-:Y:S02]  /*dd30*/  SHF.R.U32.HI R52, RZ, 0x10, R40 ;  /* 0x00000010ff347819 */ /* 0x000fe40000011628 */
[----:B------:R-:W-:Y:S02]  /*dd40*/  LOP3.LUT R56, R56, 0xff, RZ, 0xc0, !PT ;  /* 0x000000ff38387812 */ /* 0x000fe400078ec0ff */
[----:B------:R-:W-:Y:S02]  /*dd50*/  SHF.R.U32.HI R58, RZ, 0x10, R43 ;  /* 0x00000010ff3a7819 */ /* 0x000fe4000001162b */
[----:B------:R-:W-:Y:S02]  /*dd60*/  PRMT R61, R54, 0x7054, R61 ;  /* 0x00007054363d7816 */ /* 0x000fe4000000003d */
[----:B------:R-:W-:-:S02]  /*dd70*/  LOP3.LUT R52, R52, 0xff, RZ, 0xc0, !PT ;  /* 0x000000ff34347812 */ /* 0x000fc400078ec0ff */
[----:B------:R-:W-:Y:S02]  /*dd80*/  PRMT R65, R56, 0x7054, R63 ;  /* 0x0000705438417816 */ /* 0x000fe4000000003f */
[----:B------:R-:W-:Y:S02]  /*dd90*/  LOP3.LUT R58, R58, 0xff, RZ, 0xc0, !PT ;  /* 0x000000ff3a3a7812 */ /* 0x000fe400078ec0ff */
[----:B------:R-:W-:Y:S02]  /*dda0*/  LOP3.LUT R63, R61, 0xff000000, R41, 0xf8, !PT ;  /* 0xff0000003d3f7812 */ /* 0x000fe400078ef829 */
[----:B------:R-:W-:Y:S02]  /*ddb0*/  LOP3.LUT R60, R37, 0xff000000, R21, 0xf8, !PT ;  /* 0xff000000253c7812 */ /* 0x000fe400078ef815 */
[----:B------:R-:W-:Y:S02]  /*ddc0*/  PRMT R57, R52, 0x7054, R57 ;  /* 0x0000705434397816 */ /* 0x000fe40000000039 */
[----:B------:R-:W-:-:S02]  /*ddd0*/  LOP3.LUT R21, R65, 0xff000000, R42, 0xf8, !PT ;  /* 0xff00000041157812 */ /* 0x000fc400078ef82a */
[----:B------:R-:W-:Y:S02]  /*dde0*/  PRMT R67, R58, 0x7054, R67 ;  /* 0x000070543a437816 */ /* 0x000fe40000000043 */
[----:B------:R-:W-:Y:S02]  /*ddf0*/  F2FP.F16.E4M3.UNPACK_B R65, R63 ;  /* 0x0000003fff41723e */ /* 0x000fe400020006ff */
[----:B0-----:R-:W-:Y:S02]  /*de00*/  F2FP.F16.E4M3.UNPACK_B R52, R33 ;  /* 0x00000021ff34723e */ /* 0x001fe400020006ff */
[----:B------:R-:W-:Y:S02]  /*de10*/  F2FP.F16.E4M3.UNPACK_B R61, R60 ;  /* 0x0000003cff3d723e */ /* 0x000fe400020006ff */
[----:B------:R-:W-:Y:S02]  /*de20*/  LOP3.LUT R58, R3, 0xff000000, R20, 0xf8, !PT ;  /* 0xff000000033a7812 */ /* 0x000fe400078ef814 */
[----:B------:R-:W-:-:S02]  /*de30*/  LOP3.LUT R3, R53, 0xff000000, R38, 0xf8, !PT ;  /* 0xff00000035037812 */ /* 0x000fc400078ef826 */
[----:B------:R-:W-:Y:S02]  /*de40*/  LOP3.LUT R62, R55, 0xff000000, R39, 0xf8, !PT ;  /* 0xff000000373e7812 */ /* 0x000fe400078ef827 */
[----:B------:R-:W-:Y:S02]  /*de50*/  LOP3.LUT R64, R57, 0xff000000, R40, 0xf8, !PT ;  /* 0xff00000039407812 */ /* 0x000fe400078ef828 */
[----:B------:R-:W-:Y:S01]  /*de60*/  LOP3.LUT R68, R67, 0xff000000, R43, 0xf8, !PT ;  /* 0xff00000043447812 */ /* 0x000fe200078ef82b */
[--C-:B------:R-:W-:Y:S01]  /*de70*/  HADD2.F32 R67, -RZ, R65.reuse.H0_H0 ;  /* 0x20000041ff437230 */ /* 0x100fe20000004100 */
[-C--:B-1----:R-:W-:Y:S01]  /*de80*/  F2FP.F16.E4M3.UNPACK_B R38, R25.reuse ;  /* 0x00000019ff26723e */ /* 0x082fe200020006ff */
[----:B------:R-:W-:Y:S01]  /*de90*/  HADD2.F32 R65, -RZ, R65.H1_H1 ;  /* 0x30000041ff417230 */ /* 0x000fe20000004100 */
[-C--:B------:R-:W-:Y:S02]  /*dea0*/  F2FP.F16.E4M3.UNPACK_B R39, R24.reuse ;  /* 0x00000018ff27723e */ /* 0x080fe400020006ff */
[----:B------:R-:W-:Y:S01]  /*deb0*/  F2FP.F16.E4M3.UNPACK_B R40, R24.H1 ;  /* 0x00000018ff28723e */ /* 0x000fe200030006ff */
[--C-:B------:R-:W-:Y:S01]  /*dec0*/  HADD2.F32 R24, -RZ, R52.reuse.H0_H0 ;  /* 0x20000034ff187230 */ /* 0x100fe20000004100 */
[----:B------:R-:W-:Y:S01]  /*ded0*/  F2FP.F16.E4M3.UNPACK_B R41, R25.H1 ;  /* 0x00000019ff29723e */ /* 0x000fe200030006ff */
[--C-:B------:R-:W-:Y:S01]  /*dee0*/  HADD2.F32 R25, -RZ, R61.reuse.H0_H0 ;  /* 0x2000003dff197230 */ /* 0x100fe20000004100 */
[-C--:B------:R-:W-:Y:S01]  /*def0*/  F2FP.F16.E4M3.UNPACK_B R42, R27.reuse ;  /* 0x0000001bff2a723e */ /* 0x080fe200020006ff */
[----:B------:R-:W-:Y:S01]  /*df00*/  HADD2.F32 R61, -RZ, R61.H1_H1 ;  /* 0x3000003dff3d7230 */ /* 0x000fe20000004100 */
[----:B------:R-:W-:Y:S01]  /*df10*/  F2FP.F16.E4M3.UNPACK_B R43, R27.H1 ;  /* 0x0000001bff2b723e */ /* 0x000fe200030006ff */
[----:B------:R-:W-:Y:S01]  /*df20*/  HADD2.F32 R52, -RZ, R52.H1_H1 ;  /* 0x30000034ff347230 */ /* 0x000fe20000004100 */
[----:B------:R-:W-:-:S02]  /*df30*/  F2FP.F16.E4M3.UNPACK_B R20, R26 ;  /* 0x0000001aff14723e */ /* 0x000fc400020006ff */
[----:B------:R-:W-:Y:S01]  /*df40*/  F2FP.F16.E4M3.UNPACK_B R27, R26.H1 ;  /* 0x0000001aff1b723e */ /* 0x000fe200030006ff */
[--C-:B------:R-:W-:Y:S01]  /*df50*/  HADD2.F32 R26, -RZ, R38.reuse.H0_H0 ;  /* 0x20000026ff1a7230 */ /* 0x100fe20000004100 */
[----:B------:R-:W-:Y:S01]  /*df60*/  F2FP.F16.E4M3.UNPACK_B R55, R33.H1 ;  /* 0x00000021ff37723e */ /* 0x000fe200030006ff */
[C---:B------:R-:W-:Y:S01]  /*df70*/  FMUL.FTZ R33, R24.reuse, R67 ;  /* 0x0000004318217220 */ /* 0x040fe20000410000 */
[-C--:B------:R-:W-:Y:S01]  /*df80*/  F2FP.F16.E4M3.UNPACK_B R53, R32.reuse ;  /* 0x00000020ff35723e */ /* 0x080fe200020006ff */
[----:B------:R-:W-:Y:S01]  /*df90*/  HADD2.F32 R38, -RZ, R38.H1_H1 ;  /* 0x30000026ff267230 */ /* 0x000fe20000004100 */
[----:B------:R-:W-:Y:S01]  /*dfa0*/  F2FP.F16.E4M3.UNPACK_B R54, R32.H1 ;  /* 0x00000020ff36723e */ /* 0x000fe200030006ff */
[----:B------:R-:W-:Y:S01]  /*dfb0*/  FMUL.FTZ R32, R24, R25 ;  /* 0x0000001918207220 */ /* 0x000fe20000410000 */
[----:B------:R-:W-:Y:S01]  /*dfc0*/  F2FP.F16.E4M3.UNPACK_B R63, R63.H1 ;  /* 0x0000003fff3f723e */ /* 0x000fe200030006ff */
[C---:B------:R-:W-:Y:S01]  /*dfd0*/  FFMA.FTZ R25, R26.reuse, R25, -R33 ;  /* 0x000000191a197223 */ /* 0x040fe20000010821 */
[----:B------:R-:W-:Y:S01]  /*dfe0*/  F2FP.F16.E4M3.UNPACK_B R60, R60.H1 ;  /* 0x0000003cff3c723e */ /* 0x000fe200030006ff */
[----:B------:R-:W-:Y:S01]  /*dff0*/  FFMA.FTZ R33, R26, R67, R32 ;  /* 0x000000431a217223 */ /* 0x000fe20000010020 */
[-C--:B------:R-:W-:Y:S01]  /*e000*/  F2FP.F16.E4M3.UNPACK_B R24, R34.reuse ;  /* 0x00000022ff18723e */ /* 0x080fe200020006ff */
[----:B------:R-:W-:Y:S01]  /*e010*/  HADD2.F32 R66, -RZ, R63.H0_H0 ;  /* 0x2000003fff427230 */ /* 0x000fe20000004100 */
[----:B------:R-:W-:Y:S01]  /*e020*/  F2FP.F16.E4M3.UNPACK_B R37, R34.H1 ;  /* 0x00000022ff25723e */ /* 0x000fe200030006ff */
[----:B------:R-:W-:-:S02]  /*e030*/  HADD2.F32 R26, -RZ, R55.H0_H0 ;  /* 0x20000037ff1a7230 */ /* 0x000fc40000004100 */
[C---:B------:R-:W-:Y:S01]  /*e040*/  FMUL.FTZ R32, R52.reuse, R61 ;  /* 0x0000003d34207220 */ /* 0x040fe20000410000 */
[----:B------:R-:W-:Y:S02]  /*e050*/  HADD2.F32 R34, -RZ, R60.H0_H0 ;  /* 0x2000003cff227230 */ /* 0x000fe40000004100 */
[----:B------:R-:W-:Y:S01]  /*e060*/  FMUL.FTZ R67, R52, R65 ;  /* 0x0000004134437220 */ /* 0x000fe20000410000 */
[-C--:B------:R-:W-:Y:S01]  /*e070*/  F2FP.F16.E4M3.UNPACK_B R56, R35.reuse ;  /* 0x00000023ff38723e */ /* 0x080fe200020006ff */
[C---:B------:R-:W-:Y:S01]  /*e080*/  FMUL.FTZ R52, R26.reuse, R66 ;  /* 0x000000421a347220 */ /* 0x040fe20000410000 */
[----:B------:R-:W-:Y:S01]  /*e090*/  F2FP.F16.E4M3.UNPACK_B R57, R35.H1 ;  /* 0x00000023ff39723e */ /* 0x000fe200030006ff */
[----:B------:R-:W-:Y:S02]  /*e0a0*/  HADD2.F32 R35, -RZ, R41.H0_H0 ;  /* 0x20000029ff237230 */ /* 0x000fe40000004100 */
[----:B------:R-:W-:Y:S01]  /*e0b0*/  FMUL.FTZ R69, R26, R34 ;  /* 0x000000221a457220 */ /* 0x000fe20000410000 */
[C---:B------:R-:W-:Y:S01]  /*e0c0*/  FFMA.FTZ R32, R38.reuse, R65, R32 ;  /* 0x0000004126207223 */ /* 0x040fe20000010020 */
[----:B------:R-:W-:Y:S01]  /*e0d0*/  FFMA.FTZ R26, R38, R61, -R67 ;  /* 0x0000003d261a7223 */ /* 0x000fe20000010843 */
[----:B------:R-:W-:Y:S01]  /*e0e0*/  F2FP.F16.E4M3.UNPACK_B R65, R68 ;  /* 0x00000044ff41723e */ /* 0x000fe200020006ff */
[C---:B------:R-:W-:Y:S01]  /*e0f0*/  FFMA.FTZ R34, R35.reuse, R34, -R52 ;  /* 0x0000002223227223 */ /* 0x040fe20000010834 */
[----:B------:R-:W-:Y:S01]  /*e100*/  F2FP.F16.E4M3.UNPACK_B R61, R62 ;  /* 0x0000003eff3d723e */ /* 0x000fe200020006ff */
[----:B------:R-:W-:Y:S01]  /*e110*/  FFMA.FTZ R35, R35, R66, R69 ;  /* 0x0000004223237223 */ /* 0x000fe20000010045 */
[----:B------:R-:W-:Y:S01]  /*e120*/  HADD2.F32 R66, -RZ, R63.H1_H1 ;  /* 0x3000003fff427230 */ /* 0x000fe20000004100 */
[----:B------:R-:W-:Y:S01]  /*e130*/  F2FP.F16.E4M3.UNPACK_B R62, R62.H1 ;  /* 0x0000003eff3e723e */ /* 0x000fe200030006ff */
[----:B------:R-:W-:Y:S01]  /*e140*/  HADD2.F32 R55, -RZ, R55.H1_H1 ;  /* 0x30000037ff377230 */ /* 0x000fe20000004100 */
[----:B------:R-:W-:Y:S01]  /*e150*/  F2FP.F16.E4M3.UNPACK_B R68, R68.H1 ;  /* 0x00000044ff44723e */ /* 0x000fe200030006ff */
[----:B------:R-:W-:-:S02]  /*e160*/  HADD2.F32 R67, -RZ, R65.H0_H0 ;  /* 0x20000041ff437230 */ /* 0x000fc40000004100 */
[----:B------:R-:W-:Y:S02]  /*e170*/  HADD2.F32 R38, -RZ, R56.H0_H0 ;  /* 0x20000038ff267230 */ /* 0x000fe40000004100 */
[C---:B------:R-:W-:Y:S01]  /*e180*/  FMUL.FTZ R70, R55.reuse, R66 ;  /* 0x0000004237467220 */ /* 0x040fe20000410000 */
[----:B------:R-:W-:Y:S02]  /*e190*/  HADD2.F32 R60, -RZ, R60.H1_H1 ;  /* 0x3000003cff3c7230 */ /* 0x000fe40000004100 */
[----:B------:R-:W-:Y:S02]  /*e1a0*/  HADD2.F32 R63, -RZ, R61.H0_H0 ;  /* 0x2000003dff3f7230 */ /* 0x000fe40000004100 */
[----:B------:R-:W-:Y:S01]  /*e1b0*/  FMUL.FTZ R71, R38, R67 ;  /* 0x0000004326477220 */ /* 0x000fe20000410000 */
[----:B------:R-:W-:Y:S02]  /*e1c0*/  HADD2.F32 R41, -RZ, R41.H1_H1 ;  /* 0x30000029ff297230 */ /* 0x000fe40000004100 */
[----:B------:R-:W-:Y:S01]  /*e1d0*/  FMUL.FTZ R55, R55, R60 ;  /* 0x0000003c37377220 */ /* 0x000fe20000410000 */
[----:B------:R-:W-:-:S02]  /*e1e0*/  HADD2.F32 R52, -RZ, R42.H0_H0 ;  /* 0x2000002aff347230 */ /* 0x000fc40000004100 */
[-C--:B------:R-:W-:Y:S01]  /*e1f0*/  FMUL.FTZ R72, R38, R63.reuse ;  /* 0x0000003f26487220 */ /* 0x080fe20000410000 */
[----:B------:R-:W-:Y:S02]  /*e200*/  HADD2.F32 R65, -RZ, R65.H1_H1 ;  /* 0x30000041ff417230 */ /* 0x000fe40000004100 */
[C---:B------:R-:W-:Y:S01]  /*e210*/  FFMA.FTZ R69, R41.reuse, R60, -R70 ;  /* 0x0000003c29457223 */ /* 0x040fe20000010846 */
[----:B------:R-:W-:Y:S02]  /*e220*/  HADD2.F32 R56, -RZ, R56.H1_H1 ;  /* 0x30000038ff387230 */ /* 0x000fe40000004100 */
[C---:B------:R-:W-:Y:S01]  /*e230*/  FFMA.FTZ R38, R52.reuse, R63, -R71 ;  /* 0x0000003f34267223 */ /* 0x040fe20000010847 */
[----:B------:R-:W-:Y:S02]  /*e240*/  HADD2.F32 R61, -RZ, R61.H1_H1 ;  /* 0x3000003dff3d7230 */ /* 0x000fe40000004100 */
[----:B------:R-:W-:Y:S01]  /*e250*/  FFMA.FTZ R70, R41, R66, R55 ;  /* 0x0000004229467223 */ /* 0x000fe20000010037 */
[----:B------:R-:W-:Y:S01]  /*e260*/  FFMA.FTZ R72, R52, R67, R72 ;  /* 0x0000004334487223 */ /* 0x000fe20000010048 */
[----:B------:R-:W-:-:S02]  /*e270*/  HADD2.F32 R42, -RZ, R42.H1_H1 ;  /* 0x3000002aff2a7230 */ /* 0x000fc40000004100 */
[C---:B------:R-:W-:Y:S01]  /*e280*/  FMUL.FTZ R63, R56.reuse, R65 ;  /* 0x00000041383f7220 */ /* 0x040fe20000410000 */
[----:B------:R-:W-:Y:S02]  /*e290*/  HADD2.F32 R52, -RZ, R57.H0_H0 ;  /* 0x20000039ff347230 */ /* 0x000fe40000004100 */
[-C--:B------:R-:W-:Y:S01]  /*e2a0*/  FMUL.FTZ R56, R56, R61.reuse ;  /* 0x0000003d38387220 */ /* 0x080fe20000410000 */
[----:B------:R-:W-:Y:S02]  /*e2b0*/  HADD2.F32 R55, -RZ, R62.H0_H0 ;  /* 0x2000003eff377230 */ /* 0x000fe40000004100 */
[C---:B------:R-:W-:Y:S01]  /*e2c0*/  FFMA.FTZ R67, R42.reuse, R61, -R63 ;  /* 0x0000003d2a437223 */ /* 0x040fe2000001083f */
[----:B------:R-:W-:Y:S02]  /*e2d0*/  HADD2.F32 R60, -RZ, R68.H0_H0 ;  /* 0x20000044ff3c7230 */ /* 0x000fe40000004100 */
[----:B------:R-:W-:Y:S01]  /*e2e0*/  FFMA.FTZ R65, R42, R65, R56 ;  /* 0x000000412a417223 */ /* 0x000fe20000010038 */
[----:B------:R-:W-:-:S02]  /*e2f0*/  HADD2.F32 R41, -RZ, R43.H0_H0 ;  /* 0x2000002bff297230 */ /* 0x000fc40000004100 */
[CC--:B------:R-:W-:Y:S01]  /*e300*/  FMUL.FTZ R73, R52.reuse, R55.reuse ;  /* 0x0000003734497220 */ /* 0x0c0fe20000410000 */
[----:B------:R-:W-:Y:S01]  /*e310*/  F2FP.F16.E4M3.UNPACK_B R56, R64.H1 ;  /* 0x00000040ff38723e */ /* 0x000fe200030006ff */
[----:B------:R-:W-:Y:S01]  /*e320*/  FMUL.FTZ R66, R52, R60 ;  /* 0x0000003c34427220 */ /* 0x000fe20000410000 */
[----:B------:R-:W-:Y:S01]  /*e330*/  F2FP.F16.E4M3.UNPACK_B R52, R58.H1 ;  /* 0x0000003aff34723e */ /* 0x000fe200030006ff */
[C---:B------:R-:W-:Y:S01]  /*e340*/  FFMA.FTZ R73, R41.reuse, R60, R73 ;  /* 0x0000003c29497223 */ /* 0x040fe20000010049 */
[----:B------:R-:W-:Y:S02]  /*e350*/  HADD2.F32 R42, -RZ, R54.H0_H0 ;  /* 0x20000036ff2a7230 */ /* 0x000fe40000004100 */
[----:B------:R-:W-:Y:S01]  /*e360*/  FFMA.FTZ R71, R41, R55, -R66 ;  /* 0x0000003729477223 */ /* 0x000fe20000010842 */
[----:B------:R-:W-:Y:S01]  /*e370*/  HADD2.F32 R60, -RZ, R56.H0_H0 ;  /* 0x20000038ff3c7230 */ /* 0x000fe20000004100 */
[----:B------:R-:W-:Y:S01]  /*e380*/  F2FP.F16.E4M3.UNPACK_B R64, R64 ;  /* 0x00000040ff40723e */ /* 0x000fe200020006ff */
[----:B------:R-:W-:Y:S01]  /*e390*/  HADD2.F32 R62, -RZ, R62.H1_H1 ;  /* 0x3000003eff3e7230 */ /* 0x000fe20000004100 */
[----:B------:R-:W-:Y:S01]  /*e3a0*/  F2FP.F16.E4M3.UNPACK_B R58, R58 ;  /* 0x0000003aff3a723e */ /* 0x000fe200020006ff */
[----:B------:R-:W-:-:S02]  /*e3b0*/  HADD2.F32 R68, -RZ, R68.H1_H1 ;  /* 0x30000044ff447230 */ /* 0x000fc40000004100 */
[----:B------:R-:W-:Y:S01]  /*e3c0*/  FMUL.FTZ R66, R42, R60 ;  /* 0x0000003c2a427220 */ /* 0x000fe20000410000 */
[----:B------:R-:W-:Y:S01]  /*e3d0*/  HADD2.F32 R57, -RZ, R57.H1_H1 ;  /* 0x30000039ff397230 */ /* 0x000fe20000004100 */
[----:B------:R-:W-:Y:S01]  /*e3e0*/  F2FP.SATFINITE.E4M3.F32.PACK_AB_MERGE_C R34, R69, R34, RZ ;  /* 0x000000224522723e */ /* 0x000fe200048070ff */
[----:B------:R-:W-:Y:S01]  /*e3f0*/  HADD2.F32 R55, -RZ, R52.H0_H0 ;  /* 0x20000034ff377230 */ /* 0x000fe20000004100 */
[----:B------:R-:W-:Y:S01]  /*e400*/  F2FP.SATFINITE.E4M3.F32.PACK_AB_MERGE_C R35, R70, R35, RZ ;  /* 0x000000234623723e */ /* 0x000fe200048070ff */
[----:B------:R-:W-:Y:S02]  /*e410*/  HADD2.F32 R41, -RZ, R40.H0_H0 ;  /* 0x20000028ff297230 */ /* 0x000fe40000004100 */
[C---:B------:R-:W-:Y:S01]  /*e420*/  FMUL.FTZ R74, R57.reuse, R68 ;  /* 0x00000044394a7220 */ /* 0x040fe20000410000 */
[----:B------:R-:W-:Y:S02]  /*e430*/  HADD2.F32 R43, -RZ, R43.H1_H1 ;  /* 0x3000002bff2b7230 */ /* 0x000fe40000004100 */
[----:B------:R-:W-:Y:S01]  /*e440*/  FMUL.FTZ R61, R57, R62 ;  /* 0x0000003e393d7220 */ /* 0x000fe20000410000 */
[-C--:B------:R-:W-:Y:S01]  /*e450*/  FMUL.FTZ R57, R42, R55.reuse ;  /* 0x000000372a397220 */ /* 0x080fe20000410000 */
[----:B------:R-:W-:Y:S01]  /*e460*/  FFMA.FTZ R66, R41, R55, -R66 ;  /* 0x0000003729427223 */ /* 0x000fe20000010842 */
[----:B------:R-:W-:-:S02]  /*e470*/  HADD2.F32 R55, -RZ, R56.H1_H1 ;  /* 0x30000038ff377230 */ /* 0x000fc40000004100 */
[C---:B------:R-:W-:Y:S01]  /*e480*/  FFMA.FTZ R74, R43.reuse, R62, -R74 ;  /* 0x0000003e2b4a7223 */ /* 0x040fe2000001084a */
[----:B------:R-:W-:Y:S01]  /*e490*/  FFMA.FTZ R68, R43, R68, R61 ;  /* 0x000000442b447223 */ /* 0x000fe2000001003d */
[----:B------:R-:W-:Y:S02]  /*e4a0*/  HADD2.F32 R54, -RZ, R54.H1_H1 ;  /* 0x30000036ff367230 */ /* 0x000fe40000004100 */
[----:B------:R-:W-:Y:S01]  /*e4b0*/  FFMA.FTZ R60, R41, R60, R57 ;  /* 0x0000003c293c7223 */ /* 0x000fe20000010039 */
[----:B------:R-:W-:Y:S01]  /*e4c0*/  HADD2.F32 R43, -RZ, R52.H1_H1 ;  /* 0x30000034ff2b7230 */ /* 0x000fe20000004100 */
[----:B------:R-:W-:Y:S01]  /*e4d0*/  F2FP.SATFINITE.E4M3.F32.PACK_AB_MERGE_C R25, R26, R25, R34 ;  /* 0x000000191a19723e */ /* 0x000fe20004807022 */
[----:B------:R-:W-:Y:S02]  /*e4e0*/  HADD2.F32 R40, -RZ, R40.H1_H1 ;  /* 0x30000028ff287230 */ /* 0x000fe40000004100 */
[----:B------:R-:W-:Y:S01]  /*e4f0*/  FMUL.FTZ R57, R54, R55 ;  /* 0x0000003736397220 */ /* 0x000fe20000410000 */
[----:B------:R-:W-:-:S02]  /*e500*/  HADD2.F32 R52, -RZ, R64.H0_H0 ;  /* 0x20000040ff347230 */ /* 0x000fc40000004100 */
[-C--:B------:R-:W-:Y:S01]  /*e510*/  FMUL.FTZ R54, R54, R43.reuse ;  /* 0x0000002b36367220 */ /* 0x080fe20000410000 */
[----:B------:R-:W-:Y:S02]  /*e520*/  HADD2.F32 R41, -RZ, R53.H0_H0 ;  /* 0x20000035ff297230 */ /* 0x000fe40000004100 */
[C---:B------:R-:W-:Y:S01]  /*e530*/  FFMA.FTZ R61, R40.reuse, R43, -R57 ;  /* 0x0000002b283d7223 */ /* 0x040fe20000010839 */
[----:B------:R-:W-:Y:S02]  /*e540*/  HADD2.F32 R42, -RZ, R58.H0_H0 ;  /* 0x2000003aff2a7230 */ /* 0x000fe40000004100 */
[----:B------:R-:W-:Y:S01]  /*e550*/  FFMA.FTZ R63, R40, R55, R54 ;  /* 0x00000037283f7223 */ /* 0x000fe20000010036 */
[----:B------:R-:W-:Y:S02]  /*e560*/  HADD2.F32 R40, -RZ, R39.H0_H0 ;  /* 0x20000027ff287230 */ /* 0x000fe40000004100 */
[----:B------:R-:W-:Y:S01]  /*e570*/  FMUL.FTZ R43, R41, R52 ;  /* 0x00000034292b7220 */ /* 0x000fe20000410000 */
[----:B------:R-:W-:-:S02]  /*e580*/  HADD2.F32 R64, -RZ, R64.H1_H1 ;  /* 0x30000040ff407230 */ /* 0x000fc40000004100 */
[-C--:B------:R-:W-:Y:S01]  /*e590*/  FMUL.FTZ R41, R41, R42.reuse ;  /* 0x0000002a29297220 */ /* 0x080fe20000410000 */
[----:B------:R-:W-:Y:S02]  /*e5a0*/  HADD2.F32 R53, -RZ, R53.H1_H1 ;  /* 0x30000035ff357230 */ /* 0x000fe40000004100 */
[C---:B------:R-:W-:Y:S01]  /*e5b0*/  FFMA.FTZ R55, R40.reuse, R42, -R43 ;  /* 0x0000002a28377223 */ /* 0x040fe2000001082b */
[----:B------:R-:W-:Y:S01]  /*e5c0*/  HADD2.F32 R58, -RZ, R58.H1_H1 ;  /* 0x3000003aff3a7230 */ /* 0x000fe20000004100 */
[----:B------:R-:W-:Y:S01]  /*e5d0*/  F2FP.F16.E4M3.UNPACK_B R43, R21.H1 ;  /* 0x00000015ff2b723e */ /* 0x000fe200030006ff */
[----:B------:R-:W-:Y:S02]  /*e5e0*/  HADD2.F32 R39, -RZ, R39.H1_H1 ;  /* 0x30000027ff277230 */ /* 0x000fe40000004100 */
[----:B------:R-:W-:Y:S01]  /*e5f0*/  FFMA.FTZ R56, R40, R52, R41 ;  /* 0x0000003428387223 */ /* 0x000fe20000010029 */
[C---:B------:R-:W-:Y:S01]  /*e600*/  FMUL.FTZ R42, R53.reuse, R64 ;  /* 0x00000040352a7220 */ /* 0x040fe20000410000 */
[----:B------:R-:W-:Y:S01]  /*e610*/  F2FP.F16.E4M3.UNPACK_B R41, R3.H1 ;  /* 0x00000003ff29723e */ /* 0x000fe200030006ff */
[----:B------:R-:W-:Y:S01]  /*e620*/  FMUL.FTZ R57, R53, R58 ;  /* 0x0000003a35397220 */ /* 0x000fe20000410000 */
[----:B------:R-:W-:-:S02]  /*e630*/  HADD2.F32 R53, -RZ, R43.H0_H0 ;  /* 0x2000002bff357230 */ /* 0x000fc40000004100 */
[C---:B------:R-:W-:Y:S01]  /*e640*/  FFMA.FTZ R58, R39.reuse, R58, -R42 ;  /* 0x0000003a273a7223 */ /* 0x040fe2000001082a */
[----:B------:R-:W-:Y:S02]  /*e650*/  HADD2.F32 R40, -RZ, R37.H0_H0 ;  /* 0x20000025ff287230 */ /* 0x000fe40000004100 */
[----:B------:R-:W-:Y:S01]  /*e660*/  FFMA.FTZ R57, R39, R64, R57 ;  /* 0x0000004027397223 */ /* 0x000fe20000010039 */
[----:B------:R-:W-:Y:S01]  /*e670*/  HADD2.F32 R42, -RZ, R41.H0_H0 ;  /* 0x20000029ff2a7230 */ /* 0x000fe20000004100 */
[----:B------:R-:W-:Y:S01]  /*e680*/  F2FP.F16.E4M3.UNPACK_B R3, R3 ;  /* 0x00000003ff03723e */ /* 0x000fe200020006ff */
        /* <DEDUP_REMOVED lines=8> */
[----:B------:R-:W-:Y:S01]  /*e710*/  HADD2.F32 R27, -RZ, R27.H1_H1 ;  /* 0x3000001bff1b7230 */ /* 0x000fe20000004100 */
[----:B------:R-:W-:Y:S01]  /*e720*/  F2FP.SATFINITE.E4M3.F32.PACK_AB_MERGE_C R68, R68, R73, RZ ;  /* 0x000000494444723e */ /* 0x000fe200048070ff */
[----:B------:R-:W-:Y:S02]  /*e730*/  HADD2.F32 R40, -RZ, R3.H0_H0 ;  /* 0x20000003ff287230 */ /* 0x000fe40000004100 */
[C---:B------:R-:W-:Y:S01]  /*e740*/  FMUL.FTZ R42, R37.reuse, R54 ;  /* 0x00000036252a7220 */ /* 0x040fe20000410000 */
[----:B------:R-:W-:Y:S01]  /*e750*/  FMUL.FTZ R43, R37, R52 ;  /* 0x00000034252b7220 */ /* 0x000fe20000410000 */
[----:B------:R-:W-:Y:S01]  /*e760*/  F2FP.F16.E4M3.UNPACK_B R37, R21 ;  /* 0x00000015ff25723e */ /* 0x000fe200020006ff */
[----:B------:R-:W-:-:S02]  /*e770*/  HADD2.F32 R21, -RZ, R24.H0_H0 ;  /* 0x20000018ff157230 */ /* 0x000fc40000004100 */
[C---:B------:R-:W-:Y:S01]  /*e780*/  FFMA.FTZ R41, R27.reuse, R52, -R42 ;  /* 0x000000341b297223 */ /* 0x040fe2000001082a */
[----:B------:R-:W-:Y:S01]  /*e790*/  FFMA.FTZ R54, R27, R54, R43 ;  /* 0x000000361b367223 */ /* 0x000fe2000001002b */
[----:B------:R-:W-:Y:S01]  /*e7a0*/  HADD2.F32 R24, -RZ, R24.H1_H1 ;  /* 0x30000018ff187230 */ /* 0x000fe20000004100 */
[----:B------:R-:W-:Y:S01]  /*e7b0*/  F2FP.SATFINITE.E4M3.F32.PACK_AB_MERGE_C R60, R63, R60, RZ ;  /* 0x0000003c3f3c723e */ /* 0x000fe200048070ff */
[--C-:B------:R-:W-:Y:S01]  /*e7c0*/  HADD2.F32 R42, -RZ, R37.reuse.H0_H0 ;  /* 0x20000025ff2a7230 */ /* 0x100fe20000004100 */
[----:B------:R-:W-:Y:S01]  /*e7d0*/  F2FP.SATFINITE.E4M3.F32.PACK_AB_MERGE_C R41, R41, R62, RZ ;  /* 0x0000003e2929723e */ /* 0x000fe200048070ff */
[----:B------:R-:W-:Y:S01]  /*e7e0*/  HADD2.F32 R37, -RZ, R37.H1_H1 ;  /* 0x30000025ff257230 */ /* 0x000fe20000004100 */
[----:B------:R-:W-:Y:S01]  /*e7f0*/  F2FP.SATFINITE.E4M3.F32.PACK_AB_MERGE_C R53, R54, R53, RZ ;  /* 0x000000353635723e */ /* 0x000fe200048070ff */
[----:B------:R-:W-:Y:S02]  /*e800*/  HADD2.F32 R27, -RZ, R3.H1_H1 ;  /* 0x30000003ff1b7230 */ /* 0x000fe40000004100 */
[----:B------:R-:W-:Y:S01]  /*e810*/  FMUL.FTZ R52, R21, R42 ;  /* 0x0000002a15347220 */ /* 0x000fe20000410000 */
[----:B------:R-:W-:-:S02]  /*e820*/  HADD2.F32 R3, -RZ, R20.H0_H0 ;  /* 0x20000014ff037230 */ /* 0x000fc40000004100 */
[C---:B------:R-:W-:Y:S01]  /*e830*/  FMUL.FTZ R39, R24.reuse, R37 ;  /* 0x0000002518277220 */ /* 0x040fe20000410000 */
[----:B------:R-:W-:Y:S02]  /*e840*/  HADD2.F32 R20, -RZ, R20.H1_H1 ;  /* 0x30000014ff147230 */ /* 0x000fe40000004100 */
[----:B------:R-:W-:Y:S01]  /*e850*/  FMUL.FTZ R24, R24, R27 ;  /* 0x0000001b18187220 */ /* 0x000fe20000410000 */
[-C--:B------:R-:W-:Y:S01]  /*e860*/  FMUL.FTZ R21, R21, R40.reuse ;  /* 0x0000002815157220 */ /* 0x080fe20000410000 */
[C---:B------:R-:W-:Y:S01]  /*e870*/  FFMA.FTZ R52, R3.reuse, R40, -R52 ;  /* 0x0000002803347223 */ /* 0x040fe20000010834 */
[----:B------:R-:W-:Y:S01]  /*e880*/  F2FP.SATFINITE.E4M3.F32.PACK_AB_MERGE_C R33, R32, R33, R35 ;  /* 0x000000212021723e */ /* 0x000fe20004807023 */
[C---:B------:R-:W-:Y:S01]  /*e890*/  FFMA.FTZ R39, R20.reuse, R27, -R39 ;  /* 0x0000001b14277223 */ /* 0x040fe20000010827 */
[----:B------:R-:W-:Y:S01]  /*e8a0*/  FFMA.FTZ R20, R20, R37, R24 ;  /* 0x0000002514147223 */ /* 0x000fe20000010018 */
[----:B------:R-:W-:Y:S01]  /*e8b0*/  FFMA.FTZ R21, R3, R42, R21 ;  /* 0x0000002a03157223 */ /* 0x000fe20000010015 */
[----:B------:R-:W-:-:S02]  /*e8c0*/  F2FP.SATFINITE.E4M3.F32.PACK_AB_MERGE_C R27, R74, R71, RZ ;  /* 0x000000474a1b723e */ /* 0x000fc400048070ff */
[----:B------:R-:W-:Y:S02]  /*e8d0*/  F2FP.SATFINITE.E4M3.F32.PACK_AB_MERGE_C R24, R61, R66, RZ ;  /* 0x000000423d18723e */ /* 0x000fe400048070ff */
        /* <DEDUP_REMOVED lines=8> */
.L_x_1849:
[----:B------:R-:W-:Y:S05]  /*e960*/  BSYNC B1 ;  /* 0x0000000000017941 */ /* 0x000fea0003800000 */
.L_x_1848:
[----:B------:R-:W-:Y:S04]  /*e970*/  BSSY B1, `(.L_x_1850) ;  /* 0x00000f9000017945 */ /* 0x000fe80003800000 */
[----:B------:R-:W-:Y:S05]  /*e980*/  @P2 BRA `(.L_x_1851) ;  /* 0x0000000c00dc2947 */ /* 0x000fea0003800000 */
[----:B-----5:R-:W-:Y:S02]  /*e990*/  SHF.R.U32.HI R3, RZ, 0x8, R28 ;  /* 0x00000008ff037819 */ /* 0x020fe4000001161c */
[----:B------:R-:W-:Y:S02]  /*e9a0*/  SHF.R.U32.HI R21, RZ, 0x8, R30 ;  /* 0x00000008ff157819 */ /* 0x000fe4000001161e */
[----:B-1----:R-:W-:Y:S02]  /*e9b0*/  LOP3.LUT R0, R28, 0xff, RZ, 0xc0, !PT ;  /* 0x000000ff1c007812 */ /* 0x002fe400078ec0ff */
[----:B------:R-:W-:Y:S02]  /*e9c0*/  LOP3.LUT R3, R3, 0xff, RZ, 0xc0, !PT ;  /* 0x000000ff03037812 */ /* 0x000fe400078ec0ff */
[----:B------:R-:W-:Y:S02]  /*e9d0*/  LEA.HI R26, R59, R214, RZ, 0x1c ;  /* 0x000000d63b1a7211 */ /* 0x000fe400078fe0ff */
[----:B------:R-:W-:-:S02]  /*e9e0*/  LOP3.LUT R27, R21, 0xff, RZ, 0xc0, !PT ;  /* 0x000000ff151b7812 */ /* 0x000fc400078ec0ff */
[----:B------:R-:W-:Y:S02]  /*e9f0*/  PRMT R21, R3, 0x7604, R0 ;  /* 0x0000760403157816 */ /* 0x000fe40000000000 */
[----:B------:R-:W-:Y:S02]  /*ea00*/  LOP3.LUT R24, R30, 0xff, RZ, 0xc0, !PT ;  /* 0x000000ff1e187812 */ /* 0x000fe400078ec0ff */
[----:B------:R-:W-:Y:S02]  /*ea10*/  SHF.R.S32.HI R3, RZ, 0x1f, R26 ;  /* 0x0000001fff037819 */ /* 0x000fe4000001141a */
[----:B------:R-:W-:Y:S01]  /*ea20*/  PRMT R37, R27, 0x7604, R24 ;  /* 0x000076041b257816 */ /* 0x000fe20000000018 */
[----:B------:R-:W-:Y:S01]  /*ea30*/  IMAD.SHL.U32 R27, R26, 0x10, RZ ;  /* 0x000000101a1b7824 */ /* 0x000fe200078e00ff */
[----:B------:R-:W-:Y:S02]  /*ea40*/  LEA.HI R32, R3, R26, RZ, 0x3 ;  /* 0x0000001a03207211 */ /* 0x000fe400078f18ff */
[----:B------:R-:W-:-:S02]  /*ea50*/  SHF.R.U32.HI R24, RZ, 0x8, R31 ;  /* 0x00000008ff187819 */ /* 0x000fc4000001161f */
[----:B------:R-:W-:Y:S01]  /*ea60*/  LOP3.LUT R0, R204, 0x70, R27, 0xf8, !PT ;  /* 0x00000070cc007812 */ /* 0x000fe200078ef81b */
[----:B------:R-:W-:Y:S01]  /*ea70*/  IMAD.SHL.U32 R32, R32, 0x800, RZ ;  /* 0x0000080020207824 */ /* 0x000fe200078e00ff */
[----:B------:R-:W-:Y:S02]  /*ea80*/  SHF.R.U32.HI R33, RZ, 0x3, R204 ;  /* 0x00000003ff217819 */ /* 0x000fe400000116cc */
[----:B0-----:R-:W-:Y:S02]  /*ea90*/  SHF.R.U32.HI R25, RZ, 0x8, R29 ;  /* 0x00000008ff197819 */ /* 0x001fe4000001161d */
[----:B------:R-:W-:Y:S02]  /*eaa0*/  LOP3.LUT R3, R31, 0xff, RZ, 0xc0, !PT ;  /* 0x000000ff1f037812 */ /* 0x000fe400078ec0ff */
[----:B------:R-:W-:Y:S02]  /*eab0*/  LOP3.LUT R24, R24, 0xff, RZ, 0xc0, !PT ;  /* 0x000000ff18187812 */ /* 0x000fe400078ec0ff */
[----:B------:R-:W-:-:S02]  /*eac0*/  LOP3.LUT R0, R0, R33, RZ, 0x3c, !PT ;  /* 0x0000002100007212 */ /* 0x000fc400078e3cff */
[----:B------:R-:W-:Y:S02]  /*ead0*/  LOP3.LUT R32, R32, 0xffffc000, RZ, 0xc0, !PT ;  /* 0xffffc00020207812 */ /* 0x000fe400078ec0ff */
[----:B------:R-:W-:Y:S02]  /*eae0*/  LOP3.LUT R20, R29, 0xff, RZ, 0xc0, !PT ;  /* 0x000000ff1d147812 */ /* 0x000fe400078ec0ff */
[----:B------:R-:W-:Y:S02]  /*eaf0*/  LOP3.LUT R25, R25, 0xff, RZ, 0xc0, !PT ;  /* 0x000000ff19197812 */ /* 0x000fe400078ec0ff */
[----:B------:R-:W-:Y:S02]  /*eb00*/  SHF.R.U32.HI R26, RZ, 0x8, R4 ;  /* 0x00000008ff1a7819 */ /* 0x000fe40000011604 */
[----:B------:R-:W-:Y:S02]  /*eb10*/  PRMT R38, R24, 0x7604, R3 ;  /* 0x0000760418267816 */ /* 0x000fe40000000003 */
[----:B------:R-:W-:-:S02]  /*eb20*/  IADD3 R3, R0, R32, R209 ;  /* 0x0000002000037210 */ /* 0x000fc40007ffe0d1 */
[----:B------:R-:W-:Y:S02]  /*eb30*/  PRMT R20, R25, 0x7604, R20 ;  /* 0x0000760419147816 */ /* 0x000fe40000000014 */
[----:B------:R-:W-:Y:S01]  /*eb40*/  LOP3.LUT R25, R4, 0xff, RZ, 0xc0, !PT ;  /* 0x000000ff04197812 */ /* 0x000fe200078ec0ff */
[----:B------:R-:W-:Y:S01]  /*eb50*/  IMAD.IADD R0, R184, 0x1, R3 ;  /* 0x00000001b8007824 */ /* 0x000fe200078e0203 */
[----:B------:R-:W-:Y:S02]  /*eb60*/  LOP3.LUT R26, R26, 0xff, RZ, 0xc0, !PT ;  /* 0x000000ff1a1a7812 */ /* 0x000fe400078ec0ff */
[----:B------:R-:W-:Y:S02]  /*eb70*/  SHF.R.U32.HI R41, RZ, 0x8, R6 ;  /* 0x00000008ff297819 */ /* 0x000fe40000011606 */
[----:B------:R-:W-:Y:S01]  /*eb80*/  PRMT R43, R26, 0x7604, R25 ;  /* 0x000076041a2b7816 */ /* 0x000fe20000000019 */
[----:B------:R-:W-:Y:S01]  /*eb90*/  LDS.128 R32, [R0+0x18000] ;  /* 0x0180000000207984 */ /* 0x000fe20000000c00 */
[----:B------:R-:W-:-:S02]  /*eba0*/  SHF.R.U32.HI R40, RZ, 0x8, R5 ;  /* 0x00000008ff287819 */ /* 0x000fc40000011605 */
[----:B------:R-:W-:Y:S01]  /*ebb0*/  SHF.R.U32.HI R53, RZ, 0x8, R7 ;  /* 0x00000008ff357819 */ /* 0x000fe20000011607 */
[----:B------:R-:W0:Y:S01]  /*ebc0*/  LDS.128 R24, [R223+0x18000] ;  /* 0x01800000df187984 */ /* 0x000e220000000c00 */
[----:B------:R-:W-:Y:S02]  /*ebd0*/  LOP3.LUT R42, R41, 0xff, RZ, 0xc0, !PT ;  /* 0x000000ff292a7812 */ /* 0x000fe400078ec0ff */
[----:B------:R-:W-:Y:S02]  /*ebe0*/  LOP3.LUT R39, R5, 0xff, RZ, 0xc0, !PT ;  /* 0x000000ff05277812 */ /* 0x000fe400078ec0ff */
[----:B------:R-:W-:Y:S02]  /*ebf0*/  LOP3.LUT R52, R7, 0xff, RZ, 0xc0, !PT ;  /* 0x000000ff07347812 */ /* 0x000fe400078ec0ff */
[----:B------:R-:W-:Y:S02]  /*ec00*/  LOP3.LUT R40, R40, 0xff, RZ, 0xc0, !PT ;  /* 0x000000ff28287812 */ /* 0x000fe400078ec0ff */
[----:B------:R-:W-:-:S02]  /*ec10*/  LOP3.LUT R41, R53, 0xff, RZ, 0xc0, !PT ;  /* 0x000000ff35297812 */ /* 0x000fc400078ec0ff */
[----:B------:R-:W-:Y:S02]  /*ec20*/  LOP3.LUT R3, R6, 0xff, RZ, 0xc0, !PT ;  /* 0x000000ff06037812 */ /* 0x000fe400078ec0ff */
[----:B------:R-:W-:Y:S02]  /*ec30*/  PRMT R40, R40, 0x7604, R39 ;  /* 0x0000760428287816 */ /* 0x000fe40000000027 */
[----:B------:R-:W-:Y:S02]  /*ec40*/  SHF.R.U32.HI R54, RZ, 0x10, R29 ;  /* 0x00000010ff367819 */ /* 0x000fe4000001161d */
[----:B------:R-:W-:Y:S02]  /*ec50*/  PRMT R52, R41, 0x7604, R52 ;  /* 0x0000760429347816 */ /* 0x000fe40000000034 */
[----:B------:R-:W-:Y:S02]  /*ec60*/  SHF.R.U32.HI R39, RZ, 0x10, R31 ;  /* 0x00000010ff277819 */ /* 0x000fe4000001161f */
[----:B------:R-:W-:-:S02]  /*ec70*/  SHF.R.U32.HI R41, RZ, 0x10, R5 ;  /* 0x00000010ff297819 */ /* 0x000fc40000011605 */
[----:B------:R-:W-:Y:S01]  /*ec80*/  PRMT R53, R42, 0x7604, R3 ;  /* 0x000076042a357816 */ /* 0x000fe20000000003 */
[----:B------:R-:W-:Y:S01]  /*ec90*/  IMAD.U32 R3, R54, 0x10000, RZ ;  /* 0x0001000036037824 */ /* 0x000fe200078e00ff */
[----:B------:R-:W-:Y:S01]  /*eca0*/  SHF.R.U32.HI R57, RZ, 0x10, R7 ;  /* 0x00000010ff397819 */ /* 0x000fe20000011607 */
[----:B------:R-:W-:Y:S01]  /*ecb0*/  IMAD.U32 R39, R39, 0x10000, RZ ;  /* 0x0001000027277824 */ /* 0x000fe200078e00ff */
[----:B------:R-:W-:Y:S02]  /*ecc0*/  SHF.L.U32 R41, R41, 0x10, RZ ;  /* 0x0000001029297819 */ /* 0x000fe400000006ff */
[----:B------:R-:W-:Y:S01]  /*ecd0*/  LOP3.LUT R21, R21, 0xff0000, R28, 0xf8, !PT ;  /* 0x00ff000015157812 */ /* 0x000fe200078ef81c */
[----:B------:R-:W-:Y:S01]  /*ece0*/  IMAD.U32 R57, R57, 0x10000, RZ ;  /* 0x0001000039397824 */ /* 0x000fe200078e00ff */
        /* <DEDUP_REMOVED lines=11> */
[----:B------:R-:W-:Y:S02]  /*eda0*/  LOP3.LUT R6, R21, 0xff000000, R6, 0xf8, !PT ;  /* 0xff00000015067812 */ /* 0x000fe400078ef806 */
[-C--:B0-----:R-:W-:Y:S02]  /*edb0*/  F2FP.F16.E4M3.UNPACK_B R30, R27.reuse ;  /* 0x0000001bff1e723e */ /* 0x081fe400020006ff */
[----:B------:R-:W-:-:S02]  /*edc0*/  F2FP.F16.E4M3.UNPACK_B R31, R27.H1 ;  /* 0x0000001bff1f723e */ /* 0x000fc400030006ff */
[-C--:B------:R-:W-:Y:S02]  /*edd0*/  F2FP.F16.E4M3.UNPACK_B R21, R24.reuse ;  /* 0x00000018ff15723e */ /* 0x080fe400020006ff */
[----:B------:R-:W-:Y:S02]  /*ede0*/  F2FP.F16.E4M3.UNPACK_B R27, R24.H1 ;  /* 0x00000018ff1b723e */ /* 0x000fe400030006ff */
[----:B------:R-:W-:Y:S02]  /*edf0*/  F2FP.F16.E4M3.UNPACK_B R54, R55 ;  /* 0x00000037ff36723e */ /* 0x000fe400020006ff */
[----:B------:R-:W-:Y:S02]  /*ee00*/  F2FP.F16.E4M3.UNPACK_B R29, R33 ;  /* 0x00000021ff1d723e */ /* 0x000fe400020006ff */
[----:B------:R-:W-:Y:S01]  /*ee10*/  F2FP.F16.E4M3.UNPACK_B R24, R41 ;  /* 0x00000029ff18723e */ /* 0x000fe200020006ff */
[----:B------:R-:W-:Y:S01]  /*ee20*/  HADD2.F32 R56, -RZ, R54.H0_H0 ;  /* 0x20000036ff387230 */ /* 0x000fe20000004100 */
[-C--:B------:R-:W-:Y:S01]  /*ee30*/  F2FP.F16.E4M3.UNPACK_B R20, R25.reuse ;  /* 0x00000019ff14723e */ /* 0x080fe200020006ff */
[----:B------:R-:W-:Y:S01]  /*ee40*/  HADD2.F32 R5, -RZ, R29.H0_H0 ;  /* 0x2000001dff057230 */ /* 0x000fe20000004100 */
[--C-:B------:R-:W-:Y:S01]  /*ee50*/  LOP3.LUT R43, R43, 0xff0000, R4.reuse, 0xf8, !PT ;  /* 0x00ff00002b2b7812 */ /* 0x100fe200078ef804 */
[----:B------:R-:W-:Y:S01]  /*ee60*/  HADD2.F32 R42, -RZ, R24.H0_H0 ;  /* 0x20000018ff2a7230 */ /* 0x000fe20000004100 */
[----:B------:R-:W-:Y:S01]  /*ee70*/  F2FP.F16.E4M3.UNPACK_B R28, R25.H1 ;  /* 0x00000019ff1c723e */ /* 0x000fe200030006ff */
[----:B------:R-:W-:Y:S01]  /*ee80*/  HADD2.F32 R25, -RZ, R20.H0_H0 ;  /* 0x20000014ff197230 */ /* 0x000fe20000004100 */
[----:B------:R-:W-:Y:S01]  /*ee90*/  LOP3.LUT R53, R43, 0xff000000, R4, 0xf8, !PT ;  /* 0xff0000002b357812 */ /* 0x000fe200078ef804 */
[C---:B------:R-:W-:Y:S01]  /*eea0*/  FMUL.FTZ R60, R5.reuse, R56 ;  /* 0x00000038053c7220 */ /* 0x040fe20000410000 */
[----:B------:R-:W-:Y:S01]  /*eeb0*/  F2FP.F16.E4M3.UNPACK_B R37, R33.H1 ;  /* 0x00000021ff25723e */ /* 0x000fe200030006ff */
[-C--:B------:R-:W-:Y:S01]  /*eec0*/  FMUL.FTZ R43, R5, R42.reuse ;  /* 0x0000002a052b7220 */ /* 0x080fe20000410000 */
[----:B------:R-:W-:Y:S01]  /*eed0*/  F2FP.F16.E4M3.UNPACK_B R55, R55.H1 ;  /* 0x00000037ff37723e */ /* 0x000fe200030006ff */
[C---:B------:R-:W-:Y:S01]  /*eee0*/  FFMA.FTZ R5, R25.reuse, R42, -R60 ;  /* 0x0000002a19057223 */ /* 0x040fe2000001083c */
[----:B------:R-:W-:Y:S01]  /*eef0*/  F2FP.F16.E4M3.UNPACK_B R41, R41.H1 ;  /* 0x00000029ff29723e */ /* 0x000fe200030006ff */
[----:B------:R-:W-:Y:S01]  /*ef00*/  FFMA.FTZ R25, R25, R56, R43 ;  /* 0x0000003819197223 */ /* 0x000fe2000001002b */
[----:B------:R-:W-:Y:S01]  /*ef10*/  LOP3.LUT R58, R57, 0xff000000, R7, 0xf8, !PT ;  /* 0xff000000393a7812 */ /* 0x000fe200078ef807 */
[----:B------:R-:W-:Y:S01]  /*ef20*/  HADD2.F32 R57, -RZ, R54.H1_H1 ;  /* 0x30000036ff397230 */ /* 0x000fe20000004100 */
[-C--:B------:R-:W-:Y:S01]  /*ef30*/  F2FP.F16.E4M3.UNPACK_B R38, R35.reuse ;  /* 0x00000023ff26723e */ /* 0x080fe200020006ff */
[----:B------:R-:W-:Y:S01]  /*ef40*/  HADD2.F32 R54, -RZ, R55.H0_H0 ;  /* 0x20000037ff367230 */ /* 0x000fe20000004100 */
[----:B------:R-:W-:Y:S01]  /*ef50*/  F2FP.F16.E4M3.UNPACK_B R39, R35.H1 ;  /* 0x00000023ff27723e */ /* 0x000fe200030006ff */
[----:B------:R-:W-:Y:S01]  /*ef60*/  HADD2.F32 R43, -RZ, R24.H1_H1 ;  /* 0x30000018ff2b7230 */ /* 0x000fe20000004100 */
[-C--:B------:R-:W-:Y:S01]  /*ef70*/  F2FP.F16.E4M3.UNPACK_B R7, R34.reuse ;  /* 0x00000022ff07723e */ /* 0x080fe200020006ff */
[----:B------:R-:W-:Y:S01]  /*ef80*/  HADD2.F32 R24, -RZ, R20.H1_H1 ;  /* 0x30000014ff187230 */ /* 0x000fe20000004100 */
[----:B------:R-:W-:Y:S01]  /*ef90*/  F2FP.F16.E4M3.UNPACK_B R35, R34.H1 ;  /* 0x00000022ff23723e */ /* 0x000fe200030006ff */
[----:B------:R-:W-:Y:S01]  /*efa0*/  HADD2.F32 R34, -RZ, R37.H0_H0 ;  /* 0x20000025ff227230 */ /* 0x000fe20000004100 */
[-C--:B------:R-:W-:Y:S01]  /*efb0*/  F2FP.F16.E4M3.UNPACK_B R33, R32.reuse ;  /* 0x00000020ff21723e */ /* 0x080fe200020006ff */
[----:B------:R-:W-:Y:S01]  /*efc0*/  HADD2.F32 R42, -RZ, R41.H0_H0 ;  /* 0x20000029ff2a7230 */ /* 0x000fe20000004100 */
[----:B------:R-:W-:Y:S01]  /*efd0*/  F2FP.F16.E4M3.UNPACK_B R32, R32.H1 ;  /* 0x00000020ff20723e */ /* 0x000fe200030006ff */
[----:B------:R-:W-:-:S02]  /*efe0*/  HADD2.F32 R20, -RZ, R29.H1_H1 ;  /* 0x3000001dff147230 */ /* 0x000fc40000004100 */
[C---:B------:R-:W-:Y:S01]  /*eff0*/  FMUL.FTZ R60, R34.reuse, R54 ;  /* 0x00000036223c7220 */ /* 0x040fe20000410000 */
[----:B------:R-:W-:Y:S02]  /*f000*/  HADD2.F32 R29, -RZ, R28.H0_H0 ;  /* 0x2000001cff1d7230 */ /* 0x000fe40000004100 */
[-C--:B------:R-:W-:Y:S01]  /*f010*/  FMUL.FTZ R63, R34, R42.reuse ;  /* 0x0000002a223f7220 */ /* 0x080fe20000410000 */
[----:B------:R-:W-:Y:S02]  /*f020*/  HADD2.F32 R55, -RZ, R55.H1_H1 ;  /* 0x30000037ff377230 */ /* 0x000fe40000004100 */
[C---:B------:R-:W-:Y:S01]  /*f030*/  FMUL.FTZ R61, R20.reuse, R57 ;  /* 0x00000039143d7220 */ /* 0x040fe20000410000 */
[----:B------:R-:W-:Y:S01]  /*f040*/  FMUL.FTZ R56, R20, R43 ;  /* 0x0000002b14387220 */ /* 0x000fe20000410000 */
[C---:B------:R-:W-:Y:S01]  /*f050*/  FFMA.FTZ R60, R29.reuse, R42, -R60 ;  /* 0x0000002a1d3c7223 */ /* 0x040fe2000001083c */
[----:B------:R-:W-:Y:S01]  /*f060*/  F2FP.F16.E4M3.UNPACK_B R42, R52 ;  /* 0x00000034ff2a723e */ /* 0x000fe200020006ff */
[----:B------:R-:W-:Y:S01]  /*f070*/  FFMA.FTZ R63, R29, R54, R63 ;  /* 0x000000361d3f7223 */ /* 0x000fe2000001003f */
[----:B------:R-:W-:Y:S01]  /*f080*/  F2FP.F16.E4M3.UNPACK_B R54, R58 ;  /* 0x0000003aff36723e */ /* 0x000fe200020006ff */
[----:B------:R-:W-:-:S02]  /*f090*/  HADD2.F32 R37, -RZ, R37.H1_H1 ;  /* 0x30000025ff257230 */ /* 0x000fc40000004100 */
[C---:B------:R-:W-:Y:S01]  /*f0a0*/  FFMA.FTZ R20, R24.reuse, R43, -R61 ;  /* 0x0000002b18147223 */ /* 0x040fe2000001083d */
[----:B------:R-:W-:Y:S02]  /*f0b0*/  HADD2.F32 R41, -RZ, R41.H1_H1 ;  /* 0x30000029ff297230 */ /* 0x000fe40000004100 */
[----:B------:R-:W-:Y:S01]  /*f0c0*/  FFMA.FTZ R24, R24, R57, R56 ;  /* 0x0000003918187223 */ /* 0x000fe20000010038 */
[----:B------:R-:W-:Y:S02]  /*f0d0*/  HADD2.F32 R34, -RZ, R38.H0_H0 ;  /* 0x20000026ff227230 */ /* 0x000fe40000004100 */
[C---:B------:R-:W-:Y:S01]  /*f0e0*/  FMUL.FTZ R57, R37.reuse, R55 ;  /* 0x0000003725397220 */ /* 0x040fe20000410000 */
[----:B------:R-:W-:Y:S02]  /*f0f0*/  HADD2.F32 R43, -RZ, R42.H0_H0 ;  /* 0x2000002aff2b7230 */ /* 0x000fe40000004100 */
[----:B------:R-:W-:Y:S01]  /*f100*/  FMUL.FTZ R62, R37, R41 ;  /* 0x00000029253e7220 */ /* 0x000fe20000410000 */
[----:B------:R-:W-:Y:S01]  /*f110*/  HADD2.F32 R28, -RZ, R28.H1_H1 ;  /* 0x3000001cff1c7230 */ /* 0x000fe20000004100 */
[----:B------:R-:W-:Y:S01]  /*f120*/  F2FP.F16.E4M3.UNPACK_B R58, R58.H1 ;  /* 0x0000003aff3a723e */ /* 0x000fe200030006ff */
[----:B------:R-:W-:-:S02]  /*f130*/  HADD2.F32 R56, -RZ, R54.H0_H0 ;  /* 0x20000036ff387230 */ /* 0x000fc40000004100 */
[----:B------:R-:W-:Y:S01]  /*f140*/  FMUL.FTZ R37, R34, R43 ;  /* 0x0000002b22257220 */ /* 0x000fe20000410000 */
[----:B------:R-:W-:Y:S02]  /*f150*/  HADD2.F32 R29, -RZ, R30.H0_H0 ;  /* 0x2000001eff1d7230 */ /* 0x000fe40000004100 */
[----:B------:R-:W-:Y:S01]  /*f160*/  FFMA.FTZ R57, R28, R41, -R57 ;  /* 0x000000291c397223 */ /* 0x000fe20000010839 */
[----:B------:R-:W-:Y:S02]  /*f170*/  HADD2.F32 R41, -RZ, R54.H1_H1 ;  /* 0x30000036ff297230 */ /* 0x000fe40000004100 */
[----:B------:R-:W-:Y:S01]  /*f180*/  FMUL.FTZ R64, R34, R56 ;  /* 0x0000003822407220 */ /* 0x000fe20000410000 */
[----:B------:R-:W-:Y:S01]  /*f190*/  F2FP.F16.E4M3.UNPACK_B R52, R52.H1 ;  /* 0x00000034ff34723e */ /* 0x000fe200030006ff */
[----:B------:R-:W-:Y:S02]  /*f1a0*/  HADD2.F32 R38, -RZ, R38.H1_H1 ;  /* 0x30000026ff267230 */ /* 0x000fe40000004100 */
[----:B------:R-:W-:Y:S01]  /*f1b0*/  FFMA.FTZ R56, R29, R56, R37 ;  /* 0x000000381d387223 */ /* 0x000fe20000010025 */
[----:B------:R-:W-:-:S02]  /*f1c0*/  HADD2.F32 R37, -RZ, R42.H1_H1 ;  /* 0x3000002aff257230 */ /* 0x000fc40000004100 */
[----:B------:R-:W-:Y:S01]  /*f1d0*/  FFMA.FTZ R64, R29, R43, -R64 ;  /* 0x0000002b1d407223 */ /* 0x000fe20000010840 */
[----:B------:R-:W-:Y:S02]  /*f1e0*/  HADD2.F32 R30, -RZ, R30.H1_H1 ;  /* 0x3000001eff1e7230 */ /* 0x000fe40000004100 */
[C---:B------:R-:W-:Y:S01]  /*f1f0*/  FMUL.FTZ R43, R38.reuse, R41 ;  /* 0x00000029262b7220 */ /* 0x040fe20000410000 */
[----:B------:R-:W-:Y:S02]  /*f200*/  HADD2.F32 R42, -RZ, R58.H0_H0 ;  /* 0x2000003aff2a7230 */ /* 0x000fe40000004100 */
[----:B------:R-:W-:Y:S01]  /*f210*/  FMUL.FTZ R38, R38, R37 ;  /* 0x0000002526267220 */ /* 0x000fe20000410000 */
[----:B------:R-:W-:Y:S02]  /*f220*/  HADD2.F32 R29, -RZ, R39.H0_H0 ;  /* 0x20000027ff1d7230 */ /* 0x000fe40000004100 */
[----:B------:R-:W-:Y:S01]  /*f230*/  FFMA.FTZ R62, R28, R55, R62 ;  /* 0x000000371c3e7223 */ /* 0x000fe2000001003e */
[----:B------:R-:W-:-:S02]  /*f240*/  HADD2.F32 R34, -RZ, R52.H0_H0 ;  /* 0x20000034ff227230 */ /* 0x000fc40000004100 */
[C---:B------:R-:W-:Y:S01]  /*f250*/  FFMA.FTZ R55, R30.reuse, R37, -R43 ;  /* 0x000000251e377223 */ /* 0x040fe2000001082b */
[----:B------:R-:W-:Y:S02]  /*f260*/  HADD2.F32 R28, -RZ, R31.H0_H0 ;  /* 0x2000001fff1c7230 */ /* 0x000fe40000004100 */
[C---:B------:R-:W-:Y:S01]  /*f270*/  FMUL.FTZ R65, R29.reuse, R42 ;  /* 0x0000002a1d417220 */ /* 0x040fe20000410000 */
[----:B------:R-:W-:Y:S01]  /*f280*/  F2FP.F16.E4M3.UNPACK_B R37, R53.H1 ;  /* 0x00000035ff25723e */ /* 0x000fe200030006ff */
[----:B------:R-:W-:Y:S01]  /*f290*/  FMUL.FTZ R29, R29, R34 ;  /* 0x000000221d1d7220 */ /* 0x000fe20000410000 */
[----:B------:R-:W-:Y:S01]  /*f2a0*/  FFMA.FTZ R61, R30, R41, R38 ;  /* 0x000000291e3d7223 */ /* 0x000fe20000010026 */
[----:B------:R-:W-:Y:S01]  /*f2b0*/  F2FP.F16.E4M3.UNPACK_B R30, R40.H1 ;  /* 0x00000028ff1e723e */ /* 0x000fe200030006ff */
[----:B------:R-:W-:Y:S02]  /*f2c0*/  HADD2.F32 R52, -RZ, R52.H1_H1 ;  /* 0x30000034ff347230 */ /* 0x000fe40000004100 */
[----:B------:R-:W-:Y:S01]  /*f2d0*/  FFMA.FTZ R66, R28, R42, R29 ;  /* 0x0000002a1c427223 */ /* 0x000fe2000001001d */
[----:B------:R-:W-:-:S02]  /*f2e0*/  HADD2.F32 R58, -RZ, R58.H1_H1 ;  /* 0x3000003aff3a7230 */ /* 0x000fc40000004100 */
[----:B------:R-:W-:Y:S01]  /*f2f0*/  FFMA.FTZ R65, R28, R34, -R65 ;  /* 0x000000221c417223 */ /* 0x000fe20000010841 */
[----:B------:R-:W-:Y:S01]  /*f300*/  HADD2.F32 R39, -RZ, R39.H1_H1 ;  /* 0x30000027ff277230 */ /* 0x000fe20000004100 */
[----:B------:R-:W-:Y:S01]  /*f310*/  F2FP.F16.E4M3.UNPACK_B R53, R53 ;  /* 0x00000035ff35723e */ /* 0x000fe200020006ff */
[----:B------:R-:W-:Y:S01]  /*f320*/  HADD2.F32 R38, -RZ, R37.H0_H0 ;  /* 0x20000025ff267230 */ /* 0x000fe20000004100 */
[----:B------:R-:W-:Y:S01]  /*f330*/  F2FP.F16.E4M3.UNPACK_B R40, R40 ;  /* 0x00000028ff28723e */ /* 0x000fe200020006ff */
[----:B------:R-:W-:Y:S02]  /*f340*/  HADD2.F32 R29, -RZ, R32.H0_H0 ;  /* 0x20000020ff1d7230 */ /* 0x000fe40000004100 */
[C---:B------:R-:W-:Y:S01]  /*f350*/  FMUL.FTZ R42, R39.reuse, R58 ;  /* 0x0000003a272a7220 */ /* 0x040fe20000410000 */
[----:B------:R-:W-:Y:S02]  /*f360*/  HADD2.F32 R34, -RZ, R30.H0_H0 ;  /* 0x2000001eff227230 */ /* 0x000fe40000004100 */
[----:B------:R-:W-:Y:S01]  /*f370*/  FMUL.FTZ R41, R39, R52 ;  /* 0x0000003427297220 */ /* 0x000fe20000410000 */
[----:B------:R-:W-:-:S02]  /*f380*/  HADD2.F32 R28, -RZ, R27.H0_H0 ;  /* 0x2000001bff1c7230 */ /* 0x000fc40000004100 */
[C---:B------:R-:W-:Y:S01]  /*f390*/  FMUL.FTZ R39, R29.reuse, R38 ;  /* 0x000000261d277220 */ /* 0x040fe20000410000 */
[----:B------:R-:W-:Y:S02]  /*f3a0*/  HADD2.F32 R31, -RZ, R31.H1_H1 ;  /* 0x3000001fff1f7230 */ /* 0x000fe40000004100 */
[-C--:B------:R-:W-:Y:S01]  /*f3b0*/  FMUL.FTZ R29, R29, R34.reuse ;  /* 0x000000221d1d7220 */ /* 0x080fe20000410000 */
[----:B------:R-:W-:Y:S02]  /*f3c0*/  HADD2.F32 R37, -RZ, R37.H1_H1 ;  /* 0x30000025ff257230 */ /* 0x000fe40000004100 */
[----:B------:R-:W-:Y:S01]  /*f3d0*/  FFMA.FTZ R39, R28, R34, -R39 ;  /* 0x000000221c277223 */ /* 0x000fe20000010827 */
[----:B------:R-:W-:Y:S02]  /*f3e0*/  HADD2.F32 R32, -RZ, R32.H1_H1 ;  /* 0x30000020ff207230 */ /* 0x000fe40000004100 */
[----:B------:R-:W-:Y:S01]  /*f3f0*/  FFMA.FTZ R67, R31, R58, R41 ;  /* 0x0000003a1f437223 */ /* 0x000fe20000010029 */
[----:B------:R-:W-:-:S02]  /*f400*/  HADD2.F32 R30, -RZ, R30.H1_H1 ;  /* 0x3000001eff1e7230 */ /* 0x000fc40000004100 */
[----:B------:R-:W-:Y:S01]  /*f410*/  FFMA.FTZ R68, R31, R52, -R42 ;  /* 0x000000341f447223 */ /* 0x000fe2000001082a */
[----:B------:R-:W-:Y:S02]  /*f420*/  HADD2.F32 R27, -RZ, R27.H1_H1 ;  /* 0x3000001bff1b7230 */ /* 0x000fe40000004100 */
[-C--:B------:R-:W-:Y:S01]  /*f430*/  FMUL.FTZ R34, R32, R37.reuse ;  /* 0x0000002520227220 */ /* 0x080fe20000410000 */
[----:B------:R-:W-:Y:S01]  /*f440*/  FFMA.FTZ R41, R28, R38, R29 ;  /* 0x000000261c297223 */ /* 0x000fe2000001001d */
[-C--:B------:R-:W-:Y:S01]  /*f450*/  FMUL.FTZ R32, R32, R30.reuse ;  /* 0x0000001e20207220 */ /* 0x080fe20000410000 */
[----:B------:R-:W-:Y:S02]  /*f460*/  HADD2.F32 R31, -RZ, R53.H0_H0 ;  /* 0x20000035ff1f7230 */ /* 0x000fe40000004100 */
[C---:B------:R-:W-:Y:S01]  /*f470*/  FFMA.FTZ R42, R27.reuse, R30, -R34 ;  /* 0x0000001e1b2a7223 */ /* 0x040fe20000010822 */
[----:B------:R-:W-:Y:S02]  /*f480*/  HADD2.F32 R28, -RZ, R33.H0_H0 ;  /* 0x20000021ff1c7230 */ /* 0x000fe40000004100 */
[----:B------:R-:W-:Y:S01]  /*f490*/  FFMA.FTZ R52, R27, R37, R32 ;  /* 0x000000251b347223 */ /* 0x000fe20000010020 */
[----:B------:R-:W-:Y:S01]  /*f4a0*/  HADD2.F32 R29, -RZ, R40.H0_H0 ;  /* 0x20000028ff1d7230 */ /* 0x000fe20000004100 */
[----:B------:R-:W-:Y:S01]  /*f4b0*/  F2FP.F16.E4M3.UNPACK_B R4, R26 ;  /* 0x0000001aff04723e */ /* 0x000fe200020006ff */
[----:B------:R-:W-:-:S02]  /*f4c0*/  HADD2.F32 R27, -RZ, R21.H0_H0 ;  /* 0x20000015ff1b7230 */ /* 0x000fc40000004100 */
[C---:B------:R-:W-:Y:S01]  /*f4d0*/  FMUL.FTZ R32, R28.reuse, R31 ;  /* 0x0000001f1c207220 */ /* 0x040fe20000410000 */
[----:B------:R-:W-:Y:S02]  /*f4e0*/  HADD2.F32 R30, -RZ, R53.H1_H1 ;  /* 0x30000035ff1e7230 */ /* 0x000fe40000004100 */
[-C--:B------:R-:W-:Y:S01]  /*f4f0*/  FMUL.FTZ R28, R28, R29.reuse ;  /* 0x0000001d1c1c7220 */ /* 0x080fe20000410000 */
[----:B------:R-:W-:Y:S02]  /*f500*/  HADD2.F32 R33, -RZ, R33.H1_H1 ;  /* 0x30000021ff217230 */ /* 0x000fe40000004100 */
[----:B------:R-:W-:Y:S01]  /*f510*/  FFMA.FTZ R34, R27, R29, -R32 ;  /* 0x0000001d1b227223 */ /* 0x000fe20000010820 */
[----:B------:R-:W-:Y:S01]  /*f520*/  HADD2.F32 R40, -RZ, R40.H1_H1 ;  /* 0x30000028ff287230 */ /* 0x000fe20000004100 */
[----:B------:R-:W-:Y:S01]  /*f530*/  F2FP.F16.E4M3.UNPACK_B R29, R6.H1 ;  /* 0x00000006ff1d723e */ /* 0x000fe200030006ff */
[----:B------:R-:W-:Y:S02]  /*f540*/  HADD2.F32 R21, -RZ, R21.H1_H1 ;  /* 0x30000015ff157230 */ /* 0x000fe40000004100 */
[----:B------:R-:W-:Y:S01]  /*f550*/  FMUL.FTZ R32, R33, R30 ;  /* 0x0000001e21207220 */ /* 0x000fe20000410000 */
[----:B------:R-:W-:Y:S01]  /*f560*/  FFMA.FTZ R31, R27, R31, R28 ;  /* 0x0000001f1b1f7223 */ /* 0x000fe2000001001c */
[----:B------:R-:W-:Y:S01]  /*f570*/  F2FP.F16.E4M3.UNPACK_B R28, R3.H1 ;  /* 0x00000003ff1c723e */ /* 0x000fe200030006ff */
[----:B------:R-:W-:Y:S01]  /*f580*/  FMUL.FTZ R37, R33, R40 ;  /* 0x0000002821257220 */ /* 0x000fe20000410000 */
[----:B------:R-:W-:Y:S01]  /*f590*/  F2FP.F16.E4M3.UNPACK_B R26, R26.H1 ;  /* 0x0000001aff1a723e */ /* 0x000fe200030006ff */
[----:B------:R-:W-:Y:S01]  /*f5a0*/  FFMA.FTZ R33, R21, R40, -R32 ;  /* 0x0000002815217223 */ /* 0x000fe20000010820 */
[----:B------:R-:W-:-:S02]  /*f5b0*/  HADD2.F32 R32, -RZ, R29.H0_H0 ;  /* 0x2000001dff207230 */ /* 0x000fc40000004100 */
[----:B------:R-:W-:Y:S01]  /*f5c0*/  FFMA.FTZ R38, R21, R30, R37 ;  /* 0x0000001e15267223 */ /* 0x000fe20000010025 */
[----:B------:R-:W-:Y:S01]  /*f5d0*/  HADD2.F32 R27, -RZ, R35.H0_H0 ;  /* 0x20000023ff1b7230 */ /* 0x000fe20000004100 */
[----:B------:R-:W-:Y:S01]  /*f5e0*/  F2FP.F16.E4M3.UNPACK_B R3, R3 ;  /* 0x00000003ff03723e */ /* 0x000fe200020006ff */
[----:B------:R-:W-:Y:S01]  /*f5f0*/  HADD2.F32 R30, -RZ, R28.H0_H0 ;  /* 0x2000001cff1e7230 */ /* 0x000fe20000004100 */
[----:B------:R-:W-:Y:S01]  /*f600*/  F2FP.SATFINITE.E4M3.F32.PACK_AB_MERGE_C R57, R57, R60, RZ ;  /* 0x0000003c3939723e */ /* 0x000fe200048070ff */
[----:B------:R-:W-:Y:S02]  /*f610*/  HADD2.F32 R29, -RZ, R29.H1_H1 ;  /* 0x3000001dff1d7230 */ /* 0x000fe40000004100 */
[C---:B------:R-:W-:Y:S01]  /*f620*/  FMUL.FTZ R40, R27.reuse, R32 ;  /* 0x000000201b287220 */ /* 0x040fe20000410000 */
[----:B------:R-:W-:Y:S02]  /*f630*/  HADD2.F32 R35, -RZ, R35.H1_H1 ;  /* 0x30000023ff237230 */ /* 0x000fe40000004100 */
[----:B------:R-:W-:Y:S01]  /*f640*/  FMUL.FTZ R54, R27, R30 ;  /* 0x0000001e1b367220 */ /* 0x000fe20000410000 */
[----:B------:R-:W-:Y:S01]  /*f650*/  HADD2.F32 R21, -RZ, R26.H0_H0 ;  /* 0x2000001aff157230 */ /* 0x000fe20000004100 */
[----:B------:R-:W-:Y:S01]  /*f660*/  F2FP.F16.E4M3.UNPACK_B R27, R6 ;  /* 0x00000006ff1b723e */ /* 0x000fe200020006ff */
[----:B------:R-:W-:-:S02]  /*f670*/  HADD2.F32 R28, -RZ, R28.H1_H1 ;  /* 0x3000001cff1c7230 */ /* 0x000fc40000004100 */
[----:B------:R-:W-:Y:S01]  /*f680*/  FMUL.FTZ R37, R35, R29 ;  /* 0x0000001d23257220 */ /* 0x000fe20000410000 */
[----:B------:R-:W-:Y:S02]  /*f690*/  HADD2.F32 R26, -RZ, R26.H1_H1 ;  /* 0x3000001aff1a7230 */ /* 0x000fe40000004100 */
[----:B------:R-:W-:Y:S01]  /*f6a0*/  FFMA.FTZ R40, R21, R30, -R40 ;  /* 0x0000001e15287223 */ /* 0x000fe20000010828 */
[--C-:B------:R-:W-:Y:S02]  /*f6b0*/  HADD2.F32 R6, -RZ, R7.reuse.H0_H0 ;  /* 0x20000007ff067230 */ /* 0x100fe40000004100 */
[-C--:B------:R-:W-:Y:S01]  /*f6c0*/  FMUL.FTZ R30, R35, R28.reuse ;  /* 0x0000001c231e7220 */ /* 0x080fe20000410000 */
[----:B------:R-:W-:Y:S02]  /*f6d0*/  HADD2.F32 R7, -RZ, R7.H1_H1 ;  /* 0x30000007ff077230 */ /* 0x000fe40000004100 */
[----:B------:R-:W-:Y:S01]  /*f6e0*/  FFMA.FTZ R37, R26, R28, -R37 ;  /* 0x0000001c1a257223 */ /* 0x000fe20000010825 */
[----:B------:R-:W-:-:S02]  /*f6f0*/  HADD2.F32 R28, -RZ, R27.H0_H0 ;  /* 0x2000001bff1c7230 */ /* 0x000fc40000004100 */
[----:B------:R-:W-:Y:S01]  /*f700*/  FFMA.FTZ R43, R26, R29, R30 ;  /* 0x0000001d1a2b7223 */ /* 0x000fe2000001001e */
[----:B------:R-:W-:Y:S02]  /*f710*/  HADD2.F32 R27, -RZ, R27.H1_H1 ;  /* 0x3000001bff1b7230 */ /* 0x000fe40000004100 */
[----:B------:R-:W-:Y:S01]  /*f720*/  FFMA.FTZ R54, R21, R32, R54 ;  /* 0x0000002015367223 */ /* 0x000fe20000010036 */
[--C-:B------:R-:W-:Y:S02]  /*f730*/  HADD2.F32 R26, -RZ, R3.reuse.H1_H1 ;  /* 0x30000003ff1a7230 */ /* 0x100fe40000004100 */
[----:B------:R-:W-:Y:S01]  /*f740*/  FMUL.FTZ R30, R6, R28 ;  /* 0x0000001c061e7220 */ /* 0x000fe20000410000 */
[----:B------:R-:W-:Y:S02]  /*f750*/  HADD2.F32 R21, -RZ, R3.H0_H0 ;  /* 0x20000003ff157230 */ /* 0x000fe40000004100 */
[----:B------:R-:W-:Y:S01]  /*f760*/  FMUL.FTZ R35, R7, R27 ;  /* 0x0000001b07237220 */ /* 0x000fe20000410000 */
[----:B------:R-:W-:-:S02]  /*f770*/  HADD2.F32 R3, -RZ, R4.H0_H0 ;  /* 0x20000004ff037230 */ /* 0x000fc40000004100 */
[-C--:B------:R-:W-:Y:S01]  /*f780*/  FMUL.FTZ R32, R7, R26.reuse ;  /* 0x0000001a07207220 */ /* 0x080fe20000410000 */
[----:B------:R-:W-:Y:S02]  /*f790*/  HADD2.F32 R4, -RZ, R4.H1_H1 ;  /* 0x30000004ff047230 */ /* 0x000fe40000004100 */
[----:B------:R-:W-:Y:S01]  /*f7a0*/  FMUL.FTZ R29, R6, R21 ;  /* 0x00000015061d7220 */ /* 0x000fe20000410000 */
[----:B------:R-:W-:Y:S01]  /*f7b0*/  F2FP.SATFINITE.E4M3.F32.PACK_AB_MERGE_C R7, R68, R65, RZ ;  /* 0x000000414407723e */ /* 0x000fe200048070ff */
[C---:B------:R-:W-:Y:S01]  /*f7c0*/  FFMA.FTZ R6, R3.reuse, R21, -R30 ;  /* 0x0000001503067223 */ /* 0x040fe2000001081e */
[----:B------:R-:W-:Y:S01]  /*f7d0*/  F2FP.SATFINITE.E4M3.F32.PACK_AB_MERGE_C R62, R62, R63, RZ ;  /* 0x0000003f3e3e723e */ /* 0x000fe200048070ff */
[C---:B------:R-:W-:Y:S01]  /*f7e0*/  FFMA.FTZ R35, R4.reuse, R26, -R35 ;  /* 0x0000001a04237223 */ /* 0x040fe20000010823 */
[----:B------:R-:W-:Y:S01]  /*f7f0*/  FFMA.FTZ R26, R4, R27, R32 ;  /* 0x0000001b041a7223 */ /* 0x000fe20000010020 */
[----:B------:R-:W-:Y:S01]  /*f800*/  FFMA.FTZ R29, R3, R28, R29 ;  /* 0x0000001c031d7223 */ /* 0x000fe2000001001d */
[----:B------:R-:W-:-:S02]  /*f810*/  F2FP.SATFINITE.E4M3.F32.PACK_AB_MERGE_C R4, R42, R39, RZ ;  /* 0x000000272a04723e */ /* 0x000fc400048070ff */
[----:B------:R-:W-:Y:S02]  /*f820*/  F2FP.SATFINITE.E4M3.F32.PACK_AB_MERGE_C R37, R37, R40, RZ ;  /* 0x000000282525723e */ /* 0x000fe400048070ff */
[----:B------:R-:W-:Y:S02]  /*f830*/  F2FP.SATFINITE.E4M3.F32.PACK_AB_MERGE_C R27, R67, R66, RZ ;  /* 0x00000042431b723e */ /* 0x000fe400048070ff */
[----:B------:R-:W-:Y:S02]  /*f840*/  F2FP.SATFINITE.E4M3.F32.PACK_AB_MERGE_C R41, R52, R41, RZ ;  /* 0x000000293429723e */ /* 0x000fe400048070ff */
[----:B------:R-:W-:Y:S02]  /*f850*/  F2FP.SATFINITE.E4M3.F32.PACK_AB_MERGE_C R43, R43, R54, RZ ;  /* 0x000000362b2b723e */ /* 0x000fe400048070ff */
[----:B------:R-:W-:Y:S02]  /*f860*/  F2FP.SATFINITE.E4M3.F32.PACK_AB_MERGE_C R5, R20, R5, R57 ;  /* 0x000000051405723e */ /* 0x000fe40004807039 */
        /* <DEDUP_REMOVED lines=9> */
.L_x_1851:
[----:B------:R-:W-:Y:S05]  /*f900*/  BSYNC B1 ;  /* 0x0000000000017941 */ /* 0x000fea0003800000 */
.L_x_1850:
[----:B------:R-:W-:Y:S04]  /*f910*/  BSSY B1, `(.L_x_1852) ;  /* 0x0000102000017945 */ /* 0x000fe80003800000 */
[----:B------:R-:W-:Y:S05]  /*f920*/  @P1 BRA `(.L_x_1853) ;  /* 0x0000001000001947 */ /* 0x000fea0003800000 */
[----:B012---:R-:W2:Y:S01]  /*f930*/  LDL R25, [R1+0x10] ;  /* 0x0000100001197983 */ /* 0x007ea20000100800 */
[----:B------:R-:W-:Y:S02]  /*f940*/  SHF.R.U32.HI R0, RZ, 0x8, R44 ;  /* 0x00000008ff007819 */ /* 0x000fe4000001162c */
[----:B-----5:R-:W-:Y:S02]  /*f950*/  LEA.HI R7, R59, R214, RZ, 0x1c ;  /* 0x000000d63b077211 */ /* 0x020fe400078fe0ff */
[----:B------:R-:W-:Y:S02]  /*f960*/  LOP3.LUT R3, R44, 0xff, RZ, 0xc0, !PT ;  /* 0x000000ff2c037812 */ /* 0x000fe400078ec0ff */
[----:B------:R-:W-:Y:S01]  /*f970*/  LOP3.LUT R0, R0, 0xff, RZ, 0xc0, !PT ;  /* 0x000000ff00007812 */ /* 0x000fe200078ec0ff */
[----:B------:R-:W-:Y:S01]  /*f980*/  IMAD.SHL.U32 R26, R7, 0x10, RZ ;  /* 0x00000010071a7824 */ /* 0x000fe200078e00ff */
[----:B------:R-:W-:Y:S02]  /*f990*/  SHF.R.S32.HI R24, RZ, 0x1f, R7 ;  /* 0x0000001fff187819 */ /* 0x000fe40000011407 */
[----:B------:R-:W-:-:S02]  /*f9a0*/  SHF.R.U32.HI R4, RZ, 0x8, R45 ;  /* 0x00000008ff047819 */ /* 0x000fc4000001162d */
[----:B------:R-:W-:Y:S02]  /*f9b0*/  PRMT R20, R0, 0x7604, R3 ;  /* 0x0000760400147816 */ /* 0x000fe40000000003 */
[----:B------:R-:W-:Y:S02]  /*f9c0*/  LEA.HI R21, R24, R7, RZ, 0x3 ;  /* 0x0000000718157211 */ /* 0x000fe400078f18ff */
[----:B------:R-:W-:Y:S02]  /*f9d0*/  SHF.R.U32.HI R0, RZ, 0x8, R46 ;  /* 0x00000008ff007819 */ /* 0x000fe4000001162e */
[----:B------:R-:W-:Y:S01]  /*f9e0*/  LOP3.LUT R5, R45, 0xff, RZ, 0xc0, !PT ;  /* 0x000000ff2d057812 */ /* 0x000fe200078ec0ff */
[----:B------:R-:W-:Y:S01]  /*f9f0*/  IMAD.SHL.U32 R21, R21, 0x800, RZ ;  /* 0x0000080015157824 */ /* 0x000fe200078e00ff */
[----:B------:R-:W-:Y:S02]  /*fa00*/  LOP3.LUT R4, R4, 0xff, RZ, 0xc0, !PT ;  /* 0x000000ff04047812 */ /* 0x000fe400078ec0ff */
[----:B------:R-:W-:-:S02]  /*fa10*/  LOP3.LUT R3, R0, 0xff, RZ, 0xc0, !PT ;  /* 0x000000ff00037812 */ /* 0x000fc400078ec0ff */
[----:B------:R-:W-:Y:S02]  /*fa20*/  LOP3.LUT R0, R229, 0x70, R26, 0xf8, !PT ;  /* 0x00000070e5007812 */ /* 0x000fe400078ef81a */
[----:B------:R-:W-:Y:S02]  /*fa30*/  SHF.R.U32.HI R27, RZ, 0x3, R229 ;  /* 0x00000003ff1b7819 */ /* 0x000fe400000116e5 */
[----:B------:R-:W-:Y:S02]  /*fa40*/  PRMT R28, R4, 0x7604, R5 ;  /* 0x00007604041c7816 */ /* 0x000fe40000000005 */
[----:B------:R-:W-:Y:S02]  /*fa50*/  LOP3.LUT R4, R46, 0xff, RZ, 0xc0, !PT ;  /* 0x000000ff2e047812 */ /* 0x000fe400078ec0ff */
[----:B------:R-:W-:Y:S02]  /*fa60*/  SHF.R.U32.HI R7, RZ, 0x8, R48 ;  /* 0x00000008ff077819 */ /* 0x000fe40000011630 */
[----:B------:R-:W-:-:S02]  /*fa70*/  LOP3.LUT R0, R0, R27, RZ, 0x3c, !PT ;  /* 0x0000001b00007212 */ /* 0x000fc400078e3cff */
[----:B------:R-:W-:Y:S02]  /*fa80*/  LOP3.LUT R21, R21, 0xffffc000, RZ, 0xc0, !PT ;  /* 0xffffc00015157812 */ /* 0x000fe400078ec0ff */
[----:B------:R-:W-:Y:S02]  /*fa90*/  PRMT R30, R3, 0x7604, R4 ;  /* 0x00007604031e7816 */ /* 0x000fe40000000004 */
[----:B------:R-:W-:Y:S02]  /*faa0*/  LOP3.LUT R24, R48, 0xff, RZ, 0xc0, !PT ;  /* 0x000000ff30187812 */ /* 0x000fe400078ec0ff */
[----:B------:R-:W-:Y:S02]  /*fab0*/  LOP3.LUT R7, R7, 0xff, RZ, 0xc0, !PT ;  /* 0x000000ff07077812 */ /* 0x000fe400078ec0ff */
[----:B------:R-:W-:Y:S02]  /*fac0*/  SHF.R.U32.HI R26, RZ, 0x8, R51 ;  /* 0x00000008ff1a7819 */ /* 0x000fe40000011633 */
[----:B------:R-:W-:-:S02]  /*fad0*/  PRMT R33, R7, 0x7604, R24 ;  /* 0x0000760407217816 */ /* 0x000fc40000000018 */
[----:B------:R-:W-:Y:S02]  /*fae0*/  SHF.R.U32.HI R24, RZ, 0x8, R50 ;  /* 0x00000008ff187819 */ /* 0x000fe40000011632 */
[----:B------:R-:W-:Y:S02]  /*faf0*/  SHF.R.U32.HI R5, RZ, 0x8, R47 ;  /* 0x00000008ff057819 */ /* 0x000fe4000001162f */
[----:B------:R-:W-:Y:S02]  /*fb00*/  LOP3.LUT R24, R24, 0xff, RZ, 0xc0, !PT ;  /* 0x000000ff18187812 */ /* 0x000fe400078ec0ff */
[----:B------:R-:W-:Y:S02]  /*fb10*/  LOP3.LUT R27, R51, 0xff, RZ, 0xc0, !PT ;  /* 0x000000ff331b7812 */ /* 0x000fe400078ec0ff */
[----:B------:R-:W-:Y:S02]  /*fb20*/  LOP3.LUT R26, R26, 0xff, RZ, 0xc0, !PT ;  /* 0x000000ff1a1a7812 */ /* 0x000fe400078ec0ff */
[----:B------:R-:W-:-:S02]  /*fb30*/  LOP3.LUT R6, R47, 0xff, RZ, 0xc0, !PT ;  /* 0x000000ff2f067812 */ /* 0x000fc400078ec0ff */
[----:B------:R-:W-:Y:S02]  /*fb40*/  LOP3.LUT R5, R5, 0xff, RZ, 0xc0, !PT ;  /* 0x000000ff05057812 */ /* 0x000fe400078ec0ff */
[----:B------:R-:W-:Y:S02]  /*fb50*/  PRMT R39, R26, 0x7604, R27 ;  /* 0x000076041a277816 */ /* 0x000fe4000000001b */
[----:B------:R-:W-:Y:S02]  /*fb60*/  PRMT R32, R5, 0x7604, R6 ;  /* 0x0000760405207816 */ /* 0x000fe40000000006 */
[----:B------:R-:W0:Y:S01]  /*fb70*/  LDS.128 R4, [R222+0x18000] ;  /* 0x01800000de047984 */ /* 0x000e220000000c00 */
[----:B------:R-:W-:Y:S02]  /*fb80*/  SHF.R.U32.HI R31, RZ, 0x10, R47 ;  /* 0x00000010ff1f7819 */ /* 0x000fe4000001162f */
[----:B------:R-:W-:Y:S02]  /*fb90*/  SHF.R.U32.HI R29, RZ, 0x10, R46 ;  /* 0x00000010ff1d7819 */ /* 0x000fe4000001162e */
[----:B------:R-:W-:-:S02]  /*fba0*/  LOP3.LUT R31, R31, 0xff, RZ, 0xc0, !PT ;  /* 0x000000ff1f1f7812 */ /* 0x000fc400078ec0ff */
[----:B------:R-:W-:Y:S02]  /*fbb0*/  LOP3.LUT R29, R29, 0xff, RZ, 0xc0, !PT ;  /* 0x000000ff1d1d7812 */ /* 0x000fe400078ec0ff */
[----:B------:R-:W-:Y:S02]  /*fbc0*/  PRMT R31, R31, 0x7054, R32 ;  /* 0x000070541f1f7816 */ /* 0x000fe40000000020 */
[----:B------:R-:W-:Y:S02]  /*fbd0*/  PRMT R29, R29, 0x7054, R30 ;  /* 0x000070541d1d7816 */ /* 0x000fe4000000001e */
[----:B------:R-:W-:Y:S02]  /*fbe0*/  SHF.R.U32.HI R32, RZ, 0x10, R51 ;  /* 0x00000010ff207819 */ /* 0x000fe40000011633 */
[----:B------:R-:W-:Y:S02]  /*fbf0*/  SHF.R.U32.HI R30, RZ, 0x10, R50 ;  /* 0x00000010ff1e7819 */ /* 0x000fe40000011632 */
[----:B------:R-:W-:-:S02]  /*fc00*/  LOP3.LUT R32, R32, 0xff, RZ, 0xc0, !PT ;  /* 0x000000ff20207812 */ /* 0x000fc400078ec0ff */
[----:B------:R-:W-:Y:S02]  /*fc10*/  LOP3.LUT R30, R30, 0xff, RZ, 0xc0, !PT ;  /* 0x000000ff1e1e7812 */ /* 0x000fe400078ec0ff */
[----:B------:R-:W-:Y:S02]  /*fc20*/  PRMT R39, R32, 0x7054, R39 ;  /* 0x0000705420277816 */ /* 0x000fe40000000027 */
[----:B0-----:R-:W-:Y:S02]  /*fc30*/  F2FP.F16.E4M3.UNPACK_B R32, R7 ;  /* 0x00000007ff20723e */ /* 0x001fe400020006ff */
[----:B--2---:R-:W-:Y:S02]  /*fc40*/  IADD3 R3, R0, R21, R25 ;  /* 0x0000001500037210 */ /* 0x004fe40007ffe019 */
[----:B------:R-:W-:Y:S02]  /*fc50*/  SHF.R.U32.HI R0, RZ, 0x8, R49 ;  /* 0x00000008ff007819 */ /* 0x000fe40000011631 */
[----:B------:R-:W-:-:S02]  /*fc60*/  LOP3.LUT R21, R49, 0xff, RZ, 0xc0, !PT ;  /* 0x000000ff31157812 */ /* 0x000fc400078ec0ff */
[----:B------:R-:W-:Y:S02]  /*fc70*/  LOP3.LUT R0, R0, 0xff, RZ, 0xc0, !PT ;  /* 0x000000ff00007812 */ /* 0x000fe400078ec0ff */
[----:B------:R-:W-:Y:S02]  /*fc80*/  LOP3.LUT R25, R50, 0xff, RZ, 0xc0, !PT ;  /* 0x000000ff32197812 */ /* 0x000fe400078ec0ff */
[----:B------:R-:W-:Y:S01]  /*fc90*/  PRMT R35, R0, 0x7604, R21 ;  /* 0x0000760400237816 */ /* 0x000fe20000000015 */
[----:B------:R-:W-:Y:S01]  /*fca0*/  IMAD.IADD R0, R184, 0x1, R3 ;  /* 0x00000001b8007824 */ /* 0x000fe200078e0203 */
[----:B------:R-:W-:Y:S02]  /*fcb0*/  PRMT R37, R24, 0x7604, R25 ;  /* 0x0000760418257816 */ /* 0x000fe40000000019 */
[----:B------:R-:W-:Y:S02]  /*fcc0*/  SHF.R.U32.HI R3, RZ, 0x10, R44 ;  /* 0x00000010ff037819 */ /* 0x000fe4000001162c */
[----:B------:R-:W0:Y:S01]  /*fcd0*/  LDS.128 R24, [R0+0x18000] ;  /* 0x0180000000187984 */ /* 0x000e220000000c00 */
[----:B------:R-:W-:-:S02]  /*fce0*/  SHF.R.U32.HI R21, RZ, 0x10, R45 ;  /* 0x00000010ff157819 */ /* 0x000fc4000001162d */
[----:B------:R-:W-:Y:S02]  /*fcf0*/  LOP3.LUT R3, R3, 0xff, RZ, 0xc0, !PT ;  /* 0x000000ff03037812 */ /* 0x000fe400078ec0ff */
[----:B------:R-:W-:Y:S02]  /*fd00*/  LOP3.LUT R21, R21, 0xff, RZ, 0xc0, !PT ;  /* 0x000000ff15157812 */ /* 0x000fe400078ec0ff */
[----:B------:R-:W-:Y:S02]  /*fd10*/  PRMT R3, R3, 0x7054, R20 ;  /* 0x0000705403037816 */ /* 0x000fe40000000014 */
[----:B------:R-:W-:Y:S02]  /*fd20*/  PRMT R21, R21, 0x7054, R28 ;  /* 0x0000705415157816 */ /* 0x000fe4000000001c */
[----:B------:R-:W-:Y:S02]  /*fd30*/  SHF.R.U32.HI R20, RZ, 0x10, R48 ;  /* 0x00000010ff147819 */ /* 0x000fe40000011630 */
[----:B------:R-:W-:-:S02]  /*fd40*/  SHF.R.U32.HI R28, RZ, 0x10, R49 ;  /* 0x00000010ff1c7819 */ /* 0x000fc40000011631 */
[----:B------:R-:W-:Y:S02]  /*fd50*/  LOP3.LUT R20, R20, 0xff, RZ, 0xc0, !PT ;  /* 0x000000ff14147812 */ /* 0x000fe400078ec0ff */
[----:B------:R-:W-:Y:S02]  /*fd60*/  LOP3.LUT R28, R28, 0xff, RZ, 0xc0, !PT ;  /* 0x000000ff1c1c7812 */ /* 0x000fe400078ec0ff */
[----:B------:R-:W-:Y:S02]  /*fd70*/  PRMT R33, R20, 0x7054, R33 ;  /* 0x0000705414217816 */ /* 0x000fe40000000021 */
[----:B------:R-:W-:Y:S02]  /*fd80*/  PRMT R35, R28, 0x7054, R35 ;  /* 0x000070541c237816 */ /* 0x000fe40000000023 */
[----:B------:R-:W-:Y:S02]  /*fd90*/  LOP3.LUT R41, R3, 0xff000000, R44, 0xf8, !PT ;  /* 0xff00000003297812 */ /* 0x000fe400078ef82c */
[----:B------:R-:W-:-:S02]  /*fda0*/  LOP3.LUT R44, R21, 0xff000000, R45, 0xf8, !PT ;  /* 0xff000000152c7812 */ /* 0x000fc400078ef82d */
[----:B------:R-:W-:Y:S02]  /*fdb0*/  LOP3.LUT R45, R33, 0xff000000, R48, 0xf8, !PT ;  /* 0xff000000212d7812 */ /* 0x000fe400078ef830 */
[----:B------:R-:W-:Y:S02]  /*fdc0*/  LOP3.LUT R48, R35, 0xff000000, R49, 0xf8, !PT ;  /* 0xff00000023307812 */ /* 0x000fe400078ef831 */
[----:B------:R-:W-:Y:S02]  /*fdd0*/  F2FP.F16.E4M3.UNPACK_B R42, R44 ;  /* 0x0000002cff2a723e */ /* 0x000fe400020006ff */
[----:B------:R-:W-:Y:S02]  /*fde0*/  F2FP.F16.E4M3.UNPACK_B R43, R48 ;  /* 0x00000030ff2b723e */ /* 0x000fe400020006ff */
[----:B------:R-:W-:Y:S02]  /*fdf0*/  PRMT R37, R30, 0x7054, R37 ;  /* 0x000070541e257816 */ /* 0x000fe40000000025 */
[----:B------:R-:W-:-:S02]  /*fe00*/  LOP3.LUT R20, R29, 0xff000000, R46, 0xf8, !PT ;  /* 0xff0000001d147812 */ /* 0x000fc400078ef82e */
[----:B------:R-:W-:Y:S02]  /*fe10*/  F2FP.F16.E4M3.UNPACK_B R33, R7.H1 ;  /* 0x00000007ff21723e */ /* 0x000fe400030006ff */
[----:B0-----:R-:W-:Y:S02]  /*fe20*/  F2FP.F16.E4M3.UNPACK_B R35, R25 ;  /* 0x00000019ff23723e */ /* 0x001fe400020006ff */
[----:B------:R-:W-:Y:S01]  /*fe30*/  LOP3.LUT R46, R31, 0xff000000, R47, 0xf8, !PT ;  /* 0xff0000001f2e7812 */ /* 0x000fe200078ef82f */
[----:B------:R-:W-:Y:S01]  /*fe40*/  HADD2.F32 R47, -RZ, R43.H0_H0 ;  /* 0x2000002bff2f7230 */ /* 0x000fe20000004100 */
[-C--:B------:R-:W-:Y:S02]  /*fe50*/  F2FP.F16.E4M3.UNPACK_B R29, R5.reuse ;  /* 0x00000005ff1d723e */ /* 0x080fe400020006ff */
[-C--:B------:R-:W-:Y:S02]  /*fe60*/  F2FP.F16.E4M3.UNPACK_B R7, R4.reuse ;  /* 0x00000004ff07723e */ /* 0x080fe400020006ff */
[----:B------:R-:W-:Y:S01]  /*fe70*/  F2FP.F16.E4M3.UNPACK_B R28, R4.H1 ;  /* 0x00000004ff1c723e */ /* 0x000fe200030006ff */
[--C-:B------:R-:W-:Y:S01]  /*fe80*/  HADD2.F32 R4, -RZ, R35.reuse.H0_H0 ;  /* 0x20000023ff047230 */ /* 0x100fe20000004100 */
[----:B------:R-:W-:Y:S01]  /*fe90*/  F2FP.F16.E4M3.UNPACK_B R30, R5.H1 ;  /* 0x00000005ff1e723e */ /* 0x000fe200030006ff */
[--C-:B------:R-:W-:Y:S01]  /*fea0*/  HADD2.F32 R5, -RZ, R42.reuse.H0_H0 ;  /* 0x2000002aff057230 */ /* 0x100fe20000004100 */
[----:B------:R-:W-:Y:S01]  /*feb0*/  LOP3.LUT R21, R37, 0xff000000, R50, 0xf8, !PT ;  /* 0xff00000025157812 */ /* 0x000fe200078ef832 */
[----:B------:R-:W-:Y:S01]  /*fec0*/  HADD2.F32 R35, -RZ, R35.H1_H1 ;  /* 0x30000023ff237230 */ /* 0x000fe20000004100 */
[----:B------:R-:W-:Y:S01]  /*fed0*/  LOP3.LUT R50, R39, 0xff000000, R51, 0xf8, !PT ;  /* 0xff00000027327812 */ /* 0x000fe200078ef833 */
        /* <DEDUP_REMOVED lines=8> */
[----:B------:R-:W-:Y:S02]  /*ff60*/  F2FP.F16.E4M3.UNPACK_B R40, R27.H1 ;  /* 0x0000001bff28723e */ /* 0x000fe400030006ff */
[-C--:B------:R-:W-:Y:S02]  /*ff70*/  F2FP.F16.E4M3.UNPACK_B R27, R24.reuse ;  /* 0x00000018ff1b723e */ /* 0x080fe400020006ff */
[----:B------:R-:W-:Y:S01]  /*ff80*/  F2FP.F16.E4M3.UNPACK_B R34, R24.H1 ;  /* 0x00000018ff22723e */ /* 0x000fe200030006ff */
[-C--:B------:R-:W-:Y:S01]  /*ff90*/  FMUL.FTZ R24, R4, R5.reuse ;  /* 0x0000000504187220 */ /* 0x080fe20000410000 */
[----:B------:R-:W-:Y:S01]  /*ffa0*/  F2FP.F16.E4M3.UNPACK_B R48, R48.H1 ;  /* 0x00000030ff30723e */ /* 0x000fe200030006ff */
[C---:B------:R-:W-:Y:S01]  /*ffb0*/  FFMA.FTZ R5, R6.reuse, R5, -R25 ;  /* 0x0000000506057223 */ /* 0x040fe20000010819 */
[----:B------:R-:W-:Y:S01]  /*ffc0*/  F2FP.F16.E4M3.UNPACK_B R44, R44.H1 ;  /* 0x0000002cff2c723e */ /* 0x000fe200030006ff */
[----:B------:R-:W-:Y:S01]  /*ffd0*/  FFMA.FTZ R25, R6, R47, R24 ;  /* 0x0000002f06197223 */ /* 0x000fe20000010018 */
[----:B------:R-:W-:Y:S01]  /*ffe0*/  HADD2.F32 R24, -RZ, R43.H1_H1 ;  /* 0x3000002bff187230 */ /* 0x000fe20000004100 */
[-C--:B------:R-:W-:Y:S01]  /*fff0*/  F2FP.F16.E4M3.UNPACK_B R4, R26.reuse ;  /* 0x0000001aff04723e */ /* 0x080fe200020006ff */
[----:B------:R-:W-:Y:S01]  /*10000*/  HADD2.F32 R47, -RZ, R48.H0_H0 ;  /* 0x20000030ff2f7230 */ /* 0x000fe20000004100 */
[----:B------:R-:W-:Y:S01]  /*10010*/  F2FP.F16.E4M3.UNPACK_B R38, R26.H1 ;  /* 0x0000001aff26723e */ /* 0x000fe200030006ff */
[----:B------:R-:W-:-:S02]  /*10020*/  HADD2.F32 R6, -RZ, R37.H0_H0 ;  /* 0x20000025ff067230 */ /* 0x000fc40000004100 */
[C---:B------:R-:W-:Y:S01]  /*10030*/  FMUL.FTZ R52, R35.reuse, R24 ;  /* 0x0000001823347220 */ /* 0x040fe20000410000 */
[----:B------:R-:W-:Y:S02]  /*10040*/  HADD2.F32 R43, -RZ, R44.H0_H0 ;  /* 0x2000002cff2b7230 */ /* 0x000fe40000004100 */
[----:B------:R-:W-:Y:S01]  /*10050*/  FMUL.FTZ R35, R35, R42 ;  /* 0x0000002a23237220 */ /* 0x000fe20000410000 */
[----:B------:R-:W-:Y:S02]  /*10060*/  HADD2.F32 R26, -RZ, R30.H0_H0 ;  /* 0x2000001eff1a7230 */ /* 0x000fe40000004100 */
[C---:B------:R-:W-:Y:S01]  /*10070*/  FMUL.FTZ R49, R6.reuse, R47 ;  /* 0x0000002f06317220 */ /* 0x040fe20000410000 */
[----:B------:R-:W-:Y:S02]  /*10080*/  HADD2.F32 R48, -RZ, R48.H1_H1 ;  /* 0x30000030ff307230 */ /* 0x000fe40000004100 */
[-C--:B------:R-:W-:Y:S01]  /*10090*/  FMUL.FTZ R54, R6, R43.reuse ;  /* 0x0000002b06367220 */ /* 0x080fe20000410000 */
[----:B------:R-:W-:Y:S01]  /*100a0*/  FFMA.FTZ R24, R29, R24, R35 ;  /* 0x000000181d187223 */ /* 0x000fe20000010023 */
[----:B------:R-:W-:Y:S01]  /*100b0*/  FFMA.FTZ R49, R26, R43, -R49 ;  /* 0x0000002b1a317223 */ /* 0x000fe20000010831 */
[----:B------:R-:W-:Y:S01]  /*100c0*/  F2FP.F16.E4M3.UNPACK_B R43, R50 ;  /* 0x00000032ff2b723e */ /* 0x000fe200020006ff */
[----:B------:R-:W-:Y:S01]  /*100d0*/  HADD2.F32 R37, -RZ, R37.H1_H1 ;  /* 0x30000025ff257230 */ /* 0x000fe20000004100 */
[----:B------:R-:W-:Y:S01]  /*100e0*/  F2FP.F16.E4M3.UNPACK_B R35, R46 ;  /* 0x0000002eff23723e */ /* 0x000fe200020006ff */
[----:B------:R-:W-:-:S02]  /*100f0*/  HADD2.F32 R44, -RZ, R44.H1_H1 ;  /* 0x3000002cff2c7230 */ /* 0x000fc40000004100 */
[----:B------:R-:W-:Y:S01]  /*10100*/  FFMA.FTZ R6, R29, R42, -R52 ;  /* 0x0000002a1d067223 */ /* 0x000fe20000010834 */
[----:B------:R-:W-:Y:S01]  /*10110*/  FFMA.FTZ R54, R26, R47, R54 ;  /* 0x0000002f1a367223 */ /* 0x000fe20000010036 */
[----:B------:R-:W-:Y:S02]  /*10120*/  HADD2.F32 R30, -RZ, R30.H1_H1 ;  /* 0x3000001eff1e7230 */ /* 0x000fe40000004100 */
[C---:B------:R-:W-:Y:S01]  /*10130*/  FMUL.FTZ R51, R37.reuse, R48 ;  /* 0x0000003025337220 */ /* 0x040fe20000410000 */
[----:B------:R-:W-:Y:S02]  /*10140*/  HADD2.F32 R47, -RZ, R43.H0_H0 ;  /* 0x2000002bff2f7230 */ /* 0x000fe40000004100 */
[----:B------:R-:W-:Y:S01]  /*10150*/  FMUL.FTZ R37, R37, R44 ;  /* 0x0000002c25257220 */ /* 0x000fe20000410000 */
[----:B------:R-:W-:Y:S01]  /*10160*/  HADD2.F32 R29, -RZ, R39.H0_H0 ;  /* 0x20000027ff1d7230 */ /* 0x000fe20000004100 */
[----:B------:R-:W-:Y:S01]  /*10170*/  F2FP.F16.E4M3.UNPACK_B R50, R50.H1 ;  /* 0x00000032ff32723e */ /* 0x000fe200030006ff */
[----:B------:R-:W-:-:S02]  /*10180*/  HADD2.F32 R42, -RZ, R35.H0_H0 ;  /* 0x20000023ff2a7230 */ /* 0x000fc40000004100 */
[C---:B------:R-:W-:Y:S01]  /*10190*/  FFMA.FTZ R52, R30.reuse, R44, -R51 ;  /* 0x0000002c1e347223 */ /* 0x040fe20000010833 */
[----:B------:R-:W-:Y:S02]  /*101a0*/  HADD2.F32 R26, -RZ, R32.H0_H0 ;  /* 0x20000020ff1a7230 */ /* 0x000fe40000004100 */
[C---:B------:R-:W-:Y:S01]  /*101b0*/  FMUL.FTZ R53, R29.reuse, R47 ;  /* 0x0000002f1d357220 */ /* 0x040fe20000410000 */
[----:B------:R-:W-:Y:S01]  /*101c0*/  FFMA.FTZ R51, R30, R48, R37 ;  /* 0x000000301e337223 */ /* 0x000fe20000010025 */
[----:B------:R-:W-:Y:S01]  /*101d0*/  FMUL.FTZ R56, R29, R42 ;  /* 0x0000002a1d387220 */ /* 0x000fe20000410000 */
[----:B------:R-:W-:Y:S01]  /*101e0*/  HADD2.F32 R35, -RZ, R35.H1_H1 ;  /* 0x30000023ff237230 */ /* 0x000fe20000004100 */
[----:B------:R-:W-:Y:S01]  /*101f0*/  F2FP.F16.E4M3.UNPACK_B R46, R46.H1 ;  /* 0x0000002eff2e723e */ /* 0x000fe200030006ff */
[----:B------:R-:W-:Y:S02]  /*10200*/  HADD2.F32 R43, -RZ, R43.H1_H1 ;  /* 0x3000002bff2b7230 */ /* 0x000fe40000004100 */
[----:B------:R-:W-:Y:S01]  /*10210*/  FFMA.FTZ R53, R26, R42, -R53 ;  /* 0x0000002a1a357223 */ /* 0x000fe20000010835 */
[----:B------:R-:W-:-:S02]  /*10220*/  HADD2.F32 R39, -RZ, R39.H1_H1 ;  /* 0x30000027ff277230 */ /* 0x000fc40000004100 */
[----:B------:R-:W-:Y:S01]  /*10230*/  FFMA.FTZ R56, R26, R47, R56 ;  /* 0x0000002f1a387223 */ /* 0x000fe20000010038 */
[----:B------:R-:W-:Y:S01]  /*10240*/  HADD2.F32 R37, -RZ, R50.H0_H0 ;  /* 0x20000032ff257230 */ /* 0x000fe20000004100 */
[----:B------:R-:W-:Y:S01]  /*10250*/  F2FP.SATFINITE.E4M3.F32.PACK_AB_MERGE_C R49, R52, R49, RZ ;  /* 0x000000313431723e */ /* 0x000fe200048070ff */
[----:B------:R-:W-:Y:S02]  /*10260*/  HADD2.F32 R29, -RZ, R40.H0_H0 ;  /* 0x20000028ff1d7230 */ /* 0x000fe40000004100 */
[C---:B------:R-:W-:Y:S01]  /*10270*/  FMUL.FTZ R47, R39.reuse, R43 ;  /* 0x0000002b272f7220 */ /* 0x040fe20000410000 */
[----:B------:R-:W-:Y:S02]  /*10280*/  HADD2.F32 R30, -RZ, R46.H0_H0 ;  /* 0x2000002eff1e7230 */ /* 0x000fe40000004100 */
[----:B------:R-:W-:Y:S01]  /*10290*/  FMUL.FTZ R42, R39, R35 ;  /* 0x00000023272a7220 */ /* 0x000fe20000410000 */
[----:B------:R-:W-:Y:S02]  /*102a0*/  HADD2.F32 R26, -RZ, R33.H0_H0 ;  /* 0x20000021ff1a7230 */ /* 0x000fe40000004100 */
[----:B------:R-:W-:Y:S01]  /*102b0*/  FMUL.FTZ R39, R29, R37 ;  /* 0x000000251d277220 */ /* 0x000fe20000410000 */
[----:B------:R-:W-:-:S02]  /*102c0*/  HADD2.F32 R32, -RZ, R32.H1_H1 ;  /* 0x30000020ff207230 */ /* 0x000fc40000004100 */
[-C--:B------:R-:W-:Y:S01]  /*102d0*/  FMUL.FTZ R44, R29, R30.reuse ;  /* 0x0000001e1d2c7220 */ /* 0x080fe20000410000 */
[----:B------:R-:W-:Y:S02]  /*102e0*/  HADD2.F32 R46, -RZ, R46.H1_H1 ;  /* 0x3000002eff2e7230 */ /* 0x000fe40000004100 */
[----:B------:R-:W-:Y:S01]  /*102f0*/  FFMA.FTZ R55, R26, R30, -R39 ;  /* 0x0000001e1a377223 */ /* 0x000fe20000010827 */
[----:B------:R-:W-:Y:S01]  /*10300*/  F2FP.F16.E4M3.UNPACK_B R30, R41.H1 ;  /* 0x00000029ff1e723e */ /* 0x000fe200030006ff */
[----:B------:R-:W-:Y:S02]  /*10310*/  HADD2.F32 R50, -RZ, R50.H1_H1 ;  /* 0x30000032ff327230 */ /* 0x000fe40000004100 */
[C---:B------:R-:W-:Y:S01]  /*10320*/  FFMA.FTZ R48, R32.reuse, R35, -R47 ;  /* 0x0000002320307223 */ /* 0x040fe2000001082f */
[----:B------:R-:W-:Y:S02]  /*10330*/  HADD2.F32 R40, -RZ, R40.H1_H1 ;  /* 0x30000028ff287230 */ /* 0x000fe40000004100 */
[----:B------:R-:W-:Y:S01]  /*10340*/  FFMA.FTZ R47, R32, R43, R42 ;  /* 0x0000002b202f7223 */ /* 0x000fe2000001002a */
[----:B------:R-:W-:Y:S01]  /*10350*/  F2FP.F16.E4M3.UNPACK_B R35, R45.H1 ;  /* 0x0000002dff23723e */ /* 0x000fe200030006ff */
[----:B------:R-:W-:-:S02]  /*10360*/  HADD2.F32 R33, -RZ, R33.H1_H1 ;  /* 0x30000021ff217230 */ /* 0x000fc40000004100 */
[----:B------:R-:W-:Y:S01]  /*10370*/  FFMA.FTZ R57, R26, R37, R44 ;  /* 0x000000251a397223 */ /* 0x000fe2000001002c */
[----:B------:R-:W-:Y:S02]  /*10380*/  HADD2.F32 R29, -RZ, R34.H0_H0 ;  /* 0x20000022ff1d7230 */ /* 0x000fe40000004100 */
[C---:B------:R-:W-:Y:S01]  /*10390*/  FMUL.FTZ R42, R40.reuse, R50 ;  /* 0x00000032282a7220 */ /* 0x040fe20000410000 */
[----:B------:R-:W-:Y:S02]  /*103a0*/  HADD2.F32 R32, -RZ, R30.H0_H0 ;  /* 0x2000001eff207230 */ /* 0x000fe40000004100 */
[-C--:B------:R-:W-:Y:S01]  /*103b0*/  FMUL.FTZ R43, R40, R46.reuse ;  /* 0x0000002e282b7220 */ /* 0x080fe20000410000 */
[----:B------:R-:W-:Y:S02]  /*103c0*/  HADD2.F32 R37, -RZ, R35.H0_H0 ;  /* 0x20000023ff257230 */ /* 0x000fe40000004100 */
[----:B------:R-:W-:Y:S01]  /*103d0*/  FFMA.FTZ R58, R33, R46, -R42 ;  /* 0x0000002e213a7223 */ /* 0x000fe2000001082a */
[----:B------:R-:W-:-:S02]  /*103e0*/  HADD2.F32 R26, -RZ, R28.H0_H0 ;  /* 0x2000001cff1a7230 */ /* 0x000fc40000004100 */
[----:B------:R-:W-:Y:S01]  /*103f0*/  FMUL.FTZ R40, R29, R32 ;  /* 0x000000201d287220 */ /* 0x000fe20000410000 */
[----:B------:R-:W-:Y:S01]  /*10400*/  FFMA.FTZ R50, R33, R50, R43 ;  /* 0x0000003221327223 */ /* 0x000fe2000001002b */
[----:B------:R-:W-:Y:S01]  /*10410*/  HADD2.F32 R35, -RZ, R35.H1_H1 ;  /* 0x30000023ff237230 */ /* 0x000fe20000004100 */
[----:B------:R-:W-:Y:S01]  /*10420*/  F2FP.F16.E4M3.UNPACK_B R45, R45 ;  /* 0x0000002dff2d723e */ /* 0x000fe200020006ff */
[----:B------:R-:W-:Y:S02]  /*10430*/  HADD2.F32 R34, -RZ, R34.H1_H1 ;  /* 0x30000022ff227230 */ /* 0x000fe40000004100 */
[-C--:B------:R-:W-:Y:S01]  /*10440*/  FMUL.FTZ R39, R29, R37.reuse ;  /* 0x000000251d277220 */ /* 0x080fe20000410000 */
[----:B------:R-:W-:Y:S02]  /*10450*/  HADD2.F32 R33, -RZ, R30.H1_H1 ;  /* 0x3000001eff217230 */ /* 0x000fe40000004100 */
[----:B------:R-:W-:Y:S01]  /*10460*/  FFMA.FTZ R42, R26, R37, R40 ;  /* 0x000000251a2a7223 */ /* 0x000fe20000010028 */
[----:B------:R-:W-:-:S02]  /*10470*/  HADD2.F32 R28, -RZ, R28.H1_H1 ;  /* 0x3000001cff1c7230 */ /* 0x000fc40000004100 */
[C---:B------:R-:W-:Y:S01]  /*10480*/  FMUL.FTZ R37, R34.reuse, R35 ;  /* 0x0000002322257220 */ /* 0x040fe20000410000 */
[----:B------:R-:W-:Y:S01]  /*10490*/  F2FP.F16.E4M3.UNPACK_B R41, R41 ;  /* 0x00000029ff29723e */ /* 0x000fe200020006ff */
[-C--:B------:R-:W-:Y:S01]  /*104a0*/  FMUL.FTZ R34, R34, R33.reuse ;  /* 0x0000002122227220 */ /* 0x080fe20000410000 */
[----:B------:R-:W-:Y:S02]  /*104b0*/  HADD2.F32 R30, -RZ, R45.H0_H0 ;  /* 0x2000002dff1e7230 */ /* 0x000fe40000004100 */
[----:B------:R-:W-:Y:S01]  /*104c0*/  FFMA.FTZ R39, R26, R32, -R39 ;  /* 0x000000201a277223 */ /* 0x000fe20000010827 */
[----:B------:R-:W-:Y:S02]  /*104d0*/  HADD2.F32 R29, -RZ, R27.H0_H0 ;  /* 0x2000001bff1d7230 */ /* 0x000fe40000004100 */
[C---:B------:R-:W-:Y:S01]  /*104e0*/  FFMA.FTZ R44, R28.reuse, R33, -R37 ;  /* 0x000000211c2c7223 */ /* 0x040fe20000010825 */
[----:B------:R-:W-:Y:S01]  /*104f0*/  FFMA.FTZ R43, R28, R35, R34 ;  /* 0x000000231c2b7223 */ /* 0x000fe20000010022 */
[----:B------:R-:W-:Y:S01]  /*10500*/  HADD2.F32 R28, -RZ, R41.H0_H0 ;  /* 0x20000029ff1c7230 */ /* 0x000fe20000004100 */
[----:B------:R-:W-:Y:S01]  /*10510*/  F2FP.SATFINITE.E4M3.F32.PACK_AB_MERGE_C R51, R51, R54, RZ ;  /* 0x000000363333723e */ /* 0x000fe200048070ff */
[----:B------:R-:W-:-:S02]  /*10520*/  HADD2.F32 R26, -RZ, R7.H0_H0 ;  /* 0x20000007ff1a7230 */ /* 0x000fc40000004100 */
[C---:B------:R-:W-:Y:S01]  /*10530*/  FMUL.FTZ R33, R29.reuse, R30 ;  /* 0x0000001e1d217220 */ /* 0x040fe20000410000 */
[----:B------:R-:W-:Y:S02]  /*10540*/  HADD2.F32 R32, -RZ, R45.H1_H1 ;  /* 0x3000002dff207230 */ /* 0x000fe40000004100 */
[-C--:B------:R-:W-:Y:S01]  /*10550*/  FMUL.FTZ R29, R29, R28.reuse ;  /* 0x0000001c1d1d7220 */ /* 0x080fe20000410000 */
[----:B------:R-:W-:Y:S02]  /*10560*/  HADD2.F32 R27, -RZ, R27.H1_H1 ;  /* 0x3000001bff1b7230 */ /* 0x000fe40000004100 */
[C---:B------:R-:W-:Y:S01]  /*10570*/  FFMA.FTZ R34, R26.reuse, R28, -R33 ;  /* 0x0000001c1a227223 */ /* 0x040fe20000010821 */
[----:B------:R-:W-:Y:S01]  /*10580*/  HADD2.F32 R28, -RZ, R41.H1_H1 ;  /* 0x30000029ff1c7230 */ /* 0x000fe20000004100 */
[----:B------:R-:W-:Y:S01]  /*10590*/  F2FP.F16.E4M3.UNPACK_B R33, R21.H1 ;  /* 0x00000015ff21723e */ /* 0x000fe200030006ff */
[----:B------:R-:W-:Y:S02]  /*105a0*/  HADD2.F32 R7, -RZ, R7.H1_H1 ;  /* 0x30000007ff077230 */ /* 0x000fe40000004100 */
[C---:B------:R-:W-:Y:S01]  /*105b0*/  FMUL.FTZ R40, R27.reuse, R32 ;  /* 0x000000201b287220 */ /* 0x040fe20000410000 */
[----:B------:R-:W-:Y:S01]  /*105c0*/  FFMA.FTZ R30, R26, R30, R29 ;  /* 0x0000001e1a1e7223 */ /* 0x000fe2000001001d */
[----:B------:R-:W-:Y:S01]  /*105d0*/  F2FP.F16.E4M3.UNPACK_B R29, R20.H1 ;  /* 0x00000014ff1d723e */ /* 0x000fe200030006ff */
[-C--:B------:R-:W-:Y:S01]  /*105e0*/  FMUL.FTZ R27, R27, R28.reuse ;  /* 0x0000001c1b1b7220 */ /* 0x080fe20000410000 */
[----:B------:R-:W-:Y:S01]  /*105f0*/  FFMA.FTZ R35, R7, R28, -R40 ;  /* 0x0000001c07237223 */ /* 0x000fe20000010828 */
[----:B------:R-:W-:Y:S01]  /*10600*/  HADD2.F32 R28, -RZ, R33.H0_H0 ;  /* 0x20000021ff1c7230 */ /* 0x000fe20000004100 */
[----:B------:R-:W-:Y:S01]  /*10610*/  F2FP.F16.E4M3.UNPACK_B R20, R20 ;  /* 0x00000014ff14723e */ /* 0x000fe200020006ff */
[----:B------:R-:W-:-:S02]  /*10620*/  HADD2.F32 R26, -RZ, R38.H0_H0 ;  /* 0x20000026ff1a7230 */ /* 0x000fc40000004100 */
[----:B------:R-:W-:Y:S01]  /*10630*/  FFMA.FTZ R37, R7, R32, R27 ;  /* 0x0000002007257223 */ /* 0x000fe2000001001b */
[----:B------:R-:W-:Y:S01]  /*10640*/  HADD2.F32 R27, -RZ, R29.H0_H0 ;  /* 0x2000001dff1b7230 */ /* 0x000fe20000004100 */
[----:B------:R-:W-:Y:S01]  /*10650*/  F2FP.SATFINITE.E4M3.F32.PACK_AB_MERGE_C R42, R43, R42, RZ ;  /* 0x0000002a2b2a723e */ /* 0x000fe200048070ff */
[----:B------:R-:W-:Y:S02]  /*10660*/  HADD2.F32 R7, -RZ, R31.H0_H0 ;  /* 0x2000001fff077230 */ /* 0x000fe40000004100 */
[C---:B------:R-:W-:Y:S01]  /*10670*/  FMUL.FTZ R32, R26.reuse, R28 ;  /* 0x0000001c1a207220 */ /* 0x040fe20000410000 */
[----:B------:R-:W-:Y:S02]  /*10680*/  HADD2.F32 R29, -RZ, R29.H1_H1 ;  /* 0x3000001dff1d7230 */ /* 0x000fe40000004100 */
[-C--:B------:R-:W-:Y:S01]  /*10690*/  FMUL.FTZ R26, R26, R27.reuse ;  /* 0x0000001b1a1a7220 */ /* 0x080fe20000410000 */
[----:B------:R-:W-:Y:S02]  /*106a0*/  HADD2.F32 R33, -RZ, R33.H1_H1 ;  /* 0x30000021ff217230 */ /* 0x000fe40000004100 */
[----:B------:R-:W-:Y:S01]  /*106b0*/  FFMA.FTZ R40, R7, R27, -R32 ;  /* 0x0000001b07287223 */ /* 0x000fe20000010820 */
[----:B------:R-:W-:Y:S01]  /*106c0*/  HADD2.F32 R38, -RZ, R38.H1_H1 ;  /* 0x30000026ff267230 */ /* 0x000fe20000004100 */
[----:B------:R-:W-:Y:S01]  /*106d0*/  F2FP.F16.E4M3.UNPACK_B R27, R21 ;  /* 0x00000015ff1b723e */ /* 0x000fe200020006ff */
[----:B------:R-:W-:Y:S01]  /*106e0*/  HADD2.F32 R31, -RZ, R31.H1_H1 ;  /* 0x3000001fff1f7230 */ /* 0x000fe20000004100 */
[----:B------:R-:W-:Y:S01]  /*106f0*/  F2FP.SATFINITE.E4M3.F32.PACK_AB_MERGE_C R5, R6, R5, R49 ;  /* 0x000000050605723e */ /* 0x000fe20004807031 */
[----:B------:R-:W-:-:S02]  /*10700*/  HADD2.F32 R21, -RZ, R20.H0_H0 ;  /* 0x20000014ff157230 */ /* 0x000fc40000004100 */
[C---:B------:R-:W-:Y:S01]  /*10710*/  FMUL.FTZ R32, R38.reuse, R33 ;  /* 0x0000002126207220 */ /* 0x040fe20000410000 */
[-C--:B------:R-:W-:Y:S01]  /*10720*/  FMUL.FTZ R46, R38, R29.reuse ;  /* 0x0000001d262e7220 */ /* 0x080fe20000410000 */
[----:B------:R-:W-:Y:S01]  /*10730*/  FFMA.FTZ R38, R7, R28, R26 ;  /* 0x0000001c07267223 */ /* 0x000fe2000001001a */
[----:B------:R-:W-:Y:S02]  /*10740*/  HADD2.F32 R26, -RZ, R20.H1_H1 ;  /* 0x30000014ff1a7230 */ /* 0x000fe40000004100 */
[C---:B------:R-:W-:Y:S01]  /*10750*/  FFMA.FTZ R41, R31.reuse, R29, -R32 ;  /* 0x0000001d1f297223 */ /* 0x040fe20000010820 */
[--C-:B------:R-:W-:Y:S02]  /*10760*/  HADD2.F32 R28, -RZ, R27.reuse.H0_H0 ;  /* 0x2000001bff1c7230 */ /* 0x100fe40000004100 */
[----:B------:R-:W-:Y:S01]  /*10770*/  FFMA.FTZ R31, R31, R33, R46 ;  /* 0x000000211f1f7223 */ /* 0x000fe2000001002e */
[--C-:B------:R-:W-:Y:S01]  /*10780*/  HADD2.F32 R7, -RZ, R4.reuse.H0_H0 ;  /* 0x20000004ff077230 */ /* 0x100fe20000004100 */
[----:B------:R-:W-:Y:S01]  /*10790*/  F2FP.SATFINITE.E4M3.F32.PACK_AB_MERGE_C R25, R24, R25, R51 ;  /* 0x000000191819723e */ /* 0x000fe20004807033 */
[----:B------:R-:W-:Y:S01]  /*107a0*/  HADD2.F32 R27, -RZ, R27.H1_H1 ;  /* 0x3000001bff1b7230 */ /* 0x000fe20000004100 */
[----:B------:R-:W-:Y:S01]  /*107b0*/  F2FP.SATFINITE.E4M3.F32.PACK_AB_MERGE_C R40, R41, R40, RZ ;  /* 0x000000282928723e */ /* 0x000fe200048070ff */
[----:B------:R-:W-:-:S02]  /*107c0*/  HADD2.F32 R20, -RZ, R4.H1_H1 ;  /* 0x30000004ff147230 */ /* 0x000fc40000004100 */
[C---:B------:R-:W-:Y:S01]  /*107d0*/  FMUL.FTZ R29, R7.reuse, R28 ;  /* 0x0000001c071d7220 */ /* 0x040fe20000410000 */
[--C-:B------:R-:W-:Y:S02]  /*107e0*/  HADD2.F32 R4, -RZ, R3.reuse.H0_H0 ;  /* 0x20000003ff047230 */ /* 0x100fe40000004100 */
[----:B------:R-:W-:Y:S01]  /*107f0*/  FMUL.FTZ R7, R7, R21 ;  /* 0x0000001507077220 */ /* 0x000fe20000410000 */
        /* <DEDUP_REMOVED lines=14> */
[----:B------:R-:W-:Y:S02]  /*108e0*/  F2FP.SATFINITE.E4M3.F32.PACK_AB_MERGE_C R27, R47, R56, R27 ;  /* 0x000000382f1b723e */ /* 0x000fe4000480701b */
[----:B------:R-:W-:Y:S01]  /*108f0*/  F2FP.SATFINITE.E4M3.F32.PACK_AB_MERGE_C R24, R37, R30, R42 ;  /* 0x0000001e2518723e */ /* 0x000fe2000480702a */
[----:B------:R3:W-:Y:S01]  /*10900*/  STS.128 [R222+0x18000], R4 ;  /* 0x01800004de007388 */ /* 0x0007e20000000c00 */
[----:B------:R-:W-:-:S05]  /*10910*/  F2FP.SATFINITE.E4M3.F32.PACK_AB_MERGE_C R26, R3, R28, R26 ;  /* 0x0000001c031a723e */ /* 0x000fca000480701a */
[----:B------:R3:W-:Y:S02]  /*10920*/  STS.128 [R0+0x18000], R24 ;  /* 0x0180001800007388 */ /* 0x0007e40000000c00 */
.L_x_1853:
[----:B------:R-:W-:Y:S05]  /*10930*/  BSYNC B1 ;  /* 0x0000000000017941 */ /* 0x000fea0003800000 */
.L_x_1852:
[----:B------:R-:W-:Y:S05]  /*10940*/  @P0 BRA `(.L_x_1837) ;  /* 0x0000000c00e00947 */ /* 0x000fea0003800000 */
[----:B-123--:R-:W2:Y:S01]  /*10950*/  LDL R24, [R1+0xc] ;  /* 0x00000c0001187983 */ /* 0x00eea20000100800 */
[----:B-----5:R-:W-:Y:S02]  /*10960*/  SHF.R.U32.HI R3, RZ, 0x8, R12 ;  /* 0x00000008ff037819 */ /* 0x020fe4000001160c */
[----:B------:R-:W-:Y:S02]  /*10970*/  LOP3.LUT R0, R12, 0xff, RZ, 0xc0, !PT ;  /* 0x000000ff0c007812 */ /* 0x000fe400078ec0ff */
[----:B------:R-:W-:Y:S02]  /*10980*/  SHF.R.U32.HI R7, RZ, 0x8, R14 ;  /* 0x00000008ff077819 */ /* 0x000fe4000001160e */
[----:B------:R-:W-:Y:S02]  /*10990*/  LOP3.LUT R3, R3, 0xff, RZ, 0xc0, !PT ;  /* 0x000000ff03037812 */ /* 0x000fe400078ec0ff */
[----:B------:R-:W-:Y:S02]  /*109a0*/  LEA.HI R59, R59, R214, RZ, 0x1c ;  /* 0x000000d63b3b7211 */ /* 0x000fe400078fe0ff */
[----:B------:R-:W-:-:S02]  /*109b0*/  LOP3.LUT R6, R14, 0xff, RZ, 0xc0, !PT ;  /* 0x000000ff0e067812 */ /* 0x000fc400078ec0ff */
[----:B------:R-:W-:Y:S02]  /*109c0*/  LOP3.LUT R7, R7, 0xff, RZ, 0xc0, !PT ;  /* 0x000000ff07077812 */ /* 0x000fe400078ec0ff */
[----:B------:R-:W-:Y:S02]  /*109d0*/  PRMT R21, R3, 0x7604, R0 ;  /* 0x0000760403157816 */ /* 0x000fe40000000000 */
[----:B------:R-:W-:Y:S02]  /*109e0*/  SHF.R.S32.HI R0, RZ, 0x1f, R59 ;  /* 0x0000001fff007819 */ /* 0x000fe4000001143b */
[----:B------:R-:W-:Y:S02]  /*109f0*/  SHF.R.U32.HI R5, RZ, 0x8, R13 ;  /* 0x00000008ff057819 */ /* 0x000fe4000001160d */
[----:B------:R-:W-:Y:S02]  /*10a00*/  PRMT R29, R7, 0x7604, R6 ;  /* 0x00007604071d7816 */ /* 0x000fe40000000006 */
[----:B------:R-:W-:Y:S01]  /*10a10*/  LEA.HI R7, R0, R59, RZ, 0x3 ;  /* 0x0000003b00077211 */ /* 0x000fe200078f18ff */
[----:B------:R-:W-:Y:S01]  /*10a20*/  IMAD.SHL.U32 R59, R59, 0x10, RZ ;  /* 0x000000103b3b7824 */ /* 0x000fe200078e00ff */
[----:B------:R-:W-:-:S02]  /*10a30*/  LOP3.LUT R4, R13, 0xff, RZ, 0xc0, !PT ;  /* 0x000000ff0d047812 */ /* 0x000fc400078ec0ff */
[----:B------:R-:W-:Y:S01]  /*10a40*/  LOP3.LUT R5, R5, 0xff, RZ, 0xc0, !PT ;  /* 0x000000ff05057812 */ /* 0x000fe200078ec0ff */
[----:B------:R-:W-:Y:S01]  /*10a50*/  IMAD.SHL.U32 R7, R7, 0x800, RZ ;  /* 0x0000080007077824 */ /* 0x000fe200078e00ff */
[----:B------:R-:W-:Y:S02]  /*10a60*/  LOP3.LUT R0, R228, 0x70, R59, 0xf8, !PT ;  /* 0x00000070e4007812 */ /* 0x000fe400078ef83b */
[----:B------:R-:W-:Y:S02]  /*10a70*/  PRMT R20, R5, 0x7604, R4 ;  /* 0x0000760405147816 */ /* 0x000fe40000000004 */
[----:B------:R-:W-:Y:S02]  /*10a80*/  SHF.R.U32.HI R4, RZ, 0x8, R15 ;  /* 0x00000008ff047819 */ /* 0x000fe4000001160f */
[----:B0-----:R-:W-:Y:S02]  /*10a90*/  SHF.R.U32.HI R25, RZ, 0x3, R228 ;  /* 0x00000003ff197819 */ /* 0x001fe400000116e4 */
[----:B------:R-:W-:-:S02]  /*10aa0*/  LOP3.LUT R3, R15, 0xff, RZ, 0xc0, !PT ;  /* 0x000000ff0f037812 */ /* 0x000fc400078ec0ff */
[----:B------:R-:W-:Y:S02]  /*10ab0*/  LOP3.LUT R4, R4, 0xff, RZ, 0xc0, !PT ;  /* 0x000000ff04047812 */ /* 0x000fe400078ec0ff */
[----:B------:R-:W-:Y:S02]  /*10ac0*/  LOP3.LUT R0, R0, R25, RZ, 0x3c, !PT ;  /* 0x0000001900007212 */ /* 0x000fe400078e3cff */
[----:B------:R-:W-:Y:S02]  /*10ad0*/  LOP3.LUT R25, R7, 0xffffc000, RZ, 0xc0, !PT ;  /* 0xffffc00007197812 */ /* 0x000fe400078ec0ff */
[----:B------:R-:W-:Y:S02]  /*10ae0*/  SHF.R.U32.HI R6, RZ, 0x8, R8 ;  /* 0x00000008ff067819 */ /* 0x000fe40000011608 */
[----:B------:R-:W-:Y:S02]  /*10af0*/  PRMT R28, R4, 0x7604, R3 ;  /* 0x00007604041c7816 */ /* 0x000fe40000000003 */
[----:B------:R-:W-:-:S02]  /*10b00*/  LOP3.LUT R5, R8, 0xff, RZ, 0xc0, !PT ;  /* 0x000000ff08057812 */ /* 0x000fc400078ec0ff */
[----:B------:R-:W-:Y:S02]  /*10b10*/  LOP3.LUT R6, R6, 0xff, RZ, 0xc0, !PT ;  /* 0x000000ff06067812 */ /* 0x000fe400078ec0ff */
[----:B------:R-:W-:Y:S02]  /*10b20*/  SHF.R.U32.HI R32, RZ, 0x8, R10 ;  /* 0x00000008ff207819 */ /* 0x000fe4000001160a */
[----:B------:R-:W-:Y:S02]  /*10b30*/  PRMT R35, R6, 0x7604, R5 ;  /* 0x0000760406237816 */ /* 0x000fe40000000005 */
[----:B------:R-:W0:Y:S01]  /*10b40*/  LDS.128 R4, [R221+0x18000] ;  /* 0x01800000dd047984 */ /* 0x000e220000000c00 */
[----:B------:R-:W-:Y:S02]  /*10b50*/  LOP3.LUT R30, R9, 0xff, RZ, 0xc0, !PT ;  /* 0x000000ff091e7812 */ /* 0x000fe400078ec0ff */
[----:B------:R-:W-:Y:S02]  /*10b60*/  LOP3.LUT R31, R10, 0xff, RZ, 0xc0, !PT ;  /* 0x000000ff0a1f7812 */ /* 0x000fe400078ec0ff */
[----:B------:R-:W-:-:S02]  /*10b70*/  LOP3.LUT R32, R32, 0xff, RZ, 0xc0, !PT ;  /* 0x000000ff20207812 */ /* 0x000fc400078ec0ff */
[----:B------:R-:W-:Y:S02]  /*10b80*/  SHF.R.U32.HI R34, RZ, 0x8, R11 ;  /* 0x00000008ff227819 */ /* 0x000fe4000001160b */
[----:B------:R-:W-:Y:S02]  /*10b90*/  PRMT R39, R32, 0x7604, R31 ;  /* 0x0000760420277816 */ /* 0x000fe4000000001f */
[----:B------:R-:W-:Y:S02]  /*10ba0*/  SHF.R.U32.HI R37, RZ, 0x10, R9 ;  /* 0x00000010ff257819 */ /* 0x000fe40000011609 */
[----:B------:R-:W-:Y:S02]  /*10bb0*/  SHF.R.U32.HI R41, RZ, 0x10, R11 ;  /* 0x00000010ff297819 */ /* 0x000fe4000001160b */
[----:B------:R-:W-:Y:S02]  /*10bc0*/  SHF.R.U32.HI R31, RZ, 0x10, R15 ;  /* 0x00000010ff1f7819 */ /* 0x000fe4000001160f */
[----:B------:R-:W-:Y:S01]  /*10bd0*/  LOP3.LUT R33, R11, 0xff, RZ, 0xc0, !PT ;  /* 0x000000ff0b217812 */ /* 0x000fe200078ec0ff */
[----:B------:R-:W-:Y:S01]  /*10be0*/  IMAD.U32 R41, R41, 0x10000, RZ ;  /* 0x0001000029297824 */ /* 0x000fe200078e00ff */
[----:B------:R-:W-:Y:S01]  /*10bf0*/  LOP3.LUT R34, R34, 0xff, RZ, 0xc0, !PT ;  /* 0x000000ff22227812 */ /* 0x000fe200078ec0ff */
[----:B------:R-:W-:Y:S01]  /*10c00*/  IMAD.U32 R31, R31, 0x10000, RZ ;  /* 0x000100001f1f7824 */ /* 0x000fe200078e00ff */
        /* <DEDUP_REMOVED lines=10> */
[----:B0-----:R-:W-:Y:S02]  /*10cb0*/  F2FP.F16.E4M3.UNPACK_B R12, R7 ;  /* 0x00000007ff0c723e */ /* 0x001fe400020006ff */
[----:B------:R-:W-:Y:S02]  /*10cc0*/  LOP3.LUT R34, R33, 0xff000000, R15, 0xf8, !PT ;  /* 0xff00000021227812 */ /* 0x000fe400078ef80f */
[----:B------:R-:W-:-:S02]  /*10cd0*/  F2FP.F16.E4M3.UNPACK_B R11, R6.H1 ;  /* 0x00000006ff0b723e */ /* 0x000fc400030006ff */
[----:B------:R-:W-:Y:S02]  /*10ce0*/  LOP3.LUT R35, R35, 0xff000000, R8, 0xf8, !PT ;  /* 0xff00000023237812 */ /* 0x000fe400078ef808 */
[----:B------:R-:W-:Y:S02]  /*10cf0*/  LOP3.LUT R40, R39, 0xff000000, R10, 0xf8, !PT ;  /* 0xff00000027287812 */ /* 0x000fe400078ef80a */
[-C--:B------:R-:W-:Y:S02]  /*10d00*/  F2FP.F16.E4M3.UNPACK_B R8, R5.reuse ;  /* 0x00000005ff08723e */ /* 0x080fe400020006ff */
[----:B------:R-:W-:Y:S02]  /*10d10*/  F2FP.F16.E4M3.UNPACK_B R10, R5.H1 ;  /* 0x00000005ff0a723e */ /* 0x000fe400030006ff */
[----:B------:R-:W-:Y:S02]  /*10d20*/  LOP3.LUT R32, R31, 0xff000000, R14, 0xf8, !PT ;  /* 0xff0000001f207812 */ /* 0x000fe400078ef80e */
[----:B--2---:R-:W-:-:S02]  /*10d30*/  IADD3 R3, R0, R25, R24 ;  /* 0x0000001900037210 */ /* 0x004fc40007ffe018 */
[----:B------:R-:W-:-:S03]  /*10d40*/  SHF.R.U32.HI R24, RZ, 0x8, R9 ;  /* 0x00000008ff187819 */ /* 0x000fc60000011609 */
[----:B------:R-:W-:Y:S01]  /*10d50*/  IMAD.IADD R0, R184, 0x1, R3 ;  /* 0x00000001b8007824 */ /* 0x000fe200078e0203 */
[----:B------:R-:W-:-:S04]  /*10d60*/  LOP3.LUT R3, R24, 0xff, RZ, 0xc0, !PT ;  /* 0x000000ff18037812 */ /* 0x000fc800078ec0ff */
[----:B------:R-:W0:Y:S01]  /*10d70*/  LDS.128 R24, [R0+0x18000] ;  /* 0x0180000000187984 */ /* 0x000e220000000c00 */
[----:B------:R-:W-:Y:S02]  /*10d80*/  PRMT R30, R3, 0x7604, R30 ;  /* 0x00007604031e7816 */ /* 0x000fe4000000001e */
[----:B------:R-:W-:Y:S02]  /*10d90*/  SHF.R.U32.HI R3, RZ, 0x10, R13 ;  /* 0x00000010ff037819 */ /* 0x000fe4000001160d */
[----:B------:R-:W-:-:S03]  /*10da0*/  LOP3.LUT R37, R30, 0xff0000, R37, 0xf8, !PT ;  /* 0x00ff00001e257812 */ /* 0x000fc600078ef825 */
[----:B------:R-:W-:Y:S01]  /*10db0*/  IMAD.U32 R3, R3, 0x10000, RZ ;  /* 0x0001000003037824 */ /* 0x000fe200078e00ff */
[----:B------:R-:W-:Y:S01]  /*10dc0*/  LOP3.LUT R37, R37, 0xff000000, R9, 0xf8, !PT ;  /* 0xff00000025257812 */ /* 0x000fe200078ef809 */
[--C-:B------:R-:W-:Y:S02]  /*10dd0*/  HADD2.F32 R9, -RZ, R8.reuse.H0_H0 ;  /* 0x20000008ff097230 */ /* 0x100fe40000004100 */
[----:B------:R-:W-:Y:S01]  /*10de0*/  HADD2.F32 R8, -RZ, R8.H1_H1 ;  /* 0x30000008ff087230 */ /* 0x000fe20000004100 */
[----:B------:R-:W-:Y:S02]  /*10df0*/  LOP3.LUT R3, R20, 0xff0000, R3, 0xf8, !PT ;  /* 0x00ff000014037812 */ /* 0x000fe400078ef803 */
[----:B------:R-:W-:Y:S02]  /*10e00*/  F2FP.F16.E4M3.UNPACK_B R33, R37 ;  /* 0x00000025ff21723e */ /* 0x000fe400020006ff */
[----:B------:R-:W-:Y:S02]  /*10e10*/  LOP3.LUT R20, R3, 0xff000000, R13, 0xf8, !PT ;  /* 0xff00000003147812 */ /* 0x000fe400078ef80d */
[----:B------:R-:W-:Y:S01]  /*10e20*/  F2FP.F16.E4M3.UNPACK_B R13, R7.H1 ;  /* 0x00000007ff0d723e */ /* 0x000fe200030006ff */
[----:B------:R-:W-:Y:S01]  /*10e30*/  HADD2.F32 R38, -RZ, R33.H0_H0 ;  /* 0x20000021ff267230 */ /* 0x000fe20000004100 */
[----:B------:R-:W-:-:S02]  /*10e40*/  F2FP.F16.E4M3.UNPACK_B R7, R6 ;  /* 0x00000006ff07723e */ /* 0x000fc400020006ff */
[----:B------:R-:W-:Y:S02]  /*10e50*/  F2FP.F16.E4M3.UNPACK_B R15, R20 ;  /* 0x00000014ff0f723e */ /* 0x000fe400020006ff */
[----:B------:R-:W-:Y:S02]  /*10e60*/  F2FP.F16.E4M3.UNPACK_B R37, R37.H1 ;  /* 0x00000025ff25723e */ /* 0x000fe400030006ff */
[-C--:B------:R-:W-:Y:S01]  /*10e70*/  F2FP.F16.E4M3.UNPACK_B R3, R4.reuse ;  /* 0x00000004ff03723e */ /* 0x080fe200020006ff */
[----:B------:R-:W-:Y:S01]  /*10e80*/  HADD2.F32 R30, -RZ, R15.H0_H0 ;  /* 0x2000000fff1e7230 */ /* 0x000fe20000004100 */
[----:B------:R-:W-:Y:S01]  /*10e90*/  F2FP.F16.E4M3.UNPACK_B R4, R4.H1 ;  /* 0x00000004ff04723e */ /* 0x000fe200030006ff */
[--C-:B------:R-:W-:Y:S02]  /*10ea0*/  HADD2.F32 R39, -RZ, R37.reuse.H0_H0 ;  /* 0x20000025ff277230 */ /* 0x100fe40000004100 */
[----:B------:R-:W-:Y:S01]  /*10eb0*/  HADD2.F32 R37, -RZ, R37.H1_H1 ;  /* 0x30000025ff257230 */ /* 0x000fe20000004100 */
[----:B0-----:R-:W-:-:S02]  /*10ec0*/  F2FP.F16.E4M3.UNPACK_B R6, R25 ;  /* 0x00000019ff06723e */ /* 0x001fc400020006ff */
[----:B------:R-:W-:Y:S02]  /*10ed0*/  F2FP.F16.E4M3.UNPACK_B R25, R25.H1 ;  /* 0x00000019ff19723e */ /* 0x000fe400030006ff */
[-C--:B------:R-:W-:Y:S01]  /*10ee0*/  F2FP.F16.E4M3.UNPACK_B R28, R27.reuse ;  /* 0x0000001bff1c723e */ /* 0x080fe200020006ff */
[----:B------:R-:W-:Y:S01]  /*10ef0*/  HADD2.F32 R5, -RZ, R6.H0_H0 ;  /* 0x20000006ff057230 */ /* 0x000fe20000004100 */
[----:B------:R-:W-:Y:S02]  /*10f00*/  F2FP.F16.E4M3.UNPACK_B R27, R27.H1 ;  /* 0x0000001bff1b723e */ /* 0x000fe400030006ff */
[----:B------:R-:W-:Y:S02]  /*10f10*/  F2FP.F16.E4M3.UNPACK_B R14, R24 ;  /* 0x00000018ff0e723e */ /* 0x000fe400020006ff */
[C---:B------:R-:W-:Y:S01]  /*10f20*/  FMUL.FTZ R42, R5.reuse, R38 ;  /* 0x00000026052a7220 */ /* 0x040fe20000410000 */
[----:B------:R-:W-:Y:S01]  /*10f30*/  FMUL.FTZ R31, R5, R30 ;  /* 0x0000001e051f7220 */ /* 0x000fe20000410000 */
[----:B------:R-:W-:-:S02]  /*10f40*/  F2FP.F16.E4M3.UNPACK_B R24, R24.H1 ;  /* 0x00000018ff18723e */ /* 0x000fc400030006ff */
[C---:B------:R-:W-:Y:S01]  /*10f50*/  FFMA.FTZ R5, R9.reuse, R30, -R42 ;  /* 0x0000001e09057223 */ /* 0x040fe2000001082a */
[----:B------:R-:W-:Y:S01]  /*10f60*/  F2FP.F16.E4M3.UNPACK_B R30, R20.H1 ;  /* 0x00000014ff1e723e */ /* 0x000fe200030006ff */
[----:B------:R-:W-:Y:S01]  /*10f70*/  FFMA.FTZ R9, R9, R38, R31 ;  /* 0x0000002609097223 */ /* 0x000fe2000001001f */
[----:B------:R-:W-:Y:S01]  /*10f80*/  HADD2.F32 R38, -RZ, R33.H1_H1 ;  /* 0x30000021ff267230 */ /* 0x000fe20000004100 */
[-C--:B------:R-:W-:Y:S01]  /*10f90*/  F2FP.F16.E4M3.UNPACK_B R21, R26.reuse ;  /* 0x0000001aff15723e */ /* 0x080fe200020006ff */
[----:B------:R-:W-:Y:S01]  /*10fa0*/  HADD2.F32 R20, -RZ, R25.H0_H0 ;  /* 0x20000019ff147230 */ /* 0x000fe20000004100 */
[----:B------:R-:W-:Y:S01]  /*10fb0*/  F2FP.F16.E4M3.UNPACK_B R26, R26.H1 ;  /* 0x0000001aff1a723e */ /* 0x000fe200030006ff */
[----:B------:R-:W-:Y:S02]  /*10fc0*/  HADD2.F32 R33, -RZ, R30.H0_H0 ;  /* 0x2000001eff217230 */ /* 0x000fe40000004100 */
[----:B------:R-:W-:Y:S02]  /*10fd0*/  HADD2.F32 R31, -RZ, R15.H1_H1 ;  /* 0x3000000fff1f7230 */ /* 0x000fe40000004100 */
[----:B------:R-:W-:Y:S01]  /*10fe0*/  FMUL.FTZ R45, R20, R39 ;  /* 0x00000027142d7220 */ /* 0x000fe20000410000 */
[----:B------:R-:W-:-:S02]  /*10ff0*/  HADD2.F32 R15, -RZ, R6.H1_H1 ;  /* 0x30000006ff0f7230 */ /* 0x000fc40000004100 */
[----:B------:R-:W-:Y:S01]  /*11000*/  FMUL.FTZ R20, R20, R33 ;  /* 0x0000002114147220 */ /* 0x000fe20000410000 */
[----:B------:R-:W-:Y:S02]  /*11010*/  HADD2.F32 R6, -RZ, R10.H0_H0 ;  /* 0x2000000aff067230 */ /* 0x000fe40000004100 */
[----:B------:R-:W-:Y:S02]  /*11020*/  HADD2.F32 R30, -RZ, R30.H1_H1 ;  /* 0x3000001eff1e7230 */ /* 0x000fe40000004100 */
[CC--:B------:R-:W-:Y:S01]  /*11030*/  FMUL.FTZ R43, R15.reuse, R38.reuse ;  /* 0x000000260f2b7220 */ /* 0x0c0fe20000410000 */
[----:B------:R-:W-:Y:S01]  /*11040*/  FMUL.FTZ R15, R15, R31 ;  /* 0x0000001f0f0f7220 */ /* 0x000fe20000410000 */
[----:B------:R-:W-:Y:S01]  /*11050*/  FFMA.FTZ R39, R6, R39, R20 ;  /* 0x0000002706277223 */ /* 0x000fe20000010014 */
[----:B------:R-:W-:Y:S01]  /*11060*/  F2FP.F16.E4M3.UNPACK_B R20, R41 ;  /* 0x00000029ff14723e */ /* 0x000fe200020006ff */
[C---:B------:R-:W-:Y:S01]  /*11070*/  FFMA.FTZ R42, R8.reuse, R31, -R43 ;  /* 0x0000001f082a7223 */ /* 0x040fe2000001082b */
[----:B------:R-:W-:Y:S01]  /*11080*/  FFMA.FTZ R38, R8, R38, R15 ;  /* 0x0000002608267223 */ /* 0x000fe2000001000f */
[----:B------:R-:W-:Y:S01]  /*11090*/  FFMA.FTZ R45, R6, R33, -R45 ;  /* 0x00000021062d7223 */ /* 0x000fe2000001082d */
[-C--:B------:R-:W-:Y:S01]  /*110a0*/  F2FP.F16.E4M3.UNPACK_B R15, R34.reuse ;  /* 0x00000022ff0f723e */ /* 0x080fe200020006ff */
[----:B------:R-:W-:Y:S01]  /*110b0*/  HADD2.F32 R25, -RZ, R25.H1_H1 ;  /* 0x30000019ff197230 */ /* 0x000fe20000004100 */
[----:B------:R-:W-:Y:S01]  /*110c0*/  F2FP.F16.E4M3.UNPACK_B R41, R41.H1 ;  /* 0x00000029ff29723e */ /* 0x000fe200030006ff */
[----:B------:R-:W-:Y:S01]  /*110d0*/  HADD2.F32 R33, -RZ, R20.H0_H0 ;  /* 0x20000014ff217230 */ /* 0x000fe20000004100 */
[----:B------:R-:W-:Y:S01]  /*110e0*/  F2FP.F16.E4M3.UNPACK_B R34, R34.H1 ;  /* 0x00000022ff22723e */ /* 0x000fe200030006ff */
[----:B------:R-:W-:-:S02]  /*110f0*/  HADD2.F32 R8, -RZ, R28.H0_H0 ;  /* 0x2000001cff087230 */ /* 0x000fc40000004100 */
[C---:B------:R-:W-:Y:S01]  /*11100*/  FMUL.FTZ R43, R25.reuse, R37 ;  /* 0x00000025192b7220 */ /* 0x040fe20000410000 */
[----:B------:R-:W-:Y:S02]  /*11110*/  HADD2.F32 R10, -RZ, R10.H1_H1 ;  /* 0x3000000aff0a7230 */ /* 0x000fe40000004100 */
[----:B------:R-:W-:Y:S01]  /*11120*/  FMUL.FTZ R46, R25, R30 ;  /* 0x0000001e192e7220 */ /* 0x000fe20000410000 */
[----:B------:R-:W-:Y:S02]  /*11130*/  HADD2.F32 R31, -RZ, R15.H0_H0 ;  /* 0x2000000fff1f7230 */ /* 0x000fe40000004100 */
[----:B------:R-:W-:Y:S01]  /*11140*/  FMUL.FTZ R25, R8, R33 ;  /* 0x0000002108197220 */ /* 0x000fe20000410000 */
[----:B------:R-:W-:Y:S02]  /*11150*/  HADD2.F32 R6, -RZ, R12.H0_H0 ;  /* 0x2000000cff067230 */ /* 0x000fe40000004100 */
[----:B------:R-:W-:Y:S01]  /*11160*/  FFMA.FTZ R46, R10, R37, R46 ;  /* 0x000000250a2e7223 */ /* 0x000fe2000001002e */
[----:B------:R-:W-:-:S02]  /*11170*/  HADD2.F32 R28, -RZ, R28.H1_H1 ;  /* 0x3000001cff1c7230 */ /* 0x000fc40000004100 */
[-C--:B------:R-:W-:Y:S01]  /*11180*/  FMUL.FTZ R8, R8, R31.reuse ;  /* 0x0000001f08087220 */ /* 0x080fe20000410000 */
[----:B------:R-:W-:Y:S02]  /*11190*/  HADD2.F32 R15, -RZ, R15.H1_H1 ;  /* 0x3000000fff0f7230 */ /* 0x000fe40000004100 */
[----:B------:R-:W-:Y:S01]  /*111a0*/  FFMA.FTZ R37, R6, R31, -R25 ;  /* 0x0000001f06257223 */ /* 0x000fe20000010819 */
[----:B------:R-:W-:Y:S02]  /*111b0*/  HADD2.F32 R31, -RZ, R20.H1_H1 ;  /* 0x30000014ff1f7230 */ /* 0x000fe40000004100 */
[----:B------:R-:W-:Y:S01]  /*111c0*/  FFMA.FTZ R44, R10, R30, -R43 ;  /* 0x0000001e0a2c7223 */ /* 0x000fe2000001082b */
[----:B------:R-:W-:Y:S01]  /*111d0*/  FFMA.FTZ R43, R6, R33, R8 ;  /* 0x00000021062b7223 */ /* 0x000fe20000010008 */
[----:B------:R-:W-:Y:S01]  /*111e0*/  HADD2.F32 R12, -RZ, R12.H1_H1 ;  /* 0x3000000cff0c7230 */ /* 0x000fe20000004100 */
[----:B------:R-:W-:Y:S01]  /*111f0*/  F2FP.F16.E4M3.UNPACK_B R10, R29.H1 ;  /* 0x0000001dff0a723e */ /* 0x000fe200030006ff */
[----:B------:R-:W-:-:S02]  /*11200*/  HADD2.F32 R33, -RZ, R41.H0_H0 ;  /* 0x20000029ff217230 */ /* 0x000fc40000004100 */
[C---:B------:R-:W-:Y:S01]  /*11210*/  FMUL.FTZ R47, R28.reuse, R31 ;  /* 0x0000001f1c2f7220 */ /* 0x040fe20000410000 */
[----:B------:R-:W-:Y:S02]  /*11220*/  HADD2.F32 R8, -RZ, R27.H0_H0 ;  /* 0x2000001bff087230 */ /* 0x000fe40000004100 */
[-C--:B------:R-:W-:Y:S01]  /*11230*/  FMUL.FTZ R28, R28, R15.reuse ;  /* 0x0000000f1c1c7220 */ /* 0x080fe20000410000 */
[--C-:B------:R-:W-:Y:S02]  /*11240*/  HADD2.F32 R25, -RZ, R34.reuse.H0_H0 ;  /* 0x20000022ff197230 */ /* 0x100fe40000004100 */
[----:B------:R-:W-:Y:S01]  /*11250*/  FFMA.FTZ R48, R12, R15, -R47 ;  /* 0x0000000f0c307223 */ /* 0x000fe2000001082f */
[----:B------:R-:W-:Y:S02]  /*11260*/  HADD2.F32 R6, -RZ, R13.H0_H0 ;  /* 0x2000000dff067230 */ /* 0x000fe40000004100 */
[----:B------:R-:W-:Y:S01]  /*11270*/  FMUL.FTZ R49, R8, R33 ;  /* 0x0000002108317220 */ /* 0x000fe20000410000 */
[----:B------:R-:W-:Y:S01]  /*11280*/  FFMA.FTZ R50, R12, R31, R28 ;  /* 0x0000001f0c327223 */ /* 0x000fe2000001001c */
[----:B------:R-:W-:Y:S01]  /*11290*/  FMUL.FTZ R8, R8, R25 ;  /* 0x0000001908087220 */ /* 0x000fe20000410000 */
[----:B------:R-:W-:Y:S01]  /*112a0*/  F2FP.F16.E4M3.UNPACK_B R12, R35.H1 ;  /* 0x00000023ff0c723e */ /* 0x000fe200030006ff */
[----:B------:R-:W-:Y:S01]  /*112b0*/  FFMA.FTZ R49, R6, R25, -R49 ;  /* 0x0000001906317223 */ /* 0x000fe20000010831 */
[----:B------:R-:W-:-:S02]  /*112c0*/  HADD2.F32 R34, -RZ, R34.H1_H1 ;  /* 0x30000022ff227230 */ /* 0x000fc40000004100 */
[----:B------:R-:W-:Y:S01]  /*112d0*/  FFMA.FTZ R47, R6, R33, R8 ;  /* 0x00000021062f7223 */ /* 0x000fe20000010008 */
[----:B------:R-:W-:Y:S01]  /*112e0*/  HADD2.F32 R20, -RZ, R41.H1_H1 ;  /* 0x30000029ff147230 */ /* 0x000fe20000004100 */
[----:B------:R-:W-:Y:S01]  /*112f0*/  F2FP.F16.E4M3.UNPACK_B R35, R35 ;  /* 0x00000023ff23723e */ /* 0x000fe200020006ff */
[----:B------:R-:W-:Y:S01]  /*11300*/  HADD2.F32 R27, -RZ, R27.H1_H1 ;  /* 0x3000001bff1b7230 */ /* 0x000fe20000004100 */
[----:B------:R-:W-:Y:S01]  /*11310*/  F2FP.F16.E4M3.UNPACK_B R29, R29 ;  /* 0x0000001dff1d723e */ /* 0x000fe200020006ff */
[----:B------:R-:W-:Y:S01]  /*11320*/  HADD2.F32 R25, -RZ, R12.H0_H0 ;  /* 0x2000000cff197230 */ /* 0x000fe20000004100 */
[----:B------:R-:W-:Y:S01]  /*11330*/  F2FP.SATFINITE.E4M3.F32.PACK_AB_MERGE_C R44, R44, R45, RZ ;  /* 0x0000002d2c2c723e */ /* 0x000fe200048070ff */
[----:B------:R-:W-:Y:S02]  /*11340*/  HADD2.F32 R8, -RZ, R24.H0_H0 ;  /* 0x20000018ff087230 */ /* 0x000fe40000004100 */
[----:B------:R-:W-:Y:S01]  /*11350*/  FMUL.FTZ R28, R27, R20 ;  /* 0x000000141b1c7220 */ /* 0x000fe20000410000 */
[----:B------:R-:W-:-:S02]  /*11360*/  HADD2.F32 R15, -RZ, R10.H0_H0 ;  /* 0x2000000aff0f7230 */ /* 0x000fc40000004100 */
[----:B------:R-:W-:Y:S01]  /*11370*/  FMUL.FTZ R31, R27, R34 ;  /* 0x000000221b1f7220 */ /* 0x000fe20000410000 */
[----:B------:R-:W-:Y:S02]  /*11380*/  HADD2.F32 R6, -RZ, R4.H0_H0 ;  /* 0x20000004ff067230 */ /* 0x000fe40000004100 */
[C---:B------:R-:W-:Y:S01]  /*11390*/  FMUL.FTZ R27, R8.reuse, R25 ;  /* 0x00000019081b7220 */ /* 0x040fe20000410000 */
[----:B------:R-:W-:Y:S02]  /*113a0*/  HADD2.F32 R13, -RZ, R13.H1_H1 ;  /* 0x3000000dff0d7230 */ /* 0x000fe40000004100 */
[----:B------:R-:W-:Y:S01]  /*113b0*/  FMUL.FTZ R8, R8, R15 ;  /* 0x0000000f08087220 */ /* 0x000fe20000410000 */
[----:B------:R-:W-:Y:S01]  /*113c0*/  HADD2.F32 R24, -RZ, R24.H1_H1 ;  /* 0x30000018ff187230 */ /* 0x000fe20000004100 */
[----:B------:R-:W-:Y:S01]  /*113d0*/  F2FP.SATFINITE.E4M3.F32.PACK_AB_MERGE_C R39, R46, R39, RZ ;  /* 0x000000272e27723e */ /* 0x000fe200048070ff */
[----:B------:R-:W-:Y:S02]  /*113e0*/  HADD2.F32 R4, -RZ, R4.H1_H1 ;  /* 0x30000004ff047230 */ /* 0x000fe40000004100 */
[----:B------:R-:W-:Y:S01]  /*113f0*/  FFMA.FTZ R30, R6, R25, R8 ;  /* 0x00000019061e7223 */ /* 0x000fe20000010008 */
[----:B------:R-:W-:-:S02]  /*11400*/  HADD2.F32 R25, -RZ, R12.H1_H1 ;  /* 0x3000000cff197230 */ /* 0x000fc40000004100 */
[C---:B------:R-:W-:Y:S01]  /*11410*/  FFMA.FTZ R34, R13.reuse, R34, -R28 ;  /* 0x000000220d227223 */ /* 0x040fe2000001081c */
[----:B------:R-:W-:Y:S01]  /*11420*/  FFMA.FTZ R52, R13, R20, R31 ;  /* 0x000000140d347223 */ /* 0x000fe2000001001f */
[----:B------:R-:W-:Y:S01]  /*11430*/  FFMA.FTZ R28, R6, R15, -R27 ;  /* 0x0000000f061c7223 */ /* 0x000fe2000001081b */
[----:B------:R-:W-:Y:S02]  /*11440*/  HADD2.F32 R13, -RZ, R10.H1_H1 ;  /* 0x3000000aff0d7230 */ /* 0x000fe40000004100 */
[C---:B------:R-:W-:Y:S01]  /*11450*/  FMUL.FTZ R27, R24.reuse, R25 ;  /* 0x00000019181b7220 */ /* 0x040fe20000410000 */
[----:B------:R-:W-:Y:S01]  /*11460*/  HADD2.F32 R15, -RZ, R35.H0_H0 ;  /* 0x20000023ff0f7230 */ /* 0x000fe20000004100 */
[-C--:B------:R-:W-:Y:S01]  /*11470*/  F2FP.F16.E4M3.UNPACK_B R10, R40.reuse.H1 ;  /* 0x00000028ff0a723e */ /* 0x080fe200030006ff */
[----:B------:R-:W-:Y:S02]  /*11480*/  HADD2.F32 R6, -RZ, R14.H0_H0 ;  /* 0x2000000eff067230 */ /* 0x000fe40000004100 */
[-C--:B------:R-:W-:Y:S01]  /*11490*/  FMUL.FTZ R24, R24, R13.reuse ;  /* 0x0000000d18187220 */ /* 0x080fe20000410000 */
[C---:B------:R-:W-:Y:S01]  /*114a0*/  FFMA.FTZ R31, R4.reuse, R13, -R27 ;  /* 0x0000000d041f7223 */ /* 0x040fe2000001081b */
[----:B------:R-:W-:Y:S01]  /*114b0*/  HADD2.F32 R13, -RZ, R29.H0_H0 ;  /* 0x2000001dff0d7230 */ /* 0x000fe20000004100 */
[----:B------:R-:W-:Y:S01]  /*114c0*/  F2FP.F16.E4M3.UNPACK_B R40, R40 ;  /* 0x00000028ff28723e */ /* 0x000fe200020006ff */
[----:B------:R-:W-:Y:S01]  /*114d0*/  FFMA.FTZ R33, R4, R25, R24 ;  /* 0x0000001904217223 */ /* 0x000fe20000010018 */
[----:B------:R-:W-:-:S02]  /*114e0*/  HADD2.F32 R4, -RZ, R3.H0_H0 ;  /* 0x20000003ff047230 */ /* 0x000fc40000004100 */
[C---:B------:R-:W-:Y:S01]  /*114f0*/  FMUL.FTZ R25, R6.reuse, R15 ;  /* 0x0000000f06197220 */ /* 0x040fe20000410000 */
[----:B------:R-:W-:Y:S02]  /*11500*/  HADD2.F32 R35, -RZ, R35.H1_H1 ;  /* 0x30000023ff237230 */ /* 0x000fe40000004100 */
[-C--:B------:R-:W-:Y:S01]  /*11510*/  FMUL.FTZ R27, R6, R13.reuse ;  /* 0x0000000d061b7220 */ /* 0x080fe20000410000 */
[----:B------:R-:W-:Y:S02]  /*11520*/  HADD2.F32 R14, -RZ, R14.H1_H1 ;  /* 0x3000000eff0e7230 */ /* 0x000fe40000004100 */
[C---:B------:R-:W-:Y:S01]  /*11530*/  FFMA.FTZ R25, R4.reuse, R13, -R25 ;  /* 0x0000000d04197223 */ /* 0x040fe20000010819 */
[----:B------:R-:W-:Y:S02]  /*11540*/  HADD2.F32 R29, -RZ, R29.H1_H1 ;  /* 0x3000001dff1d7230 */ /* 0x000fe40000004100 */
[----:B------:R-:W-:Y:S01]  /*11550*/  FFMA.FTZ R27, R4, R15, R27 ;  /* 0x0000000f041b7223 */ /* 0x000fe2000001001b */
[----:B------:R-:W-:-:S02]  /*11560*/  HADD2.F32 R3, -RZ, R3.H1_H1 ;  /* 0x30000003ff037230 */ /* 0x000fc40000004100 */
[C---:B------:R-:W-:Y:S01]  /*11570*/  FMUL.FTZ R8, R14.reuse, R35 ;  /* 0x000000230e087220 */ /* 0x040fe20000410000 */
[-C--:B------:R-:W-:Y:S01]  /*11580*/  F2FP.F16.E4M3.UNPACK_B R6, R32.reuse.H1 ;  /* 0x00000020ff06723e */ /* 0x080fe200030006ff */
        /* <DEDUP_REMOVED lines=17> */
[--C-:B------:R-:W-:Y:S02]  /*116a0*/  HADD2.F32 R4, -RZ, R21.reuse.H0_H0 ;  /* 0x20000015ff047230 */ /* 0x100fe40000004100 */
[-C--:B------:R-:W-:Y:S01]  /*116b0*/  FMUL.FTZ R15, R26, R6.reuse ;  /* 0x000000061a0f7220 */ /* 0x080fe20000410000 */
[----:B------:R-:W-:Y:S02]  /*116c0*/  HADD2.F32 R21, -RZ, R21.H1_H1 ;  /* 0x30000015ff157230 */ /* 0x000fe40000004100 */
[C---:B------:R-:W-:Y:S01]  /*116d0*/  FFMA.FTZ R13, R11.reuse, R6, -R8 ;  /* 0x000000060b0d7223 */ /* 0x040fe20000010808 */
[----:B------:R-:W-:Y:S02]  /*116e0*/  HADD2.F32 R6, -RZ, R32.H0_H0 ;  /* 0x20000020ff067230 */ /* 0x000fe40000004100 */
[----:B------:R-:W-:Y:S01]  /*116f0*/  FFMA.FTZ R15, R11, R10, R15 ;  /* 0x0000000a0b0f7223 */ /* 0x000fe2000001000f */
[--C-:B------:R-:W-:Y:S01]  /*11700*/  HADD2.F32 R8, -RZ, R40.reuse.H0_H0 ;  /* 0x20000028ff087230 */ /* 0x100fe20000004100 */
[----:B------:R-:W-:Y:S01]  /*11710*/  F2FP.SATFINITE.E4M3.F32.PACK_AB_MERGE_C R5, R42, R5, R44 ;  /* 0x000000052a05723e */ /* 0x000fe2000480702c */
[----:B------:R-:W-:-:S02]  /*11720*/  HADD2.F32 R40, -RZ, R40.H1_H1 ;  /* 0x30000028ff287230 */ /* 0x000fc40000004100 */
[C---:B------:R-:W-:Y:S01]  /*11730*/  FMUL.FTZ R11, R4.reuse, R6 ;  /* 0x00000006040b7220 */ /* 0x040fe20000410000 */
[----:B------:R-:W-:Y:S02]  /*11740*/  HADD2.F32 R32, -RZ, R32.H1_H1 ;  /* 0x30000020ff207230 */ /* 0x000fe40000004100 */
[----:B------:R-:W-:Y:S01]  /*11750*/  FMUL.FTZ R10, R4, R8 ;  /* 0x00000008040a7220 */ /* 0x000fe20000410000 */
[--C-:B------:R-:W-:Y:S02]  /*11760*/  HADD2.F32 R3, -RZ, R7.reuse.H0_H0 ;  /* 0x20000007ff037230 */ /* 0x100fe40000004100 */
[C---:B------:R-:W-:Y:S01]  /*11770*/  FMUL.FTZ R4, R21.reuse, R40 ;  /* 0x0000002815047220 */ /* 0x040fe20000410000 */
[----:B------:R-:W-:Y:S02]  /*11780*/  HADD2.F32 R7, -RZ, R7.H1_H1 ;  /* 0x30000007ff077230 */ /* 0x000fe40000004100 */
[----:B------:R-:W-:Y:S01]  /*11790*/  FMUL.FTZ R21, R21, R32 ;  /* 0x0000002015157220 */ /* 0x000fe20000410000 */
[----:B------:R-:W-:Y:S01]  /*117a0*/  F2FP.SATFINITE.E4M3.F32.PACK_AB_MERGE_C R13, R13, R24, RZ ;  /* 0x000000180d0d723e */ /* 0x000fe200048070ff */
        /* <DEDUP_REMOVED lines=13> */
[----:B------:R-:W-:Y:S01]  /*11880*/  F2FP.SATFINITE.E4M3.F32.PACK_AB_MERGE_C R11, R50, R43, R11 ;  /* 0x0000002b320b723e */ /* 0x000fe2000480700b */
[----:B------:R4:W-:Y:S01]  /*11890*/  STS.128 [R221+0x18000], R4 ;  /* 0x01800004dd007388 */ /* 0x0009e20000000c00 */
[----:B------:R-:W-:Y:S02]  /*118a0*/  F2FP.SATFINITE.E4M3.F32.PACK_AB_MERGE_C R8, R20, R27, R8 ;  /* 0x0000001b1408723e */ /* 0x000fe40004807008 */
[----:B------:R-:W-:-:S05]  /*118b0*/  F2FP.SATFINITE.E4M3.F32.PACK_AB_MERGE_C R10, R21, R10, R12 ;  /* 0x0000000a150a723e */ /* 0x000fca000480700c */
[----:B------:R4:W-:Y:S02]  /*118c0*/  STS.128 [R0+0x18000], R8 ;  /* 0x0180000800007388 */ /* 0x0009e40000000c00 */
.L_x_1837:
[----:B------:R-:W-:Y:S05]  /*118d0*/  BSYNC B0 ;  /* 0x0000000000007941 */ /* 0x000fea0003800000 */
.L_x_1809:
        /* <DEDUP_REMOVED lines=8> */
.L_x_1807:
[----:B--234-:R-:W2:Y:S01]  /*11960*/  S2R R0, SR_TID.X ;  /* 0x0000000000007919 */ /* 0x01cea20000002100 */
[----:B------:R-:W-:Y:S05]  /*11970*/  WARPSYNC.ALL ;  /* 0x0000000000007948 */ /* 0x000fea0003800000 */
[----:B--2---:R-:W-:-:S05]  /*11980*/  SHF.R.U32.HI R0, RZ, 0x7, R0 ;  /* 0x00000007ff007819 */ /* 0x004fca0000011600 */
[----:B-----5:R-:W-:Y:S02]  /*11990*/  VIADD R10, R0, 0x8 ;  /* 0x00000008000a7836 */ /* 0x020fe40000000000 */
[----:B------:R-:W-:-:S03]  /*119a0*/  IMAD.U32 R0, RZ, RZ, UR61 ;  /* 0x0000003dff007e24 */ /* 0x000fc6000f8e00ff */
[----:B------:R2:W-:Y:S02]  /*119b0*/  BAR.SYNC.DEFER_BLOCKING R10, 0x100 ;  /* 0x0004000a0000751d */ /* 0x0005e40000010000 */
[----:B------:R-:W-:-:S13]  /*119c0*/  ISETP.NE.AND P0, PT, R0, 0x3, PT ;  /* 0x000000030000780c */ /* 0x000fda0003f05270 */
[----:B--2---:R-:W-:Y:S05]  /*119d0*/  @!P0 BRA `(.L_x_1854) ;  /* 0x0000000000048947 */ /* 0x004fea0003800000 */
[----:B------:R-:W-:Y:S01]  /*119e0*/  BPT.TRAP 0x1 ;  /* 0x000000040000795c */ /* 0x000fe20000300000 */
.L_x_1854:
[----:B0-----:R-:W-:Y:S01]  /*119f0*/  IMAD R6, R185, 0x8, R184 ;  /* 0x00000008b9067824 */ /* 0x001fe200078e02b8 */
[----:B------:R-:W-:-:S04]  /*11a00*/  SHF.L.U32 R9, R188, 0x1f, RZ ;  /* 0x0000001fbc097819 */ /* 0x000fc800000006ff */
[----:B------:R0:W2:Y:S01]  /*11a10*/  SYNCS.PHASECHK.TRANS64.TRYWAIT P1, [R6+URZ+0x28430], R9 ;  /* 0x02843009060075a7 */ /* 0x0000a2000802017f */
[----:B------:R-:W-:Y:S05]  /*11a20*/  @!P0 BRA `(.L_x_1855) ;  /* 0x0000000000048947 */ /* 0x000fea0003800000 */
[----:B------:R-:W-:Y:S01]  /*11a30*/  BPT.TRAP 0x1 ;  /* 0x000000040000795c */ /* 0x000fe20000300000 */
.L_x_1855:
[----:B--2---:R-:W-:Y:S05]  /*11a40*/  @P1 BRA `(.L_x_1856) ;  /* 0x0000000000081947 */ /* 0x004fea0003800000 */
[----:B------:R-:W2:Y:S02]  /*11a50*/  SYNCS.PHASECHK.TRANS64.TRYWAIT P1, [R6+URZ+0x28430], R9 ;  /* 0x02843009060075a7 */ /* 0x000ea4000802017f */
[----:B--2---:R-:W-:Y:S05]  /*11a60*/  @!P1 BRA `(.L_x_1857) ;  /* 0x0000016000cc9947 */ /* 0x004fea0003800000 */
.L_x_1856:
[----:B------:R-:W-:Y:S05]  /*11a70*/  WARPSYNC.ALL ;  /* 0x0000000000007948 */ /* 0x000fea0003800000 */
[----:B------:R-:W-:Y:S01]  /*11a80*/  R2UR UR4, R184 ;  /* 0x00000000b80472ca */ /* 0x000fe200000e0000 */
[----:B------:R-:W-:Y:S01]  /*11a90*/  IMAD.MOV.U32 R5, RZ, RZ, 0x40000040 ;  /* 0x40000040ff057424 */ /* 0x000fe200078e00ff */
[----:B------:R-:W-:Y:S01]  /*11aa0*/  R2UR UR5, R36 ;  /* 0x00000000240572ca */ /* 0x000fe200000e0000 */
[----:B------:R-:W-:Y:S01]  /*11ab0*/  UMOV UR9, 0x40000040 ;  /* 0x4000004000097882 */ /* 0x000fe20000000000 */
[----:B------:R-:W-:Y:S01]  /*11ac0*/  WARPGROUP.ARRIVE ;  /* 0x00000000000079c5 */ /* 0x000fe20000000000 */
        /* <DEDUP_REMOVED lines=9> */
[----:B------:R-:W3:Y:S01]  /*11b60*/  S2R R0, SR_TID.X ;  /* 0x0000000000007919 */ /* 0x000ee20000002100 */
[----:B------:R-:W-:-:S02]  /*11b70*/  ULOP3.LUT UR5, UR5, 0x10000, URZ, 0xfc, !UPT ;  /* 0x0001000005057892 */ /* 0x000fc4000f8efc3f */
[----:B------:R-:W-:Y:S01]  /*11b80*/  USHF.R.U32.HI UR4, URZ, 0x4, UR4 ;  /* 0x000000043f047899 */ /* 0x000fe20008011604 */
[----:B------:R-:W-:Y:S01]  /*11b90*/  R2UR UR43, R5 ;  /* 0x00000000052b72ca */ /* 0x000fe200000e0000 */
[----:B------:R-:W-:Y:S02]  /*11ba0*/  UIADD3 UR56, UR5, 0x6, URZ ;  /* 0x0000000605387890 */ /* 0x000fe4000fffe03f */
[----:B------:R-:W-:Y:S01]  /*11bb0*/  ULOP3.LUT UR4, UR4, 0x3fff, URZ, 0xc0, !UPT ;  /* 0x00003fff04047892 */ /* 0x000fe2000f8ec03f */
[----:B------:R-:W-:Y:S01]  /*11bc0*/  UMOV UR8, UR5 ;  /* 0x0000000500087c82 */ /* 0x000fe20008000000 */
[----:B------:R-:W-:Y:S01]  /*11bd0*/  UIADD3 UR52, UR5, 0x400, URZ ;  /* 0x0000040005347890 */ /* 0x000fe2000fffe03f */
[----:B------:R-:W-:Y:S01]  /*11be0*/  IMAD.U32 R200, RZ, RZ, UR8 ;  /* 0x00000008ffc87e24 */ /* 0x000fe2000f8e00ff */
[----:B------:R-:W-:Y:S02]  /*11bf0*/  ULOP3.LUT UR60, UR4, 0x10000, URZ, 0xfc, !UPT ;  /* 0x00010000043c7892 */ /* 0x000fe4000f8efc3f */
[----:B------:R-:W-:-:S02]  /*11c00*/  UIADD3 UR4, UR5, 0x2, URZ ;  /* 0x0000000205047890 */ /* 0x000fc4000fffe03f */
[----:B------:R-:W-:Y:S02]  /*11c10*/  UIADD3 UR48, UR5, 0x402, URZ ;  /* 0x0000040205307890 */ /* 0x000fe4000fffe03f */
[----:B------:R-:W-:Y:S01]  /*11c20*/  LEA R4, R185, UR60, 0xa ;  /* 0x0000003cb9047c11 */ /* 0x000fe2000f8e50ff */
[----:B------:R-:W-:Y:S02]  /*11c30*/  UIADD3 UR44, UR5, 0x404, URZ ;  /* 0x00000404052c7890 */ /* 0x000fe4000fffe03f */
[----:B------:R-:W-:Y:S01]  /*11c40*/  UIADD3 UR40, UR5, 0x406, URZ ;  /* 0x0000040605287890 */ /* 0x000fe2000fffe03f */
[C---:B------:R-:W-:Y:S01]  /*11c50*/  R2UR UR10, R4.reuse ;  /* 0x00000000040a72ca */ /* 0x040fe200000e0000 */
[----:B------:R-:W-:Y:S01]  /*11c60*/  VIADD R12, R4, 0x2 ;  /* 0x00000002040c7836 */ /* 0x000fe20000000000 */
[----:B------:R-:W-:Y:S01]  /*11c70*/  UMOV UR41, 0x40000040 ;  /* 0x4000004000297882 */ /* 0x000fe20000000000 */
[----:B---3--:R-:W-:-:S10]  /*11c80*/  SHF.R.U32.HI R0, RZ, 0x7, R0 ;  /* 0x00000007ff007819 */ /* 0x008fd40000011600 */
[----:B------:R-:W-:Y:S01]  /*11c90*/  QGMMA.64x64x32.F32.E4M3.E4M3 R24, gdesc[UR8], RZ, !UPT, gsb0 ;  /* 0x00e00000081879f3 */ /* 0x000fe2000c0008ff */
[----:B------:R-:W-:Y:S01]  /*11ca0*/  R2UR UR10, R12 ;  /* 0x000000000c0a72ca */ /* 0x000fe200000e0000 */
[----:B------:R-:W-:Y:S01]  /*11cb0*/  UMOV UR8, UR4 ;  /* 0x0000000400087c82 */ /* 0x000fe20008000000 */
[----:B------:R-:W-:Y:S01]  /*11cc0*/  R2UR UR11, R13 ;  /* 0x000000000d0b72ca */ /* 0x000fe200000e0000 */
[----:B------:R-:W-:Y:S01]  /*11cd0*/  UMOV UR9, 0x40000040 ;  /* 0x4000004000097882 */ /* 0x000fe20000000000 */
[----:B------:R-:W-:Y:S01]  /*11ce0*/  VIADD R12, R4, 0x4 ;  /* 0x00000004040c7836 */ /* 0x000fe20000000000 */
[----:B------:R-:W-:Y:S01]  /*11cf0*/  UIADD3 UR4, UR5, 0x4, URZ ;  /* 0x0000000405047890 */ /* 0x000fe2000fffe03f */
[----:B------:R-:W-:Y:S01]  /*11d00*/  IMAD.MOV.U32 R13, RZ, RZ, 0x40000040 ;  /* 0x40000040ff0d7424 */ /* 0x000fe200078e00ff */
[----:B------:R-:W-:Y:S01]  /*11d10*/  MOV R198, UR8 ;  /* 0x0000000800c67c02 */ /* 0x000fe20008000f00 */
[----:B------:R-:W-:Y:S01]  /*11d20*/  IMAD.U32 R199, RZ, RZ, UR9 ;  /* 0x00000009ffc77e24 */ /* 0x000fe2000f8e00ff */
[----:B------:R-:W-:Y:S01]  /*11d30*/  IADD3 R5, -R0, 0xb, RZ ;  /* 0x0000000b00057810 */ /* 0x000fe20007ffe1ff */
[----:B------:R-:W-:-:S02]  /*11d40*/  WARPGROUP.DEPBAR.LE gsb0, 0x0 ;  /* 0x00008000000079c5 */ /* 0x000fc40000010000 */
[----:B------:R-:W-:-:S06]  /*11d50*/  WARPGROUP.ARRIVE ;  /* 0x00000000000079c5 */ /* 0x000fcc0000000000 */
[----:B------:R-:W-:Y:S01]  /*11d60*/  QGMMA.64x64x32.F32.E4M3.E4M3 R24, gdesc[UR8], R24, gsb0 ;  /* 0x00e00000081879f3 */ /* 0x000fe20008000818 */
[----:B------:R-:W-:Y:S01]  /*11d70*/  R2UR UR10, R12 ;  /* 0x000000000c0a72ca */ /* 0x000fe200000e0000 */
[----:B------:R-:W-:Y:S01]  /*11d80*/  UMOV UR8, UR4 ;  /* 0x0000000400087c82 */ /* 0x000fe20008000000 */
[----:B------:R-:W-:Y:S01]  /*11d90*/  R2UR UR11, R13 ;  /* 0x000000000d0b72ca */ /* 0x000fe200000e0000 */
[----:B------:R-:W-:Y:S01]  /*11da0*/  UMOV UR9, 0x40000040 ;  /* 0x4000004000097882 */ /* 0x000fe20000000000 */
[----:B------:R-:W-:Y:S02]  /*11db0*/  VIADD R12, R4, 0x6 ;  /* 0x00000006040c7836 */ /* 0x000fe40000000000 */
[----:B------:R-:W-:Y:S02]  /*11dc0*/  IMAD.MOV.U32 R13, RZ, RZ, 0x40000040 ;  /* 0x40000040ff0d7424 */ /* 0x000fe400078e00ff */
[----:B------:R-:W-:Y:S01]  /*11dd0*/  IMAD.U32 R196, RZ, RZ, UR8 ;  /* 0x00000008ffc47e24 */ /* 0x000fe2000f8e00ff */
[----:B------:R-:W-:Y:S01]  /*11de0*/  R2UR UR58, R12 ;  /* 0x000000000c3a72ca */ /* 0x000fe200000e0000 */
[----:B------:R-:W-:Y:S01]  /*11df0*/  VIADD R12, R4, 0x200 ;  /* 0x00000200040c7836 */ /* 0x000fe20000000000 */
[----:B------:R-:W-:Y:S01]  /*11e00*/  R2UR UR59, R13 ;  /* 0x000000000d3b72ca */ /* 0x000fe200000e0000 */
[----:B------:R-:W-:-:S02]  /*11e10*/  IMAD.MOV.U32 R13, RZ, RZ, 0x40000040 ;  /* 0x40000040ff0d7424 */ /* 0x000fc400078e00ff */
[----:B------:R-:W-:Y:S01]  /*11e20*/  IMAD.U32 R197, RZ, RZ, UR9 ;  /* 0x00000009ffc57e24 */ /* 0x000fe2000f8e00ff */
[----:B------:R-:W-:Y:S02]  /*11e30*/  R2UR UR54, R12 ;  /* 0x000000000c3672ca */ /* 0x000fe400000e0000 */
[----:B------:R-:W-:Y:S01]  /*11e40*/  R2UR UR55, R13 ;  /* 0x000000000d3772ca */ /* 0x000fe200000e0000 */
[----:B------:R-:W-:Y:S01]  /*11e50*/  IMAD.MOV.U32 R13, RZ, RZ, 0x40000040 ;  /* 0x40000040ff0d7424 */ /* 0x000fe200078e00ff */
[----:B------:R-:W-:-:S04]  /*11e60*/  IADD3 R12, R4, 0x202, RZ ;  /* 0x00000202040c7810 */ /* 0x000fc80007ffe0ff */
[----:B------:R-:W-:Y:S01]  /*11e70*/  R2UR UR50, R12 ;  /* 0x000000000c3272ca */ /* 0x000fe200000e0000 */
[C---:B------:R-:W-:Y:S01]  /*11e80*/  VIADD R12, R4.reuse, 0x204 ;  /* 0x00000204040c7836 */ /* 0x040fe20000000000 */
[----:B------:R-:W-:Y:S01]  /*11e90*/  R2UR UR51, R13 ;  /* 0x000000000d3372ca */ /* 0x000fe200000e0000 */
[----:B------:R-:W-:Y:S02]  /*11ea0*/  IMAD.MOV.U32 R13, RZ, RZ, 0x40000040 ;  /* 0x40000040ff0d7424 */ /* 0x000fe400078e00ff */
[----:B------:R-:W-:Y:S01]  /*11eb0*/  VIADD R4, R4, 0x206 ;  /* 0x0000020604047836 */ /* 0x000fe20000000000 */
[----:B------:R-:W-:Y:S02]  /*11ec0*/  R2UR UR46, R12 ;  /* 0x000000000c2e72ca */ /* 0x000fe400000e0000 */
[----:B------:R-:W-:Y:S02]  /*11ed0*/  R2UR UR47, R13 ;  /* 0x000000000d2f72ca */ /* 0x000fe400000e0000 */
[----:B------:R-:W-:Y:S01]  /*11ee0*/  R2UR UR42, R4 ;  /* 0x00000000042a72ca */ /* 0x000fe200000e0000 */
[----:B------:R-:W-:-:S02]  /*11ef0*/  WARPGROUP.DEPBAR.LE gsb0, 0x0 ;  /* 0x00008000000079c5 */ /* 0x000fc40000010000 */
        /* <DEDUP_REMOVED lines=21> */
.L_x_1858:
[----:B------:R-:W4:Y:S01]  /*12050*/  LDC R0, c[0x0][0x448] ;  /* 0x00011200ff007b82 */ /* 0x000f220000000800 */
[----:B------:R-:W-:Y:S01]  /*12060*/  ULDC.64 UR6, c[0x0][0x9e0] ;  /* 0x0002780000067ab9 */ /* 0x000fe20000000a00 */
[----:B------:R-:W-:Y:S01]  /*12070*/  MOV R11, UR39 ;  /* 0x00000027000b7c02 */ /* 0x000fe20008000f00 */
[----:B------:R-:W-:Y:S01]  /*12080*/  UISETP.GE.AND UP0, UPT, UR7, 0x1, UPT ;  /* 0x000000010700788c */ /* 0x000fe2000bf06270 */
[----:B------:R-:W-:Y:S01]  /*12090*/  LEA R12, R160, 0xffffffc0, 0x6 ;  /* 0xffffffc0a00c7811 */ /* 0x000fe200078e30ff */
[----:B------:R-:W-:Y:S02]  /*120a0*/  ULDC UR38, c[0x0][0x9dc] ;  /* 0x0002770000267ab9 */ /* 0x000fe40000000800 */
[----:B------:R-:W-:Y:S02]  /*120b0*/  ULOP3.LUT UR4, URZ, UR38, URZ, 0x33, !UPT ;  /* 0x000000263f047292 */ /* 0x000fe4000f8e333f */
[----:B------:R-:W-:Y:S01]  /*120c0*/  PLOP3.LUT P2, PT, PT, PT, UP0, 0x40, 0x0 ;  /* 0x000000000000781c */ /* 0x000fe20003f4e808 */
[----:B------:R-:W-:Y:S01]  /*120d0*/  UP2UR UR42, UPR, URZ, 0x1 ;  /* 0x000000013f2a7883 */ /* 0x000fe20008000000 */
[----:B----4-:R-:W-:Y:S01]  /*120e0*/  ISETP.NE.AND P1, PT, R0, 0x1, PT ;  /* 0x000000010000780c */ /* 0x010fe20003f25270 */
[----:B------:R-:W-:-:S12]  /*120f0*/  IMAD.IADD R0, R203, 0x1, R202 ;  /* 0x00000001cb007824 */ /* 0x000fd800078e02ca */
[----:B-1----:R-:W1:Y:S08]  /*12100*/  @P1 LDC R3, c[0x0][0x44c] ;  /* 0x00011300ff031b82 */ /* 0x002e700000000800 */
[----:B------:R-:W4:Y:S01]  /*12110*/  @P1 LDC R7, c[0x0][0x450] ;  /* 0x00011400ff071b82 */ /* 0x000f220000000800 */
[----:B-1----:R-:W-:-:S04]  /*12120*/  @P1 IMAD.HI.U32 R4, R0, R3, RZ ;  /* 0x0000000300041227 */ /* 0x002fc800078e00ff */
[----:B------:R-:W-:Y:S02]  /*12130*/  IMAD.MOV.U32 R3, RZ, RZ, R0 ;  /* 0x000000ffff037224 */ /* 0x000fe400078e0000 */
[----:B------:R-:W-:Y:S01]  /*12140*/  VIADD R0, R6, 0x28440 ;  /* 0x0002844006007836 */ /* 0x000fe20000000000 */
[----:B----4-:R-:W-:Y:S01]  /*12150*/  @P1 SHF.R.U32.HI R3, RZ, R7, R4 ;  /* 0x00000007ff031219 */ /* 0x010fe20000011604 */
[----:B------:R-:W-:-:S03]  /*12160*/  IMAD.MOV.U32 R7, RZ, RZ, -0x40 ;  /* 0xffffffc0ff077424 */ /* 0x000fc600078e00ff */
[----:B------:R-:W-:Y:S01]  /*12170*/  PRMT R0, R11, 0x654, R0 ;  /* 0x000006540b007816 */ /* 0x000fe20000000000 */
[----:B------:R-:W1:Y:S01]  /*12180*/  SHFL.IDX PT, R21, R3, RZ, 0x1c1f ;  /* 0x001c1fff03157589 */ /* 0x000e6200000e0000 */
[----:B------:R-:W-:Y:S02]  /*12190*/  IMAD R7, R160, R7, 0x41 ;  /* 0x00000041a0077424 */ /* 0x000fe400078e0207 */
[----:B------:R4:W-:Y:S02]  /*121a0*/  SYNCS.ARRIVE.TRANS64.RED.A1T0 RZ, [R0+URZ], RZ ;  /* 0x000000ff00ff79a7 */ /* 0x0009e4000810043f */
[----:B------:R-:W-:Y:S02]  /*121b0*/  IMAD.IADD R4, R192, 0x1, R7 ;  /* 0x00000001c0047824 */ /* 0x000fe400078e0207 */
[----:B------:R-:W-:Y:S02]  /*121c0*/  VIADD R15, R7, 0xffffffff ;  /* 0xffffffff070f7836 */ /* 0x000fe40000000000 */
[----:B------:R-:W-:-:S02]  /*121d0*/  IMAD R11, R193, -0x2, R4 ;  /* 0xfffffffec10b7824 */ /* 0x000fc400078e0204 */
[----:B----4-:R-:W-:Y:S02]  /*121e0*/  IMAD.IADD R0, R192, 0x1, -R12 ;  /* 0x00000001c0007824 */ /* 0x010fe400078e0a0c */
[----:B------:R-:W-:Y:S02]  /*121f0*/  IMAD.IADD R11, R11, 0x1, -R190 ;  /* 0x000000010b0b7824 */ /* 0x000fe400078e0abe */
[----:B------:R-:W-:Y:S02]  /*12200*/  IMAD R13, R193, -0x2, R0 ;  /* 0xfffffffec10d7824 */ /* 0x000fe400078e0200 */
[C---:B------:R-:W-:Y:S02]  /*12210*/  VIADD R14, R11.reuse, UR6 ;  /* 0x000000060b0e7c36 */ /* 0x040fe40008000000 */
[----:B------:R-:W-:-:S03]  /*12220*/  VIADD R11, R11, UR4 ;  /* 0x000000040b0b7c36 */ /* 0x000fc60008000000 */
[----:B-1----:R-:W-:Y:S01]  /*12230*/  VIADDMNMX R0, R21, R14, R13, PT ;  /* 0x0000000e15007246 */ /* 0x002fe2000380010d */
[----:B------:R-:W-:Y:S01]  /*12240*/  IMAD.IADD R4, R11, 0x1, R21 ;  /* 0x000000010b047824 */ /* 0x000fe200078e0215 */
[----:B------:R-:W-:Y:S06]  /*12250*/  @P2 BRA `(.L_x_1859) ;  /* 0x0000000000582947 */ /* 0x000fec0003800000 */
[----:B------:R-:W-:Y:S01]  /*12260*/  IADD3 R7, -R190, R192, R21 ;  /* 0x000000c0be077210 */ /* 0x000fe20007ffe115 */
[----:B------:R-:W-:Y:S03]  /*12270*/  BSSY B0, `(.L_x_1860) ;  /* 0x0000010000007945 */ /* 0x000fe60003800000 */
[----:B------:R-:W-:-:S13]  /*12280*/  ISETP.GT.AND P2, PT, R7, -0x1, PT ;  /* 0xffffffff0700780c */ /* 0x000fda0003f44270 */
[----:B------:R-:W-:Y:S05]  /*12290*/  @P2 BRA `(.L_x_1861) ;  /* 0x0000000000202947 */ /* 0x000fea0003800000 */
[----:B------:R-:W-:Y:S01]  /*122a0*/  UISETP.NE.AND UP0, UPT, UR7, 0x1, UPT ;  /* 0x000000010700788c */ /* 0x000fe2000bf05270 */
[----:B------:R-:W-:-:S05]  /*122b0*/  LOP3.LUT R7, RZ, R7, RZ, 0x33, !PT ;  /* 0x00000007ff077212 */ /* 0x000fca00078e33ff */
[----:B------:R-:W-:-:S05]  /*122c0*/  PLOP3.LUT P2, PT, PT, PT, UP0, 0x80, 0x0 ;  /* 0x000000000000781c */ /* 0x000fca0003f4f008 */
[----:B------:R-:W-:-:S08]  /*122d0*/  @UP0 ULDC.64 UR4, c[0x0][0x9e8] ;  /* 0x00027a0000040ab9 */ /* 0x000fd00000000a00 */
[----:B------:R-:W-:-:S05]  /*122e0*/  @P2 IMAD.HI.U32 R8, R7, UR4, RZ ;  /* 0x0000000407082c27 */ /* 0x000fca000f8e00ff */
[----:B------:R-:W-:-:S04]  /*122f0*/  @P2 SHF.R.U32.HI R7, RZ, UR5, R8 ;  /* 0x00000005ff072c19 */ /* 0x000fc80008011608 */
[----:B------:R-:W-:Y:S01]  /*12300*/  LOP3.LUT R7, RZ, R7, RZ, 0x33, !PT ;  /* 0x00000007ff077212 */ /* 0x000fe200078e33ff */
[----:B------:R-:W-:Y:S06]  /*12310*/  BRA `(.L_x_1862) ;  /* 0x0000000000147947 */ /* 0x000fec0003800000 */
.L_x_1861:
[----:B------:R-:W-:-:S06]  /*12320*/  UISETP.NE.AND UP0, UPT, UR7, 0x1, UPT ;  /* 0x000000010700788c */ /* 0x000fcc000bf05270 */
[----:B------:R-:W-:-:S05]  /*12330*/  PLOP3.LUT P2, PT, PT, PT, UP0, 0x80, 0x0 ;  /* 0x000000000000781c */ /* 0x000fca0003f4f008 */
[----:B------:R-:W-:-:S08]  /*12340*/  @UP0 ULDC.64 UR4, c[0x0][0x9e8] ;  /* 0x00027a0000040ab9 */ /* 0x000fd00000000a00 */
[----:B------:R-:W-:-:S05]  /*12350*/  @P2 IMAD.HI.U32 R8, R7, UR4, RZ ;  /* 0x0000000407082c27 */ /* 0x000fca000f8e00ff */
[----:B------:R-:W-:-:S07]  /*12360*/  @P2 SHF.R.U32.HI R7, RZ, UR5, R8 ;  /* 0x00000005ff072c19 */ /* 0x000fce0008011608 */
.L_x_1862:
[----:B------:R-:W-:Y:S05]  /*12370*/  BSYNC B0 ;  /* 0x0000000000007941 */ /* 0x000fea0003800000 */
.L_x_1860:
[----:B------:R-:W-:-:S04]  /*12380*/  IMAD R8, R7, UR7, -R12 ;  /* 0x0000000707087c24 */ /* 0x000fc8000f8e0a0c */
[----:B------:R-:W-:-:S05]  /*12390*/  IMAD R7, R193, -0x2, R8 ;  /* 0xfffffffec1077824 */ /* 0x000fca00078e0208 */
[----:B------:R-:W-:Y:S02]  /*123a0*/  VIMNMX R4, R4, R7, !PT ;  /* 0x0000000704047248 */ /* 0x000fe40007fe0100 */
[----:B------:R-:W-:-:S07]  /*123b0*/  VIADDMNMX R0, R7, UR7, R0, PT ;  /* 0x0000000707007c46 */ /* 0x000fce000b800100 */
.L_x_1859:
[C---:B------:R-:W-:Y:S01]  /*123c0*/  ISETP.GE.AND P3, PT, R15.reuse, 0x9, PT ;  /* 0x000000090f00780c */ /* 0x040fe20003f66270 */
[----:B------:R-:W1:Y:S01]  /*123d0*/  SHFL.IDX PT, R3, R3, 0x1, 0x1c1f ;  /* 0x003c1f0003037f89 */ /* 0x000e6200000e0000 */
[C---:B------:R-:W-:Y:S01]  /*123e0*/  ISETP.GE.AND P2, PT, R15.reuse, 0x2, PT ;  /* 0x000000020f00780c */ /* 0x040fe20003f46270 */
[----:B------:R-:W-:Y:S01]  /*123f0*/  UISETP.GE.AND UP0, UPT, UR7, 0x1, UPT ;  /* 0x000000010700788c */ /* 0x000fe2000bf06270 */
[C---:B------:R-:W-:Y:S02]  /*12400*/  ISETP.GT.AND P4, PT, R4.reuse, 0x8, !P3 ;  /* 0x000000080400780c */ /* 0x040fe40005f84270 */
[----:B------:R-:W-:Y:S02]  /*12410*/  ISETP.GT.AND P5, PT, R4, 0x1, !P2 ;  /* 0x000000010400780c */ /* 0x000fe400057a4270 */
[----:B------:R-:W-:Y:S02]  /*12420*/  ISETP.LT.OR P4, PT, R0, 0x9, P4 ;  /* 0x000000090000780c */ /* 0x000fe40002781670 */
[----:B------:R-:W-:-:S02]  /*12430*/  ISETP.GE.AND P6, PT, R15, 0xa, PT ;  /* 0x0000000a0f00780c */ /* 0x000fc40003fc6270 */
[----:B------:R-:W-:Y:S02]  /*12440*/  FSEL R59, R28, -INF , !P4 ;  /* 0xff8000001c3b7808 */ /* 0x000fe40006000000 */
[----:B------:R-:W-:Y:S02]  /*12450*/  ISETP.LT.OR P5, PT, R0, 0x2, P5 ;  /* 0x000000020000780c */ /* 0x000fe40002fa1670 */
[----:B------:R-:W-:Y:S02]  /*12460*/  ISETP.GT.AND P4, PT, R4, 0x9, !P6 ;  /* 0x000000090400780c */ /* 0x000fe40007784270 */
[----:B------:R-:W-:Y:S02]  /*12470*/  FSEL R57, R25, -INF , !P5 ;  /* 0xff80000019397808 */ /* 0x000fe40006800000 */
[----:B------:R-:W-:Y:S02]  /*12480*/  ISETP.LT.OR P4, PT, R0, 0xa, P4 ;  /* 0x0000000a0000780c */ /* 0x000fe40002781670 */
[----:B------:R-:W-:-:S02]  /*12490*/  ISETP.GE.AND P5, PT, R15, 0x11, PT ;  /* 0x000000110f00780c */ /* 0x000fc40003fa6270 */
[----:B------:R-:W-:Y:S01]  /*124a0*/  FSEL R61, R29, -INF , !P4 ;  /* 0xff8000001d3d7808 */ /* 0x000fe20006000000 */
[----:B-1----:R-:W-:Y:S01]  /*124b0*/  IMAD.IADD R7, R11, 0x1, R3 ;  /* 0x000000010b077824 */ /* 0x002fe200078e0203 */
        /* <DEDUP_REMOVED lines=74> */
[----:B------:R-:W-:Y:S01]  /*12960*/  @P6 IMAD.HI.U32 R4, R3, UR4, RZ ;  /* 0x0000000403046c27 */ /* 0x000fe2000f8e00ff */
[----:B------:R-:W-:-:S13]  /*12970*/  PLOP3.LUT P6, PT, PT, PT, UP0, 0x80, 0x0 ;  /* 0x000000000000781c */ /* 0x000fda0003fcf008 */
[----:B------:R-:W-:-:S04]  /*12980*/  @P6 SHF.R.U32.HI R3, RZ, UR5, R4 ;  /* 0x00000005ff036c19 */ /* 0x000fc80008011604 */
[----:B------:R-:W-:Y:S01]  /*12990*/  LOP3.LUT R3, RZ, R3, RZ, 0x33, !PT ;  /* 0x00000003ff037212 */ /* 0x000fe200078e33ff */
[----:B------:R-:W-:Y:S06]  /*129a0*/  BRA `(.L_x_1866) ;  /* 0x0000000000187947 */ /* 0x000fec0003800000 */
.L_x_1865:
[----:B------:R-:W-:-:S06]  /*129b0*/  UISETP.NE.AND UP0, UPT, UR7, 0x1, UPT ;  /* 0x000000010700788c */ /* 0x000fcc000bf05270 */
[----:B------:R-:W-:-:S05]  /*129c0*/  PLOP3.LUT P6, PT, PT, PT, UP0, 0x80, 0x0 ;  /* 0x000000000000781c */ /* 0x000fca0003fcf008 */
[----:B------:R-:W-:-:S08]  /*129d0*/  @UP0 ULDC.64 UR4, c[0x0][0x9e8] ;  /* 0x00027a0000040ab9 */ /* 0x000fd00000000a00 */
[----:B------:R-:W-:Y:S01]  /*129e0*/  @P6 IMAD.HI.U32 R4, R3, UR4, RZ ;  /* 0x0000000403046c27 */ /* 0x000fe2000f8e00ff */
[----:B------:R-:W-:-:S13]  /*129f0*/  PLOP3.LUT P6, PT, PT, PT, UP0, 0x80, 0x0 ;  /* 0x000000000000781c */ /* 0x000fda0003fcf008 */
[----:B------:R-:W-:-:S07]  /*12a00*/  @P6 SHF.R.U32.HI R3, RZ, UR5, R4 ;  /* 0x00000005ff036c19 */ /* 0x000fce0008011604 */
.L_x_1866:
[----:B------:R-:W-:Y:S05]  /*12a10*/  BSYNC B0 ;  /* 0x0000000000007941 */ /* 0x000fea0003800000 */
.L_x_1864:
[----:B------:R-:W-:-:S04]  /*12a20*/  IMAD R4, R3, UR7, -R12 ;  /* 0x0000000703047c24 */ /* 0x000fc8000f8e0a0c */
[----:B------:R-:W-:-:S05]  /*12a30*/  IMAD R4, R193, -0x2, R4 ;  /* 0xfffffffec1047824 */ /* 0x000fca00078e0204 */
[----:B------:R-:W-:Y:S02]  /*12a40*/  VIMNMX R7, R7, R4, !PT ;  /* 0x0000000407077248 */ /* 0x000fe40007fe0100 */
[----:B------:R-:W-:-:S07]  /*12a50*/  VIADDMNMX R0, R4, UR7, R0, PT ;  /* 0x0000000704007c46 */ /* 0x000fce000b800100 */
.L_x_1863:
        /* <DEDUP_REMOVED lines=33> */
[----:B------:R-:W-:Y:S02]  /*12c70*/  ISETP.NE.AND P2, PT, R33, RZ, PT ;  /* 0x000000ff2100720c */ /* 0x000fe40003f45270 */
[----:B------:R-:W-:Y:S02]  /*12c80*/  FMNMX.FTZ R12, R64, R4, !PT ;  /* 0x00000004400c7209 */ /* 0x000fe40007810000 */
[----:B------:R-:W-:-:S02]  /*12c90*/  ISETP.GT.AND P2, PT, R7, 0x19, !P2 ;  /* 0x000000190700780c */ /* 0x000fc40005744270 */
[----:B------:R-:W-:Y:S01]  /*12ca0*/  ISETP.GT.AND P3, PT, R7, 0x8, !P3 ;  /* 0x000000080700780c */ /* 0x000fe20005f64270 */
[----:B------:R-:W1:Y:S01]  /*12cb0*/  SHFL.BFLY PT, R29, R12, 0x2, 0x1f ;  /* 0x0c401f000c1d7f89 */ /* 0x000e6200000e0000 */
[C---:B------:R-:W-:Y:S02]  /*12cc0*/  ISETP.LT.OR P2, PT, R0.reuse, 0x1a, P2 ;  /* 0x0000001a0000780c */ /* 0x040fe40001741670 */
[----:B------:R-:W-:Y:S02]  /*12cd0*/  ISETP.LT.OR P3, PT, R0, 0x9, P3 ;  /* 0x000000090000780c */ /* 0x000fe40001f61670 */
[----:B------:R-:W-:Y:S02]  /*12ce0*/  FSEL R39, R39, -INF , !P2 ;  /* 0xff80000027277808 */ /* 0x000fe40005000000 */
[----:B------:R-:W-:Y:S02]  /*12cf0*/  ISETP.NE.AND P2, PT, R37, RZ, PT ;  /* 0x000000ff2500720c */ /* 0x000fe40003f45270 */
[----:B------:R-:W-:-:S02]  /*12d00*/  FSEL R11, R30, -INF , !P3 ;  /* 0xff8000001e0b7808 */ /* 0x000fc40005800000 */
[----:B------:R-:W-:Y:S02]  /*12d10*/  ISETP.GT.AND P2, PT, R7, 0x20, !P2 ;  /* 0x000000200700780c */ /* 0x000fe40005744270 */
[----:B------:R-:W-:Y:S02]  /*12d20*/  ISETP.NE.AND P3, PT, R65, RZ, PT ;  /* 0x000000ff4100720c */ /* 0x000fe40003f65270 */
[----:B------:R-:W-:Y:S02]  /*12d30*/  ISETP.LT.OR P2, PT, R0, 0x21, P2 ;  /* 0x000000210000780c */ /* 0x000fe40001741670 */
[----:B------:R-:W-:Y:S02]  /*12d40*/  ISETP.NE.AND P6, PT, R8, RZ, PT ;  /* 0x000000ff0800720c */ /* 0x000fe40003fc5270 */
[----:B------:R-:W-:Y:S02]  /*12d50*/  FSEL R21, R42, -INF , !P2 ;  /* 0xff8000002a157808 */ /* 0x000fe40005000000 */
[----:B------:R-:W-:-:S02]  /*12d60*/  ISETP.NE.AND P2, PT, R63, RZ, PT ;  /* 0x000000ff3f00720c */ /* 0x000fc40003f45270 */
[C---:B------:R-:W-:Y:S02]  /*12d70*/  ISETP.GT.AND P4, PT, R7.reuse, 0x31, !P4 ;  /* 0x000000310700780c */ /* 0x040fe40006784270 */
[C---:B------:R-:W-:Y:S02]  /*12d80*/  ISETP.GT.AND P2, PT, R7.reuse, 0x21, !P2 ;  /* 0x000000210700780c */ /* 0x040fe40005744270 */
[----:B-1----:R-:W-:Y:S02]  /*12d90*/  FMNMX.FTZ R29, R12, R29, !PT ;  /* 0x0000001d0c1d7209 */ /* 0x002fe40007810000 */
[----:B------:R-:W-:Y:S02]  /*12da0*/  ISETP.LT.OR P2, PT, R0, 0x22, P2 ;  /* 0x000000220000780c */ /* 0x000fe40001741670 */
[----:B------:R-:W-:Y:S01]  /*12db0*/  ISETP.GT.AND P5, PT, R7, 0x38, !P5 ;  /* 0x000000380700780c */ /* 0x000fe20006fa4270 */
[----:B------:R-:W1:Y:S01]  /*12dc0*/  SHFL.BFLY PT, R4, R29, 0x1, 0x1f ;  /* 0x0c201f001d047f89 */ /* 0x000e6200000e0000 */
[----:B------:R-:W-:-:S02]  /*12dd0*/  FSEL R43, R43, -INF , !P2 ;  /* 0xff8000002b2b7808 */ /* 0x000fc40005000000 */
[----:B------:R-:W-:Y:S02]  /*12de0*/  ISETP.NE.AND P2, PT, R41, RZ, PT ;  /* 0x000000ff2900720c */ /* 0x000fe40003f45270 */
[C---:B------:R-:W-:Y:S02]  /*12df0*/  ISETP.LT.OR P4, PT, R0.reuse, 0x32, P4 ;  /* 0x000000320000780c */ /* 0x040fe40002781670 */
[----:B------:R-:W-:Y:S02]  /*12e00*/  ISETP.GT.AND P2, PT, R7, 0x28, !P2 ;  /* 0x000000280700780c */ /* 0x000fe40005744270 */
[C---:B------:R-:W-:Y:S02]  /*12e10*/  ISETP.LT.OR P5, PT, R0.reuse, 0x39, P5 ;  /* 0x000000390000780c */ /* 0x040fe40002fa1670 */
[----:B------:R-:W-:Y:S02]  /*12e20*/  ISETP.LT.OR P2, PT, R0, 0x29, P2 ;  /* 0x000000290000780c */ /* 0x000fe40001741670 */
[----:B------:R-:W-:-:S02]  /*12e30*/  FSEL R51, R51, -INF , !P4 ;  /* 0xff80000033337808 */ /* 0x000fc40006000000 */
[----:B------:R-:W-:Y:S02]  /*12e40*/  FSEL R25, R46, -INF , !P2 ;  /* 0xff8000002e197808 */ /* 0x000fe40005000000 */
[----:B------:R-:W-:Y:S02]  /*12e50*/  ISETP.GT.AND P2, PT, R7, 0x29, !P3 ;  /* 0x000000290700780c */ /* 0x000fe40005f44270 */
[----:B------:R-:W-:Y:S02]  /*12e60*/  ISETP.NE.AND P3, PT, R45, RZ, PT ;  /* 0x000000ff2d00720c */ /* 0x000fe40003f65270 */
[----:B------:R-:W-:Y:S02]  /*12e70*/  ISETP.LT.OR P2, PT, R0, 0x2a, P2 ;  /* 0x0000002a0000780c */ /* 0x000fe40001741670 */
[----:B------:R-:W-:Y:S02]  /*12e80*/  FSEL R33, R54, -INF , !P5 ;  /* 0xff80000036217808 */ /* 0x000fe40006800000 */
[----:B------:R-:W-:-:S02]  /*12e90*/  FSEL R47, R47, -INF , !P2 ;  /* 0xff8000002f2f7808 */ /* 0x000fc40005000000 */
[----:B------:R-:W-:Y:S02]  /*12ea0*/  ISETP.GT.AND P2, PT, R7, RZ, !P6 ;  /* 0x000000ff0700720c */ /* 0x000fe40007744270 */
[----:B-1----:R-:W-:Y:S02]  /*12eb0*/  FMNMX.FTZ R4, R29, R4, !PT ;  /* 0x000000041d047209 */ /* 0x002fe40007810000 */
[----:B------:R-:W-:Y:S02]  /*12ec0*/  ISETP.LT.OR P2, PT, R0, 0x1, P2 ;  /* 0x000000010000780c */ /* 0x000fe40001741670 */
[----:B------:R-:W-:Y:S01]  /*12ed0*/  ISETP.NE.AND P6, PT, R49, RZ, PT ;  /* 0x000000ff3100720c */ /* 0x000fe20003fc5270 */
[----:B------:R-:W-:-:S01]  /*12ee0*/  FFMA.FTZ R8, R2, R4, -8 ;  /* 0xc100000002087423 */ /* 0x000fc20000010004 */
[----:B------:R-:W-:Y:S02]  /*12ef0*/  FSEL R3, R26, -INF , !P2 ;  /* 0xff8000001a037808 */ /* 0x000fe40005000000 */
[----:B------:R-:W-:-:S04]  /*12f00*/  FSETP.NEU.FTZ.AND P2, PT, R4, -INF , PT ;  /* 0xff8000000400780b */ /* 0x000fc80003f5d000 */
[----:B------:R-:W-:Y:S02]  /*12f10*/  FSEL R37, R8, RZ, P2 ;  /* 0x000000ff08257208 */ /* 0x000fe40001000000 */
[----:B------:R-:W-:Y:S02]  /*12f20*/  FMNMX.FTZ R8, R3, R27, !PT ;  /* 0x0000001b03087209 */ /* 0x000fe40007810000 */
[----:B------:R-:W-:Y:S01]  /*12f30*/  ISETP.GT.AND P2, PT, R7, 0x30, !P3 ;  /* 0x000000300700780c */ /* 0x000fe20005f44270 */
[----:B------:R-:W-:-:S01]  /*12f40*/  FFMA.FTZ R12, R2, R57, -R37 ;  /* 0x00000039020c7223 */ /* 0x000fc20000010825 */
[----:B------:R-:W-:Y:S01]  /*12f50*/  FMNMX.FTZ R8, R11, R8, !PT ;  /* 0x000000080b087209 */ /* 0x000fe20007810000 */
[----:B------:R-:W-:-:S01]  /*12f60*/  FFMA.FTZ R20, R2, R61, -R37 ;  /* 0x0000003d02147223 */ /* 0x000fc20000010825 */
[----:B------:R-:W-:Y:S01]  /*12f70*/  ISETP.LT.OR P2, PT, R0, 0x31, P2 ;  /* 0x000000310000780c */ /* 0x000fe20001741670 */
[----:B------:R-:W-:Y:S01]  /*12f80*/  MUFU.EX2 R41, R12 ;  /* 0x0000000c00297308 */ /* 0x000fe20000000800 */
[----:B------:R-:W-:Y:S01]  /*12f90*/  FMNMX.FTZ R8, R31, R8, !PT ;  /* 0x000000081f087209 */ /* 0x000fe20007810000 */
[--C-:B------:R-:W-:Y:S01]  /*12fa0*/  FFMA.FTZ R26, R2, R36, -R37.reuse ;  /* 0x00000024021a7223 */ /* 0x100fe20000010825 */
[----:B------:R-:W-:Y:S01]  /*12fb0*/  FSEL R29, R50, -INF , !P2 ;  /* 0xff800000321d7808 */ /* 0x000fe20005000000 */
[----:B------:R-:W-:Y:S01]  /*12fc0*/  FFMA.FTZ R30, R2, R40, -R37 ;  /* 0x00000028021e7223 */ /* 0x000fe20000010825 */
[----:B------:R-:W-:-:S02]  /*12fd0*/  FMNMX.FTZ R8, R13, R8, !PT ;  /* 0x000000080d087209 */ /* 0x000fc40007810000 */
[----:B------:R-:W-:Y:S01]  /*12fe0*/  ISETP.GT.AND P3, PT, R7, 0x39, !P6 ;  /* 0x000000390700780c */ /* 0x000fe20007764270 */
[----:B------:R-:W-:-:S01]  /*12ff0*/  FFMA.FTZ R7, R2, R24, -R37 ;  /* 0x0000001802077223 */ /* 0x000fc20000010825 */
[----:B------:R-:W-:Y:S01]  /*13000*/  FMNMX.FTZ R8, R35, R8, !PT ;  /* 0x0000000823087209 */ /* 0x000fe20007810000 */
[----:B------:R1:W-:Y:S01]  /*13010*/  MUFU.EX2 R45, R20 ;  /* 0x00000014002d7308 */ /* 0x0003e20000000800 */
[----:B------:R-:W-:Y:S01]  /*13020*/  ISETP.LT.OR P3, PT, R0, 0x3a, P3 ;  /* 0x0000003a0000780c */ /* 0x000fe20001f61670 */
[C-C-:B------:R-:W-:Y:S01]  /*13030*/  FFMA.FTZ R0, R2.reuse, R59, -R37.reuse ;  /* 0x0000003b02007223 */ /* 0x140fe20000010825 */
[----:B------:R-:W-:Y:S01]  /*13040*/  FMNMX.FTZ R8, R15, R8, !PT ;  /* 0x000000080f087209 */ /* 0x000fe20007810000 */
[C-C-:B------:R-:W-:Y:S01]  /*13050*/  FFMA.FTZ R24, R2.reuse, R32, -R37.reuse ;  /* 0x0000002002187223 */ /* 0x140fe20000010825 */
[----:B------:R-:W-:Y:S01]  /*13060*/  FSEL R55, R55, -INF , !P3 ;  /* 0xff80000037377808 */ /* 0x000fe20005800000 */
[C-C-:B------:R-:W-:Y:S01]  /*13070*/  FFMA.FTZ R32, R2.reuse, R62, -R37.reuse ;  /* 0x0000003e02207223 */ /* 0x140fe20000010825 */
[----:B------:R-:W-:Y:S01]  /*13080*/  FMNMX.FTZ R8, R39, R8, !PT ;  /* 0x0000000827087209 */ /* 0x000fe20007810000 */
[----:B------:R4:W5:Y:S01]  /*13090*/  MUFU.EX2 R152, R7 ;  /* 0x0000000700987308 */ /* 0x0009620000000800 */
[----:B-1----:R-:W-:-:S01]  /*130a0*/  FFMA.FTZ R20, R2, R60, -R37 ;  /* 0x0000003c02147223 */ /* 0x002fc20000010825 */
[C-C-:B------:R-:W-:Y:S01]  /*130b0*/  FFMA.FTZ R12, R2.reuse, R28, -R37.reuse ;  /* 0x0000001c020c7223 */ /* 0x140fe20000010825 */
[----:B------:R-:W-:Y:S01]  /*130c0*/  FMNMX.FTZ R8, R21, R8, !PT ;  /* 0x0000000815087209 */ /* 0x000fe20007810000 */
[----:B------:R-:W-:-:S03]  /*130d0*/  FFMA.FTZ R28, R2, R56, -R37 ;  /* 0x00000038021c7223 */ /* 0x000fc60000010825 */
[----:B------:R-:W-:Y:S01]  /*130e0*/  FMNMX.FTZ R8, R43, R8, !PT ;  /* 0x000000082b087209 */ /* 0x000fe20007810000 */
[----:B------:R-:W1:Y:S03]  /*130f0*/  MUFU.EX2 R14, R0 ;  /* 0x00000000000e7308 */ /* 0x000e660000000800 */
        /* <DEDUP_REMOVED lines=8> */
[----:B------:R-:W0:Y:S04]  /*13180*/  MUFU.EX2 R24, R24 ;  /* 0x0000001800187308 */ /* 0x000e280000000800 */
[----:B----4-:R-:W4:Y:S04]  /*13190*/  SHFL.BFLY PT, R7, R8, 0x2, 0x1f ;  /* 0x0c401f0008077f89 */ /* 0x010f2800000e0000 */
[----:B------:R2:W-:Y:S08]  /*131a0*/  MUFU.EX2 R49, R12 ;  /* 0x0000000c00317308 */ /* 0x0005f00000000800 */
[----:B------:R-:W-:Y:S01]  /*131b0*/  MUFU.EX2 R26, R26 ;  /* 0x0000001a001a7308 */ /* 0x000fe20000000800 */
[----:B--2---:R-:W-:-:S07]  /*131c0*/  FFMA.FTZ R12, R2, R44, -R37 ;  /* 0x0000002c020c7223 */ /* 0x004fce0000010825 */
[----:B------:R2:W-:Y:S01]  /*131d0*/  MUFU.EX2 R53, R28 ;  /* 0x0000001c00357308 */ /* 0x0005e20000000800 */
[----:B----4-:R-:W-:Y:S01]  /*131e0*/  FMNMX.FTZ R0, R8, R7, !PT ;  /* 0x0000000708007209 */ /* 0x010fe20007810000 */
[----:B------:R-:W-:-:S06]  /*131f0*/  FFMA.FTZ R8, R2, R58, -R37 ;  /* 0x0000003a02087223 */ /* 0x000fcc0000010825 */
[----:B------:R-:W-:Y:S01]  /*13200*/  MUFU.EX2 R30, R30 ;  /* 0x0000001e001e7308 */ /* 0x000fe20000000800 */
[----:B------:R-:W4:Y:S01]  /*13210*/  SHFL.BFLY PT, R7, R0, 0x1, 0x1f ;  /* 0x0c201f0000077f89 */ /* 0x000f2200000e0000 */
[----:B--2---:R-:W-:-:S06]  /*13220*/  FFMA.FTZ R28, R2, R48, -R37 ;  /* 0x00000030021c7223 */ /* 0x004fcc0000010825 */
[----:B------:R2:W-:Y:S08]  /*13230*/  MUFU.EX2 R57, R8 ;  /* 0x0000000800397308 */ /* 0x0005f00000000800 */
[----:B------:R-:W-:Y:S08]  /*13240*/  MUFU.EX2 R12, R12 ;  /* 0x0000000c000c7308 */ /* 0x000ff00000000800 */
[----:B------:R-:W-:Y:S01]  /*13250*/  MUFU.EX2 R28, R28 ;  /* 0x0000001c001c7308 */ /* 0x000fe20000000800 */
[----:B----4-:R-:W-:Y:S01]  /*13260*/  FMNMX.FTZ R7, R0, R7, !PT ;  /* 0x0000000700077209 */ /* 0x010fe20007810000 */
[C-C-:B------:R-:W-:Y:S01]  /*13270*/  FFMA.FTZ R0, R2.reuse, R52, -R37.reuse ;  /* 0x0000003402007223 */ /* 0x140fe20000010825 */
[----:B------:R-:W-:-:S02]  /*13280*/  FFMA.FTZ R37, R2, R64, -R37 ;  /* 0x0000004002257223 */ /* 0x000fc40000010825 */
[----:B------:R-:W-:Y:S01]  /*13290*/  FSETP.NEU.FTZ.AND P2, PT, R7, -INF , PT ;  /* 0xff8000000700780b */ /* 0x000fe20003f5d000 */
[----:B--2---:R-:W-:-:S02]  /*132a0*/  FFMA.FTZ R8, R2, R7, -8 ;  /* 0xc100000002087423 */ /* 0x004fc40000010007 */
[----:B------:R-:W-:Y:S03]  /*132b0*/  MUFU.EX2 R0, R0 ;  /* 0x0000000000007308 */ /* 0x000fe60000000800 */
[----:B------:R-:W-:-:S05]  /*132c0*/  FSEL R8, R8, RZ, P2 ;  /* 0x000000ff08087208 */ /* 0x000fca0001000000 */
[C-C-:B------:R-:W-:Y:S01]  /*132d0*/  FFMA.FTZ R3, R2.reuse, R3, -R8.reuse ;  /* 0x0000000302037223 */ /* 0x140fe20000010808 */
[----:B------:R-:W-:-:S01]  /*132e0*/  FFMA.FTZ R27, R2, R27, -R8 ;  /* 0x0000001b021b7223 */ /* 0x000fc20000010808 */
[C-C-:B------:R-:W-:Y:S01]  /*132f0*/  FFMA.FTZ R11, R2.reuse, R11, -R8.reuse ;  /* 0x0000000b020b7223 */ /* 0x140fe20000010808 */
[----:B------:R-:W-:-:S01]  /*13300*/  FFMA.FTZ R31, R2, R31, -R8 ;  /* 0x0000001f021f7223 */ /* 0x000fc20000010808 */
[----:B------:R5:W-:Y:S01]  /*13310*/  MUFU.EX2 R153, R3 ;  /* 0x0000000300997308 */ /* 0x000be20000000800 */
[----:B------:R-:W-:-:S01]  /*13320*/  FFMA.FTZ R13, R2, R13, -R8 ;  /* 0x0000000d020d7223 */ /* 0x000fc20000010808 */
[C-C-:B------:R-:W-:Y:S01]  /*13330*/  FFMA.FTZ R35, R2.reuse, R35, -R8.reuse ;  /* 0x0000002302237223 */ /* 0x140fe20000010808 */
[----:B------:R-:W-:-:S01]  /*13340*/  FFMA.FTZ R15, R2, R15, -R8 ;  /* 0x0000000f020f7223 */ /* 0x000fc20000010808 */
[C-C-:B------:R-:W-:Y:S01]  /*13350*/  FFMA.FTZ R39, R2.reuse, R39, -R8.reuse ;  /* 0x0000002702277223 */ /* 0x140fe20000010808 */
[----:B------:R-:W-:-:S01]  /*13360*/  FFMA.FTZ R21, R2, R21, -R8 ;  /* 0x0000001502157223 */ /* 0x000fc20000010808 */
[C-C-:B------:R-:W-:Y:S01]  /*13370*/  FFMA.FTZ R43, R2.reuse, R43, -R8.reuse ;  /* 0x0000002b022b7223 */ /* 0x140fe20000010808 */
[----:B------:R-:W-:-:S01]  /*13380*/  FFMA.FTZ R25, R2, R25, -R8 ;  /* 0x0000001902197223 */ /* 0x000fc20000010808 */
[----:B------:R2:W4:Y:S01]  /*13390*/  MUFU.EX2 R20, R27 ;  /* 0x0000001b00147308 */ /* 0x0005220000000800 */
[----:B-----5:R-:W-:-:S01]  /*133a0*/  FADD.FTZ R3, R152, R41 ;  /* 0x0000002998037221 */ /* 0x020fc20000010000 */
[C-C-:B------:R-:W-:Y:S01]  /*133b0*/  FFMA.FTZ R47, R2.reuse, R47, -R8.reuse ;  /* 0x0000002f022f7223 */ /* 0x140fe20000010808 */
[----:B------:R-:W-:-:S01]  /*133c0*/  FFMA.FTZ R29, R2, R29, -R8 ;  /* 0x0000001d021d7223 */ /* 0x000fc20000010808 */
[----:B------:R-:W-:Y:S01]  /*133d0*/  FFMA.FTZ R51, R2, R51, -R8 ;  /* 0x0000003302337223 */ /* 0x000fe20000010808 */
[----:B-1----:R-:W-:-:S01]  /*133e0*/  FADD.FTZ R42, R14, R3 ;  /* 0x000000030e2a7221 */ /* 0x002fc20000010000 */
[C-C-:B------:R-:W-:Y:S01]  /*133f0*/  FFMA.FTZ R33, R2.reuse, R33, -R8.reuse ;  /* 0x0000002102217223 */ /* 0x140fe20000010808 */
[----:B------:R-:W-:-:S01]  /*13400*/  FFMA.FTZ R8, R2, R55, -R8 ;  /* 0x0000003702087223 */ /* 0x000fc20000010808 */
[----:B------:R-:W1:Y:S01]  /*13410*/  MUFU.EX2 R11, R11 ;  /* 0x0000000b000b7308 */ /* 0x000e620000000800 */
[----:B--2---:R-:W-:-:S01]  /*13420*/  FADD.FTZ R27, R45, R42 ;  /* 0x0000002a2d1b7221 */ /* 0x004fc20000010000 */
[----:B------:R-:W-:-:S03]  /*13430*/  F2FP.SATFINITE.E4M3.F32.PACK_AB_MERGE_C R45, R45, R14, RZ ;  /* 0x0000000e2d2d723e */ /* 0x000fc600048070ff */
[----:B0-----:R-:W-:Y:S01]  /*13440*/  FADD.FTZ R44, R24, R27 ;  /* 0x0000001b182c7221 */ /* 0x001fe20000010000 */
[----:B------:R-:W-:Y:S02]  /*13450*/  F2FP.SATFINITE.E4M3.F32.PACK_AB_MERGE_C R152, R41, R152, R45 ;  /* 0x000000982998723e */ /* 0x000fe4000480702d */
[----:B------:R-:W0:Y:S01]  /*13460*/  MUFU.EX2 R32, R31 ;  /* 0x0000001f00207308 */ /* 0x000e220000000800 */
[----:B----4-:R-:W-:-:S01]  /*13470*/  FADD.FTZ R40, R153, R20 ;  /* 0x0000001499287221 */ /* 0x010fc20000010000 */
[----:B------:R-:W-:-:S04]  /*13480*/  FADD.FTZ R27, R49, R44 ;  /* 0x0000002c311b7221 */ /* 0x000fc80000010000 */
[----:B------:R-:W-:Y:S01]  /*13490*/  FADD.FTZ R44, R26, R27 ;  /* 0x0000001b1a2c7221 */ /* 0x000fe20000010000 */
[----:B------:R-:W-:Y:S01]  /*134a0*/  F2FP.SATFINITE.E4M3.F32.PACK_AB_MERGE_C R26, R53, R26, RZ ;  /* 0x0000001a351a723e */ /* 0x000fe200048070ff */
[----:B------:R-:W2:Y:S01]  /*134b0*/  MUFU.EX2 R13, R13 ;  /* 0x0000000d000d7308 */ /* 0x000ea20000000800 */
[----:B-1----:R-:W-:-:S01]  /*134c0*/  FADD.FTZ R3, R11, R40 ;  /* 0x000000280b037221 */ /* 0x002fc20000010000 */
[----:B------:R-:W-:Y:S01]  /*134d0*/  FADD.FTZ R27, R53, R44 ;  /* 0x0000002c351b7221 */ /* 0x000fe20000010000 */
[----:B------:R-:W-:-:S03]  /*134e0*/  F2FP.SATFINITE.E4M3.F32.PACK_AB_MERGE_C R154, R49, R24, R26 ;  /* 0x00000018319a723e */ /* 0x000fc6000480701a */
        /* <DEDUP_REMOVED lines=9> */
[C---:B------:R-:W-:Y:S01]  /*13580*/  FADD.FTZ R27, R59.reuse, R46 ;  /* 0x0000002e3b1b7221 */ /* 0x040fe20000010000 */
        /* <DEDUP_REMOVED lines=8> */
[----:B0-----:R-:W-:-:S07]  /*13610*/  FADD.FTZ R3, R15, R42 ;  /* 0x0000002a0f037221 */ /* 0x001fce0000010000 */
        /* <DEDUP_REMOVED lines=28> */
.L_x_1867:
[----:B------:R0:W1:Y:S01]  /*137e0*/  SYNCS.PHASECHK.TRANS64.TRYWAIT P2, [R6+URZ+0x28450], R9 ;  /* 0x02845009060075a7 */ /* 0x000062000804017f */
[----:B------:R-:W-:Y:S05]  /*137f0*/  @!P0 BRA `(.L_x_1868) ;  /* 0x0000000000048947 */ /* 0x000fea0003800000 */
[----:B------:R-:W-:Y:S01]  /*13800*/  BPT.TRAP 0x1 ;  /* 0x000000040000795c */ /* 0x000fe20000300000 */
.L_x_1868:
[----:B------:R-:W-:Y:S04]  /*13810*/  BSSY B0, `(.L_x_1869) ;  /* 0x0000004000007945 */ /* 0x000fe80003800000 */
[----:B-1----:R-:W-:Y:S05]  /*13820*/  @P2 BRA `(.L_x_1870) ;  /* 0x0000000000082947 */ /* 0x002fea0003800000 */
[----:B------:R-:W1:Y:S02]  /*13830*/  SYNCS.PHASECHK.TRANS64.TRYWAIT P2, [R6+URZ+0x28450], R9 ;  /* 0x02845009060075a7 */ /* 0x000e64000804017f */
[----:B-1----:R-:W-:Y:S05]  /*13840*/  @!P2 BRA `(.L_x_1871) ;  /* 0x000001440068a947 */ /* 0x002fea0003800000 */
.L_x_1870:
[----:B------:R-:W-:Y:S05]  /*13850*/  BSYNC B0 ;  /* 0x0000000000007941 */ /* 0x000fea0003800000 */
.L_x_1869:
[----:B------:R-:W-:Y:S05]  /*13860*/  WARPSYNC.ALL ;  /* 0x0000000000007948 */ /* 0x000fea0003800000 */
[----:B------:R-:W-:Y:S01]  /*13870*/  R2UR UR4, R184 ;  /* 0x00000000b80472ca */ /* 0x000fe200000e0000 */
[----:B------:R2:W-:Y:S01]  /*13880*/  BAR.SYNC.DEFER_BLOCKING R10, 0x100 ;  /* 0x0004000a0000751d */ /* 0x0005e20000010000 */
[----:B01----:R-:W-:-:S05]  /*13890*/  IMAD.MOV.U32 R9, RZ, RZ, -0x7fffffe0 ;  /* 0x80000020ff097424 */ /* 0x003fca00078e00ff */
[----:B------:R-:W-:Y:S01]  /*138a0*/  R2UR UR11, R9 ;  /* 0x00000000090b72ca */ /* 0x000fe200000e0000 */
[----:B------:R-:W-:-:S05]  /*138b0*/  IMAD.MOV.U32 R9, RZ, RZ, -0x7fffffe0 ;  /* 0x80000020ff097424 */ /* 0x000fca00078e00ff */
[----:B------:R-:W-:-:S04]  /*138c0*/  UIADD3 UR4, UR4, 0x8000, URZ ;  /* 0x0000800004047890 */ /* 0x000fc8000fffe03f */
[----:B------:R-:W-:-:S04]  /*138d0*/  USHF.R.U32.HI UR4, URZ, 0x4, UR4 ;  /* 0x000000043f047899 */ /* 0x000fc80008011604 */
[----:B------:R-:W-:-:S04]  /*138e0*/  ULOP3.LUT UR4, UR4, 0x3fff, URZ, 0xc0, !UPT ;  /* 0x00003fff04047892 */ /* 0x000fc8000f8ec03f */
[----:B------:R-:W-:Y:S01]  /*138f0*/  ULOP3.LUT UR43, UR4, 0x10000, URZ, 0xfc, !UPT ;  /* 0x00010000042b7892 */ /* 0x000fe2000f8efc3f */
[----:B------:R-:W-:-:S05]  /*13900*/  WARPGROUP.ARRIVE ;  /* 0x00000000000079c5 */ /* 0x000fca0000000000 */
[----:B------:R-:W-:-:S04]  /*13910*/  LEA R8, R185, UR43, 0xa ;  /* 0x0000002bb9087c11 */ /* 0x000fc8000f8e50ff */
[C---:B------:R-:W-:Y:S02]  /*13920*/  R2UR UR10, R8.reuse ;  /* 0x00000000080a72ca */ /* 0x040fe400000e0000 */
[----:B------:R-:W-:-:S11]  /*13930*/  IADD3 R8, R8, 0x2, RZ ;  /* 0x0000000208087810 */ /* 0x000fd60007ffe0ff */
[----:B------:R-:W-:Y:S01]  /*13940*/  QGMMA.64x256x32.F32.E4M3.E4M3 R24, R152, gdesc[UR8], RZ, !UPT, gsb0 ;  /* 0x03e0000898187df3 */ /* 0x000fe2000c0008ff */
        /* <DEDUP_REMOVED lines=9> */
.L_x_1872:
[----:B------:R-:W0:Y:S01]  /*139e0*/  @P1 LDC R9, c[0x0][0x44c] ;  /* 0x00011300ff091b82 */ /* 0x000e220000000800 */
[----:B------:R-:W-:Y:S01]  /*139f0*/  UISETP.GE.AND UP0, UPT, UR7, 0x1, UPT ;  /* 0x000000010700788c */ /* 0x000fe2000bf06270 */
[----:B------:R-:W-:Y:S02]  /*13a00*/  VIADD R6, R6, 0x28460 ;  /* 0x0002846006067836 */ /* 0x000fe40000000000 */
[----:B------:R-:W-:-:S03]  /*13a10*/  IMAD.U32 R11, RZ, RZ, UR39 ;  /* 0x00000027ff0b7e24 */ /* 0x000fc6000f8e00ff */
[----:B------:R-:W-:Y:S01]  /*13a20*/  PLOP3.LUT P2, PT, PT, PT, UP0, 0x40, 0x0 ;  /* 0x000000000000781c */ /* 0x000fe20003f4e808 */
[----:B------:R-:W1:Y:S01]  /*13a30*/  @P1 LDC R8, c[0x0][0x450] ;  /* 0x00011400ff081b82 */ /* 0x000e620000000800 */
[----:B------:R-:W-:-:S04]  /*13a40*/  PRMT R6, R11, 0x654, R6 ;  /* 0x000006540b067816 */ /* 0x000fc80000000006 */
[----:B------:R2:W-:Y:S01]  /*13a50*/  SYNCS.ARRIVE.TRANS64.RED.A1T0 RZ, [R6+URZ], RZ ;  /* 0x000000ff06ff79a7 */ /* 0x0005e2000810043f */
[----:B0-----:R-:W-:-:S04]  /*13a60*/  @P1 IMAD.HI.U32 R9, R202, R9, RZ ;  /* 0x00000009ca091227 */ /* 0x001fc800078e00ff */
[----:B--2---:R-:W-:Y:S01]  /*13a70*/  IMAD.MOV.U32 R6, RZ, RZ, R202 ;  /* 0x000000ffff067224 */ /* 0x004fe200078e00ca */
[----:B-1----:R-:W-:-:S05]  /*13a80*/  @P1 SHF.R.U32.HI R6, RZ, R8, R9 ;  /* 0x00000008ff061219 */ /* 0x002fca0000011609 */
[----:B------:R-:W-:Y:S02]  /*13a90*/  IMAD.IADD R161, R161, 0x1, R6 ;  /* 0x00000001a1a17824 */ /* 0x000fe400078e0206 */
[----:B------:R-:W-:Y:S02]  /*13aa0*/  VIADD R6, R160, 0xfffffffe ;  /* 0xfffffffea0067836 */ /* 0x000fe40000000000 */
[----:B------:R-:W-:Y:S01]  /*13ab0*/  VIADD R8, R161, UR6 ;  /* 0x00000006a1087c36 */ /* 0x000fe20008000000 */
[----:B------:R-:W-:Y:S06]  /*13ac0*/  @P2 BRA `(.L_x_1873) ;  /* 0x0000000000542947 */ /* 0x000fec0003800000 */
[C---:B------:R-:W-:Y:S01]  /*13ad0*/  ISETP.GT.AND P2, PT, R161.reuse, RZ, PT ;  /* 0x000000ffa100720c */ /* 0x040fe20003f44270 */
[----:B------:R-:W-:Y:S01]  /*13ae0*/  BSSY B0, `(.L_x_1874) ;  /* 0x0000010000007945 */ /* 0x000fe20003800000 */
[----:B------:R-:W-:-:S11]  /*13af0*/  VIADD R9, R161, 0xffffffff ;  /* 0xffffffffa1097836 */ /* 0x000fd60000000000 */
[----:B------:R-:W-:Y:S05]  /*13b00*/  @P2 BRA `(.L_x_1875) ;  /* 0x0000000000202947 */ /* 0x000fea0003800000 */
[----:B------:R-:W-:Y:S01]  /*13b10*/  UISETP.NE.AND UP0, UPT, UR7, 0x1, UPT ;  /* 0x000000010700788c */ /* 0x000fe2000bf05270 */
[----:B------:R-:W-:-:S05]  /*13b20*/  IMAD.MOV R9, RZ, RZ, -R161 ;  /* 0x000000ffff097224 */ /* 0x000fca00078e0aa1 */
[----:B------:R-:W-:-:S05]  /*13b30*/  PLOP3.LUT P2, PT, PT, PT, UP0, 0x80, 0x0 ;  /* 0x000000000000781c */ /* 0x000fca0003f4f008 */
[----:B------:R-:W-:-:S08]  /*13b40*/  @UP0 ULDC.64 UR4, c[0x0][0x9e8] ;  /* 0x00027a0000040ab9 */ /* 0x000fd00000000a00 */
[----:B------:R-:W-:-:S05]  /*13b50*/  @P2 IMAD.HI.U32 R10, R9, UR4, RZ ;  /* 0x00000004090a2c27 */ /* 0x000fca000f8e00ff */
[----:B------:R-:W-:-:S04]  /*13b60*/  @P2 SHF.R.U32.HI R9, RZ, UR5, R10 ;  /* 0x00000005ff092c19 */ /* 0x000fc8000801160a */
[----:B------:R-:W-:Y:S01]  /*13b70*/  LOP3.LUT R9, RZ, R9, RZ, 0x33, !PT ;  /* 0x00000009ff097212 */ /* 0x000fe200078e33ff */
[----:B------:R-:W-:Y:S06]  /*13b80*/  BRA `(.L_x_1876) ;  /* 0x0000000000147947 */ /* 0x000fec0003800000 */
.L_x_1875:
[----:B------:R-:W-:-:S06]  /*13b90*/  UISETP.NE.AND UP0, UPT, UR7, 0x1, UPT ;  /* 0x000000010700788c */ /* 0x000fcc000bf05270 */
[----:B------:R-:W-:-:S05]  /*13ba0*/  PLOP3.LUT P2, PT, PT, PT, UP0, 0x80, 0x0 ;  /* 0x000000000000781c */ /* 0x000fca0003f4f008 */
[----:B------:R-:W-:-:S08]  /*13bb0*/  @UP0 ULDC.64 UR4, c[0x0][0x9e8] ;  /* 0x00027a0000040ab9 */ /* 0x000fd00000000a00 */
[----:B------:R-:W-:-:S05]  /*13bc0*/  @P2 IMAD.HI.U32 R10, R9, UR4, RZ ;  /* 0x00000004090a2c27 */ /* 0x000fca000f8e00ff */
[----:B------:R-:W-:-:S07]  /*13bd0*/  @P2 SHF.R.U32.HI R9, RZ, UR5, R10 ;  /* 0x00000005ff092c19 */ /* 0x000fce000801160a */
.L_x_1876:
[----:B------:R-:W-:Y:S05]  /*13be0*/  BSYNC B0 ;  /* 0x0000000000007941 */ /* 0x000fea0003800000 */
.L_x_1874:
[----:B------:R-:W-:-:S05]  /*13bf0*/  MOV R10, UR7 ;  /* 0x00000007000a7c02 */ /* 0x000fca0008000f00 */
[----:B------:R-:W-:-:S05]  /*13c00*/  IMAD R9, R9, R10, UR7 ;  /* 0x0000000709097e24 */ /* 0x000fca000f8e020a */
[----:B------:R-:W-:-:S07]  /*13c10*/  VIMNMX R8, R8, R9, PT ;  /* 0x0000000908087248 */ /* 0x000fce0003fe0100 */
.L_x_1873:
[----:B------:R-:W-:Y:S01]  /*13c20*/  SHF.R.S32.HI R9, RZ, 0x1f, R8 ;  /* 0x0000001fff097819 */ /* 0x000fe20000011408 */
[----:B------:R-:W-:Y:S01]  /*13c30*/  ULDC UR46, c[0x0][0x9e4] ;  /* 0x00027900002e7ab9 */ /* 0x000fe20000000800 */
[----:B------:R-:W-:Y:S01]  /*13c40*/  ULDC UR51, c[0x0][0x9e4] ;  /* 0x0002790000337ab9 */ /* 0x000fe20000000800 */
[----:B------:R-:W-:Y:S01]  /*13c50*/  ULDC UR47, c[0x0][0x9dc] ;  /* 0x00027700002f7ab9 */ /* 0x000fe20000000800 */
[----:B------:R-:W-:Y:S01]  /*13c60*/  LEA.HI R9, R9, R8, RZ, 0x6 ;  /* 0x0000000809097211 */ /* 0x000fe200078f30ff */
[----:B------:R-:W-:Y:S01]  /*13c70*/  ULDC UR54, c[0x0][0x9dc] ;  /* 0x0002770000367ab9 */ /* 0x000fe20000000800 */
[----:B------:R-:W-:Y:S01]  /*13c80*/  ULDC UR50, c[0x0][0x9e0] ;  /* 0x0002780000327ab9 */ /* 0x000fe20000000800 */
[----:B------:R-:W-:Y:S01]  /*13c90*/  ULDC UR55, c[0x0][0x9e0] ;  /* 0x0002780000377ab9 */ /* 0x000fe20000000800 */
[----:B------:R-:W-:-:S04]  /*13ca0*/  SHF.R.S32.HI R9, RZ, 0x6, R9 ;  /* 0x00000006ff097819 */ /* 0x000fc80000011409 */
[----:B------:R-:W-:-:S04]  /*13cb0*/  VIMNMX R10, R208, R9, !PT ;  /* 0x00000009d00a7248 */ /* 0x000fc80007fe0100 */
[----:B------:R-:W-:-:S13]  /*13cc0*/  ISETP.GE.AND P2, PT, R6, R10, PT ;  /* 0x0000000a0600720c */ /* 0x000fda0003f46270 */
[----:B------:R-:W-:Y:S05]  /*13cd0*/  @!P2 BRA `(.L_x_1877) ;  /* 0x000000240060a947 */ /* 0x000fea0003800000 */
.L_x_1897:
[----:B------:R-:W-:Y:S01]  /*13ce0*/  VIADD R185, R185, 0x1 ;  /* 0x00000001b9b97836 */ /* 0x000fe20000000000 */
[----:B------:R-:W-:Y:S05]  /*13cf0*/  YIELD ;  /* 0x0000000000007946 */ /* 0x000fea0003800000 */
[----:B------:R-:W-:-:S04]  /*13d00*/  ISETP.NE.AND P2, PT, R185, 0x2, PT ;  /* 0x00000002b900780c */ /* 0x000fc80003f45270 */
[----:B--23--:R-:W-:Y:S02]  /*13d10*/  SEL R5, RZ, 0x1, P2 ;  /* 0x00000001ff057807 */ /* 0x00cfe40001000000 */
[----:B------:R-:W-:Y:S02]  /*13d20*/  SEL R185, R185, RZ, P2 ;  /* 0x000000ffb9b97207 */ /* 0x000fe40001000000 */
[----:B------:R-:W-:Y:S01]  /*13d30*/  LOP3.LUT R188, R188, R5, RZ, 0x3c, !PT ;  /* 0x00000005bcbc7212 */ /* 0x000fe200078e3cff */
[----:B0-----:R-:W-:Y:S06]  /*13d40*/  @!P0 BRA `(.L_x_1878) ;  /* 0x0000000000048947 */ /* 0x001fec0003800000 */
[----:B------:R-:W-:Y:S01]  /*13d50*/  BPT.TRAP 0x1 ;  /* 0x000000040000795c */ /* 0x000fe20000300000 */
.L_x_1878:
[----:B------:R-:W-:Y:S01]  /*13d60*/  IMAD R12, R185, 0x8, R184 ;  /* 0x00000008b90c7824 */ /* 0x000fe200078e02b8 */
[----:B------:R-:W-:-:S04]  /*13d70*/  SHF.L.U32 R11, R188, 0x1f, RZ ;  /* 0x0000001fbc0b7819 */ /* 0x000fc800000006ff */
[----:B------:R0:W1:Y:S01]  /*13d80*/  SYNCS.PHASECHK.TRANS64.TRYWAIT P2, [R12+URZ+0x28430], R11 ;  /* 0x0284300b0c0075a7 */ /* 0x000062000804017f */
[----:B------:R-:W-:Y:S05]  /*13d90*/  @!P0 BRA `(.L_x_1879) ;  /* 0x0000000000048947 */ /* 0x000fea0003800000 */
[----:B------:R-:W-:Y:S01]  /*13da0*/  BPT.TRAP 0x1 ;  /* 0x000000040000795c */ /* 0x000fe20000300000 */
.L_x_1879:
[----:B------:R-:W-:Y:S01]  /*13db0*/  LEA R8, R185, UR60, 0xa ;  /* 0x0000003cb9087c11 */ /* 0x000fe2000f8e50ff */
[----:B------:R-:W-:-:S04]  /*13dc0*/  IMAD.MOV.U32 R9, RZ, RZ, 0x40000040 ;  /* 0x40000040ff097424 */ /* 0x000fc800078e00ff */
[C---:B------:R-:W-:Y:S02]  /*13dd0*/  VIADD R14, R8.reuse, 0x2 ;  /* 0x00000002080e7836 */ /* 0x040fe40000000000 */
[----:B------:R-:W-:Y:S01]  /*13de0*/  VIADD R5, R8, 0x4 ;  /* 0x0000000408057836 */ /* 0x000fe20000000000 */
[----:B-1----:R-:W-:Y:S06]  /*13df0*/  @P2 BRA `(.L_x_1880) ;  /* 0x0000000000082947 */ /* 0x002fec0003800000 */
[----:B------:R-:W1:Y:S02]  /*13e00*/  SYNCS.PHASECHK.TRANS64.TRYWAIT P2, [R12+URZ+0x28430], R11 ;  /* 0x0284300b0c0075a7 */ /* 0x000e64000804017f */
[----:B-1----:R-:W-:Y:S05]  /*13e10*/  @!P2 BRA `(.L_x_1881) ;  /* 0x000001400008a947 */ /* 0x002fea0003800000 */
.L_x_1880:
[----:B------:R-:W-:Y:S05]  /*13e20*/  WARPSYNC.ALL ;  /* 0x0000000000007948 */ /* 0x000fea0003800000 */
[C---:B------:R-:W-:Y:S01]  /*13e30*/  R2UR UR10, R8.reuse ;  /* 0x00000000080a72ca */ /* 0x040fe200000e0000 */
[----:B------:R-:W-:Y:S01]  /*13e40*/  VIADD R152, R8, 0x204 ;  /* 0x0000020408987836 */ /* 0x000fe20000000000 */
[----:B------:R-:W-:Y:S01]  /*13e50*/  R2UR UR11, R9 ;  /* 0x00000000090b72ca */ /* 0x000fe200000e0000 */
[----:B------:R-:W-:Y:S01]  /*13e60*/  IMAD.MOV.U32 R153, RZ, RZ, 0x40000040 ;  /* 0x40000040ff997424 */ /* 0x000fe200078e00ff */
[----:B------:R-:W-:Y:S01]  /*13e70*/  R2UR UR8, R200 ;  /* 0x00000000c80872ca */ /* 0x000fe200000e0000 */
[----:B------:R-:W-:Y:S01]  /*13e80*/  IMAD.MOV.U32 R15, RZ, RZ, 0x40000040 ;  /* 0x40000040ff0f7424 */ /* 0x000fe200078e00ff */
[----:B------:R-:W-:Y:S01]  /*13e90*/  R2UR UR9, R201 ;  /* 0x00000000c90972ca */ /* 0x000fe200000e0000 */
[----:B------:R-:W-:Y:S01]  /*13ea0*/  VIADD R20, R8, 0x6 ;  /* 0x0000000608147836 */ /* 0x000fe20000000000 */
[----:B------:R-:W-:Y:S01]  /*13eb0*/  R2UR UR30, R152 ;  /* 0x00000000981e72ca */ /* 0x000fe200000e0000 */
[----:B------:R-:W-:Y:S01]  /*13ec0*/  UMOV UR16, UR56 ;  /* 0x0000003800107c82 */ /* 0x000fe20008000000 */
[----:B------:R-:W-:Y:S01]  /*13ed0*/  R2UR UR31, R153 ;  /* 0x00000000991f72ca */ /* 0x000fe200000e0000 */
[----:B------:R-:W-:Y:S01]  /*13ee0*/  UMOV UR17, UR57 ;  /* 0x0000003900117c82 */ /* 0x000fe20008000000 */
[----:B------:R-:W-:Y:S01]  /*13ef0*/  WARPGROUP.ARRIVE ;  /* 0x00000000000079c5 */ /* 0x000fe20000000000 */
[----:B------:R-:W-:Y:S01]  /*13f00*/  R2UR UR6, R14 ;  /* 0x000000000e0672ca */ /* 0x000fe200000e0000 */
[----:B------:R-:W-:Y:S01]  /*13f10*/  IMAD.MOV.U32 R14, RZ, RZ, R5 ;  /* 0x000000ffff0e7224 */ /* 0x000fe200078e0005 */
[----:B------:R-:W-:Y:S01]  /*13f20*/  R2UR UR7, R15 ;  /* 0x000000000f0772ca */ /* 0x000fe200000e0000 */
[----:B------:R-:W-:Y:S01]  /*13f30*/  UMOV UR20, UR52 ;  /* 0x0000003400147c82 */ /* 0x000fe20008000000 */
[----:B------:R-:W-:Y:S01]  /*13f40*/  R2UR UR4, R198 ;  /* 0x00000000c60472ca */ /* 0x000fe200000e0000 */
[----:B------:R-:W-:Y:S01]  /*13f50*/  UMOV UR21, UR53 ;  /* 0x0000003500157c82 */ /* 0x000fe20008000000 */
[----:B------:R-:W-:Y:S01]  /*13f60*/  QGMMA.64x64x32.F32.E4M3.E4M3 R152, gdesc[UR8], RZ, !UPT, gsb0 ;  /* 0x00e00000089879f3 */ /* 0x000fe2000c0008ff */
[----:B------:R-:W-:Y:S01]  /*13f70*/  R2UR UR5, R199 ;  /* 0x00000000c70572ca */ /* 0x000fe200000e0000 */
[----:B------:R-:W-:Y:S01]  /*13f80*/  UMOV UR24, UR48 ;  /* 0x0000003000187c82 */ /* 0x000fe20008000000 */
[----:B------:R-:W-:Y:S01]  /*13f90*/  R2UR UR14, R14 ;  /* 0x000000000e0e72ca */ /* 0x000fe200000e0000 */
[----:B------:R-:W-:Y:S01]  /*13fa0*/  VIADD R14, R8, 0x200 ;  /* 0x00000200080e7836 */ /* 0x000fe20000000000 */
[----:B------:R-:W-:Y:S01]  /*13fb0*/  R2UR UR15, R15 ;  /* 0x000000000f0f72ca */ /* 0x000fe200000e0000 */
[----:B------:R-:W-:Y:S01]  /*13fc0*/  UMOV UR25, UR49 ;  /* 0x0000003100197c82 */ /* 0x000fe20008000000 */
[----:B------:R-:W-:Y:S01]  /*13fd0*/  R2UR UR12, R196 ;  /* 0x00000000c40c72ca */ /* 0x000fe200000e0000 */
[----:B------:R-:W-:Y:S01]  /*13fe0*/  UMOV UR28, UR44 ;  /* 0x0000002c001c7c82 */ /* 0x000fe20008000000 */
[----:B------:R-:W-:Y:S01]  /*13ff0*/  R2UR UR13, R197 ;  /* 0x00000000c50d72ca */ /* 0x000fe200000e0000 */
[----:B------:R-:W-:Y:S01]  /*14000*/  UMOV UR29, UR45 ;  /* 0x0000002d001d7c82 */ /* 0x000fe20008000000 */
[----:B------:R-:W-:Y:S01]  /*14010*/  MOV R21, 0x40000040 ;  /* 0x4000004000157802 */ /* 0x000fe20000000f00 */
[----:B------:R-:W-:Y:S01]  /*14020*/  IMAD.MOV.U32 R9, RZ, RZ, 0x40000040 ;  /* 0x40000040ff097424 */ /* 0x000fe200078e00ff */
[----:B------:R-:W-:Y:S01]  /*14030*/  R2UR UR18, R20 ;  /* 0x00000000141272ca */ /* 0x000fe200000e0000 */
[C---:B------:R-:W-:Y:S01]  /*14040*/  VIADD R20, R8.reuse, 0x202 ;  /* 0x0000020208147836 */ /* 0x040fe20000000000 */
[----:B------:R-:W-:Y:S01]  /*14050*/  R2UR UR19, R21 ;  /* 0x00000000151372ca */ /* 0x000fe200000e0000 */
[----:B------:R-:W-:Y:S01]  /*14060*/  VIADD R8, R8, 0x206 ;  /* 0x0000020608087836 */ /* 0x000fe20000000000 */
[----:B------:R-:W-:Y:S01]  /*14070*/  R2UR UR22, R14 ;  /* 0x000000000e1672ca */ /* 0x000fe200000e0000 */
[----:B------:R-:W-:Y:S01]  /*14080*/  UMOV UR32, UR40 ;  /* 0x0000002800207c82 */ /* 0x000fe20008000000 */
[----:B------:R-:W-:Y:S01]  /*14090*/  R2UR UR23, R15 ;  /* 0x000000000f1772ca */ /* 0x000fe200000e0000 */
[----:B------:R-:W-:Y:S01]  /*140a0*/  UMOV UR33, UR41 ;  /* 0x0000002900217c82 */ /* 0x000fe20008000000 */
[----:B------:R-:W-:Y:S01]  /*140b0*/  R2UR UR26, R20 ;  /* 0x00000000141a72ca */ /* 0x000fe200000e0000 */
[----:B------:R-:W2:Y:S01]  /*140c0*/  S2R R13, SR_TID.X ;  /* 0x00000000000d7919 */ /* 0x000ea20000002100 */
[----:B------:R-:W-:-:S02]  /*140d0*/  R2UR UR27, R21 ;  /* 0x00000000151b72ca */ /* 0x000fc400000e0000 */
[----:B------:R-:W-:Y:S02]  /*140e0*/  R2UR UR34, R8 ;  /* 0x00000000082272ca */ /* 0x000fe400000e0000 */
[----:B------:R-:W-:Y:S02]  /*140f0*/  R2UR UR35, R9 ;  /* 0x00000000092372ca */ /* 0x000fe400000e0000 */
        /* <DEDUP_REMOVED lines=27> */
.L_x_1882:
[----:B------:R-:W3:Y:S01]  /*142b0*/  @P1 LDC R9, c[0x0][0x44c] ;  /* 0x00011300ff091b82 */ /* 0x000ee20000000800 */
[----:B------:R-:W-:Y:S01]  /*142c0*/  IMAD.IADD R14, R203, 0x1, R202 ;  /* 0x00000001cb0e7824 */ /* 0x000fe200078e02ca */
[----:B------:R-:W-:Y:S01]  /*142d0*/  UISETP.NE.AND UP0, UPT, UR42, URZ, UPT ;  /* 0x0000003f2a00728c */ /* 0x000fe2000bf05270 */
[----:B------:R-:W-:Y:S01]  /*142e0*/  IMAD.SHL.U32 R13, R6, 0x40, RZ ;  /* 0x00000040060d7824 */ /* 0x000fe200078e00ff */
[----:B------:R-:W-:Y:S02]  /*142f0*/  UMOV UR38, UR47 ;  /* 0x0000002f00267c82 */ /* 0x000fe40008000000 */
[----:B------:R-:W-:Y:S02]  /*14300*/  ULOP3.LUT UR4, URZ, UR38, URZ, 0x33, !UPT ;  /* 0x000000263f047292 */ /* 0x000fe4000f8e333f */
[----:B------:R-:W4:Y:S01]  /*14310*/  @P1 LDC R8, c[0x0][0x450] ;  /* 0x00011400ff081b82 */ /* 0x000f220000000800 */
[----:B------:R-:W-:Y:S01]  /*14320*/  PLOP3.LUT P2, PT, PT, PT, UP0, 0x40, 0x0 ;  /* 0x000000000000781c */ /* 0x000fe20003f4e808 */
[----:B---3--:R-:W-:-:S05]  /*14330*/  @P1 IMAD.HI.U32 R9, R14, R9, RZ ;  /* 0x000000090e091227 */ /* 0x008fca00078e00ff */
[----:B----4-:R-:W-:Y:S01]  /*14340*/  @P1 SHF.R.U32.HI R14, RZ, R8, R9 ;  /* 0x00000008ff0e1219 */ /* 0x010fe20000011609 */
[----:B------:R-:W-:Y:S02]  /*14350*/  VIADD R8, R12, 0x28440 ;  /* 0x000284400c087836 */ /* 0x000fe40000000000 */
[----:B------:R-:W-:Y:S02]  /*14360*/  IMAD.U32 R9, RZ, RZ, UR39 ;  /* 0x00000027ff097e24 */ /* 0x000fe4000f8e00ff */
[----:B------:R-:W3:Y:S03]  /*14370*/  SHFL.IDX PT, R225, R14, RZ, 0x1c1f ;  /* 0x001c1fff0ee17589 */ /* 0x000ee600000e0000 */
[----:B------:R-:W-:-:S04]  /*14380*/  PRMT R8, R9, 0x654, R8 ;  /* 0x0000065409087816 */ /* 0x000fc80000000008 */
[----:B------:R4:W-:Y:S02]  /*14390*/  SYNCS.ARRIVE.TRANS64.RED.A1T0 RZ, [R8+URZ], RZ ;  /* 0x000000ff08ff79a7 */ /* 0x0009e4000810043f */
[----:B----4-:R-:W-:-:S05]  /*143a0*/  IADD3 R8, -R13, 0x1, RZ ;  /* 0x000000010d087810 */ /* 0x010fca0007ffe1ff */
[----:B------:R-:W-:-:S05]  /*143b0*/  IMAD R8, R193, -0x2, R8 ;  /* 0xfffffffec1087824 */ /* 0x000fca00078e0208 */
[----:B------:R-:W-:-:S04]  /*143c0*/  IADD3 R20, -R190, R8, R192 ;  /* 0x00000008be147210 */ /* 0x000fc80007ffe1c0 */
[C---:B------:R-:W-:Y:S01]  /*143d0*/  IADD3 R15, R20.reuse, UR50, RZ ;  /* 0x00000032140f7c10 */ /* 0x040fe2000fffe0ff */
[----:B------:R-:W-:-:S04]  /*143e0*/  VIADD R20, R20, UR4 ;  /* 0x0000000414147c36 */ /* 0x000fc80008000000 */
[C---:B---3--:R-:W-:Y:S02]  /*143f0*/  IMAD.IADD R21, R225.reuse, 0x1, R15 ;  /* 0x00000001e1157824 */ /* 0x048fe400078e020f */
[----:B------:R-:W-:Y:S01]  /*14400*/  IMAD.IADD R224, R225, 0x1, R20 ;  /* 0x00000001e1e07824 */ /* 0x000fe200078e0214 */
[----:B------:R-:W-:Y:S06]  /*14410*/  @P2 BRA `(.L_x_1883) ;  /* 0x0000000000582947 */ /* 0x000fec0003800000 */
[----:B------:R-:W-:Y:S01]  /*14420*/  IADD3 R225, -R190, R192, R225 ;  /* 0x000000c0bee17210 */ /* 0x000fe20007ffe1e1 */
[----:B------:R-:W-:Y:S03]  /*14430*/  BSSY B0, `(.L_x_1884) ;  /* 0x0000010000007945 */ /* 0x000fe60003800000 */
[----:B------:R-:W-:-:S13]  /*14440*/  ISETP.GT.AND P2, PT, R225, -0x1, PT ;  /* 0xffffffffe100780c */ /* 0x000fda0003f44270 */
[----:B------:R-:W-:Y:S05]  /*14450*/  @P2 BRA `(.L_x_1885) ;  /* 0x0000000000202947 */ /* 0x000fea0003800000 */
[----:B------:R-:W-:Y:S01]  /*14460*/  IMAD.U32 R226, RZ, RZ, UR46 ;  /* 0x0000002effe27e24 */ /* 0x000fe2000f8e00ff */
[----:B------:R-:W-:-:S04]  /*14470*/  LOP3.LUT R225, RZ, R225, RZ, 0x33, !PT ;  /* 0x000000e1ffe17212 */ /* 0x000fc800078e33ff */
[----:B------:R-:W-:-:S13]  /*14480*/  ISETP.NE.AND P2, PT, R226, 0x1, PT ;  /* 0x00000001e200780c */ /* 0x000fda0003f45270 */
[----:B------:R-:W3:Y:S02]  /*14490*/  @P2 LDC.64 R8, c[0x0][0x9e8] ;  /* 0x00027a00ff082b82 */ /* 0x000ee40000000a00 */
[----:B---3--:R-:W-:-:S05]  /*144a0*/  @P2 IMAD.HI.U32 R8, R225, R8, RZ ;  /* 0x00000008e1082227 */ /* 0x008fca00078e00ff */
[----:B------:R-:W-:-:S04]  /*144b0*/  @P2 SHF.R.U32.HI R225, RZ, R9, R8 ;  /* 0x00000009ffe12219 */ /* 0x000fc80000011608 */
[----:B------:R-:W-:Y:S01]  /*144c0*/  LOP3.LUT R225, RZ, R225, RZ, 0x33, !PT ;  /* 0x000000e1ffe17212 */ /* 0x000fe200078e33ff */
[----:B------:R-:W-:Y:S06]  /*144d0*/  BRA `(.L_x_1886) ;  /* 0x0000000000147947 */ /* 0x000fec0003800000 */
.L_x_1885:
[----:B------:R-:W-:-:S05]  /*144e0*/  IMAD.U32 R226, RZ, RZ, UR46 ;  /* 0x0000002effe27e24 */ /* 0x000fca000f8e00ff */
[----:B------:R-:W-:-:S13]  /*144f0*/  ISETP.NE.AND P2, PT, R226, 0x1, PT ;  /* 0x00000001e200780c */ /* 0x000fda0003f45270 */
[----:B------:R-:W3:Y:S02]  /*14500*/  @P2 LDC.64 R8, c[0x0][0x9e8] ;  /* 0x00027a00ff082b82 */ /* 0x000ee40000000a00 */
[----:B---3--:R-:W-:-:S05]  /*14510*/  @P2 IMAD.HI.U32 R8, R225, R8, RZ ;  /* 0x00000008e1082227 */ /* 0x008fca00078e00ff */
[----:B------:R-:W-:-:S07]  /*14520*/  @P2 SHF.R.U32.HI R225, RZ, R9, R8 ;  /* 0x00000009ffe12219 */ /* 0x000fce0000011608 */
.L_x_1886:
[----:B------:R-:W-:Y:S05]  /*14530*/  BSYNC B0 ;  /* 0x0000000000007941 */ /* 0x000fea0003800000 */
.L_x_1884:
[----:B------:R-:W-:-:S04]  /*14540*/  IMAD R225, R225, R226, -R13 ;  /* 0x000000e2e1e17224 */ /* 0x000fc800078e0a0d */
[----:B------:R-:W-:-:S05]  /*14550*/  IMAD R225, R193, -0x2, R225 ;  /* 0xfffffffec1e17824 */ /* 0x000fca00078e02e1 */
[----:B------:R-:W-:Y:S02]  /*14560*/  VIMNMX R224, R224, R225, !PT ;  /* 0x000000e1e0e07248 */ /* 0x000fe40007fe0100 */
[----:B------:R-:W-:-:S07]  /*14570*/  VIADDMNMX R21, R225, R226, R21, PT ;  /* 0x000000e2e1157246 */ /* 0x000fce0003800115 */
.L_x_1883:
[----:B------:R-:W-:Y:S01]  /*14580*/  ISETP.GT.AND P2, PT, R6, -0x1, PT ;  /* 0xffffffff0600780c */ /* 0x000fe20003f44270 */
[----:B------:R-:W3:Y:S01]  /*14590*/  SHFL.IDX PT, R14, R14, 0x1, 0x1c1f ;  /* 0x003c1f000e0e7f89 */ /* 0x000ee200000e0000 */
[----:B------:R-:W-:Y:S02]  /*145a0*/  UISETP.NE.AND UP0, UPT, UR42, URZ, UPT ;  /* 0x0000003f2a00728c */ /* 0x000fe4000bf05270 */
[C---:B------:R-:W-:Y:S02]  /*145b0*/  ISETP.GT.AND P3, PT, R224.reuse, RZ, P2 ;  /* 0x000000ffe000720c */ /* 0x040fe40001764270 */
[C---:B------:R-:W-:Y:S02]  /*145c0*/  ISETP.GT.AND P5, PT, R224.reuse, 0x8, P2 ;  /* 0x00000008e000780c */ /* 0x040fe400017a4270 */
[----:B------:R-:W-:Y:S02]  /*145d0*/  ISETP.LT.OR P4, PT, R21, 0x1, P3 ;  /* 0x000000011500780c */ /* 0x000fe40001f81670 */
[----:B------:R-:W-:-:S02]  /*145e0*/  ISETP.GT.AND P3, PT, R224, 0x1, P2 ;  /* 0x00000001e000780c */ /* 0x000fc40001764270 */
[----:B------:R-:W-:Y:S02]  /*145f0*/  FSEL R152, R152, -INF , !P4 ;  /* 0xff80000098987808 */ /* 0x000fe40006000000 */
[----:B------:R-:W-:Y:S02]  /*14600*/  ISETP.LT.OR P3, PT, R21, 0x2, P3 ;  /* 0x000000021500780c */ /* 0x000fe40001f61670 */
[C---:B------:R-:W-:Y:S02]  /*14610*/  ISETP.GT.AND P4, PT, R224.reuse, 0x9, P2 ;  /* 0x00000009e000780c */ /* 0x040fe40001784270 */
[----:B------:R-:W-:Y:S02]  /*14620*/  FSEL R153, R153, -INF , !P3 ;  /* 0xff80000099997808 */ /* 0x000fe40005800000 */
[----:B------:R-:W-:Y:S02]  /*14630*/  ISETP.GT.AND P3, PT, R224, 0x10, P2 ;  /* 0x00000010e000780c */ /* 0x000fe40001764270 */
[----:B------:R-:W-:-:S02]  /*14640*/  ISETP.LT.OR P5, PT, R21, 0x9, P5 ;  /* 0x000000091500780c */ /* 0x000fc40002fa1670 */
[----:B------:R-:W-:Y:S01]  /*14650*/  ISETP.LT.OR P3, PT, R21, 0x11, P3 ;  /* 0x000000111500780c */ /* 0x000fe20001f61670 */
[--C-:B---3--:R-:W-:Y:S01]  /*14660*/  IMAD.IADD R15, R15, 0x1, R14.reuse ;  /* 0x000000010f0f7824 */ /* 0x108fe200078e020e */
[C---:B------:R-:W-:Y:S01]  /*14670*/  ISETP.LT.OR P4, PT, R21.reuse, 0xa, P4 ;  /* 0x0000000a1500780c */ /* 0x040fe20002781670 */
[----:B------:R-:W-:Y:S01]  /*14680*/  IMAD.IADD R20, R20, 0x1, R14 ;  /* 0x0000000114147824 */ /* 0x000fe200078e020e */
[----:B------:R-:W-:Y:S02]  /*14690*/  FSEL R160, R160, -INF , !P3 ;  /* 0xff800000a0a07808 */ /* 0x000fe40005800000 */
[----:B------:R-:W-:Y:S02]  /*146a0*/  ISETP.GT.AND P3, PT, R224, 0x19, P2 ;  /* 0x00000019e000780c */ /* 0x000fe40001764270 */
[----:B------:R-:W-:Y:S02]  /*146b0*/  FSEL R156, R156, -INF , !P5 ;  /* 0xff8000009c9c7808 */ /* 0x000fe40006800000 */
[----:B------:R-:W-:-:S02]  /*146c0*/  ISETP.LT.OR P3, PT, R21, 0x1a, P3 ;  /* 0x0000001a1500780c */ /* 0x000fc40001f61670 */
[----:B------:R-:W-:Y:S02]  /*146d0*/  FSEL R157, R157, -INF , !P4 ;  /* 0xff8000009d9d7808 */ /* 0x000fe40006000000 */
[C---:B------:R-:W-:Y:S02]  /*146e0*/  ISETP.GT.AND P5, PT, R224.reuse, 0x11, P2 ;  /* 0x00000011e000780c */ /* 0x040fe400017a4270 */
[C---:B------:R-:W-:Y:S02]  /*146f0*/  ISETP.GT.AND P4, PT, R224.reuse, 0x18, P2 ;  /* 0x00000018e000780c */ /* 0x040fe40001784270 */
[----:B------:R-:W-:Y:S02]  /*14700*/  FSEL R165, R165, -INF , !P3 ;  /* 0xff800000a5a57808 */ /* 0x000fe40005800000 */
[----:B------:R-:W-:Y:S02]  /*14710*/  ISETP.GT.AND P3, PT, R224, 0x28, P2 ;  /* 0x00000028e000780c */ /* 0x000fe40001764270 */
[----:B------:R-:W-:-:S02]  /*14720*/  ISETP.LT.OR P5, PT, R21, 0x12, P5 ;  /* 0x000000121500780c */ /* 0x000fc40002fa1670 */
[C---:B------:R-:W-:Y:S02]  /*14730*/  ISETP.LT.OR P4, PT, R21.reuse, 0x19, P4 ;  /* 0x000000191500780c */ /* 0x040fe40002781670 */
[----:B------:R-:W-:Y:S02]  /*14740*/  ISETP.LT.OR P3, PT, R21, 0x29, P3 ;  /* 0x000000291500780c */ /* 0x000fe40001f61670 */
[----:B------:R-:W-:Y:S02]  /*14750*/  FSEL R161, R161, -INF , !P5 ;  /* 0xff800000a1a17808 */ /* 0x000fe40006800000 */
[----:B------:R-:W-:Y:S02]  /*14760*/  FSEL R164, R164, -INF , !P4 ;  /* 0xff800000a4a47808 */ /* 0x000fe40006000000 */
[C---:B------:R-:W-:Y:S02]  /*14770*/  ISETP.GT.AND P5, PT, R224.reuse, 0x20, P2 ;  /* 0x00000020e000780c */ /* 0x040fe400017a4270 */
[----:B------:R-:W-:-:S02]  /*14780*/  ISETP.GT.AND P4, PT, R224, 0x21, P2 ;  /* 0x00000021e000780c */ /* 0x000fc40001784270 */
[----:B------:R-:W-:Y:S02]  /*14790*/  FSEL R172, R172, -INF , !P3 ;  /* 0xff800000acac7808 */ /* 0x000fe40005800000 */
[----:B------:R-:W-:Y:S02]  /*147a0*/  ISETP.GT.AND P3, PT, R224, 0x31, P2 ;  /* 0x00000031e000780c */ /* 0x000fe40001764270 */
[C---:B------:R-:W-:Y:S02]  /*147b0*/  ISETP.LT.OR P5, PT, R21.reuse, 0x21, P5 ;  /* 0x000000211500780c */ /* 0x040fe40002fa1670 */
[C---:B------:R-:W-:Y:S02]  /*147c0*/  ISETP.LT.OR P4, PT, R21.reuse, 0x22, P4 ;  /* 0x000000221500780c */ /* 0x040fe40002781670 */
[----:B------:R-:W-:Y:S02]  /*147d0*/  ISETP.LT.OR P3, PT, R21, 0x32, P3 ;  /* 0x000000321500780c */ /* 0x000fe40001f61670 */
[----:B------:R-:W-:-:S02]  /*147e0*/  FSEL R168, R168, -INF , !P5 ;  /* 0xff800000a8a87808 */ /* 0x000fc40006800000 */
[----:B------:R-:W-:Y:S02]  /*147f0*/  FSEL R169, R169, -INF , !P4 ;  /* 0xff800000a9a97808 */ /* 0x000fe40006000000 */
[C---:B------:R-:W-:Y:S02]  /*14800*/  ISETP.GT.AND P5, PT, R224.reuse, 0x29, P2 ;  /* 0x00000029e000780c */ /* 0x040fe400017a4270 */
[----:B------:R-:W-:Y:S02]  /*14810*/  ISETP.GT.AND P4, PT, R224, 0x30, P2 ;  /* 0x00000030e000780c */ /* 0x000fe40001784270 */
[----:B------:R-:W-:Y:S02]  /*14820*/  FSEL R177, R177, -INF , !P3 ;  /* 0xff800000b1b17808 */ /* 0x000fe40005800000 */
[----:B------:R-:W-:Y:S02]  /*14830*/  PLOP3.LUT P3, PT, PT, PT, UP0, 0x40, 0x0 ;  /* 0x000000000000781c */ /* 0x000fe40003f6e808 */
[----:B------:R-:W-:-:S02]  /*14840*/  ISETP.LT.OR P5, PT, R21, 0x2a, P5 ;  /* 0x0000002a1500780c */ /* 0x000fc40002fa1670 */
[----:B------:R-:W-:Y:S02]  /*14850*/  ISETP.LT.OR P4, PT, R21, 0x31, P4 ;  /* 0x000000311500780c */ /* 0x000fe40002781670 */
[----:B------:R-:W-:Y:S02]  /*14860*/  FSEL R173, R173, -INF , !P5 ;  /* 0xff800000adad7808 */ /* 0x000fe40006800000 */
[----:B------:R-:W-:Y:S02]  /*14870*/  FSEL R176, R176, -INF , !P4 ;  /* 0xff800000b0b07808 */ /* 0x000fe40006000000 */
[C---:B------:R-:W-:Y:S02]  /*14880*/  ISETP.GT.AND P5, PT, R224.reuse, 0x38, P2 ;  /* 0x00000038e000780c */ /* 0x040fe400017a4270 */
[----:B------:R-:W-:Y:S02]  /*14890*/  ISETP.GT.AND P4, PT, R224, 0x39, P2 ;  /* 0x00000039e000780c */ /* 0x000fe40001784270 */
[----:B------:R-:W-:-:S02]  /*148a0*/  ISETP.LT.OR P5, PT, R21, 0x39, P5 ;  /* 0x000000391500780c */ /* 0x000fc40002fa1670 */
[----:B------:R-:W-:Y:S02]  /*148b0*/  ISETP.LT.OR P4, PT, R21, 0x3a, P4 ;  /* 0x0000003a1500780c */ /* 0x000fe40002781670 */
[----:B------:R-:W-:Y:S02]  /*148c0*/  FSEL R180, R180, -INF , !P5 ;  /* 0xff800000b4b47808 */ /* 0x000fe40006800000 */
[----:B------:R-:W-:Y:S01]  /*148d0*/  FSEL R181, R181, -INF , !P4 ;  /* 0xff800000b5b57808 */ /* 0x000fe20006000000 */
[----:B------:R-:W-:Y:S08]  /*148e0*/  @P3 BRA `(.L_x_1887) ;  /* 0x0000000000583947 */ /* 0x000ff00003800000 */
        /* <DEDUP_REMOVED lines=12> */
.L_x_1889:
[----:B------:R-:W-:-:S05]  /*149b0*/  IMAD.U32 R21, RZ, RZ, UR46 ;  /* 0x0000002eff157e24 */ /* 0x000fca000f8e00ff */
[----:B------:R-:W-:-:S13]  /*149c0*/  ISETP.NE.AND P3, PT, R21, 0x1, PT ;  /* 0x000000011500780c */ /* 0x000fda0003f65270 */
[----:B------:R-:W3:Y:S02]  /*149d0*/  @P3 LDC.64 R8, c[0x0][0x9e8] ;  /* 0x00027a00ff083b82 */ /* 0x000ee40000000a00 */
[----:B---3--:R-:W-:-:S05]  /*149e0*/  @P3 IMAD.HI.U32 R8, R14, R8, RZ ;  /* 0x000000080e083227 */ /* 0x008fca00078e00ff */
[----:B------:R-:W-:-:S07]  /*149f0*/  @P3 SHF.R.U32.HI R14, RZ, R9, R8 ;  /* 0x00000009ff0e3219 */ /* 0x000fce0000011608 */
.L_x_1890:
[----:B------:R-:W-:Y:S05]  /*14a00*/  BSYNC B0 ;  /* 0x0000000000007941 */ /* 0x000fea0003800000 */
.L_x_1888:
[----:B------:R-:W-:-:S04]  /*14a10*/  IMAD R13, R14, R21, -R13 ;  /* 0x000000150e0d7224 */ /* 0x000fc800078e0a0d */
[----:B------:R-:W-:-:S05]  /*14a20*/  IMAD R13, R193, -0x2, R13 ;  /* 0xfffffffec10d7824 */ /* 0x000fca00078e020d */
[----:B------:R-:W-:Y:S02]  /*14a30*/  VIMNMX R20, R20, R13, !PT ;  /* 0x0000000d14147248 */ /* 0x000fe40007fe0100 */
[----:B------:R-:W-:-:S07]  /*14a40*/  VIADDMNMX R15, R13, R21, R15, PT ;  /* 0x000000150d0f7246 */ /* 0x000fce000380010f */
.L_x_1887:
        /* <DEDUP_REMOVED lines=30> */
[----:B------:R-:W-:-:S05]  /*14c30*/  FMNMX.FTZ R8, R181, R8, !PT ;  /* 0x00000008b5087209 */ /* 0x000fca0007810000 */
[----:B------:R-:W3:Y:S02]  /*14c40*/  SHFL.BFLY PT, R9, R8, 0x2, 0x1f ;  /* 0x0c401f0008097f89 */ /* 0x000ee400000e0000 */
[----:B---3--:R-:W-:-:S05]  /*14c50*/  FMNMX.FTZ R9, R8, R9, !PT ;  /* 0x0000000908097209 */ /* 0x008fca0007810000 */
[----:B------:R-:W3:Y:S02]  /*14c60*/  SHFL.BFLY PT, R13, R9, 0x1, 0x1f ;  /* 0x0c201f00090d7f89 */ /* 0x000ee400000e0000 */
[----:B---3--:R-:W-:-:S04]  /*14c70*/  FMNMX.FTZ R13, R9, R13, !PT ;  /* 0x0000000d090d7209 */ /* 0x008fc80007810000 */
[----:B------:R-:W-:-:S04]  /*14c80*/  FSETP.NEU.FTZ.AND P3, PT, R13, -INF , PT ;  /* 0xff8000000d00780b */ /* 0x000fc80003f7d000 */
[----:B------:R-:W-:-:S05]  /*14c90*/  FSEL R8, R13, RZ, P3 ;  /* 0x000000ff0d087208 */ /* 0x000fca0001800000 */
[----:B------:R-:W-:Y:S01]  /*14ca0*/  FADD.FTZ R8, -R8, R4 ;  /* 0x0000000408087221 */ /* 0x000fe20000010100 */
[----:B------:R-:W-:-:S03]  /*14cb0*/  FFMA.FTZ R4, R2, R13, -8 ;  /* 0xc100000002047423 */ /* 0x000fc6000001000d */
[----:B------:R-:W-:Y:S02]  /*14cc0*/  FMUL.FTZ R8, R2, R8 ;  /* 0x0000000802087220 */ /* 0x000fe40000410000 */
[----:B------:R-:W-:Y:S02]  /*14cd0*/  FSEL R4, R4, RZ, P3 ;  /* 0x000000ff04047208 */ /* 0x000fe40001800000 */
[----:B------:R-:W-:Y:S02]  /*14ce0*/  ISETP.GT.AND P3, PT, R20, 0x1, P2 ;  /* 0x000000011400780c */ /* 0x000fe40001764270 */
[----:B------:R-:W-:Y:S01]  /*14cf0*/  MUFU.EX2 R8, R8 ;  /* 0x0000000800087308 */ /* 0x000fe20000000800 */
[----:B------:R-:W-:-:S01]  /*14d00*/  FFMA.FTZ R152, R2, R152, -R4 ;  /* 0x0000009802987223 */ /* 0x000fc20000010804 */
[----:B------:R-:W-:Y:S01]  /*14d10*/  ISETP.LT.OR P5, PT, R15, 0x2, P3 ;  /* 0x000000020f00780c */ /* 0x000fe20001fa1670 */
[----:B------:R-:W-:-:S01]  /*14d20*/  FFMA.FTZ R153, R2, R153, -R4 ;  /* 0x0000009902997223 */ /* 0x000fc20000010804 */
[----:B------:R-:W-:Y:S01]  /*14d30*/  ISETP.GT.AND P3, PT, R20, 0x9, P2 ;  /* 0x000000091400780c */ /* 0x000fe20001764270 */
[----:B------:R-:W-:-:S01]  /*14d40*/  FFMA.FTZ R156, R2, R156, -R4 ;  /* 0x0000009c029c7223 */ /* 0x000fc20000010804 */
[----:B------:R-:W-:Y:S01]  /*14d50*/  FSEL R155, R155, -INF , !P5 ;  /* 0xff8000009b9b7808 */ /* 0x000fe20006800000 */
[----:B------:R-:W-:-:S01]  /*14d60*/  FFMA.FTZ R157, R2, R157, -R4 ;  /* 0x0000009d029d7223 */ /* 0x000fc20000010804 */
[----:B------:R-:W-:Y:S01]  /*14d70*/  ISETP.GT.AND P5, PT, R20, RZ, P2 ;  /* 0x000000ff1400720c */ /* 0x000fe200017a4270 */
[----:B------:R-:W3:Y:S01]  /*14d80*/  MUFU.EX2 R152, R152 ;  /* 0x0000009800987308 */ /* 0x000ee20000000800 */
[C---:B------:R-:W-:Y:S01]  /*14d90*/  ISETP.LT.OR P3, PT, R15.reuse, 0xa, P3 ;  /* 0x0000000a0f00780c */ /* 0x040fe20001f61670 */
[C-C-:B------:R-:W-:Y:S01]  /*14da0*/  FFMA.FTZ R160, R2.reuse, R160, -R4.reuse ;  /* 0x000000a002a07223 */ /* 0x140fe20000010804 */
[----:B------:R-:W-:Y:S01]  /*14db0*/  ISETP.LT.OR P5, PT, R15, 0x1, P5 ;  /* 0x000000010f00780c */ /* 0x000fe20002fa1670 */
[C-C-:B------:R-:W-:Y:S01]  /*14dc0*/  FFMA.FTZ R164, R2.reuse, R164, -R4.reuse ;  /* 0x000000a402a47223 */ /* 0x140fe20000010804 */
[----:B------:R-:W-:Y:S01]  /*14dd0*/  FSEL R159, R159, -INF , !P3 ;  /* 0xff8000009f9f7808 */ /* 0x000fe20005800000 */
[--C-:B------:R-:W-:Y:S01]  /*14de0*/  FFMA.FTZ R165, R2, R165, -R4.reuse ;  /* 0x000000a502a57223 */ /* 0x100fe20000010804 */
[----:B------:R-:W-:Y:S01]  /*14df0*/  FSEL R154, R154, -INF , !P5 ;  /* 0xff8000009a9a7808 */ /* 0x000fe20006800000 */
[----:B------:R-:W4:Y:S01]  /*14e00*/  MUFU.EX2 R153, R153 ;  /* 0x0000009900997308 */ /* 0x000f220000000800 */
[----:B------:R-:W-:Y:S01]  /*14e10*/  ISETP.GT.AND P3, PT, R20, 0x11, P2 ;  /* 0x000000111400780c */ /* 0x000fe20001764270 */
[--C-:B------:R-:W-:Y:S01]  /*14e20*/  FFMA.FTZ R161, R2, R161, -R4.reuse ;  /* 0x000000a102a17223 */ /* 0x100fe20000010804 */
[----:B------:R-:W-:Y:S01]  /*14e30*/  FMNMX.FTZ R9, R154, R7, !PT ;  /* 0x000000079a097209 */ /* 0x000fe20007810000 */
[--C-:B------:R-:W-:Y:S01]  /*14e40*/  FFMA.FTZ R168, R2, R168, -R4.reuse ;  /* 0x000000a802a87223 */ /* 0x100fe20000010804 */
[----:B------:R-:W-:Y:S01]  /*14e50*/  ISETP.GT.AND P5, PT, R20, 0x18, P2 ;  /* 0x000000181400780c */ /* 0x000fe200017a4270 */
[----:B------:R-:W-:Y:S01]  /*14e60*/  FFMA.FTZ R169, R2, R169, -R4 ;  /* 0x000000a902a97223 */ /* 0x000fe20000010804 */
[----:B------:R-:W-:Y:S01]  /*14e70*/  FMNMX.FTZ R9, R155, R9, !PT ;  /* 0x000000099b097209 */ /* 0x000fe20007810000 */
[----:B------:R-:W5:Y:S01]  /*14e80*/  MUFU.EX2 R156, R156 ;  /* 0x0000009c009c7308 */ /* 0x000f620000000800 */
[C---:B------:R-:W-:Y:S01]  /*14e90*/  ISETP.LT.OR P3, PT, R15.reuse, 0x12, P3 ;  /* 0x000000120f00780c */ /* 0x040fe20001f61670 */
[----:B---3--:R-:W-:Y:S01]  /*14ea0*/  FFMA.FTZ R3, R8, R3, R152 ;  /* 0x0000000308037223 */ /* 0x008fe20000010098 */
[----:B------:R-:W-:Y:S01]  /*14eb0*/  FMNMX.FTZ R9, R158, R9, !PT ;  /* 0x000000099e097209 */ /* 0x000fe20007810000 */
[C-C-:B------:R-:W-:Y:S01]  /*14ec0*/  FFMA.FTZ R172, R2.reuse, R172, -R4.reuse ;  /* 0x000000ac02ac7223 */ /* 0x140fe20000010804 */
[----:B------:R-:W-:Y:S01]  /*14ed0*/  ISETP.LT.OR P5, PT, R15, 0x19, P5 ;  /* 0x000000190f00780c */ /* 0x000fe20002fa1670 */
[--C-:B------:R-:W-:Y:S01]  /*14ee0*/  FFMA.FTZ R173, R2, R173, -R4.reuse ;  /* 0x000000ad02ad7223 */ /* 0x100fe20000010804 */
[----:B------:R-:W-:Y:S01]  /*14ef0*/  FMNMX.FTZ R9, R159, R9, !PT ;  /* 0x000000099f097209 */ /* 0x000fe20007810000 */
[----:B------:R-:W3:Y:S01]  /*14f00*/  MUFU.EX2 R157, R157 ;  /* 0x0000009d009d7308 */ /* 0x000ee20000000800 */
[----:B------:R-:W-:Y:S01]  /*14f10*/  FSEL R163, R163, -INF , !P3 ;  /* 0xff800000a3a37808 */ /* 0x000fe20005800000 */
[----:B----4-:R-:W-:Y:S01]  /*14f20*/  FADD.FTZ R3, R153, R3 ;  /* 0x0000000399037221 */ /* 0x010fe20000010000 */
[----:B------:R-:W-:Y:S01]  /*14f30*/  FMNMX.FTZ R9, R162, R9, !PT ;  /* 0x00000009a2097209 */ /* 0x000fe20007810000 */
[--C-:B------:R-:W-:Y:S01]  /*14f40*/  FFMA.FTZ R176, R2, R176, -R4.reuse ;  /* 0x000000b002b07223 */ /* 0x100fe20000010804 */
[----:B------:R-:W-:Y:S01]  /*14f50*/  ISETP.GT.AND P3, PT, R20, 0x20, P2 ;  /* 0x000000201400780c */ /* 0x000fe20001764270 */
[--C-:B------:R-:W-:Y:S01]  /*14f60*/  FFMA.FTZ R177, R2, R177, -R4.reuse ;  /* 0x000000b102b17223 */ /* 0x100fe20000010804 */
[----:B------:R-:W-:Y:S01]  /*14f70*/  FSEL R166, R166, -INF , !P5 ;  /* 0xff800000a6a67808 */ /* 0x000fe20006800000 */
[----:B------:R-:W4:Y:S01]  /*14f80*/  MUFU.EX2 R160, R160 ;  /* 0x000000a000a07308 */ /* 0x000f220000000800 */
[----:B------:R-:W-:Y:S01]  /*14f90*/  FMNMX.FTZ R9, R163, R9, !PT ;  /* 0x00000009a3097209 */ /* 0x000fe20007810000 */
[----:B-----5:R-:W-:Y:S01]  /*14fa0*/  FADD.FTZ R3, R156, R3 ;  /* 0x000000039c037221 */ /* 0x020fe20000010000 */
[----:B------:R-:W-:Y:S01]  /*14fb0*/  ISETP.GT.AND P5, PT, R20, 0x21, P2 ;  /* 0x000000211400780c */ /* 0x000fe200017a4270 */
[C-C-:B------:R-:W-:Y:S01]  /*14fc0*/  FFMA.FTZ R180, R2.reuse, R180, -R4.reuse ;  /* 0x000000b402b47223 */ /* 0x140fe20000010804 */
[C---:B------:R-:W-:Y:S01]  /*14fd0*/  ISETP.LT.OR P3, PT, R15.reuse, 0x21, P3 ;  /* 0x000000210f00780c */ /* 0x040fe20001f61670 */
[----:B------:R-:W-:Y:S01]  /*14fe0*/  FFMA.FTZ R4, R2, R181, -R4 ;  /* 0x000000b502047223 */ /* 0x000fe20000010804 */
[----:B------:R-:W-:Y:S01]  /*14ff0*/  FMNMX.FTZ R9, R166, R9, !PT ;  /* 0x00000009a6097209 */ /* 0x000fe20007810000 */
[----:B------:R-:W-:Y:S01]  /*15000*/  MUFU.EX2 R164, R164 ;  /* 0x000000a400a47308 */ /* 0x000fe20000000800 */
[----:B------:R-:W-:Y:S01]  /*15010*/  ISETP.LT.OR P5, PT, R15, 0x22, P5 ;  /* 0x000000220f00780c */ /* 0x000fe20002fa1670 */
[----:B---3--:R-:W-:Y:S01]  /*15020*/  FADD.FTZ R3, R157, R3 ;  /* 0x000000039d037221 */ /* 0x008fe20000010000 */
[----:B------:R-:W-:Y:S01]  /*15030*/  FSEL R170, R170, -INF , !P3 ;  /* 0xff800000aaaa7808 */ /* 0x000fe20005800000 */
[-C--:B------:R-:W-:Y:S01]  /*15040*/  FMUL.FTZ R24, R24, R8.reuse ;  /* 0x0000000818187220 */ /* 0x080fe20000410000 */
[----:B------:R-:W-:Y:S01]  /*15050*/  FMNMX.FTZ R9, R167, R9, !PT ;  /* 0x00000009a7097209 */ /* 0x000fe20007810000 */
[-C--:B------:R-:W-:Y:S01]  /*15060*/  FMUL.FTZ R25, R25, R8.reuse ;  /* 0x0000000819197220 */ /* 0x080fe20000410000 */
[----:B------:R-:W-:Y:S01]  /*15070*/  ISETP.GT.AND P3, PT, R20, 0x29, P2 ;  /* 0x000000291400780c */ /* 0x000fe20001764270 */
[----:B------:R-:W-:Y:S01]  /*15080*/  MUFU.EX2 R165, R165 ;  /* 0x000000a500a57308 */ /* 0x000fe20000000800 */
[----:B------:R-:W-:Y:S01]  /*15090*/  FSEL R171, R171, -INF , !P5 ;  /* 0xff800000abab7808 */ /* 0x000fe20006800000 */
[----:B----4-:R-:W-:Y:S01]  /*150a0*/  FADD.FTZ R3, R160, R3 ;  /* 0x00000003a0037221 */ /* 0x010fe20000010000 */
[----:B------:R-:W-:Y:S01]  /*150b0*/  FMNMX.FTZ R9, R170, R9, !PT ;  /* 0x00000009aa097209 */ /* 0x000fe20007810000 */
[-C--:B------:R-:W-:Y:S01]  /*150c0*/  FMUL.FTZ R28, R28, R8.reuse ;  /* 0x000000081c1c7220 */ /* 0x080fe20000410000 */
[----:B------:R-:W-:Y:S01]  /*150d0*/  ISETP.GT.AND P5, PT, R20, 0x30, P2 ;  /* 0x000000301400780c */ /* 0x000fe200017a4270 */
[-C--:B------:R-:W-:Y:S01]  /*150e0*/  FMUL.FTZ R29, R29, R8.reuse ;  /* 0x000000081d1d7220 */ /* 0x080fe20000410000 */
[----:B------:R-:W-:Y:S01]  /*150f0*/  ISETP.LT.OR P3, PT, R15, 0x2a, P3 ;  /* 0x0000002a0f00780c */ /* 0x000fe20001f61670 */
[----:B------:R-:W3:Y:S01]  /*15100*/  MUFU.EX2 R161, R161 ;  /* 0x000000a100a17308 */ /* 0x000ee20000000800 */
[----:B------:R-:W-:Y:S01]  /*15110*/  FMNMX.FTZ R9, R171, R9, !PT ;  /* 0x00000009ab097209 */ /* 0x000fe20007810000 */
[-C--:B------:R-:W-:Y:S01]  /*15120*/  FMUL.FTZ R32, R32, R8.reuse ;  /* 0x0000000820207220 */ /* 0x080fe20000410000 */
[----:B------:R-:W-:Y:S01]  /*15130*/  FSEL R175, R175, -INF , !P3 ;  /* 0xff800000afaf7808 */ /* 0x000fe20005800000 */
[-C--:B------:R-:W-:Y:S01]  /*15140*/  FMUL.FTZ R33, R33, R8.reuse ;  /* 0x0000000821217220 */ /* 0x080fe20000410000 */
[----:B------:R-:W-:Y:S01]  /*15150*/  ISETP.LT.OR P5, PT, R15, 0x31, P5 ;  /* 0x000000310f00780c */ /* 0x000fe20002fa1670 */
[-C--:B------:R-:W-:Y:S01]  /*15160*/  FMUL.FTZ R36, R36, R8.reuse ;  /* 0x0000000824247220 */ /* 0x080fe20000410000 */
[----:B------:R-:W-:Y:S01]  /*15170*/  FMNMX.FTZ R9, R174, R9, !PT ;  /* 0x00000009ae097209 */ /* 0x000fe20007810000 */
[----:B------:R-:W4:Y:S01]  /*15180*/  MUFU.EX2 R168, R168 ;  /* 0x000000a800a87308 */ /* 0x000f220000000800 */
[----:B------:R-:W-:Y:S01]  /*15190*/  ISETP.GT.AND P3, PT, R20, 0x38, P2 ;  /* 0x000000381400780c */ /* 0x000fe20001764270 */
[-C--:B------:R-:W-:Y:S01]  /*151a0*/  FMUL.FTZ R37, R37, R8.reuse ;  /* 0x0000000825257220 */ /* 0x080fe20000410000 */
[----:B------:R-:W-:Y:S01]  /*151b0*/  FSEL R178, R178, -INF , !P5 ;  /* 0xff800000b2b27808 */ /* 0x000fe20006800000 */
[-C--:B------:R-:W-:Y:S01]  /*151c0*/  FMUL.FTZ R40, R40, R8.reuse ;  /* 0x0000000828287220 */ /* 0x080fe20000410000 */
[----:B------:R-:W-:Y:S01]  /*151d0*/  FMNMX.FTZ R9, R175, R9, !PT ;  /* 0x00000009af097209 */ /* 0x000fe20007810000 */
[-C--:B------:R-:W-:Y:S01]  /*151e0*/  FMUL.FTZ R41, R41, R8.reuse ;  /* 0x0000000829297220 */ /* 0x080fe20000410000 */
[----:B------:R-:W-:Y:S01]  /*151f0*/  ISETP.GT.AND P2, PT, R20, 0x39, P2 ;  /* 0x000000391400780c */ /* 0x000fe20001744270 */
[----:B------:R-:W5:Y:S01]  /*15200*/  MUFU.EX2 R169, R169 ;  /* 0x000000a900a97308 */ /* 0x000f620000000800 */
[----:B------:R-:W-:Y:S01]  /*15210*/  ISETP.LT.OR P3, PT, R15, 0x39, P3 ;  /* 0x000000390f00780c */ /* 0x000fe20001f61670 */
[----:B---3--:R-:W-:Y:S01]  /*15220*/  FADD.FTZ R3, R161, R3 ;  /* 0x00000003a1037221 */ /* 0x008fe20000010000 */
[----:B------:R-:W-:Y:S01]  /*15230*/  FMNMX.FTZ R9, R178, R9, !PT ;  /* 0x00000009b2097209 */ /* 0x000fe20007810000 */
[-C--:B------:R-:W-:Y:S01]  /*15240*/  FMUL.FTZ R44, R44, R8.reuse ;  /* 0x000000082c2c7220 */ /* 0x080fe20000410000 */
[----:B------:R-:W-:Y:S01]  /*15250*/  ISETP.LT.OR P2, PT, R15, 0x3a, P2 ;  /* 0x0000003a0f00780c */ /* 0x000fe20001741670 */
[----:B------:R-:W-:Y:S01]  /*15260*/  FADD.FTZ R3, R164, R3 ;  /* 0x00000003a4037221 */ /* 0x000fe20000010000 */
[----:B------:R-:W-:Y:S01]  /*15270*/  FSEL R182, R182, -INF , !P3 ;  /* 0xff800000b6b67808 */ /* 0x000fe20005800000 */
[----:B------:R-:W-:Y:S01]  /*15280*/  MUFU.EX2 R172, R172 ;  /* 0x000000ac00ac7308 */ /* 0x000fe20000000800 */
[----:B------:R-:W-:Y:S01]  /*15290*/  FMNMX.FTZ R9, R179, R9, !PT ;  /* 0x00000009b3097209 */ /* 0x000fe20007810000 */
[----:B------:R-:W-:Y:S01]  /*152a0*/  FADD.FTZ R3, R165, R3 ;  /* 0x00000003a5037221 */ /* 0x000fe20000010000 */
[----:B------:R-:W-:Y:S01]  /*152b0*/  FSEL R183, R183, -INF , !P2 ;  /* 0xff800000b7b77808 */ /* 0x000fe20005000000 */
[----:B------:R-:W-:Y:S01]  /*152c0*/  FMUL.FTZ R45, R45, R8 ;  /* 0x000000082d2d7220 */ /* 0x000fe20000410000 */
[----:B------:R-:W-:Y:S01]  /*152d0*/  FMNMX.FTZ R9, R182, R9, !PT ;  /* 0x00000009b6097209 */ /* 0x000fe20007810000 */
[----:B----4-:R-:W-:Y:S01]  /*152e0*/  FADD.FTZ R3, R168, R3 ;  /* 0x00000003a8037221 */ /* 0x010fe20000010000 */
[----:B------:R-:W-:Y:S01]  /*152f0*/  F2FP.SATFINITE.E4M3.F32.PACK_AB_MERGE_C R156, R157, R156, RZ ;  /* 0x0000009c9d9c723e */ /* 0x000fe200048070ff */
[----:B------:R-:W3:Y:S01]  /*15300*/  MUFU.EX2 R173, R173 ;  /* 0x000000ad00ad7308 */ /* 0x000ee20000000800 */
[----:B------:R-:W-:Y:S01]  /*15310*/  FMNMX.FTZ R9, R183, R9, !PT ;  /* 0x00000009b7097209 */ /* 0x000fe20007810000 */
[----:B-----5:R-:W-:Y:S01]  /*15320*/  FADD.FTZ R3, R169, R3 ;  /* 0x00000003a9037221 */ /* 0x020fe20000010000 */
[----:B------:R-:W-:Y:S01]  /*15330*/  F2FP.SATFINITE.E4M3.F32.PACK_AB_MERGE_C R152, R153, R152, R156 ;  /* 0x000000989998723e */ /* 0x000fe2000480709c */
[-C--:B------:R-:W-:Y:S01]  /*15340*/  FMUL.FTZ R48, R48, R8.reuse ;  /* 0x0000000830307220 */ /* 0x080fe20000410000 */
[-C--:B------:R-:W-:Y:S01]  /*15350*/  FMUL.FTZ R49, R49, R8.reuse ;  /* 0x0000000831317220 */ /* 0x080fe20000410000 */
[----:B------:R-:W4:Y:S01]  /*15360*/  SHFL.BFLY PT, R14, R9, 0x2, 0x1f ;  /* 0x0c401f00090e7f89 */ /* 0x000f2200000e0000 */
        /* <DEDUP_REMOVED lines=10> */
[----:B---3--:R-:W-:Y:S01]  /*15410*/  F2FP.SATFINITE.E4M3.F32.PACK_AB_MERGE_C R156, R173, R172, RZ ;  /* 0x000000acad9c723e */ /* 0x008fe200048070ff */
[----:B------:R-:W-:Y:S01]  /*15420*/  FADD.FTZ R172, R172, R3 ;  /* 0x00000003acac7221 */ /* 0x000fe20000010000 */
[-C--:B------:R-:W-:Y:S01]  /*15430*/  FMUL.FTZ R68, R68, R8.reuse ;  /* 0x0000000844447220 */ /* 0x080fe20000410000 */
[----:B------:R-:W-:Y:S01]  /*15440*/  FMUL.FTZ R69, R69, R8 ;  /* 0x0000000845457220 */ /* 0x000fe20000410000 */
[----:B------:R-:W-:Y:S01]  /*15450*/  F2FP.SATFINITE.E4M3.F32.PACK_AB_MERGE_C R156, R169, R168, R156 ;  /* 0x000000a8a99c723e */ /* 0x000fe2000480709c */
[----:B------:R-:W-:Y:S01]  /*15460*/  FADD.FTZ R173, R173, R172 ;  /* 0x000000acadad7221 */ /* 0x000fe20000010000 */
[-C--:B------:R-:W-:Y:S01]  /*15470*/  FMUL.FTZ R72, R72, R8.reuse ;  /* 0x0000000848487220 */ /* 0x080fe20000410000 */
[----:B------:R-:W-:Y:S01]  /*15480*/  MUFU.EX2 R176, R176 ;  /* 0x000000b000b07308 */ /* 0x000fe20000000800 */
[-C--:B------:R-:W-:Y:S01]  /*15490*/  FMUL.FTZ R73, R73, R8.reuse ;  /* 0x0000000849497220 */ /* 0x080fe20000410000 */
[-C--:B------:R-:W-:Y:S01]  /*154a0*/  FMUL.FTZ R76, R76, R8.reuse ;  /* 0x000000084c4c7220 */ /* 0x080fe20000410000 */
[-C--:B------:R-:W-:Y:S01]  /*154b0*/  FMUL.FTZ R77, R77, R8.reuse ;  /* 0x000000084d4d7220 */ /* 0x080fe20000410000 */
[-C--:B------:R-:W-:Y:S01]  /*154c0*/  FMUL.FTZ R80, R80, R8.reuse ;  /* 0x0000000850507220 */ /* 0x080fe20000410000 */
[----:B------:R-:W-:Y:S01]  /*154d0*/  FMUL.FTZ R81, R81, R8 ;  /* 0x0000000851517220 */ /* 0x000fe20000410000 */
[----:B----4-:R-:W-:Y:S01]  /*154e0*/  FMNMX.FTZ R9, R9, R14, !PT ;  /* 0x0000000e09097209 */ /* 0x010fe20007810000 */
[-C--:B------:R-:W-:Y:S01]  /*154f0*/  FMUL.FTZ R84, R84, R8.reuse ;  /* 0x0000000854547220 */ /* 0x080fe20000410000 */
[----:B------:R-:W-:Y:S01]  /*15500*/  MUFU.EX2 R177, R177 ;  /* 0x000000b100b17308 */ /* 0x000fe20000000800 */
[-C--:B------:R-:W-:Y:S01]  /*15510*/  FMUL.FTZ R85, R85, R8.reuse ;  /* 0x0000000855557220 */ /* 0x080fe20000410000 */
[-C--:B------:R-:W-:Y:S01]  /*15520*/  FMUL.FTZ R88, R88, R8.reuse ;  /* 0x0000000858587220 */ /* 0x080fe20000410000 */
[----:B------:R-:W3:Y:S01]  /*15530*/  SHFL.BFLY PT, R14, R9, 0x1, 0x1f ;  /* 0x0c201f00090e7f89 */ /* 0x000ee200000e0000 */
        /* <DEDUP_REMOVED lines=23> */
[----:B---3--:R-:W-:Y:S01]  /*156b0*/  FMNMX.FTZ R14, R9, R14, !PT ;  /* 0x0000000e090e7209 */ /* 0x008fe20007810000 */
[-C--:B------:R-:W-:Y:S01]  /*156c0*/  FMUL.FTZ R136, R136, R8.reuse ;  /* 0x0000000888887220 */ /* 0x080fe20000410000 */
[-C--:B------:R-:W-:Y:S01]  /*156d0*/  FMUL.FTZ R137, R137, R8.reuse ;  /* 0x0000000889897220 */ /* 0x080fe20000410000 */
[----:B------:R-:W-:Y:S01]  /*156e0*/  FMUL.FTZ R140, R140, R8 ;  /* 0x000000088c8c7220 */ /* 0x000fe20000410000 */
[----:B------:R-:W-:Y:S01]  /*156f0*/  FSETP.NEU.FTZ.AND P2, PT, R14, -INF , PT ;  /* 0xff8000000e00780b */ /* 0x000fe20003f5d000 */
[----:B------:R-:W-:-:S01]  /*15700*/  FFMA.FTZ R9, R2, R14, -8 ;  /* 0xc100000002097423 */ /* 0x000fc2000001000e */
[-C--:B------:R-:W-:Y:S01]  /*15710*/  FMUL.FTZ R141, R141, R8.reuse ;  /* 0x000000088d8d7220 */ /* 0x080fe20000410000 */
[-C--:B------:R-:W-:Y:S01]  /*15720*/  FMUL.FTZ R144, R144, R8.reuse ;  /* 0x0000000890907220 */ /* 0x080fe20000410000 */
[-C--:B------:R-:W-:Y:S01]  /*15730*/  FMUL.FTZ R145, R145, R8.reuse ;  /* 0x0000000891917220 */ /* 0x080fe20000410000 */
[-C--:B------:R-:W-:Y:S01]  /*15740*/  FMUL.FTZ R148, R148, R8.reuse ;  /* 0x0000000894947220 */ /* 0x080fe20000410000 */
[----:B------:R-:W-:Y:S01]  /*15750*/  FSEL R9, R9, RZ, P2 ;  /* 0x000000ff09097208 */ /* 0x000fe20001000000 */
[----:B------:R-:W-:-:S04]  /*15760*/  FMUL.FTZ R149, R149, R8 ;  /* 0x0000000895957220 */ /* 0x000fc80000410000 */
[--C-:B------:R-:W-:Y:S01]  /*15770*/  FFMA.FTZ R153, R2, R154, -R9.reuse ;  /* 0x0000009a02997223 */ /* 0x100fe20000010809 */
[----:B------:R-:W-:Y:S01]  /*15780*/  FSEL R154, R14, RZ, P2 ;  /* 0x000000ff0e9a7208 */ /* 0x000fe20001000000 */
[C-C-:B------:R-:W-:Y:S01]  /*15790*/  FFMA.FTZ R15, R2.reuse, R155, -R9.reuse ;  /* 0x0000009b020f7223 */ /* 0x140fe20000010809 */
[----:B------:R-:W-:-:S01]  /*157a0*/  FFMA.FTZ R20, R2, R158, -R9 ;  /* 0x0000009e02147223 */ /* 0x000fc20000010809 */
[C-C-:B------:R-:W-:Y:S01]  /*157b0*/  FFMA.FTZ R157, R2.reuse, R159, -R9.reuse ;  /* 0x0000009f029d7223 */ /* 0x140fe20000010809 */
[----:B------:R-:W-:-:S01]  /*157c0*/  FFMA.FTZ R155, R2, R162, -R9 ;  /* 0x000000a2029b7223 */ /* 0x000fc20000010809 */
[----:B------:R-:W-:Y:S01]  /*157d0*/  FADD.FTZ R154, -R154, R7 ;  /* 0x000000079a9a7221 */ /* 0x000fe20000010100 */
[----:B------:R-:W-:Y:S01]  /*157e0*/  MUFU.EX2 R153, R153 ;  /* 0x0000009900997308 */ /* 0x000fe20000000800 */
[----:B------:R-:W-:-:S01]  /*157f0*/  FFMA.FTZ R21, R2, R163, -R9 ;  /* 0x000000a302157223 */ /* 0x000fc20000010809 */
[C-C-:B------:R-:W-:Y:S01]  /*15800*/  FFMA.FTZ R158, R2.reuse, R166, -R9.reuse ;  /* 0x000000a6029e7223 */ /* 0x140fe20000010809 */
[C---:B------:R-:W-:Y:S01]  /*15810*/  FMUL.FTZ R7, R2.reuse, R154 ;  /* 0x0000009a02077220 */ /* 0x040fe20000410000 */
[C-C-:B------:R-:W-:Y:S01]  /*15820*/  FFMA.FTZ R162, R2.reuse, R167, -R9.reuse ;  /* 0x000000a702a27223 */ /* 0x140fe20000010809 */
[----:B------:R-:W-:Y:S01]  /*15830*/  F2FP.SATFINITE.E4M3.F32.PACK_AB_MERGE_C R154, R165, R164, RZ ;  /* 0x000000a4a59a723e */ /* 0x000fe200048070ff */
[C-C-:B------:R-:W-:Y:S01]  /*15840*/  FFMA.FTZ R159, R2.reuse, R170, -R9.reuse ;  /* 0x000000aa029f7223 */ /* 0x140fe20000010809 */
[----:B------:R-:W-:-:S01]  /*15850*/  FFMA.FTZ R174, R2, R174, -R9 ;  /* 0x000000ae02ae7223 */ /* 0x000fc20000010809 */
[----:B------:R-:W-:Y:S01]  /*15860*/  MUFU.EX2 R15, R15 ;  /* 0x0000000f000f7308 */ /* 0x000fe20000000800 */
[----:B------:R-:W-:Y:S01]  /*15870*/  F2FP.SATFINITE.E4M3.F32.PACK_AB_MERGE_C R154, R161, R160, R154 ;  /* 0x000000a0a19a723e */ /* 0x000fe2000480709a */
[C-C-:B------:R-:W-:Y:S01]  /*15880*/  FFMA.FTZ R160, R2.reuse, R171, -R9.reuse ;  /* 0x000000ab02a07223 */ /* 0x140fe20000010809 */
[----:B------:R-:W-:-:S01]  /*15890*/  FFMA.FTZ R175, R2, R175, -R9 ;  /* 0x000000af02af7223 */ /* 0x000fc20000010809 */
[C-C-:B------:R-:W-:Y:S01]  /*158a0*/  FFMA.FTZ R178, R2.reuse, R178, -R9.reuse ;  /* 0x000000b202b27223 */ /* 0x140fe20000010809 */
[----:B------:R-:W-:-:S01]  /*158b0*/  FFMA.FTZ R179, R2, R179, -R9 ;  /* 0x000000b302b37223 */ /* 0x000fc20000010809 */
[C-C-:B------:R-:W-:Y:S01]  /*158c0*/  FFMA.FTZ R182, R2.reuse, R182, -R9.reuse ;  /* 0x000000b602b67223 */ /* 0x140fe20000010809 */
[----:B------:R-:W-:-:S01]  /*158d0*/  FFMA.FTZ R9, R2, R183, -R9 ;  /* 0x000000b702097223 */ /* 0x000fc20000010809 */
[----:B------:R-:W3:Y:S08]  /*158e0*/  MUFU.EX2 R7, R7 ;  /* 0x0000000700077308 */ /* 0x000ef00000000800 */
[----:B------:R-:W4:Y:S08]  /*158f0*/  MUFU.EX2 R20, R20 ;  /* 0x0000001400147308 */ /* 0x000f300000000800 */
[----:B------:R-:W5:Y:S01]  /*15900*/  MUFU.EX2 R157, R157 ;  /* 0x0000009d009d7308 */ /* 0x000f620000000800 */
[----:B---3--:R-:W-:-:S01]  /*15910*/  FFMA.FTZ R0, R7, R0, R153 ;  /* 0x0000000007007223 */ /* 0x008fc20000010099 */
[-C--:B------:R-:W-:Y:S01]  /*15920*/  FMUL.FTZ R26, R26, R7.reuse ;  /* 0x000000071a1a7220 */ /* 0x080fe20000410000 */
[-C--:B------:R-:W-:Y:S01]  /*15930*/  FMUL.FTZ R27, R27, R7.reuse ;  /* 0x000000071b1b7220 */ /* 0x080fe20000410000 */
[----:B------:R-:W-:Y:S01]  /*15940*/  FMUL.FTZ R30, R30, R7 ;  /* 0x000000071e1e7220 */ /* 0x000fe20000410000 */
[----:B------:R-:W-:-:S01]  /*15950*/  FADD.FTZ R0, R15, R0 ;  /* 0x000000000f007221 */ /* 0x000fc20000010000 */
        /* <DEDUP_REMOVED lines=11> */
[----:B-----5:R-:W-:-:S01]  /*15a10*/  FADD.FTZ R0, R157, R0 ;  /* 0x000000009d007221 */ /* 0x020fc20000010000 */
[----:B------:R-:W-:Y:S01]  /*15a20*/  F2FP.SATFINITE.E4M3.F32.PACK_AB_MERGE_C R20, R157, R20, RZ ;  /* 0x000000149d14723e */ /* 0x000fe200048070ff */
[-C--:B------:R-:W-:Y:S01]  /*15a30*/  FMUL.FTZ R47, R47, R7.reuse ;  /* 0x000000072f2f7220 */ /* 0x080fe20000410000 */
[-C--:B------:R-:W-:Y:S01]  /*15a40*/  FMUL.FTZ R50, R50, R7.reuse ;  /* 0x0000000732327220 */ /* 0x080fe20000410000 */
[----:B------:R-:W-:Y:S01]  /*15a50*/  FMUL.FTZ R51, R51, R7 ;  /* 0x0000000733337220 */ /* 0x000fe20000410000 */
[----:B------:R-:W-:Y:S01]  /*15a60*/  F2FP.SATFINITE.E4M3.F32.PACK_AB_MERGE_C R153, R15, R153, R20 ;  /* 0x000000990f99723e */ /* 0x000fe20004807014 */
        /* <DEDUP_REMOVED lines=27> */
[----:B------:R-:W-:Y:S01]  /*15c20*/  F2FP.SATFINITE.E4M3.F32.PACK_AB_MERGE_C R162, R162, R158, RZ ;  /* 0x0000009ea2a2723e */ /* 0x000fe200048070ff */
[-C--:B------:R-:W-:Y:S01]  /*15c30*/  FMUL.FTZ R91, R91, R7.reuse ;  /* 0x000000075b5b7220 */ /* 0x080fe20000410000 */
[----:B------:R-:W-:Y:S01]  /*15c40*/  F2FP.SATFINITE.E4M3.F32.PACK_AB_MERGE_C R158, R4, R180, RZ ;  /* 0x000000b4049e723e */ /* 0x000fe200048070ff */
[----:B------:R-:W-:Y:S01]  /*15c50*/  FMUL.FTZ R94, R94, R7 ;  /* 0x000000075e5e7220 */ /* 0x000fe20000410000 */
[----:B------:R-:W-:Y:S01]  /*15c60*/  F2FP.SATFINITE.E4M3.F32.PACK_AB_MERGE_C R155, R21, R155, R162 ;  /* 0x0000009b159b723e */ /* 0x000fe200048070a2 */
[----:B------:R-:W-:Y:S01]  /*15c70*/  FMUL.FTZ R95, R95, R7 ;  /* 0x000000075f5f7220 */ /* 0x000fe20000410000 */
[----:B------:R-:W3:Y:S01]  /*15c80*/  MUFU.EX2 R174, R174 ;  /* 0x000000ae00ae7308 */ /* 0x000ee20000000800 */
[----:B----4-:R-:W-:-:S01]  /*15c90*/  FADD.FTZ R3, R159, R0 ;  /* 0x000000009f037221 */ /* 0x010fc20000010000 */
[----:B------:R-:W-:Y:S01]  /*15ca0*/  F2FP.SATFINITE.E4M3.F32.PACK_AB_MERGE_C R158, R177, R176, R158 ;  /* 0x000000b0b19e723e */ /* 0x000fe2000480709e */
        /* <DEDUP_REMOVED lines=22> */
[C---:B----4-:R-:W-:Y:S01]  /*15e10*/  F2FP.SATFINITE.E4M3.F32.PACK_AB_MERGE_C R157, R175.reuse, R174, RZ ;  /* 0x000000aeaf9d723e */ /* 0x050fe200048070ff */
[----:B------:R-:W-:Y:S01]  /*15e20*/  FADD.FTZ R175, R175, R0 ;  /* 0x00000000afaf7221 */ /* 0x000fe20000010000 */
[----:B------:R-:W-:-:S01]  /*15e30*/  FADD.FTZ R0, R176, R173 ;  /* 0x000000adb0007221 */ /* 0x000fc20000010000 */
[----:B------:R-:W-:Y:S01]  /*15e40*/  FMUL.FTZ R131, R131, R7 ;  /* 0x0000000783837220 */ /* 0x000fe20000410000 */
[----:B------:R-:W-:Y:S01]  /*15e50*/  F2FP.SATFINITE.E4M3.F32.PACK_AB_MERGE_C R157, R160, R159, R157 ;  /* 0x0000009fa09d723e */ /* 0x000fe2000480709d */
[----:B------:R-:W-:Y:S01]  /*15e60*/  FMUL.FTZ R134, R134, R7 ;  /* 0x0000000786867220 */ /* 0x000fe20000410000 */
[----:B------:R-:W-:-:S01]  /*15e70*/  FADD.FTZ R177, R177, R0 ;  /* 0x00000000b1b17221 */ /* 0x000fc20000010000 */
[----:B------:R-:W4:Y:S01]  /*15e80*/  MUFU.EX2 R182, R182 ;  /* 0x000000b600b67308 */ /* 0x000f220000000800 */
[----:B-----5:R-:W-:-:S01]  /*15e90*/  FADD.FTZ R0, R178, R175 ;  /* 0x000000afb2007221 */ /* 0x020fc20000010000 */
[----:B------:R-:W-:Y:S01]  /*15ea0*/  FMUL.FTZ R135, R135, R7 ;  /* 0x0000000787877220 */ /* 0x000fe20000410000 */
[----:B------:R-:W-:-:S01]  /*15eb0*/  FADD.FTZ R177, R180, R177 ;  /* 0x000000b1b4b17221 */ /* 0x000fc20000010000 */
[-C--:B------:R-:W-:Y:S01]  /*15ec0*/  FMUL.FTZ R138, R138, R7.reuse ;  /* 0x000000078a8a7220 */ /* 0x080fe20000410000 */
[-C--:B------:R-:W-:Y:S01]  /*15ed0*/  FMUL.FTZ R139, R139, R7.reuse ;  /* 0x000000078b8b7220 */ /* 0x080fe20000410000 */
[----:B------:R-:W-:Y:S01]  /*15ee0*/  FMUL.FTZ R142, R142, R7 ;  /* 0x000000078e8e7220 */ /* 0x000fe20000410000 */
[----:B------:R-:W-:-:S01]  /*15ef0*/  FADD.FTZ R3, R4, R177 ;  /* 0x000000b104037221 */ /* 0x000fc20000010000 */
[----:B------:R-:W5:Y:S01]  /*15f00*/  MUFU.EX2 R9, R9 ;  /* 0x0000000900097308 */ /* 0x000f620000000800 */
[----:B---3--:R-:W-:-:S01]  /*15f10*/  FADD.FTZ R161, R179, R0 ;  /* 0x00000000b3a17221 */ /* 0x008fc20000010000 */
[-C--:B------:R-:W-:Y:S01]  /*15f20*/  FMUL.FTZ R143, R143, R7.reuse ;  /* 0x000000078f8f7220 */ /* 0x080fe20000410000 */
[-C--:B------:R-:W-:Y:S01]  /*15f30*/  FMUL.FTZ R146, R146, R7.reuse ;  /* 0x0000000792927220 */ /* 0x080fe20000410000 */
[-C--:B------:R-:W-:Y:S01]  /*15f40*/  FMUL.FTZ R147, R147, R7.reuse ;  /* 0x0000000793937220 */ /* 0x080fe20000410000 */
[-C--:B------:R-:W-:Y:S01]  /*15f50*/  FMUL.FTZ R150, R150, R7.reuse ;  /* 0x0000000796967220 */ /* 0x080fe20000410000 */
[----:B------:R-:W-:Y:S01]  /*15f60*/  FMUL.FTZ R151, R151, R7 ;  /* 0x0000000797977220 */ /* 0x000fe20000410000 */
[----:B----4-:R-:W-:-:S01]  /*15f70*/  FADD.FTZ R0, R182, R161 ;  /* 0x000000a1b6007221 */ /* 0x010fc20000010000 */
[----:B-----5:R-:W-:-:S03]  /*15f80*/  F2FP.SATFINITE.E4M3.F32.PACK_AB_MERGE_C R182, R9, R182, RZ ;  /* 0x000000b609b6723e */ /* 0x020fc600048070ff */
[----:B------:R-:W-:Y:S01]  /*15f90*/  FADD.FTZ R0, R9, R0 ;  /* 0x0000000009007221 */ /* 0x000fe20000010000 */
[----:B------:R-:W-:Y:S01]  /*15fa0*/  F2FP.SATFINITE.E4M3.F32.PACK_AB_MERGE_C R159, R179, R178, R182 ;  /* 0x000000b2b39f723e */ /* 0x000fe200048070b6 */
[----:B------:R-:W-:Y:S06]  /*15fb0*/  @!P0 BRA `(.L_x_1891) ;  /* 0x0000000000048947 */ /* 0x000fec0003800000 */
[----:B------:R-:W-:Y:S01]  /*15fc0*/  BPT.TRAP 0x1 ;  /* 0x000000040000795c */ /* 0x000fe20000300000 */
.L_x_1891:
[----:B------:R3:W4:Y:S01]  /*15fd0*/  SYNCS.PHASECHK.TRANS64.TRYWAIT P2, [R12+URZ+0x28450], R11 ;  /* 0x0284500b0c0075a7 */ /* 0x000722000804017f */
[----:B------:R-:W-:Y:S05]  /*15fe0*/  @!P0 BRA `(.L_x_1892) ;  /* 0x0000000000048947 */ /* 0x000fea0003800000 */
[----:B------:R-:W-:Y:S01]  /*15ff0*/  BPT.TRAP 0x1 ;  /* 0x000000040000795c */ /* 0x000fe20000300000 */
.L_x_1892:
[----:B------:R-:W-:Y:S01]  /*16000*/  BSSY B0, `(.L_x_1893) ;  /* 0x0000006000007945 */ /* 0x000fe20003800000 */
[----:B------:R-:W-:Y:S02]  /*16010*/  LEA R8, R185, UR43, 0xa ;  /* 0x0000002bb9087c11 */ /* 0x000fe4000f8e50ff */
[----:B------:R-:W-:Y:S01]  /*16020*/  MOV R9, 0x80000020 ;  /* 0x8000002000097802 */ /* 0x000fe20000000f00 */
[----:B----4-:R-:W-:Y:S06]  /*16030*/  @P2 BRA `(.L_x_1894) ;  /* 0x0000000000082947 */ /* 0x010fec0003800000 */
[----:B------:R-:W4:Y:S02]  /*16040*/  SYNCS.PHASECHK.TRANS64.TRYWAIT P2, [R12+URZ+0x28450], R11 ;  /* 0x0284500b0c0075a7 */ /* 0x000f24000804017f */
[----:B----4-:R-:W-:Y:S05]  /*16050*/  @!P2 BRA `(.L_x_1895) ;  /* 0x0000011c008ca947 */ /* 0x010fea0003800000 */
.L_x_1894:
[----:B------:R-:W-:Y:S05]  /*16060*/  BSYNC B0 ;  /* 0x0000000000007941 */ /* 0x000fea0003800000 */
.L_x_1893:
[----:B------:R-:W5:Y:S01]  /*16070*/  S2R R4, SR_TID.X ;  /* 0x0000000000047919 */ /* 0x000f620000002100 */
[----:B------:R-:W-:Y:S05]  /*16080*/  WARPSYNC.ALL ;  /* 0x0000000000007948 */ /* 0x000fea0003800000 */
[C---:B------:R-:W-:Y:S01]  /*16090*/  R2UR UR6, R8.reuse ;  /* 0x00000000080672ca */ /* 0x040fe200000e0000 */
[----:B------:R-:W-:Y:S01]  /*160a0*/  VIADD R8, R8, 0x2 ;  /* 0x0000000208087836 */ /* 0x000fe20000000000 */
[----:B------:R-:W-:Y:S01]  /*160b0*/  R2UR UR7, R9 ;  /* 0x00000000090772ca */ /* 0x000fe200000e0000 */
[----:B------:R-:W-:Y:S01]  /*160c0*/  IMAD.MOV.U32 R9, RZ, RZ, -0x7fffffe0 ;  /* 0x80000020ff097424 */ /* 0x000fe200078e00ff */
[----:B-----5:R-:W-:-:S05]  /*160d0*/  SHF.R.U32.HI R4, RZ, 0x7, R4 ;  /* 0x00000007ff047819 */ /* 0x020fca0000011604 */
[----:B------:R-:W-:-:S05]  /*160e0*/  VIADD R4, R4, 0x8 ;  /* 0x0000000804047836 */ /* 0x000fca0000000000 */
[----:B------:R0:W-:Y:S06]  /*160f0*/  BAR.SYNC.DEFER_BLOCKING R4, 0x100 ;  /* 0x000400040000751d */ /* 0x0001ec0000010000 */
[----:B------:R-:W-:-:S06]  /*16100*/  WARPGROUP.ARRIVE ;  /* 0x00000000000079c5 */ /* 0x000fcc0000000000 */
        /* <DEDUP_REMOVED lines=10> */
.L_x_1896:
[----:B------:R-:W-:Y:S01]  /*161b0*/  ISETP.GT.AND P2, PT, R6, R10, PT ;  /* 0x0000000a0600720c */ /* 0x000fe20003f44270 */
[----:B-1-34-:R-:W-:Y:S02]  /*161c0*/  VIADD R12, R12, 0x28460 ;  /* 0x000284600c0c7836 */ /* 0x01afe40000000000 */
[----:B------:R-:W-:Y:S02]  /*161d0*/  IMAD.U32 R7, RZ, RZ, UR39 ;  /* 0x00000027ff077e24 */ /* 0x000fe4000f8e00ff */
[----:B------:R-:W-:Y:S02]  /*161e0*/  VIADD R6, R6, 0xffffffff ;  /* 0xffffffff06067836 */ /* 0x000fe40000000000 */
[----:B------:R-:W-:Y:S01]  /*161f0*/  IMAD.MOV.U32 R4, RZ, RZ, R13 ;  /* 0x000000ffff047224 */ /* 0x000fe200078e000d */
[----:B------:R-:W-:Y:S01]  /*16200*/  PRMT R12, R7, 0x654, R12 ;  /* 0x00000654070c7816 */ /* 0x000fe2000000000c */
[----:B------:R-:W-:-:S03]  /*16210*/  IMAD.MOV.U32 R7, RZ, RZ, R14 ;  /* 0x000000ffff077224 */ /* 0x000fc600078e000e */
[----:B------:R0:W-:Y:S01]  /*16220*/  SYNCS.ARRIVE.TRANS64.RED.A1T0 RZ, [R12+URZ], RZ ;  /* 0x000000ff0cff79a7 */ /* 0x0001e2000810043f */
[----:B------:R-:W-:Y:S05]  /*16230*/  @P2 BRA `(.L_x_1897) ;  /* 0xffffffd800a82947 */ /* 0x000fea000383ffff */
[----:B------:R-:W-:Y:S01]  /*16240*/  IMAD.MOV.U32 R7, RZ, RZ, R14 ;  /* 0x000000ffff077224 */ /* 0x000fe200078e000e */
[----:B------:R-:W-:-:S07]  /*16250*/  MOV R4, R13 ;  /* 0x0000000d00047202 */ /* 0x000fce0000000f00 */
.L_x_1877:
[----:B------:R-:W1:Y:S01]  /*16260*/  LDC R8, c[0x0][0x448] ;  /* 0x00011200ff087b82 */ /* 0x000e620000000800 */
[----:B------:R-:W-:-:S07]  /*16270*/  IADD3 R11, R192, 0x1, -R190 ;  /* 0x00000001c00b7810 */ /* 0x000fce0007ffe8be */
[----:B0-----:R-:W0:Y:S01]  /*16280*/  LDC R12, c[0x0][0x9e4] ;  /* 0x00027900ff0c7b82 */ /* 0x001e220000000800 */
[----:B-1----:R-:W-:Y:S01]  /*16290*/  ISETP.NE.AND P4, PT, R8, 0x1, PT ;  /* 0x000000010800780c */ /* 0x002fe20003f85270 */
[----:B------:R-:W-:Y:S01]  /*162a0*/  VIADD R8, R202, 0x7f ;  /* 0x0000007fca087836 */ /* 0x000fe20000000000 */
[----:B0-----:R-:W-:-:S11]  /*162b0*/  ISETP.GE.AND P5, PT, R12, 0x1, PT ;  /* 0x000000010c00780c */ /* 0x001fd60003fa6270 */
[----:B------:R-:W0:Y:S08]  /*162c0*/  @P4 LDC R9, c[0x0][0x44c] ;  /* 0x00011300ff094b82 */ /* 0x000e300000000800 */
[----:B------:R-:W1:Y:S01]  /*162d0*/  @P4 LDC R10, c[0x0][0x450] ;  /* 0x00011400ff0a4b82 */ /* 0x000e620000000800 */
[----:B0-----:R-:W-:-:S05]  /*162e0*/  @P4 IMAD.HI.U32 R9, R8, R9, RZ ;  /* 0x0000000908094227 */ /* 0x001fca00078e00ff */
[----:B-1----:R-:W-:-:S05]  /*162f0*/  @P4 SHF.R.U32.HI R8, RZ, R10, R9 ;  /* 0x0000000aff084219 */ /* 0x002fca0000011609 */
[----:B------:R-:W-:-:S04]  /*16300*/  IMAD.IADD R8, R11, 0x1, R8 ;  /* 0x000000010b087824 */ /* 0x000fc800078e0208 */
[----:B------:R-:W-:Y:S01]  /*16310*/  VIADD R10, R8, -UR38 ;  /* 0x80000026080a7c36 */ /* 0x000fe20008000000 */
[----:B------:R-:W-:Y:S06]  /*16320*/  @!P5 BRA `(.L_x_1898) ;  /* 0x000000000048d947 */ /* 0x000fec0003800000 */
[----:B------:R-:W-:Y:S01]  /*16330*/  IMAD.MOV.U32 R11, RZ, RZ, R8 ;  /* 0x000000ffff0b7224 */ /* 0x000fe200078e0008 */
[----:B------:R-:W-:Y:S04]  /*16340*/  BSSY B0, `(.L_x_1899) ;  /* 0x000000e000007945 */ /* 0x000fe80003800000 */
[----:B------:R-:W-:-:S13]  /*16350*/  ISETP.GT.AND P1, PT, R11, -0x1, PT ;  /* 0xffffffff0b00780c */ /* 0x000fda0003f24270 */
        /* <DEDUP_REMOVED lines=8> */
.L_x_1900:
[----:B------:R-:W-:-:S13]  /*163e0*/  ISETP.NE.AND P1, PT, R12, 0x1, PT ;  /* 0x000000010c00780c */ /* 0x000fda0003f25270 */
[----:B------:R-:W0:Y:S02]  /*163f0*/  @P1 LDC.64 R8, c[0x0][0x9e8] ;  /* 0x00027a00ff081b82 */ /* 0x000e240000000a00 */
[----:B0-----:R-:W-:-:S05]  /*16400*/  @P1 IMAD.HI.U32 R8, R11, R8, RZ ;  /* 0x000000080b081227 */ /* 0x001fca00078e00ff */
[----:B------:R-:W-:-:S07]  /*16410*/  @P1 SHF.R.U32.HI R11, RZ, R9, R8 ;  /* 0x00000009ff0b1219 */ /* 0x000fce0000011608 */
.L_x_1901:
[----:B------:R-:W-:Y:S05]  /*16420*/  BSYNC B0 ;  /* 0x0000000000007941 */ /* 0x000fea0003800000 */
.L_x_1899:
[----:B------:R-:W-:-:S05]  /*16430*/  IMAD R11, R11, R12, RZ ;  /* 0x0000000c0b0b7224 */ /* 0x000fca00078e02ff */
[----:B------:R-:W-:-:S07]  /*16440*/  VIMNMX R10, R10, R11, !PT ;  /* 0x0000000b0a0a7248 */ /* 0x000fce0007fe0100 */
.L_x_1898:
[----:B------:R-:W-:-:S05]  /*16450*/  VIADD R10, R10, 0x3f ;  /* 0x0000003f0a0a7836 */ /* 0x000fca0000000000 */
[----:B------:R-:W-:-:S04]  /*16460*/  SHF.R.S32.HI R9, RZ, 0x1f, R10 ;  /* 0x0000001fff097819 */ /* 0x000fc8000001140a */
[----:B------:R-:W-:-:S04]  /*16470*/  LEA.HI R9, R9, R10, RZ, 0x6 ;  /* 0x0000000a09097211 */ /* 0x000fc800078f30ff */
[----:B------:R-:W-:-:S04]  /*16480*/  SHF.R.S32.HI R9, RZ, 0x6, R9 ;  /* 0x00000006ff097819 */ /* 0x000fc80000011409 */
[----:B------:R-:W-:-:S04]  /*16490*/  VIMNMX R8, R208, R9, !PT ;  /* 0x00000009d0087248 */ /* 0x000fc80007fe0100 */
[----:B------:R-:W-:-:S13]  /*164a0*/  ISETP.GE.AND P1, PT, R6, R8, PT ;  /* 0x000000080600720c */ /* 0x000fda0003f26270 */
[----:B------:R-:W-:Y:S05]  /*164b0*/  @!P1 BRA `(.L_x_1902) ;  /* 0x0000001800c09947 */ /* 0x000fea0003800000 */
[----:B------:R-:W-:Y:S02]  /*164c0*/  IMAD.MOV.U32 R11, RZ, RZ, R7 ;  /* 0x000000ffff0b7224 */ /* 0x000fe400078e0007 */
[----:B------:R-:W-:Y:S02]  /*164d0*/  IMAD.MOV.U32 R13, RZ, RZ, R4 ;  /* 0x000000ffff0d7224 */ /* 0x000fe400078e0004 */
[----:B------:R-:W-:-:S07]  /*164e0*/  IMAD.MOV.U32 R9, RZ, RZ, R6 ;  /* 0x000000ffff097224 */ /* 0x000fce00078e0006 */
.L_x_1914:
[----:B------:R-:W-:Y:S01]  /*164f0*/  VIADD R185, R185, 0x1 ;  /* 0x00000001b9b97836 */ /* 0x000fe20000000000 */
[----:B------:R-:W-:Y:S01]  /*16500*/  MOV R7, R9 ;  /* 0x0000000900077202 */ /* 0x000fe20000000f00 */
[----:B------:R-:W-:Y:S05]  /*16510*/  YIELD ;  /* 0x0000000000007946 */ /* 0x000fea0003800000 */
[----:B------:R-:W-:Y:S01]  /*16520*/  ISETP.NE.AND P1, PT, R185, 0x2, PT ;  /* 0x00000002b900780c */ /* 0x000fe20003f25270 */
[----:B------:R-:W-:-:S03]  /*16530*/  VIADD R9, R9, 0xffffffff ;  /* 0xffffffff09097836 */ /* 0x000fc60000000000 */
[----:B------:R-:W-:Y:S02]  /*16540*/  SEL R10, R185, RZ, P1 ;  /* 0x000000ffb90a7207 */ /* 0x000fe40000800000 */
[----:B--23--:R-:W-:Y:S02]  /*16550*/  SEL R5, RZ, 0x1, P1 ;  /* 0x00000001ff057807 */ /* 0x00cfe40000800000 */
[----:B------:R-:W-:Y:S01]  /*16560*/  ISETP.GT.AND P1, PT, R7, R8, PT ;  /* 0x000000080700720c */ /* 0x000fe20003f24270 */
[----:B------:R-:W-:Y:S01]  /*16570*/  IMAD.MOV.U32 R185, RZ, RZ, R10 ;  /* 0x000000ffffb97224 */ /* 0x000fe200078e000a */
[----:B------:R-:W-:Y:S01]  /*16580*/  LOP3.LUT R188, R188, R5, RZ, 0x3c, !PT ;  /* 0x00000005bcbc7212 */ /* 0x000fe200078e3cff */
[----:B0-----:R-:W-:Y:S10]  /*16590*/  @!P0 BRA `(.L_x_1903) ;  /* 0x0000000000048947 */ /* 0x001ff40003800000 */
[----:B------:R-:W-:Y:S01]  /*165a0*/  BPT.TRAP 0x1 ;  /* 0x000000040000795c */ /* 0x000fe20000300000 */
.L_x_1903:
[----:B------:R-:W-:Y:S01]  /*165b0*/  IMAD R12, R185, 0x8, R184 ;  /* 0x00000008b90c7824 */ /* 0x000fe200078e02b8 */
[----:B------:R-:W-:-:S04]  /*165c0*/  SHF.L.U32 R6, R188, 0x1f, RZ ;  /* 0x0000001fbc067819 */ /* 0x000fc800000006ff */
[----:B------:R0:W1:Y:S01]  /*165d0*/  SYNCS.PHASECHK.TRANS64.TRYWAIT P2, [R12+URZ+0x28430], R6 ;  /* 0x028430060c0075a7 */ /* 0x000062000804017f */
[----:B------:R-:W-:Y:S05]  /*165e0*/  @!P0 BRA `(.L_x_1904) ;  /* 0x0000000000048947 */ /* 0x000fea0003800000 */
[----:B------:R-:W-:Y:S01]  /*165f0*/  BPT.TRAP 0x1 ;  /* 0x000000040000795c */ /* 0x000fe20000300000 */
.L_x_1904:
[----:B------:R-:W-:Y:S01]  /*16600*/  LEA R4, R185, UR60, 0xa ;  /* 0x0000003cb9047c11 */ /* 0x000fe2000f8e50ff */
[----:B------:R-:W-:-:S04]  /*16610*/  IMAD.MOV.U32 R5, RZ, RZ, 0x40000040 ;  /* 0x40000040ff057424 */ /* 0x000fc800078e00ff */
[C---:B------:R-:W-:Y:S02]  /*16620*/  VIADD R14, R4.reuse, 0x2 ;  /* 0x00000002040e7836 */ /* 0x040fe40000000000 */
[----:B------:R-:W-:Y:S01]  /*16630*/  VIADD R7, R4, 0x4 ;  /* 0x0000000404077836 */ /* 0x000fe20000000000 */
[----:B-1----:R-:W-:Y:S06]  /*16640*/  @P2 BRA `(.L_x_1905) ;  /* 0x0000000000082947 */ /* 0x002fec0003800000 */
[----:B------:R-:W1:Y:S02]  /*16650*/  SYNCS.PHASECHK.TRANS64.TRYWAIT P2, [R12+URZ+0x28430], R6 ;  /* 0x028430060c0075a7 */ /* 0x000e64000804017f */
[----:B-1----:R-:W-:Y:S05]  /*16660*/  @!P2 BRA `(.L_x_1906) ;  /* 0x00000118001ca947 */ /* 0x002fea0003800000 */
.L_x_1905:
        /* <DEDUP_REMOVED lines=10> */
[----:B------:R-:W-:Y:S01]  /*16710*/  IMAD.MOV.U32 R21, RZ, RZ, 0x40000040 ;  /* 0x40000040ff157424 */ /* 0x000fe200078e00ff */
        /* <DEDUP_REMOVED lines=21> */
[C---:B------:R-:W-:Y:S01]  /*16870*/  VIADD R20, R4.reuse, 0x202 ;  /* 0x0000020204147836 */ /* 0x040fe20000000000 */
[----:B------:R-:W-:Y:S01]  /*16880*/  R2UR UR19, R21 ;  /* 0x00000000151372ca */ /* 0x000fe200000e0000 */
[----:B------:R-:W-:Y:S01]  /*16890*/  IMAD.MOV.U32 R5, RZ, RZ, 0x40000040 ;  /* 0x40000040ff057424 */ /* 0x000fe200078e00ff */
[C---:B------:R-:W-:Y:S01]  /*168a0*/  IADD3 R14, R4.reuse, 0x200, RZ ;  /* 0x00000200040e7810 */ /* 0x040fe20007ffe0ff */
        /* <DEDUP_REMOVED lines=37> */
.L_x_1907:
[----:B------:R-:W-:Y:S01]  /*16b00*/  FMNMX.FTZ R4, R152, R13, !PT ;  /* 0x0000000d98047209 */ /* 0x000fe20007810000 */
[----:B------:R-:W-:Y:S02]  /*16b10*/  VIADD R15, R12, 0x28440 ;  /* 0x000284400c0f7836 */ /* 0x000fe40000000000 */
[----:B------:R-:W-:Y:S01]  /*16b20*/  IMAD.U32 R20, RZ, RZ, UR39 ;  /* 0x00000027ff147e24 */ /* 0x000fe2000f8e00ff */
[----:B------:R-:W-:-:S04]  /*16b30*/  FMNMX.FTZ R4, R153, R4, !PT ;  /* 0x0000000499047209 */ /* 0x000fc80007810000 */
[----:B------:R-:W-:Y:S02]  /*16b40*/  FMNMX.FTZ R4, R156, R4, !PT ;  /* 0x000000049c047209 */ /* 0x000fe40007810000 */
[----:B------:R-:W-:Y:S02]  /*16b50*/  PRMT R15, R20, 0x654, R15 ;  /* 0x00000654140f7816 */ /* 0x000fe4000000000f */
[----:B------:R-:W-:Y:S02]  /*16b60*/  FMNMX.FTZ R4, R157, R4, !PT ;  /* 0x000000049d047209 */ /* 0x000fe40007810000 */
[----:B------:R3:W-:Y:S02]  /*16b70*/  SYNCS.ARRIVE.TRANS64.RED.A1T0 RZ, [R15+URZ], RZ ;  /* 0x000000ff0fff79a7 */ /* 0x0007e4000810043f */
        /* <DEDUP_REMOVED lines=12> */
[----:B------:R-:W4:Y:S02]  /*16c40*/  SHFL.BFLY PT, R7, R4, 0x2, 0x1f ;  /* 0x0c401f0004077f89 */ /* 0x000f2400000e0000 */
[----:B----4-:R-:W-:-:S05]  /*16c50*/  FMNMX.FTZ R4, R4, R7, !PT ;  /* 0x0000000704047209 */ /* 0x010fca0007810000 */
[----:B------:R-:W4:Y:S02]  /*16c60*/  SHFL.BFLY PT, R7, R4, 0x1, 0x1f ;  /* 0x0c201f0004077f89 */ /* 0x000f2400000e0000 */
[----:B----4-:R-:W-:-:S05]  /*16c70*/  FMNMX.FTZ R4, R4, R7, !PT ;  /* 0x0000000704047209 */ /* 0x010fca0007810000 */
[----:B------:R-:W-:Y:S01]  /*16c80*/  FFMA.FTZ R7, R2, R4, -8 ;  /* 0xc100000002077423 */ /* 0x000fe20000010004 */
[----:B------:R-:W-:-:S03]  /*16c90*/  FADD.FTZ R13, -R4, R13 ;  /* 0x0000000d040d7221 */ /* 0x000fc60000010100 */
[C-C-:B------:R-:W-:Y:S01]  /*16ca0*/  FFMA.FTZ R152, R2.reuse, R152, -R7.reuse ;  /* 0x0000009802987223 */ /* 0x140fe20000010807 */
[----:B------:R-:W-:-:S01]  /*16cb0*/  FFMA.FTZ R153, R2, R153, -R7 ;  /* 0x0000009902997223 */ /* 0x000fc20000010807 */
        /* <DEDUP_REMOVED lines=14> */
[----:B------:R-:W-:Y:S01]  /*16da0*/  FMNMX.FTZ R7, R154, R11, !PT ;  /* 0x0000000b9a077209 */ /* 0x000fe20007810000 */
[----:B------:R-:W-:Y:S01]  /*16db0*/  FMUL.FTZ R13, R2, R13 ;  /* 0x0000000d020d7220 */ /* 0x000fe20000410000 */
[----:B------:R-:W-:Y:S02]  /*16dc0*/  MUFU.EX2 R152, R152 ;  /* 0x0000009800987308 */ /* 0x000fe40000000800 */
[----:B------:R-:W-:-:S04]  /*16dd0*/  FMNMX.FTZ R7, R155, R7, !PT ;  /* 0x000000079b077209 */ /* 0x000fc80007810000 */
[----:B------:R-:W-:Y:S02]  /*16de0*/  FMNMX.FTZ R7, R158, R7, !PT ;  /* 0x000000079e077209 */ /* 0x000fe40007810000 */
[----:B------:R-:W4:Y:S02]  /*16df0*/  MUFU.EX2 R13, R13 ;  /* 0x0000000d000d7308 */ /* 0x000f240000000800 */
[----:B------:R-:W-:-:S04]  /*16e00*/  FMNMX.FTZ R7, R159, R7, !PT ;  /* 0x000000079f077209 */ /* 0x000fc80007810000 */
[----:B------:R-:W-:Y:S02]  /*16e10*/  FMNMX.FTZ R7, R162, R7, !PT ;  /* 0x00000007a2077209 */ /* 0x000fe40007810000 */
[----:B------:R-:W5:Y:S02]  /*16e20*/  MUFU.EX2 R153, R153 ;  /* 0x0000009900997308 */ /* 0x000f640000000800 */
[----:B------:R-:W-:-:S04]  /*16e30*/  FMNMX.FTZ R7, R163, R7, !PT ;  /* 0x00000007a3077209 */ /* 0x000fc80007810000 */
[----:B------:R-:W-:Y:S02]  /*16e40*/  FMNMX.FTZ R7, R166, R7, !PT ;  /* 0x00000007a6077209 */ /* 0x000fe40007810000 */
[----:B------:R-:W0:Y:S01]  /*16e50*/  MUFU.EX2 R156, R156 ;  /* 0x0000009c009c7308 */ /* 0x000e220000000800 */
[----:B----4-:R-:W-:-:S01]  /*16e60*/  FFMA.FTZ R3, R13, R3, R152 ;  /* 0x000000030d037223 */ /* 0x010fc20000010098 */
[----:B------:R-:W-:Y:S01]  /*16e70*/  FMNMX.FTZ R7, R167, R7, !PT ;  /* 0x00000007a7077209 */ /* 0x000fe20007810000 */
[-C--:B------:R-:W-:Y:S01]  /*16e80*/  FMUL.FTZ R24, R24, R13.reuse ;  /* 0x0000000d18187220 */ /* 0x080fe20000410000 */
[-C--:B------:R-:W-:Y:S01]  /*16e90*/  FMUL.FTZ R25, R25, R13.reuse ;  /* 0x0000000d19197220 */ /* 0x080fe20000410000 */
[----:B------:R-:W-:Y:S01]  /*16ea0*/  FMUL.FTZ R28, R28, R13 ;  /* 0x0000000d1c1c7220 */ /* 0x000fe20000410000 */
[----:B------:R-:W-:Y:S01]  /*16eb0*/  FMNMX.FTZ R7, R170, R7, !PT ;  /* 0x00000007aa077209 */ /* 0x000fe20007810000 */
[----:B------:R-:W-:Y:S01]  /*16ec0*/  FMUL.FTZ R29, R29, R13 ;  /* 0x0000000d1d1d7220 */ /* 0x000fe20000410000 */
[----:B------:R-:W4:Y:S01]  /*16ed0*/  MUFU.EX2 R157, R157 ;  /* 0x0000009d009d7308 */ /* 0x000f220000000800 */
[----:B-----5:R-:W-:-:S01]  /*16ee0*/  FADD.FTZ R3, R153, R3 ;  /* 0x0000000399037221 */ /* 0x020fc20000010000 */
[----:B------:R-:W-:Y:S01]  /*16ef0*/  FMNMX.FTZ R7, R171, R7, !PT ;  /* 0x00000007ab077209 */ /* 0x000fe20007810000 */
[-C--:B------:R-:W-:Y:S01]  /*16f00*/  FMUL.FTZ R32, R32, R13.reuse ;  /* 0x0000000d20207220 */ /* 0x080fe20000410000 */
[-C--:B------:R-:W-:Y:S01]  /*16f10*/  FMUL.FTZ R33, R33, R13.reuse ;  /* 0x0000000d21217220 */ /* 0x080fe20000410000 */
[----:B------:R-:W-:Y:S01]  /*16f20*/  FMUL.FTZ R36, R36, R13 ;  /* 0x0000000d24247220 */ /* 0x000fe20000410000 */
[----:B------:R-:W-:Y:S01]  /*16f30*/  FMNMX.FTZ R7, R174, R7, !PT ;  /* 0x00000007ae077209 */ /* 0x000fe20007810000 */
[----:B------:R-:W-:Y:S01]  /*16f40*/  FMUL.FTZ R37, R37, R13 ;  /* 0x0000000d25257220 */ /* 0x000fe20000410000 */
[----:B------:R-:W5:Y:S01]  /*16f50*/  MUFU.EX2 R160, R160 ;  /* 0x000000a000a07308 */ /* 0x000f620000000800 */
[----:B0-----:R-:W-:-:S01]  /*16f60*/  FADD.FTZ R3, R156, R3 ;  /* 0x000000039c037221 */ /* 0x001fc20000010000 */
[----:B------:R-:W-:Y:S01]  /*16f70*/  FMNMX.FTZ R7, R175, R7, !PT ;  /* 0x00000007af077209 */ /* 0x000fe20007810000 */
[-C--:B------:R-:W-:Y:S01]  /*16f80*/  FMUL.FTZ R40, R40, R13.reuse ;  /* 0x0000000d28287220 */ /* 0x080fe20000410000 */
[-C--:B------:R-:W-:Y:S01]  /*16f90*/  FMUL.FTZ R41, R41, R13.reuse ;  /* 0x0000000d29297220 */ /* 0x080fe20000410000 */
[----:B------:R-:W-:Y:S01]  /*16fa0*/  FMUL.FTZ R44, R44, R13 ;  /* 0x0000000d2c2c7220 */ /* 0x000fe20000410000 */
[----:B------:R-:W-:Y:S01]  /*16fb0*/  FMNMX.FTZ R7, R178, R7, !PT ;  /* 0x00000007b2077209 */ /* 0x000fe20007810000 */
[----:B------:R-:W-:Y:S01]  /*16fc0*/  FMUL.FTZ R45, R45, R13 ;  /* 0x0000000d2d2d7220 */ /* 0x000fe20000410000 */
[----:B------:R-:W0:Y:S01]  /*16fd0*/  MUFU.EX2 R161, R161 ;  /* 0x000000a100a17308 */ /* 0x000e220000000800 */
[----:B----4-:R-:W-:-:S01]  /*16fe0*/  FADD.FTZ R3, R157, R3 ;  /* 0x000000039d037221 */ /* 0x010fc20000010000 */
[----:B------:R-:W-:Y:S01]  /*16ff0*/  FMNMX.FTZ R7, R179, R7, !PT ;  /* 0x00000007b3077209 */ /* 0x000fe20007810000 */
[-C--:B------:R-:W-:Y:S01]  /*17000*/  FMUL.FTZ R48, R48, R13.reuse ;  /* 0x0000000d30307220 */ /* 0x080fe20000410000 */
[----:B------:R-:W-:Y:S01]  /*17010*/  F2FP.SATFINITE.E4M3.F32.PACK_AB_MERGE_C R156, R157, R156, RZ ;  /* 0x0000009c9d9c723e */ /* 0x000fe200048070ff */
[----:B------:R-:W-:Y:S01]  /*17020*/  FMUL.FTZ R49, R49, R13 ;  /* 0x0000000d31317220 */ /* 0x000fe20000410000 */
[----:B------:R-:W-:Y:S01]  /*17030*/  FMNMX.FTZ R7, R182, R7, !PT ;  /* 0x00000007b6077209 */ /* 0x000fe20007810000 */
[----:B------:R-:W-:Y:S01]  /*17040*/  FMUL.FTZ R52, R52, R13 ;  /* 0x0000000d34347220 */ /* 0x000fe20000410000 */
[----:B------:R-:W4:Y:S01]  /*17050*/  MUFU.EX2 R164, R164 ;  /* 0x000000a400a47308 */ /* 0x000f220000000800 */
[----:B-----5:R-:W-:-:S01]  /*17060*/  FADD.FTZ R3, R160, R3 ;  /* 0x00000003a0037221 */ /* 0x020fc20000010000 */
[----:B------:R-:W-:Y:S01]  /*17070*/  FMNMX.FTZ R14, R183, R7, !PT ;  /* 0x00000007b70e7209 */ /* 0x000fe20007810000 */
[-C--:B------:R-:W-:Y:S01]  /*17080*/  FMUL.FTZ R53, R53, R13.reuse ;  /* 0x0000000d35357220 */ /* 0x080fe20000410000 */
[----:B------:R-:W-:Y:S01]  /*17090*/  F2FP.SATFINITE.E4M3.F32.PACK_AB_MERGE_C R152, R153, R152, R156 ;  /* 0x000000989998723e */ /* 0x000fe2000480709c */
[-C--:B------:R-:W-:Y:S01]  /*170a0*/  FMUL.FTZ R56, R56, R13.reuse ;  /* 0x0000000d38387220 */ /* 0x080fe20000410000 */
[----:B------:R-:W-:Y:S01]  /*170b0*/  FMUL.FTZ R57, R57, R13 ;  /* 0x0000000d39397220 */ /* 0x000fe20000410000 */
[----:B------:R-:W5:Y:S01]  /*170c0*/  SHFL.BFLY PT, R7, R14, 0x2, 0x1f ;  /* 0x0c401f000e077f89 */ /* 0x000f6200000e0000 */
[----:B------:R-:W1:Y:S01]  /*170d0*/  MUFU.EX2 R165, R165 ;  /* 0x000000a500a57308 */ /* 0x000e620000000800 */
        /* <DEDUP_REMOVED lines=21> */
[----:B------:R-:W-:Y:S01]  /*17230*/  FMUL.FTZ R92, R92, R13 ;  /* 0x0000000d5c5c7220 */ /* 0x000fe20000410000 */
[----:B-----5:R-:W-:Y:S01]  /*17240*/  FMNMX.FTZ R14, R14, R7, !PT ;  /* 0x000000070e0e7209 */ /* 0x020fe20007810000 */
[----:B------:R-:W1:Y:S01]  /*17250*/  MUFU.EX2 R172, R172 ;  /* 0x000000ac00ac7308 */ /* 0x000e620000000800 */
[----:B0-----:R-:W-:-:S01]  /*17260*/  FADD.FTZ R20, R168, R3 ;  /* 0x00000003a8147221 */ /* 0x001fc20000010000 */
[-C--:B------:R-:W-:Y:S01]  /*17270*/  FMUL.FTZ R93, R93, R13.reuse ;  /* 0x0000000d5d5d7220 */ /* 0x080fe20000410000 */
[-C--:B------:R-:W-:Y:S01]  /*17280*/  FMUL.FTZ R96, R96, R13.reuse ;  /* 0x0000000d60607220 */ /* 0x080fe20000410000 */
[----:B------:R-:W0:Y:S01]  /*17290*/  SHFL.BFLY PT, R7, R14, 0x1, 0x1f ;  /* 0x0c201f000e077f89 */ /* 0x000e2200000e0000 */
[-C--:B------:R-:W-:Y:S01]  /*172a0*/  FMUL.FTZ R97, R97, R13.reuse ;  /* 0x0000000d61617220 */ /* 0x080fe20000410000 */
[-C--:B------:R-:W-:Y:S01]  /*172b0*/  FMUL.FTZ R100, R100, R13.reuse ;  /* 0x0000000d64647220 */ /* 0x080fe20000410000 */
[----:B------:R-:W-:Y:S01]  /*172c0*/  FMUL.FTZ R101, R101, R13 ;  /* 0x0000000d65657220 */ /* 0x000fe20000410000 */
[----:B------:R-:W5:Y:S01]  /*172d0*/  MUFU.EX2 R173, R173 ;  /* 0x000000ad00ad7308 */ /* 0x000f620000000800 */
        /* <DEDUP_REMOVED lines=16> */
[----:B-----5:R-:W-:-:S01]  /*173e0*/  FADD.FTZ R3, R173, R20 ;  /* 0x00000014ad037221 */ /* 0x020fc20000010000 */
[----:B------:R-:W-:Y:S01]  /*173f0*/  F2FP.SATFINITE.E4M3.F32.PACK_AB_MERGE_C R156, R173, R172, RZ ;  /* 0x000000acad9c723e */ /* 0x000fe200048070ff */
[----:B------:R-:W-:Y:S01]  /*17400*/  FMUL.FTZ R128, R128, R13 ;  /* 0x0000000d80807220 */ /* 0x000fe20000410000 */
[----:B0-----:R-:W-:Y:S01]  /*17410*/  FMNMX.FTZ R7, R14, R7, !PT ;  /* 0x000000070e077209 */ /* 0x001fe20007810000 */
[-C--:B------:R-:W-:Y:S01]  /*17420*/  FMUL.FTZ R129, R129, R13.reuse ;  /* 0x0000000d81817220 */ /* 0x080fe20000410000 */
[-C--:B------:R-:W-:Y:S01]  /*17430*/  FMUL.FTZ R132, R132, R13.reuse ;  /* 0x0000000d84847220 */ /* 0x080fe20000410000 */
[----:B------:R-:W-:Y:S01]  /*17440*/  FMUL.FTZ R133, R133, R13 ;  /* 0x0000000d85857220 */ /* 0x000fe20000410000 */
[----:B------:R-:W0:Y:S01]  /*17450*/  MUFU.EX2 R180, R180 ;  /* 0x000000b400b47308 */ /* 0x000e220000000800 */
[----:B------:R-:W-:-:S01]  /*17460*/  FFMA.FTZ R14, R2, R7, -8 ;  /* 0xc1000000020e7423 */ /* 0x000fc20000010007 */
[----:B------:R-:W-:Y:S01]  /*17470*/  FADD.FTZ R11, -R7, R11 ;  /* 0x0000000b070b7221 */ /* 0x000fe20000010100 */
[----:B----4-:R-:W-:-:S01]  /*17480*/  FADD.FTZ R20, R176, R3 ;  /* 0x00000003b0147221 */ /* 0x010fc20000010000 */
[----:B------:R-:W-:Y:S01]  /*17490*/  FMUL.FTZ R136, R136, R13 ;  /* 0x0000000d88887220 */ /* 0x000fe20000410000 */
[----:B------:R-:W-:-:S01]  /*174a0*/  FFMA.FTZ R154, R2, R154, -R14 ;  /* 0x0000009a029a7223 */ /* 0x000fc2000001080e */
[C---:B------:R-:W-:Y:S01]  /*174b0*/  FMUL.FTZ R11, R2.reuse, R11 ;  /* 0x0000000b020b7220 */ /* 0x040fe20000410000 */
[----:B------:R-:W-:-:S01]  /*174c0*/  FFMA.FTZ R155, R2, R155, -R14 ;  /* 0x0000009b029b7223 */ /* 0x000fc2000001080e */
[C-C-:B------:R-:W-:Y:S01]  /*174d0*/  FFMA.FTZ R158, R2.reuse, R158, -R14.reuse ;  /* 0x0000009e029e7223 */ /* 0x140fe2000001080e */
[----:B------:R-:W-:-:S01]  /*174e0*/  FFMA.FTZ R159, R2, R159, -R14 ;  /* 0x0000009f029f7223 */ /* 0x000fc2000001080e */
[C-C-:B------:R-:W-:Y:S01]  /*174f0*/  FFMA.FTZ R162, R2.reuse, R162, -R14.reuse ;  /* 0x000000a202a27223 */ /* 0x140fe2000001080e */
        /* <DEDUP_REMOVED lines=8> */
[----:B------:R-:W4:Y:S01]  /*17580*/  MUFU.EX2 R11, R11 ;  /* 0x0000000b000b7308 */ /* 0x000f220000000800 */
[----:B------:R-:W-:-:S01]  /*17590*/  FFMA.FTZ R178, R2, R178, -R14 ;  /* 0x000000b202b27223 */ /* 0x000fc2000001080e */
[C-C-:B------:R-:W-:Y:S01]  /*175a0*/  FFMA.FTZ R179, R2.reuse, R179, -R14.reuse ;  /* 0x000000b302b37223 */ /* 0x140fe2000001080e */
[----:B------:R-:W-:-:S01]  /*175b0*/  FFMA.FTZ R182, R2, R182, -R14 ;  /* 0x000000b602b67223 */ /* 0x000fc2000001080e */
[----:B------:R-:W-:Y:S01]  /*175c0*/  FFMA.FTZ R14, R2, R183, -R14 ;  /* 0x000000b7020e7223 */ /* 0x000fe2000001080e */
[----:B-1----:R-:W-:-:S01]  /*175d0*/  FADD.FTZ R21, R177, R20 ;  /* 0x00000014b1157221 */ /* 0x002fc20000010000 */
[-C--:B------:R-:W-:Y:S01]  /*175e0*/  FMUL.FTZ R137, R137, R13.reuse ;  /* 0x0000000d89897220 */ /* 0x080fe20000410000 */
[----:B------:R-:W-:Y:S01]  /*175f0*/  FMUL.FTZ R140, R140, R13 ;  /* 0x0000000d8c8c7220 */ /* 0x000fe20000410000 */
[----:B------:R-:W1:Y:S01]  /*17600*/  MUFU.EX2 R155, R155 ;  /* 0x0000009b009b7308 */ /* 0x000e620000000800 */
[----:B0-----:R-:W-:-:S01]  /*17610*/  FADD.FTZ R20, R180, R21 ;  /* 0x00000015b4147221 */ /* 0x001fc20000010000 */
[-C--:B------:R-:W-:Y:S01]  /*17620*/  FMUL.FTZ R141, R141, R13.reuse ;  /* 0x0000000d8d8d7220 */ /* 0x080fe20000410000 */
[-C--:B------:R-:W-:Y:S01]  /*17630*/  FMUL.FTZ R144, R144, R13.reuse ;  /* 0x0000000d90907220 */ /* 0x080fe20000410000 */
[-C--:B------:R-:W-:Y:S01]  /*17640*/  FMUL.FTZ R145, R145, R13.reuse ;  /* 0x0000000d91917220 */ /* 0x080fe20000410000 */
[-C--:B------:R-:W-:Y:S01]  /*17650*/  FMUL.FTZ R148, R148, R13.reuse ;  /* 0x0000000d94947220 */ /* 0x080fe20000410000 */
[----:B------:R-:W-:Y:S01]  /*17660*/  FMUL.FTZ R149, R149, R13 ;  /* 0x0000000d95957220 */ /* 0x000fe20000410000 */
[----:B------:R-:W-:Y:S01]  /*17670*/  F2FP.SATFINITE.E4M3.F32.PACK_AB_MERGE_C R156, R169, R168, R156 ;  /* 0x000000a8a99c723e */ /* 0x000fe2000480709c */
[----:B------:R-:W0:Y:S01]  /*17680*/  MUFU.EX2 R158, R158 ;  /* 0x0000009e009e7308 */ /* 0x000e220000000800 */
[----:B----4-:R-:W-:-:S01]  /*17690*/  FFMA.FTZ R0, R11, R0, R154 ;  /* 0x000000000b007223 */ /* 0x010fc2000001009a */
        /* <DEDUP_REMOVED lines=24> */
[----:B------:R-:W-:Y:S01]  /*17820*/  F2FP.SATFINITE.E4M3.F32.PACK_AB_MERGE_C R153, R159, R158, RZ ;  /* 0x0000009e9f99723e */ /* 0x000fe200048070ff */
[-C--:B------:R-:W-:Y:S01]  /*17830*/  FMUL.FTZ R62, R62, R11.reuse ;  /* 0x0000000b3e3e7220 */ /* 0x080fe20000410000 */
[-C--:B------:R-:W-:Y:S01]  /*17840*/  FMUL.FTZ R63, R63, R11.reuse ;  /* 0x0000000b3f3f7220 */ /* 0x080fe20000410000 */
[-C--:B------:R-:W-:Y:S01]  /*17850*/  FMUL.FTZ R66, R66, R11.reuse ;  /* 0x0000000b42427220 */ /* 0x080fe20000410000 */
[----:B------:R-:W-:Y:S01]  /*17860*/  F2FP.SATFINITE.E4M3.F32.PACK_AB_MERGE_C R153, R155, R154, R153 ;  /* 0x0000009a9b99723e */ /* 0x000fe20004807099 */
[----:B------:R-:W-:Y:S01]  /*17870*/  FMUL.FTZ R67, R67, R11 ;  /* 0x0000000b43437220 */ /* 0x000fe20000410000 */
[----:B------:R-:W4:Y:S01]  /*17880*/  MUFU.EX2 R166, R166 ;  /* 0x000000a600a67308 */ /* 0x000f220000000800 */
        /* <DEDUP_REMOVED lines=61> */
[----:B------:R-:W-:Y:S01]  /*17c60*/  FMUL.FTZ R151, R151, R11 ;  /* 0x0000000b97977220 */ /* 0x000fe20000410000 */
[----:B------:R-:W-:Y:S01]  /*17c70*/  F2FP.SATFINITE.E4M3.F32.PACK_AB_MERGE_C R157, R171, R170, R157 ;  /* 0x000000aaab9d723e */ /* 0x000fe2000480709d */
[----:B------:R-:W0:Y:S01]  /*17c80*/  MUFU.EX2 R181, R181 ;  /* 0x000000b500b57308 */ /* 0x000e220000000800 */
[----:B---3--:R-:W-:-:S07]  /*17c90*/  FADD.FTZ R0, R178, R3 ;  /* 0x00000003b2007221 */ /* 0x008fce0000010000 */
[----:B------:R-:W3:Y:S01]  /*17ca0*/  MUFU.EX2 R182, R182 ;  /* 0x000000b600b67308 */ /* 0x000ee20000000800 */
[----:B-1----:R-:W-:-:S07]  /*17cb0*/  FADD.FTZ R21, R179, R0 ;  /* 0x00000000b3157221 */ /* 0x002fce0000010000 */
[----:B------:R-:W1:Y:S01]  /*17cc0*/  MUFU.EX2 R15, R14 ;  /* 0x0000000e000f7308 */ /* 0x000e620000000800 */
[C---:B0-----:R-:W-:Y:S01]  /*17cd0*/  F2FP.SATFINITE.E4M3.F32.PACK_AB_MERGE_C R158, R181.reuse, R180, RZ ;  /* 0x000000b4b59e723e */ /* 0x041fe200048070ff */
[----:B------:R-:W-:-:S03]  /*17ce0*/  FADD.FTZ R3, R181, R20 ;  /* 0x00000014b5037221 */ /* 0x000fc60000010000 */
[----:B------:R-:W-:Y:S01]  /*17cf0*/  F2FP.SATFINITE.E4M3.F32.PACK_AB_MERGE_C R158, R177, R176, R158 ;  /* 0x000000b0b19e723e */ /* 0x000fe2000480709e */
[----:B---3--:R-:W-:-:S01]  /*17d00*/  FADD.FTZ R0, R182, R21 ;  /* 0x00000015b6007221 */ /* 0x008fc20000010000 */
[----:B-1----:R-:W-:-:S03]  /*17d10*/  F2FP.SATFINITE.E4M3.F32.PACK_AB_MERGE_C R159, R15, R182, RZ ;  /* 0x000000b60f9f723e */ /* 0x002fc600048070ff */
[----:B------:R-:W-:Y:S01]  /*17d20*/  FADD.FTZ R0, R15, R0 ;  /* 0x000000000f007221 */ /* 0x000fe20000010000 */
[----:B------:R-:W-:Y:S01]  /*17d30*/  F2FP.SATFINITE.E4M3.F32.PACK_AB_MERGE_C R159, R179, R178, R159 ;  /* 0x000000b2b39f723e */ /* 0x000fe2000480709f */
[----:B------:R-:W-:Y:S06]  /*17d40*/  @!P0 BRA `(.L_x_1908) ;  /* 0x0000000000048947 */ /* 0x000fec0003800000 */
[----:B------:R-:W-:Y:S01]  /*17d50*/  BPT.TRAP 0x1 ;  /* 0x000000040000795c */ /* 0x000fe20000300000 */
.L_x_1908:
[----:B------:R0:W1:Y:S01]  /*17d60*/  SYNCS.PHASECHK.TRANS64.TRYWAIT P2, [R12+URZ+0x28450], R6 ;  /* 0x028450060c0075a7 */ /* 0x000062000804017f */
[----:B------:R-:W-:Y:S05]  /*17d70*/  @!P0 BRA `(.L_x_1909) ;  /* 0x0000000000048947 */ /* 0x000fea0003800000 */
[----:B------:R-:W-:Y:S01]  /*17d80*/  BPT.TRAP 0x1 ;  /* 0x000000040000795c */ /* 0x000fe20000300000 */
.L_x_1909:
[----:B------:R-:W-:Y:S01]  /*17d90*/  BSSY B0, `(.L_x_1910) ;  /* 0x0000006000007945 */ /* 0x000fe20003800000 */
[----:B------:R-:W-:Y:S01]  /*17da0*/  LEA R10, R10, UR43, 0xa ;  /* 0x0000002b0a0a7c11 */ /* 0x000fe2000f8e50ff */
[----:B------:R-:W-:Y:S02]  /*17db0*/  IMAD.MOV.U32 R11, RZ, RZ, -0x7fffffe0 ;  /* 0x80000020ff0b7424 */ /* 0x000fe400078e00ff */
[----:B-1----:R-:W-:Y:S05]  /*17dc0*/  @P2 BRA `(.L_x_1911) ;  /* 0x0000000000082947 */ /* 0x002fea0003800000 */
[----:B------:R-:W1:Y:S02]  /*17dd0*/  SYNCS.PHASECHK.TRANS64.TRYWAIT P2, [R12+URZ+0x28450], R6 ;  /* 0x028450060c0075a7 */ /* 0x000e64000804017f */
[----:B-1----:R-:W-:Y:S05]  /*17de0*/  @!P2 BRA `(.L_x_1912) ;  /* 0x000001000050a947 */ /* 0x002fea0003800000 */
.L_x_1911:
[----:B------:R-:W-:Y:S05]  /*17df0*/  BSYNC B0 ;  /* 0x0000000000007941 */ /* 0x000fea0003800000 */
.L_x_1910:
[----:B------:R-:W3:Y:S01]  /*17e00*/  S2R R13, SR_TID.X ;  /* 0x00000000000d7919 */ /* 0x000ee20000002100 */
[----:B------:R-:W-:Y:S05]  /*17e10*/  WARPSYNC.ALL ;  /* 0x0000000000007948 */ /* 0x000fea0003800000 */
[C---:B------:R-:W-:Y:S01]  /*17e20*/  R2UR UR6, R10.reuse ;  /* 0x000000000a0672ca */ /* 0x040fe200000e0000 */
[----:B------:R-:W-:Y:S01]  /*17e30*/  VIADD R10, R10, 0x2 ;  /* 0x000000020a0a7836 */ /* 0x000fe20000000000 */
[----:B------:R-:W-:Y:S01]  /*17e40*/  R2UR UR7, R11 ;  /* 0x000000000b0772ca */ /* 0x000fe200000e0000 */
[----:B------:R-:W-:Y:S01]  /*17e50*/  IMAD.MOV.U32 R11, RZ, RZ, -0x7fffffe0 ;  /* 0x80000020ff0b7424 */ /* 0x000fe200078e00ff */
[----:B---3--:R-:W-:-:S04]  /*17e60*/  SHF.R.U32.HI R13, RZ, 0x7, R13 ;  /* 0x00000007ff0d7819 */ /* 0x008fc8000001160d */
[----:B01----:R-:W-:-:S05]  /*17e70*/  IADD3 R6, R13, 0x8, RZ ;  /* 0x000000080d067810 */ /* 0x003fca0007ffe0ff */
        /* <DEDUP_REMOVED lines=12> */
.L_x_1913:
[----:B------:R-:W-:Y:S02]  /*17f40*/  VIADD R12, R12, 0x28460 ;  /* 0x000284600c0c7836 */ /* 0x000fe40000000000 */
[----:B------:R-:W-:Y:S02]  /*17f50*/  IMAD.U32 R11, RZ, RZ, UR39 ;  /* 0x00000027ff0b7e24 */ /* 0x000fe4000f8e00ff */
[----:B------:R-:W-:-:S03]  /*17f60*/  IMAD.MOV.U32 R13, RZ, RZ, R4 ;  /* 0x000000ffff0d7224 */ /* 0x000fc600078e0004 */
[----:B------:R-:W-:Y:S01]  /*17f70*/  PRMT R12, R11, 0x654, R12 ;  /* 0x000006540b0c7816 */ /* 0x000fe2000000000c */
[----:B------:R-:W-:-:S03]  /*17f80*/  IMAD.MOV.U32 R11, RZ, RZ, R7 ;  /* 0x000000ffff0b7224 */ /* 0x000fc600078e0007 */
[----:B------:R0:W-:Y:S01]  /*17f90*/  SYNCS.ARRIVE.TRANS64.RED.A1T0 RZ, [R12+URZ], RZ ;  /* 0x000000ff0cff79a7 */ /* 0x0001e2000810043f */
[----:B------:R-:W-:Y:S05]  /*17fa0*/  @P1 BRA `(.L_x_1914) ;  /* 0xffffffe400501947 */ /* 0x000fea000383ffff */
[----:B------:R-:W-:-:S07]  /*17fb0*/  IMAD.MOV.U32 R6, RZ, RZ, R9 ;  /* 0x000000ffff067224 */ /* 0x000fce00078e0009 */
.L_x_1902:
[----:B------:R-:W-:-:S13]  /*17fc0*/  ISETP.GE.AND P1, PT, R6, R208, PT ;  /* 0x000000d00600720c */ /* 0x000fda0003f26270 */
[----:B------:R-:W-:Y:S05]  /*17fd0*/  @!P1 BRA `(.L_x_1915) ;  /* 0x0000002400509947 */ /* 0x000fea0003800000 */
[----:B------:R-:W-:Y:S02]  /*17fe0*/  IMAD.MOV.U32 R13, RZ, RZ, R7 ;  /* 0x000000ffff0d7224 */ /* 0x000fe400078e0007 */
[----:B------:R-:W-:-:S07]  /*17ff0*/  IMAD.MOV.U32 R14, RZ, RZ, R4 ;  /* 0x000000ffff0e7224 */ /* 0x000fce00078e0004 */
.L_x_1935:
[----:B------:R-:W-:Y:S01]  /*18000*/  IADD3 R185, R185, 0x1, RZ ;  /* 0x00000001b9b97810 */ /* 0x000fe20007ffe0ff */
[----:B------:R-:W-:Y:S05]  /*18010*/  YIELD ;  /* 0x0000000000007946 */ /* 0x000fea0003800000 */
[----:B------:R-:W-:-:S04]  /*18020*/  ISETP.NE.AND P1, PT, R185, 0x2, PT ;  /* 0x00000002b900780c */ /* 0x000fc80003f25270 */
[----:B0-----:R-:W-:Y:S02]  /*18030*/  SEL R12, R185, RZ, P1 ;  /* 0x000000ffb90c7207 */ /* 0x001fe40000800000 */
[----:B--23--:R-:W-:-:S03]  /*18040*/  SEL R5, RZ, 0x1, P1 ;  /* 0x00000001ff057807 */ /* 0x00cfc60000800000 */
[----:B------:R-:W-:Y:S01]  /*18050*/  IMAD.MOV.U32 R185, RZ, RZ, R12 ;  /* 0x000000ffffb97224 */ /* 0x000fe200078e000c */
[----:B------:R-:W-:Y:S01]  /*18060*/  LOP3.LUT R188, R188, R5, RZ, 0x3c, !PT ;  /* 0x00000005bcbc7212 */ /* 0x000fe200078e3cff */
[----:B-1----:R-:W-:Y:S06]  /*18070*/  @!P0 BRA `(.L_x_1916) ;  /* 0x0000000000048947 */ /* 0x002fec0003800000 */
[----:B------:R-:W-:Y:S01]  /*18080*/  BPT.TRAP 0x1 ;  /* 0x000000040000795c */ /* 0x000fe20000300000 */
.L_x_1916:
[----:B------:R-:W-:Y:S01]  /*18090*/  IMAD R10, R185, 0x8, R184 ;  /* 0x00000008b90a7824 */ /* 0x000fe200078e02b8 */
[----:B------:R-:W-:-:S04]  /*180a0*/  SHF.L.U32 R11, R188, 0x1f, RZ ;  /* 0x0000001fbc0b7819 */ /* 0x000fc800000006ff */
[----:B------:R0:W1:Y:S01]  /*180b0*/  SYNCS.PHASECHK.TRANS64.TRYWAIT P1, [R10+URZ+0x28430], R11 ;  /* 0x0284300b0a0075a7 */ /* 0x000062000802017f */
[----:B------:R-:W-:Y:S05]  /*180c0*/  @!P0 BRA `(.L_x_1917) ;  /* 0x0000000000048947 */ /* 0x000fea0003800000 */
[----:B------:R-:W-:Y:S01]  /*180d0*/  BPT.TRAP 0x1 ;  /* 0x000000040000795c */ /* 0x000fe20000300000 */
.L_x_1917:
[----:B------:R-:W-:Y:S01]  /*180e0*/  LEA R4, R185, UR60, 0xa ;  /* 0x0000003cb9047c11 */ /* 0x000fe2000f8e50ff */
[----:B------:R-:W-:-:S04]  /*180f0*/  IMAD.MOV.U32 R5, RZ, RZ, 0x40000040 ;  /* 0x40000040ff057424 */ /* 0x000fc800078e00ff */
[C---:B------:R-:W-:Y:S02]  /*18100*/  VIADD R8, R4.reuse, 0x2 ;  /* 0x0000000204087836 */ /* 0x040fe40000000000 */
[----:B------:R-:W-:Y:S01]  /*18110*/  VIADD R7, R4, 0x4 ;  /* 0x0000000404077836 */ /* 0x000fe20000000000 */
[----:B-1----:R-:W-:Y:S06]  /*18120*/  @P1 BRA `(.L_x_1918) ;  /* 0x0000000000081947 */ /* 0x002fec0003800000 */
[----:B------:R-:W1:Y:S02]  /*18130*/  SYNCS.PHASECHK.TRANS64.TRYWAIT P1, [R10+URZ+0x28430], R11 ;  /* 0x0284300b0a0075a7 */ /* 0x000e64000802017f */
[----:B-1----:R-:W-:Y:S05]  /*18140*/  @!P1 BRA `(.L_x_1919) ;  /* 0x000000fc008c9947 */ /* 0x002fea0003800000 */
.L_x_1918:
        /* <DEDUP_REMOVED lines=73> */
.L_x_1920:
[----:B------:R-:W3:Y:S01]  /*185e0*/  @P4 LDC R8, c[0x0][0x44c] ;  /* 0x00011300ff084b82 */ /* 0x000ee20000000800 */
[----:B------:R-:W-:Y:S01]  /*185f0*/  IMAD.IADD R7, R203, 0x1, R202 ;  /* 0x00000001cb077824 */ /* 0x000fe200078e02ca */
[----:B------:R-:W-:-:S06]  /*18600*/  ULOP3.LUT UR4, URZ, UR54, URZ, 0x33, !UPT ;  /* 0x000000363f047292 */ /* 0x000fcc000f8e333f */
[----:B------:R-:W4:Y:S01]  /*18610*/  @P4 LDC R4, c[0x0][0x450] ;  /* 0x00011400ff044b82 */ /* 0x000f220000000800 */
[----:B---3--:R-:W-:-:S05]  /*18620*/  @P4 IMAD.HI.U32 R8, R7, R8, RZ ;  /* 0x0000000807084227 */ /* 0x008fca00078e00ff */
[----:B----4-:R-:W-:Y:S01]  /*18630*/  @P4 SHF.R.U32.HI R7, RZ, R4, R8 ;  /* 0x00000004ff074219 */ /* 0x010fe20000011608 */
[----:B------:R-:W-:Y:S02]  /*18640*/  VIADD R4, R10, 0x28440 ;  /* 0x000284400a047836 */ /* 0x000fe40000000000 */
[----:B------:R-:W-:Y:S02]  /*18650*/  IMAD.U32 R8, RZ, RZ, UR39 ;  /* 0x00000027ff087e24 */ /* 0x000fe4000f8e00ff */
[----:B------:R-:W3:Y:S03]  /*18660*/  SHFL.IDX PT, R225, R7, RZ, 0x1c1f ;  /* 0x001c1fff07e17589 */ /* 0x000ee600000e0000 */
[----:B------:R-:W-:-:S04]  /*18670*/  PRMT R4, R8, 0x654, R4 ;  /* 0x0000065408047816 */ /* 0x000fc80000000004 */
[----:B------:R4:W-:Y:S02]  /*18680*/  SYNCS.ARRIVE.TRANS64.RED.A1T0 RZ, [R4+URZ], RZ ;  /* 0x000000ff04ff79a7 */ /* 0x0009e4000810043f */
[----:B----4-:R-:W-:-:S05]  /*18690*/  IMAD.SHL.U32 R4, R6, 0x40, RZ ;  /* 0x0000004006047824 */ /* 0x010fca00078e00ff */
[----:B------:R-:W-:-:S05]  /*186a0*/  IADD3 R8, -R4, 0x1, RZ ;  /* 0x0000000104087810 */ /* 0x000fca0007ffe1ff */
[----:B------:R-:W-:-:S05]  /*186b0*/  IMAD R8, R193, -0x2, R8 ;  /* 0xfffffffec1087824 */ /* 0x000fca00078e0208 */
[----:B------:R-:W-:-:S04]  /*186c0*/  IADD3 R20, -R190, R8, R192 ;  /* 0x00000008be147210 */ /* 0x000fc80007ffe1c0 */
[C---:B------:R-:W-:Y:S01]  /*186d0*/  IADD3 R15, R20.reuse, UR55, RZ ;  /* 0x00000037140f7c10 */ /* 0x040fe2000fffe0ff */
[----:B------:R-:W-:-:S04]  /*186e0*/  VIADD R20, R20, UR4 ;  /* 0x0000000414147c36 */ /* 0x000fc80008000000 */
[--C-:B---3--:R-:W-:Y:S02]  /*186f0*/  IMAD.IADD R21, R15, 0x1, R225.reuse ;  /* 0x000000010f157824 */ /* 0x108fe400078e02e1 */
[----:B------:R-:W-:Y:S01]  /*18700*/  IMAD.IADD R224, R20, 0x1, R225 ;  /* 0x0000000114e07824 */ /* 0x000fe200078e02e1 */
[----:B------:R-:W-:Y:S06]  /*18710*/  @!P5 BRA `(.L_x_1921) ;  /* 0x000000000058d947 */ /* 0x000fec0003800000 */
        /* <DEDUP_REMOVED lines=12> */
.L_x_1923:
[----:B------:R-:W-:-:S05]  /*187e0*/  IMAD.U32 R226, RZ, RZ, UR51 ;  /* 0x00000033ffe27e24 */ /* 0x000fca000f8e00ff */
[----:B------:R-:W-:-:S13]  /*187f0*/  ISETP.NE.AND P1, PT, R226, 0x1, PT ;  /* 0x00000001e200780c */ /* 0x000fda0003f25270 */
[----:B------:R-:W3:Y:S02]  /*18800*/  @P1 LDC.64 R8, c[0x0][0x9e8] ;  /* 0x00027a00ff081b82 */ /* 0x000ee40000000a00 */
[----:B---3--:R-:W-:-:S05]  /*18810*/  @P1 IMAD.HI.U32 R8, R225, R8, RZ ;  /* 0x00000008e1081227 */ /* 0x008fca00078e00ff */
[----:B------:R-:W-:-:S07]  /*18820*/  @P1 SHF.R.U32.HI R225, RZ, R9, R8 ;  /* 0x00000009ffe11219 */ /* 0x000fce0000011608 */
.L_x_1924:
[----:B------:R-:W-:Y:S05]  /*18830*/  BSYNC B0 ;  /* 0x0000000000007941 */ /* 0x000fea0003800000 */
.L_x_1922:
[----:B------:R-:W-:-:S04]  /*18840*/  IMAD R225, R225, R226, -R4 ;  /* 0x000000e2e1e17224 */ /* 0x000fc800078e0a04 */
[----:B------:R-:W-:-:S05]  /*18850*/  IMAD R225, R193, -0x2, R225 ;  /* 0xfffffffec1e17824 */ /* 0x000fca00078e02e1 */
[----:B------:R-:W-:Y:S02]  /*18860*/  VIMNMX R224, R224, R225, !PT ;  /* 0x000000e1e0e07248 */ /* 0x000fe40007fe0100 */
[----:B------:R-:W-:-:S07]  /*18870*/  VIADDMNMX R21, R225, R226, R21, PT ;  /* 0x000000e2e1157246 */ /* 0x000fce0003800115 */
.L_x_1921:
[----:B------:R-:W-:Y:S01]  /*18880*/  ISETP.GT.AND P1, PT, R6, -0x1, PT ;  /* 0xffffffff0600780c */ /* 0x000fe20003f24270 */
[----:B------:R-:W3:Y:S03]  /*18890*/  SHFL.IDX PT, R7, R7, 0x1, 0x1c1f ;  /* 0x003c1f0007077f89 */ /* 0x000ee600000e0000 */
[C---:B------:R-:W-:Y:S02]  /*188a0*/  ISETP.GT.AND P3, PT, R224.reuse, RZ, P1 ;  /* 0x000000ffe000720c */ /* 0x040fe40000f64270 */
[----:B------:R-:W-:Y:S02]  /*188b0*/  ISETP.GT.AND P2, PT, R224, 0x1, P1 ;  /* 0x00000001e000780c */ /* 0x000fe40000f44270 */
[C---:B------:R-:W-:Y:S02]  /*188c0*/  ISETP.LT.OR P3, PT, R21.reuse, 0x1, P3 ;  /* 0x000000011500780c */ /* 0x040fe40001f61670 */
[----:B------:R-:W-:-:S02]  /*188d0*/  ISETP.LT.OR P2, PT, R21, 0x2, P2 ;  /* 0x000000021500780c */ /* 0x000fc40001741670 */
[----:B------:R-:W-:Y:S02]  /*188e0*/  FSEL R152, R152, -INF , !P3 ;  /* 0xff80000098987808 */ /* 0x000fe40005800000 */
[----:B------:R-:W-:Y:S02]  /*188f0*/  FSEL R153, R153, -INF , !P2 ;  /* 0xff80000099997808 */ /* 0x000fe40005000000 */
[C---:B------:R-:W-:Y:S02]  /*18900*/  ISETP.GT.AND P3, PT, R224.reuse, 0x8, P1 ;  /* 0x00000008e000780c */ /* 0x040fe40000f64270 */
[----:B------:R-:W-:Y:S02]  /*18910*/  ISETP.GT.AND P2, PT, R224, 0x9, P1 ;  /* 0x00000009e000780c */ /* 0x000fe40000f44270 */
[C---:B------:R-:W-:Y:S02]  /*18920*/  ISETP.LT.OR P3, PT, R21.reuse, 0x9, P3 ;  /* 0x000000091500780c */ /* 0x040fe40001f61670 */
[----:B------:R-:W-:-:S02]  /*18930*/  ISETP.LT.OR P2, PT, R21, 0xa, P2 ;  /* 0x0000000a1500780c */ /* 0x000fc40001741670 */
[----:B------:R-:W-:Y:S01]  /*18940*/  FSEL R156, R156, -INF , !P3 ;  /* 0xff8000009c9c7808 */ /* 0x000fe20005800000 */
[--C-:B---3--:R-:W-:Y:S01]  /*18950*/  IMAD.IADD R15, R15, 0x1, R7.reuse ;  /* 0x000000010f0f7824 */ /* 0x108fe200078e0207 */
[----:B------:R-:W-:Y:S01]  /*18960*/  FSEL R157, R157, -INF , !P2 ;  /* 0xff8000009d9d7808 */ /* 0x000fe20005000000 */
[----:B------:R-:W-:Y:S01]  /*18970*/  IMAD.IADD R20, R20, 0x1, R7 ;  /* 0x0000000114147824 */ /* 0x000fe200078e0207 */
[C---:B------:R-:W-:Y:S02]  /*18980*/  ISETP.GT.AND P3, PT, R224.reuse, 0x10, P1 ;  /* 0x00000010e000780c */ /* 0x040fe40000f64270 */
        /* <DEDUP_REMOVED lines=34> */
[----:B------:R-:W-:Y:S01]  /*18bb0*/  FSEL R181, R181, -INF , !P2 ;  /* 0xff800000b5b57808 */ /* 0x000fe20005000000 */
[----:B------:R-:W-:Y:S08]  /*18bc0*/  @!P5 BRA `(.L_x_1925) ;  /* 0x000000000058d947 */ /* 0x000ff00003800000 */
        /* <DEDUP_REMOVED lines=12> */
.L_x_1927:
[----:B------:R-:W-:-:S05]  /*18c90*/  IMAD.U32 R21, RZ, RZ, UR51 ;  /* 0x00000033ff157e24 */ /* 0x000fca000f8e00ff */
[----:B------:R-:W-:-:S13]  /*18ca0*/  ISETP.NE.AND P2, PT, R21, 0x1, PT ;  /* 0x000000011500780c */ /* 0x000fda0003f45270 */
[----:B------:R-:W3:Y:S02]  /*18cb0*/  @P2 LDC.64 R8, c[0x0][0x9e8] ;  /* 0x00027a00ff082b82 */ /* 0x000ee40000000a00 */
[----:B---3--:R-:W-:-:S05]  /*18cc0*/  @P2 IMAD.HI.U32 R8, R7, R8, RZ ;  /* 0x0000000807082227 */ /* 0x008fca00078e00ff */
[----:B------:R-:W-:-:S07]  /*18cd0*/  @P2 SHF.R.U32.HI R7, RZ, R9, R8 ;  /* 0x00000009ff072219 */ /* 0x000fce0000011608 */
.L_x_1928:
[----:B------:R-:W-:Y:S05]  /*18ce0*/  BSYNC B0 ;  /* 0x0000000000007941 */ /* 0x000fea0003800000 */
.L_x_1926:
[----:B------:R-:W-:-:S04]  /*18cf0*/  IMAD R4, R7, R21, -R4 ;  /* 0x0000001507047224 */ /* 0x000fc800078e0a04 */
[----:B------:R-:W-:-:S05]  /*18d00*/  IMAD R4, R193, -0x2, R4 ;  /* 0xfffffffec1047824 */ /* 0x000fca00078e0204 */
[----:B------:R-:W-:Y:S02]  /*18d10*/  VIMNMX R20, R20, R4, !PT ;  /* 0x0000000414147248 */ /* 0x000fe40007fe0100 */
[----:B------:R-:W-:-:S07]  /*18d20*/  VIADDMNMX R15, R4, R21, R15, PT ;  /* 0x00000015040f7246 */ /* 0x000fce000380010f */
.L_x_1925:
[----:B------:R-:W-:Y:S02]  /*18d30*/  FMNMX.FTZ R4, R152, R14, !PT ;  /* 0x0000000e98047209 */ /* 0x000fe40007810000 */
[----:B------:R-:W-:Y:S02]  /*18d40*/  ISETP.GT.AND P3, PT, R20, 0x8, P1 ;  /* 0x000000081400780c */ /* 0x000fe40000f64270 */
[----:B------:R-:W-:Y:S02]  /*18d50*/  FMNMX.FTZ R4, R153, R4, !PT ;  /* 0x0000000499047209 */ /* 0x000fe40007810000 */
[----:B------:R-:W-:Y:S02]  /*18d60*/  ISETP.LT.OR P3, PT, R15, 0x9, P3 ;  /* 0x000000090f00780c */ /* 0x000fe40001f61670 */
[----:B------:R-:W-:Y:S02]  /*18d70*/  FMNMX.FTZ R4, R156, R4, !PT ;  /* 0x000000049c047209 */ /* 0x000fe40007810000 */
[----:B------:R-:W-:-:S02]  /*18d80*/  FSEL R158, R158, -INF , !P3 ;  /* 0xff8000009e9e7808 */ /* 0x000fc40005800000 */
[----:B------:R-:W-:Y:S02]  /*18d90*/  FMNMX.FTZ R4, R157, R4, !PT ;  /* 0x000000049d047209 */ /* 0x000fe40007810000 */
[----:B------:R-:W-:Y:S02]  /*18da0*/  ISETP.GT.AND P3, PT, R20, RZ, P1 ;  /* 0x000000ff1400720c */ /* 0x000fe40000f64270 */
        /* <DEDUP_REMOVED lines=23> */
[----:B------:R-:W-:-:S03]  /*18f20*/  ISETP.GT.AND P3, PT, R20, 0x30, P1 ;  /* 0x000000301400780c */ /* 0x000fc60000f64270 */
[----:B------:R-:W3:Y:S01]  /*18f30*/  SHFL.BFLY PT, R7, R4, 0x2, 0x1f ;  /* 0x0c401f0004077f89 */ /* 0x000ee200000e0000 */
[----:B------:R-:W-:-:S04]  /*18f40*/  ISETP.LT.OR P3, PT, R15, 0x31, P3 ;  /* 0x000000310f00780c */ /* 0x000fc80001f61670 */
[----:B------:R-:W-:Y:S02]  /*18f50*/  FSEL R178, R178, -INF , !P3 ;  /* 0xff800000b2b27808 */ /* 0x000fe40005800000 */
[----:B------:R-:W-:-:S04]  /*18f60*/  ISETP.GT.AND P3, PT, R20, 0x38, P1 ;  /* 0x000000381400780c */ /* 0x000fc80000f64270 */
[----:B------:R-:W-:-:S04]  /*18f70*/  ISETP.LT.OR P3, PT, R15, 0x39, P3 ;  /* 0x000000390f00780c */ /* 0x000fc80001f61670 */
[----:B------:R-:W-:Y:S02]  /*18f80*/  FSEL R182, R182, -INF , !P3 ;  /* 0xff800000b6b67808 */ /* 0x000fe40005800000 */
[----:B---3--:R-:W-:-:S05]  /*18f90*/  FMNMX.FTZ R4, R4, R7, !PT ;  /* 0x0000000704047209 */ /* 0x008fca0007810000 */
[----:B------:R-:W3:Y:S02]  /*18fa0*/  SHFL.BFLY PT, R7, R4, 0x1, 0x1f ;  /* 0x0c201f0004077f89 */ /* 0x000ee400000e0000 */
[----:B---3--:R-:W-:-:S04]  /*18fb0*/  FMNMX.FTZ R4, R4, R7, !PT ;  /* 0x0000000704047209 */ /* 0x008fc80007810000 */
[----:B------:R-:W-:Y:S01]  /*18fc0*/  FSETP.NEU.FTZ.AND P2, PT, R4, -INF , PT ;  /* 0xff8000000400780b */ /* 0x000fe20003f5d000 */
[----:B------:R-:W-:-:S03]  /*18fd0*/  FFMA.FTZ R7, R2, R4, -8 ;  /* 0xc100000002077423 */ /* 0x000fc60000010004 */
[----:B------:R-:W-:Y:S02]  /*18fe0*/  FSEL R8, R4, RZ, P2 ;  /* 0x000000ff04087208 */ /* 0x000fe40001000000 */
[----:B------:R-:W-:Y:S02]  /*18ff0*/  FSEL R7, R7, RZ, P2 ;  /* 0x000000ff07077208 */ /* 0x000fe40001000000 */
[----:B------:R-:W-:Y:S01]  /*19000*/  ISETP.GT.AND P2, PT, R20, 0x1, P1 ;  /* 0x000000011400780c */ /* 0x000fe20000f44270 */
[----:B------:R-:W-:-:S02]  /*19010*/  FADD.FTZ R8, -R8, R14 ;  /* 0x0000000e08087221 */ /* 0x000fc40000010100 */
[C-C-:B------:R-:W-:Y:S01]  /*19020*/  FFMA.FTZ R152, R2.reuse, R152, -R7.reuse ;  /* 0x0000009802987223 */ /* 0x140fe20000010807 */
[----:B------:R-:W-:Y:S01]  /*19030*/  ISETP.LT.OR P2, PT, R15, 0x2, P2 ;  /* 0x000000020f00780c */ /* 0x000fe20001741670 */
[C-C-:B------:R-:W-:Y:S01]  /*19040*/  FFMA.FTZ R153, R2.reuse, R153, -R7.reuse ;  /* 0x0000009902997223 */ /* 0x140fe20000010807 */
[----:B------:R-:W-:-:S01]  /*19050*/  FFMA.FTZ R156, R2, R156, -R7 ;  /* 0x0000009c029c7223 */ /* 0x000fc20000010807 */
[C-C-:B------:R-:W-:Y:S01]  /*19060*/  FFMA.FTZ R157, R2.reuse, R157, -R7.reuse ;  /* 0x0000009d029d7223 */ /* 0x140fe20000010807 */
[----:B------:R-:W-:Y:S01]  /*19070*/  FSEL R155, R155, -INF , !P2 ;  /* 0xff8000009b9b7808 */ /* 0x000fe20005000000 */
[--C-:B------:R-:W-:Y:S01]  /*19080*/  FFMA.FTZ R160, R2, R160, -R7.reuse ;  /* 0x000000a002a07223 */ /* 0x100fe20000010807 */
[----:B------:R-:W-:Y:S01]  /*19090*/  ISETP.GT.AND P2, PT, R20, 0x9, P1 ;  /* 0x000000091400780c */ /* 0x000fe20000f44270 */
[C-C-:B------:R-:W-:Y:S01]  /*190a0*/  FFMA.FTZ R161, R2.reuse, R161, -R7.reuse ;  /* 0x000000a102a17223 */ /* 0x140fe20000010807 */
[----:B------:R-:W-:-:S01]  /*190b0*/  FFMA.FTZ R164, R2, R164, -R7 ;  /* 0x000000a402a47223 */ /* 0x000fc20000010807 */
        /* <DEDUP_REMOVED lines=11> */
[----:B------:R-:W-:-:S01]  /*19170*/  FFMA.FTZ R181, R2, R181, -R7 ;  /* 0x000000b502b57223 */ /* 0x000fc20000010807 */
[----:B------:R-:W-:Y:S01]  /*19180*/  ISETP.LT.OR P2, PT, R15, 0x11, P2 ;  /* 0x000000110f00780c */ /* 0x000fe20001741670 */
[----:B------:R-:W-:Y:S01]  /*19190*/  FMUL.FTZ R8, R2, R8 ;  /* 0x0000000802087220 */ /* 0x000fe20000410000 */
[----:B------:R-:W-:Y:S01]  /*191a0*/  FMNMX.FTZ R7, R154, R13, !PT ;  /* 0x0000000d9a077209 */ /* 0x000fe20007810000 */
[----:B------:R-:W-:Y:S01]  /*191b0*/  MUFU.EX2 R152, R152 ;  /* 0x0000009800987308 */ /* 0x000fe20000000800 */
[----:B------:R-:W-:-:S02]  /*191c0*/  FSEL R162, R162, -INF , !P2 ;  /* 0xff800000a2a27808 */ /* 0x000fc40005000000 */
[----:B------:R-:W-:Y:S02]  /*191d0*/  ISETP.GT.AND P2, PT, R20, 0x11, P1 ;  /* 0x000000111400780c */ /* 0x000fe40000f44270 */
[----:B------:R-:W-:Y:S02]  /*191e0*/  FMNMX.FTZ R7, R155, R7, !PT ;  /* 0x000000079b077209 */ /* 0x000fe40007810000 */
[----:B------:R-:W-:Y:S01]  /*191f0*/  ISETP.LT.OR P2, PT, R15, 0x12, P2 ;  /* 0x000000120f00780c */ /* 0x000fe20001741670 */
[----:B------:R-:W3:Y:S01]  /*19200*/  MUFU.EX2 R8, R8 ;  /* 0x0000000800087308 */ /* 0x000ee20000000800 */
[----:B------:R-:W-:Y:S02]  /*19210*/  FMNMX.FTZ R7, R158, R7, !PT ;  /* 0x000000079e077209 */ /* 0x000fe40007810000 */
[----:B------:R-:W-:Y:S02]  /*19220*/  FSEL R163, R163, -INF , !P2 ;  /* 0xff800000a3a37808 */ /* 0x000fe40005000000 */
[----:B------:R-:W-:-:S02]  /*19230*/  FMNMX.FTZ R7, R159, R7, !PT ;  /* 0x000000079f077209 */ /* 0x000fc40007810000 */
[----:B------:R-:W-:Y:S01]  /*19240*/  ISETP.GT.AND P2, PT, R20, 0x19, P1 ;  /* 0x000000191400780c */ /* 0x000fe20000f44270 */
[----:B------:R-:W4:Y:S01]  /*19250*/  MUFU.EX2 R153, R153 ;  /* 0x0000009900997308 */ /* 0x000f220000000800 */
[----:B------:R-:W-:Y:S02]  /*19260*/  FMNMX.FTZ R7, R162, R7, !PT ;  /* 0x00000007a2077209 */ /* 0x000fe40007810000 */
[----:B------:R-:W-:Y:S02]  /*19270*/  ISETP.LT.OR P2, PT, R15, 0x1a, P2 ;  /* 0x0000001a0f00780c */ /* 0x000fe40001741670 */
[----:B------:R-:W-:Y:S02]  /*19280*/  FMNMX.FTZ R7, R163, R7, !PT ;  /* 0x00000007a3077209 */ /* 0x000fe40007810000 */
[----:B------:R-:W-:Y:S01]  /*19290*/  FSEL R167, R167, -INF , !P2 ;  /* 0xff800000a7a77808 */ /* 0x000fe20005000000 */
[----:B------:R-:W5:Y:S01]  /*192a0*/  MUFU.EX2 R156, R156 ;  /* 0x0000009c009c7308 */ /* 0x000f620000000800 */
[----:B------:R-:W-:Y:S01]  /*192b0*/  ISETP.GT.AND P2, PT, R20, 0x21, P1 ;  /* 0x000000211400780c */ /* 0x000fe20000f44270 */
[----:B---3--:R-:W-:Y:S01]  /*192c0*/  FFMA.FTZ R3, R8, R3, R152 ;  /* 0x0000000308037223 */ /* 0x008fe20000010098 */
[----:B------:R-:W-:Y:S01]  /*192d0*/  FMNMX.FTZ R7, R166, R7, !PT ;  /* 0x00000007a6077209 */ /* 0x000fe20007810000 */
[-C--:B------:R-:W-:Y:S01]  /*192e0*/  FMUL.FTZ R24, R24, R8.reuse ;  /* 0x0000000818187220 */ /* 0x080fe20000410000 */
[----:B------:R-:W-:Y:S01]  /*192f0*/  ISETP.LT.OR P2, PT, R15, 0x22, P2 ;  /* 0x000000220f00780c */ /* 0x000fe20001741670 */
[-C--:B------:R-:W-:Y:S01]  /*19300*/  FMUL.FTZ R25, R25, R8.reuse ;  /* 0x0000000819197220 */ /* 0x080fe20000410000 */
[----:B------:R-:W-:Y:S01]  /*19310*/  FMNMX.FTZ R7, R167, R7, !PT ;  /* 0x00000007a7077209 */ /* 0x000fe20007810000 */
[----:B------:R-:W3:Y:S01]  /*19320*/  MUFU.EX2 R157, R157 ;  /* 0x0000009d009d7308 */ /* 0x000ee20000000800 */
[----:B------:R-:W-:Y:S01]  /*19330*/  FSEL R171, R171, -INF , !P2 ;  /* 0xff800000abab7808 */ /* 0x000fe20005000000 */
[----:B----4-:R-:W-:Y:S01]  /*19340*/  FADD.FTZ R3, R153, R3 ;  /* 0x0000000399037221 */ /* 0x010fe20000010000 */
[----:B------:R-:W-:Y:S01]  /*19350*/  ISETP.GT.AND P2, PT, R20, 0x29, P1 ;  /* 0x000000291400780c */ /* 0x000fe20000f44270 */
[-C--:B------:R-:W-:Y:S01]  /*19360*/  FMUL.FTZ R28, R28, R8.reuse ;  /* 0x000000081c1c7220 */ /* 0x080fe20000410000 */
[----:B------:R-:W-:Y:S01]  /*19370*/  FMNMX.FTZ R7, R170, R7, !PT ;  /* 0x00000007aa077209 */ /* 0x000fe20007810000 */
[-C--:B------:R-:W-:Y:S01]  /*19380*/  FMUL.FTZ R29, R29, R8.reuse ;  /* 0x000000081d1d7220 */ /* 0x080fe20000410000 */
[----:B------:R-:W-:Y:S01]  /*19390*/  ISETP.LT.OR P2, PT, R15, 0x2a, P2 ;  /* 0x0000002a0f00780c */ /* 0x000fe20001741670 */
[----:B------:R-:W4:Y:S01]  /*193a0*/  MUFU.EX2 R160, R160 ;  /* 0x000000a000a07308 */ /* 0x000f220000000800 */
[----:B------:R-:W-:Y:S01]  /*193b0*/  FMNMX.FTZ R7, R171, R7, !PT ;  /* 0x00000007ab077209 */ /* 0x000fe20007810000 */
[----:B-----5:R-:W-:Y:S01]  /*193c0*/  FADD.FTZ R3, R156, R3 ;  /* 0x000000039c037221 */ /* 0x020fe20000010000 */
[----:B------:R-:W-:Y:S01]  /*193d0*/  FSEL R175, R175, -INF , !P2 ;  /* 0xff800000afaf7808 */ /* 0x000fe20005000000 */
[-C--:B------:R-:W-:Y:S01]  /*193e0*/  FMUL.FTZ R32, R32, R8.reuse ;  /* 0x0000000820207220 */ /* 0x080fe20000410000 */
[----:B------:R-:W-:Y:S01]  /*193f0*/  ISETP.GT.AND P2, PT, R20, 0x31, P1 ;  /* 0x000000311400780c */ /* 0x000fe20000f44270 */
[-C--:B------:R-:W-:Y:S01]  /*19400*/  FMUL.FTZ R33, R33, R8.reuse ;  /* 0x0000000821217220 */ /* 0x080fe20000410000 */
[----:B------:R-:W-:Y:S01]  /*19410*/  FMNMX.FTZ R7, R174, R7, !PT ;  /* 0x00000007ae077209 */ /* 0x000fe20007810000 */
[----:B------:R-:W-:Y:S01]  /*19420*/  MUFU.EX2 R164, R164 ;  /* 0x000000a400a47308 */ /* 0x000fe20000000800 */
[----:B------:R-:W-:Y:S01]  /*19430*/  ISETP.LT.OR P2, PT, R15, 0x32, P2 ;  /* 0x000000320f00780c */ /* 0x000fe20001741670 */
[----:B---3--:R-:W-:Y:S01]  /*19440*/  FADD.FTZ R3, R157, R3 ;  /* 0x000000039d037221 */ /* 0x008fe20000010000 */
[----:B------:R-:W-:Y:S01]  /*19450*/  FMNMX.FTZ R7, R175, R7, !PT ;  /* 0x00000007af077209 */ /* 0x000fe20007810000 */
[-C--:B------:R-:W-:Y:S01]  /*19460*/  FMUL.FTZ R36, R36, R8.reuse ;  /* 0x0000000824247220 */ /* 0x080fe20000410000 */
[----:B------:R-:W-:Y:S01]  /*19470*/  ISETP.GT.AND P1, PT, R20, 0x39, P1 ;  /* 0x000000391400780c */ /* 0x000fe20000f24270 */
[-C--:B------:R-:W-:Y:S01]  /*19480*/  FMUL.FTZ R37, R37, R8.reuse ;  /* 0x0000000825257220 */ /* 0x080fe20000410000 */
[----:B------:R-:W-:Y:S01]  /*19490*/  FSEL R179, R179, -INF , !P2 ;  /* 0xff800000b3b37808 */ /* 0x000fe20005000000 */
[----:B------:R-:W-:Y:S01]  /*194a0*/  MUFU.EX2 R165, R165 ;  /* 0x000000a500a57308 */ /* 0x000fe20000000800 */
[----:B------:R-:W-:Y:S01]  /*194b0*/  FMNMX.FTZ R7, R178, R7, !PT ;  /* 0x00000007b2077209 */ /* 0x000fe20007810000 */
[----:B----4-:R-:W-:Y:S01]  /*194c0*/  FADD.FTZ R3, R160, R3 ;  /* 0x00000003a0037221 */ /* 0x010fe20000010000 */
[----:B------:R-:W-:Y:S01]  /*194d0*/  ISETP.LT.OR P1, PT, R15, 0x3a, P1 ;  /* 0x0000003a0f00780c */ /* 0x000fe20000f21670 */
[-C--:B------:R-:W-:Y:S01]  /*194e0*/  FMUL.FTZ R40, R40, R8.reuse ;  /* 0x0000000828287220 */ /* 0x080fe20000410000 */
[----:B------:R-:W-:Y:S01]  /*194f0*/  FMNMX.FTZ R7, R179, R7, !PT ;  /* 0x00000007b3077209 */ /* 0x000fe20007810000 */
[-C--:B------:R-:W-:Y:S01]  /*19500*/  FMUL.FTZ R41, R41, R8.reuse ;  /* 0x0000000829297220 */ /* 0x080fe20000410000 */
[----:B------:R-:W-:Y:S01]  /*19510*/  FSEL R183, R183, -INF , !P1 ;  /* 0xff800000b7b77808 */ /* 0x000fe20004800000 */
[----:B------:R-:W3:Y:S01]  /*19520*/  MUFU.EX2 R161, R161 ;  /* 0x000000a100a17308 */ /* 0x000ee20000000800 */
[----:B------:R-:W-:Y:S01]  /*19530*/  FMNMX.FTZ R7, R182, R7, !PT ;  /* 0x00000007b6077209 */ /* 0x000fe20007810000 */
[----:B------:R-:W-:Y:S01]  /*19540*/  FMUL.FTZ R44, R44, R8 ;  /* 0x000000082c2c7220 */ /* 0x000fe20000410000 */
[----:B------:R-:W-:Y:S01]  /*19550*/  F2FP.SATFINITE.E4M3.F32.PACK_AB_MERGE_C R156, R157, R156, RZ ;  /* 0x0000009c9d9c723e */ /* 0x000fe200048070ff */
[-C--:B------:R-:W-:Y:S01]  /*19560*/  FMUL.FTZ R45, R45, R8.reuse ;  /* 0x000000082d2d7220 */ /* 0x080fe20000410000 */
[----:B------:R-:W-:Y:S01]  /*19570*/  FMNMX.FTZ R9, R183, R7, !PT ;  /* 0x00000007b7097209 */ /* 0x000fe20007810000 */
[----:B------:R-:W-:Y:S01]  /*19580*/  FMUL.FTZ R48, R48, R8 ;  /* 0x0000000830307220 */ /* 0x000fe20000410000 */
[----:B------:R-:W-:Y:S01]  /*19590*/  F2FP.SATFINITE.E4M3.F32.PACK_AB_MERGE_C R152, R153, R152, R156 ;  /* 0x000000989998723e */ /* 0x000fe2000480709c */
[----:B------:R-:W4:Y:S01]  /*195a0*/  MUFU.EX2 R168, R168 ;  /* 0x000000a800a87308 */ /* 0x000f220000000800 */
[-C--:B------:R-:W-:Y:S01]  /*195b0*/  FMUL.FTZ R49, R49, R8.reuse ;  /* 0x0000000831317220 */ /* 0x080fe20000410000 */
[----:B------:R-:W5:Y:S01]  /*195c0*/  SHFL.BFLY PT, R7, R9, 0x2, 0x1f ;  /* 0x0c401f0009077f89 */ /* 0x000f6200000e0000 */
        /* <DEDUP_REMOVED lines=9> */
[----:B------:R-:W-:Y:S01]  /*19660*/  FMUL.FTZ R65, R65, R8 ;  /* 0x0000000841417220 */ /* 0x000fe20000410000 */
[----:B------:R-:W-:-:S01]  /*19670*/  FADD.FTZ R3, R164, R3 ;  /* 0x00000003a4037221 */ /* 0x000fc20000010000 */
[-C--:B------:R-:W-:Y:S01]  /*19680*/  FMUL.FTZ R68, R68, R8.reuse ;  /* 0x0000000844447220 */ /* 0x080fe20000410000 */
[----:B------:R-:W-:Y:S01]  /*19690*/  FMUL.FTZ R69, R69, R8 ;  /* 0x0000000845457220 */ /* 0x000fe20000410000 */
[----:B------:R-:W-:Y:S01]  /*196a0*/  MUFU.EX2 R172, R172 ;  /* 0x000000ac00ac7308 */ /* 0x000fe20000000800 */
[----:B------:R-:W-:-:S01]  /*196b0*/  FADD.FTZ R3, R165, R3 ;  /* 0x00000003a5037221 */ /* 0x000fc20000010000 */
[-C--:B------:R-:W-:Y:S01]  /*196c0*/  FMUL.FTZ R72, R72, R8.reuse ;  /* 0x0000000848487220 */ /* 0x080fe20000410000 */
[-C--:B------:R-:W-:Y:S01]  /*196d0*/  FMUL.FTZ R73, R73, R8.reuse ;  /* 0x0000000849497220 */ /* 0x080fe20000410000 */
[----:B------:R-:W-:Y:S01]  /*196e0*/  FMUL.FTZ R76, R76, R8 ;  /* 0x000000084c4c7220 */ /* 0x000fe20000410000 */
[----:B----4-:R-:W-:-:S01]  /*196f0*/  FADD.FTZ R3, R168, R3 ;  /* 0x00000003a8037221 */ /* 0x010fc20000010000 */
[-C--:B------:R-:W-:Y:S01]  /*19700*/  FMUL.FTZ R77, R77, R8.reuse ;  /* 0x000000084d4d7220 */ /* 0x080fe20000410000 */
[----:B------:R-:W-:Y:S01]  /*19710*/  FMUL.FTZ R80, R80, R8 ;  /* 0x0000000850507220 */ /* 0x000fe20000410000 */
[----:B------:R-:W3:Y:S01]  /*19720*/  MUFU.EX2 R173, R173 ;  /* 0x000000ad00ad7308 */ /* 0x000ee20000000800 */
[----:B0-----:R-:W-:-:S01]  /*19730*/  FADD.FTZ R3, R169, R3 ;  /* 0x00000003a9037221 */ /* 0x001fc20000010000 */
[----:B-----5:R-:W-:Y:S01]  /*19740*/  FMNMX.FTZ R9, R9, R7, !PT ;  /* 0x0000000709097209 */ /* 0x020fe20007810000 */
[-C--:B------:R-:W-:Y:S01]  /*19750*/  FMUL.FTZ R81, R81, R8.reuse ;  /* 0x0000000851517220 */ /* 0x080fe20000410000 */
[-C--:B------:R-:W-:Y:S01]  /*19760*/  FMUL.FTZ R84, R84, R8.reuse ;  /* 0x0000000854547220 */ /* 0x080fe20000410000 */
[-C--:B------:R-:W-:Y:S01]  /*19770*/  FMUL.FTZ R85, R85, R8.reuse ;  /* 0x0000000855557220 */ /* 0x080fe20000410000 */
[-C--:B------:R-:W-:Y:S01]  /*19780*/  FMUL.FTZ R88, R88, R8.reuse ;  /* 0x0000000858587220 */ /* 0x080fe20000410000 */
[----:B------:R-:W0:Y:S01]  /*19790*/  SHFL.BFLY PT, R7, R9, 0x1, 0x1f ;  /* 0x0c201f0009077f89 */ /* 0x000e2200000e0000 */
        /* <DEDUP_REMOVED lines=23> */
[----:B0-----:R-:W-:Y:S01]  /*19910*/  FMNMX.FTZ R7, R9, R7, !PT ;  /* 0x0000000709077209 */ /* 0x001fe20007810000 */
[----:B------:R-:W-:Y:S01]  /*19920*/  MUFU.EX2 R177, R177 ;  /* 0x000000b100b17308 */ /* 0x000fe20000000800 */
[-C--:B------:R-:W-:Y:S01]  /*19930*/  FMUL.FTZ R121, R121, R8.reuse ;  /* 0x0000000879797220 */ /* 0x080fe20000410000 */
[-C--:B------:R-:W-:Y:S01]  /*19940*/  FMUL.FTZ R124, R124, R8.reuse ;  /* 0x000000087c7c7220 */ /* 0x080fe20000410000 */
[----:B------:R-:W-:Y:S01]  /*19950*/  FSETP.NEU.FTZ.AND P1, PT, R7, -INF , PT ;  /* 0xff8000000700780b */ /* 0x000fe20003f3d000 */
[----:B------:R-:W-:Y:S01]  /*19960*/  FFMA.FTZ R9, R2, R7, -8 ;  /* 0xc100000002097423 */ /* 0x000fe20000010007 */
[-C--:B------:R-:W-:Y:S01]  /*19970*/  FMUL.FTZ R125, R125, R8.reuse ;  /* 0x000000087d7d7220 */ /* 0x080fe20000410000 */
[-C--:B------:R-:W-:Y:S01]  /*19980*/  FMUL.FTZ R128, R128, R8.reuse ;  /* 0x0000000880807220 */ /* 0x080fe20000410000 */
[-C--:B------:R-:W-:Y:S01]  /*19990*/  FMUL.FTZ R129, R129, R8.reuse ;  /* 0x0000000881817220 */ /* 0x080fe20000410000 */
[-C--:B------:R-:W-:Y:S01]  /*199a0*/  FMUL.FTZ R132, R132, R8.reuse ;  /* 0x0000000884847220 */ /* 0x080fe20000410000 */
[----:B------:R-:W-:Y:S01]  /*199b0*/  FSEL R9, R9, RZ, P1 ;  /* 0x000000ff09097208 */ /* 0x000fe20000800000 */
[-C--:B------:R-:W-:Y:S01]  /*199c0*/  FMUL.FTZ R133, R133, R8.reuse ;  /* 0x0000000885857220 */ /* 0x080fe20000410000 */
[-C--:B------:R-:W-:Y:S01]  /*199d0*/  FMUL.FTZ R136, R136, R8.reuse ;  /* 0x0000000888887220 */ /* 0x080fe20000410000 */
[-C--:B------:R-:W-:Y:S01]  /*199e0*/  FMUL.FTZ R137, R137, R8.reuse ;  /* 0x0000000889897220 */ /* 0x080fe20000410000 */
[----:B------:R-:W-:Y:S01]  /*199f0*/  FMUL.FTZ R140, R140, R8 ;  /* 0x000000088c8c7220 */ /* 0x000fe20000410000 */
[C-C-:B------:R-:W-:Y:S01]  /*19a00*/  FFMA.FTZ R153, R2.reuse, R154, -R9.reuse ;  /* 0x0000009a02997223 */ /* 0x140fe20000010809 */
        /* <DEDUP_REMOVED lines=22> */
[----:B------:R-:W0:Y:S01]  /*19b70*/  MUFU.EX2 R13, R13 ;  /* 0x0000000d000d7308 */ /* 0x000e220000000800 */
[-C--:B------:R-:W-:Y:S01]  /*19b80*/  FMUL.FTZ R141, R141, R8.reuse ;  /* 0x000000088d8d7220 */ /* 0x080fe20000410000 */
[-C--:B------:R-:W-:Y:S01]  /*19b90*/  FMUL.FTZ R144, R144, R8.reuse ;  /* 0x0000000890907220 */ /* 0x080fe20000410000 */
[-C--:B------:R-:W-:Y:S01]  /*19ba0*/  FMUL.FTZ R145, R145, R8.reuse ;  /* 0x0000000891917220 */ /* 0x080fe20000410000 */
[-C--:B------:R-:W-:Y:S01]  /*19bb0*/  FMUL.FTZ R148, R148, R8.reuse ;  /* 0x0000000894947220 */ /* 0x080fe20000410000 */
[----:B------:R-:W-:-:S03]  /*19bc0*/  FMUL.FTZ R149, R149, R8 ;  /* 0x0000000895957220 */ /* 0x000fc60000410000 */
[----:B------:R-:W3:Y:S08]  /*19bd0*/  MUFU.EX2 R15, R15 ;  /* 0x0000000f000f7308 */ /* 0x000ef00000000800 */
[----:B------:R-:W4:Y:S01]  /*19be0*/  MUFU.EX2 R21, R21 ;  /* 0x0000001500157308 */ /* 0x000f220000000800 */
[----:B0-----:R-:W-:-:S01]  /*19bf0*/  FFMA.FTZ R0, R13, R0, R153 ;  /* 0x000000000d007223 */ /* 0x001fc20000010099 */
[-C--:B------:R-:W-:Y:S01]  /*19c00*/  FMUL.FTZ R26, R26, R13.reuse ;  /* 0x0000000d1a1a7220 */ /* 0x080fe20000410000 */
[-C--:B------:R-:W-:Y:S01]  /*19c10*/  FMUL.FTZ R27, R27, R13.reuse ;  /* 0x0000000d1b1b7220 */ /* 0x080fe20000410000 */
[----:B------:R-:W-:Y:S01]  /*19c20*/  FMUL.FTZ R30, R30, R13 ;  /* 0x0000000d1e1e7220 */ /* 0x000fe20000410000 */
[----:B------:R-:W-:-:S01]  /*19c30*/  FADD.FTZ R0, R14, R0 ;  /* 0x000000000e007221 */ /* 0x000fc20000010000 */
        /* <DEDUP_REMOVED lines=12> */
[----:B------:R-:W-:Y:S01]  /*19d00*/  F2FP.SATFINITE.E4M3.F32.PACK_AB_MERGE_C R15, R21, R15, RZ ;  /* 0x0000000f150f723e */ /* 0x000fe200048070ff */
[-C--:B------:R-:W-:Y:S01]  /*19d10*/  FMUL.FTZ R47, R47, R13.reuse ;  /* 0x0000000d2f2f7220 */ /* 0x080fe20000410000 */
[-C--:B------:R-:W-:Y:S01]  /*19d20*/  FMUL.FTZ R50, R50, R13.reuse ;  /* 0x0000000d32327220 */ /* 0x080fe20000410000 */
[----:B------:R-:W-:Y:S01]  /*19d30*/  FMUL.FTZ R51, R51, R13 ;  /* 0x0000000d33337220 */ /* 0x000fe20000410000 */
[----:B------:R-:W-:Y:S01]  /*19d40*/  F2FP.SATFINITE.E4M3.F32.PACK_AB_MERGE_C R153, R14, R153, R15 ;  /* 0x000000990e99723e */ /* 0x000fe2000480700f */
        /* <DEDUP_REMOVED lines=27> */
[----:B------:R-:W-:Y:S01]  /*19f00*/  F2FP.SATFINITE.E4M3.F32.PACK_AB_MERGE_C R157, R158, R157, RZ ;  /* 0x0000009d9e9d723e */ /* 0x000fe200048070ff */
[-C--:B------:R-:W-:Y:S01]  /*19f10*/  FMUL.FTZ R91, R91, R13.reuse ;  /* 0x0000000d5b5b7220 */ /* 0x080fe20000410000 */
[----:B------:R-:W-:Y:S01]  /*19f20*/  F2FP.SATFINITE.E4M3.F32.PACK_AB_MERGE_C R158, R181, R180, RZ ;  /* 0x000000b4b59e723e */ /* 0x000fe200048070ff */
[----:B------:R-:W-:Y:S01]  /*19f30*/  FMUL.FTZ R94, R94, R13 ;  /* 0x0000000d5e5e7220 */ /* 0x000fe20000410000 */
[----:B------:R-:W-:Y:S01]  /*19f40*/  F2FP.SATFINITE.E4M3.F32.PACK_AB_MERGE_C R155, R20, R155, R157 ;  /* 0x0000009b149b723e */ /* 0x000fe2000480709d */
[----:B------:R-:W-:Y:S01]  /*19f50*/  FMUL.FTZ R95, R95, R13 ;  /* 0x0000000d5f5f7220 */ /* 0x000fe20000410000 */
[----:B------:R-:W0:Y:S01]  /*19f60*/  MUFU.EX2 R174, R174 ;  /* 0x000000ae00ae7308 */ /* 0x000e220000000800 */
[----:B---3--:R-:W-:-:S01]  /*19f70*/  FADD.FTZ R3, R159, R0 ;  /* 0x000000009f037221 */ /* 0x008fc20000010000 */
[----:B------:R-:W-:Y:S01]  /*19f80*/  F2FP.SATFINITE.E4M3.F32.PACK_AB_MERGE_C R158, R177, R176, R158 ;  /* 0x000000b0b19e723e */ /* 0x000fe2000480709e */
        /* <DEDUP_REMOVED lines=22> */
[C---:B---3--:R-:W-:Y:S01]  /*1a0f0*/  F2FP.SATFINITE.E4M3.F32.PACK_AB_MERGE_C R174, R175.reuse, R174, RZ ;  /* 0x000000aeafae723e */ /* 0x048fe200048070ff */
[----:B------:R-:W-:Y:S01]  /*1a100*/  FADD.FTZ R175, R175, R0 ;  /* 0x00000000afaf7221 */ /* 0x000fe20000010000 */
[----:B------:R-:W-:-:S01]  /*1a110*/  FADD.FTZ R0, R176, R173 ;  /* 0x000000adb0007221 */ /* 0x000fc20000010000 */
[----:B------:R-:W-:Y:S01]  /*1a120*/  FMUL.FTZ R131, R131, R13 ;  /* 0x0000000d83837220 */ /* 0x000fe20000410000 */
[----:B------:R-:W-:Y:S01]  /*1a130*/  F2FP.SATFINITE.E4M3.F32.PACK_AB_MERGE_C R157, R160, R159, R174 ;  /* 0x0000009fa09d723e */ /* 0x000fe200048070ae */
[----:B------:R-:W-:Y:S01]  /*1a140*/  FMUL.FTZ R134, R134, R13 ;  /* 0x0000000d86867220 */ /* 0x000fe20000410000 */
[----:B------:R-:W-:-:S01]  /*1a150*/  FADD.FTZ R177, R177, R0 ;  /* 0x00000000b1b17221 */ /* 0x000fc20000010000 */
[----:B------:R-:W3:Y:S01]  /*1a160*/  MUFU.EX2 R182, R182 ;  /* 0x000000b600b67308 */ /* 0x000ee20000000800 */
[----:B----4-:R-:W-:-:S01]  /*1a170*/  FADD.FTZ R0, R178, R175 ;  /* 0x000000afb2007221 */ /* 0x010fc20000010000 */
[----:B------:R-:W-:Y:S01]  /*1a180*/  FMUL.FTZ R135, R135, R13 ;  /* 0x0000000d87877220 */ /* 0x000fe20000410000 */
[----:B------:R-:W-:-:S01]  /*1a190*/  FADD.FTZ R180, R180, R177 ;  /* 0x000000b1b4b47221 */ /* 0x000fc20000010000 */
[-C--:B------:R-:W-:Y:S01]  /*1a1a0*/  FMUL.FTZ R138, R138, R13.reuse ;  /* 0x0000000d8a8a7220 */ /* 0x080fe20000410000 */
[-C--:B------:R-:W-:Y:S01]  /*1a1b0*/  FMUL.FTZ R139, R139, R13.reuse ;  /* 0x0000000d8b8b7220 */ /* 0x080fe20000410000 */
[----:B------:R-:W-:Y:S01]  /*1a1c0*/  FMUL.FTZ R142, R142, R13 ;  /* 0x0000000d8e8e7220 */ /* 0x000fe20000410000 */
[----:B------:R-:W-:-:S01]  /*1a1d0*/  FADD.FTZ R3, R181, R180 ;  /* 0x000000b4b5037221 */ /* 0x000fc20000010000 */
[----:B------:R-:W4:Y:S01]  /*1a1e0*/  MUFU.EX2 R9, R9 ;  /* 0x0000000900097308 */ /* 0x000f220000000800 */
[----:B0-----:R-:W-:-:S01]  /*1a1f0*/  FADD.FTZ R21, R179, R0 ;  /* 0x00000000b3157221 */ /* 0x001fc20000010000 */
[-C--:B------:R-:W-:Y:S01]  /*1a200*/  FMUL.FTZ R143, R143, R13.reuse ;  /* 0x0000000d8f8f7220 */ /* 0x080fe20000410000 */
[-C--:B------:R-:W-:Y:S01]  /*1a210*/  FMUL.FTZ R146, R146, R13.reuse ;  /* 0x0000000d92927220 */ /* 0x080fe20000410000 */
[-C--:B------:R-:W-:Y:S01]  /*1a220*/  FMUL.FTZ R147, R147, R13.reuse ;  /* 0x0000000d93937220 */ /* 0x080fe20000410000 */
[-C--:B------:R-:W-:Y:S01]  /*1a230*/  FMUL.FTZ R150, R150, R13.reuse ;  /* 0x0000000d96967220 */ /* 0x080fe20000410000 */
[----:B------:R-:W-:Y:S01]  /*1a240*/  FMUL.FTZ R151, R151, R13 ;  /* 0x0000000d97977220 */ /* 0x000fe20000410000 */
[----:B---3--:R-:W-:-:S01]  /*1a250*/  FADD.FTZ R0, R182, R21 ;  /* 0x00000015b6007221 */ /* 0x008fc20000010000 */
[----:B----4-:R-:W-:-:S03]  /*1a260*/  F2FP.SATFINITE.E4M3.F32.PACK_AB_MERGE_C R182, R9, R182, RZ ;  /* 0x000000b609b6723e */ /* 0x010fc600048070ff */
[----:B------:R-:W-:Y:S01]  /*1a270*/  FADD.FTZ R0, R9, R0 ;  /* 0x0000000009007221 */ /* 0x000fe20000010000 */
[----:B------:R-:W-:Y:S01]  /*1a280*/  F2FP.SATFINITE.E4M3.F32.PACK_AB_MERGE_C R159, R179, R178, R182 ;  /* 0x000000b2b39f723e */ /* 0x000fe200048070b6 */
[----:B------:R-:W-:Y:S06]  /*1a290*/  @!P0 BRA `(.L_x_1929) ;  /* 0x0000000000048947 */ /* 0x000fec0003800000 */
[----:B------:R-:W-:Y:S01]  /*1a2a0*/  BPT.TRAP 0x1 ;  /* 0x000000040000795c */ /* 0x000fe20000300000 */
.L_x_1929:
[----:B------:R0:W3:Y:S01]  /*1a2b0*/  SYNCS.PHASECHK.TRANS64.TRYWAIT P1, [R10+URZ+0x28450], R11 ;  /* 0x0284500b0a0075a7 */ /* 0x0000e2000802017f */
[----:B------:R-:W-:Y:S05]  /*1a2c0*/  @!P0 BRA `(.L_x_1930) ;  /* 0x0000000000048947 */ /* 0x000fea0003800000 */
[----:B------:R-:W-:Y:S01]  /*1a2d0*/  BPT.TRAP 0x1 ;  /* 0x000000040000795c */ /* 0x000fe20000300000 */
.L_x_1930:
[----:B------:R-:W-:Y:S01]  /*1a2e0*/  BSSY B0, `(.L_x_1931) ;  /* 0x0000006000007945 */ /* 0x000fe20003800000 */
[----:B------:R-:W-:Y:S02]  /*1a2f0*/  LEA R8, R12, UR43, 0xa ;  /* 0x0000002b0c087c11 */ /* 0x000fe4000f8e50ff */
[----:B------:R-:W-:Y:S01]  /*1a300*/  MOV R9, 0x80000020 ;  /* 0x8000002000097802 */ /* 0x000fe20000000f00 */
[----:B---3--:R-:W-:Y:S06]  /*1a310*/  @P1 BRA `(.L_x_1932) ;  /* 0x0000000000081947 */ /* 0x008fec0003800000 */
[----:B------:R-:W3:Y:S02]  /*1a320*/  SYNCS.PHASECHK.TRANS64.TRYWAIT P1, [R10+URZ+0x28450], R11 ;  /* 0x0284500b0a0075a7 */ /* 0x000ee4000802017f */
[----:B---3--:R-:W-:Y:S05]  /*1a330*/  @!P1 BRA `(.L_x_1933) ;  /* 0x000000dc00249947 */ /* 0x008fea0003800000 */
.L_x_1932:
[----:B------:R-:W-:Y:S05]  /*1a340*/  BSYNC B0 ;  /* 0x0000000000007941 */ /* 0x000fea0003800000 */
.L_x_1931:
[----:B------:R-:W4:Y:S01]  /*1a350*/  S2R R12, SR_TID.X ;  /* 0x00000000000c7919 */ /* 0x000f220000002100 */
[----:B------:R-:W-:Y:S05]  /*1a360*/  WARPSYNC.ALL ;  /* 0x0000000000007948 */ /* 0x000fea0003800000 */
[C---:B------:R-:W-:Y:S01]  /*1a370*/  R2UR UR6, R8.reuse ;  /* 0x00000000080672ca */ /* 0x040fe200000e0000 */
[----:B------:R-:W-:Y:S01]  /*1a380*/  VIADD R8, R8, 0x2 ;  /* 0x0000000208087836 */ /* 0x000fe20000000000 */
[----:B------:R-:W-:Y:S01]  /*1a390*/  R2UR UR7, R9 ;  /* 0x00000000090772ca */ /* 0x000fe200000e0000 */
[----:B------:R-:W-:Y:S01]  /*1a3a0*/  IMAD.MOV.U32 R9, RZ, RZ, -0x7fffffe0 ;  /* 0x80000020ff097424 */ /* 0x000fe200078e00ff */
[----:B----4-:R-:W-:-:S05]  /*1a3b0*/  SHF.R.U32.HI R12, RZ, 0x7, R12 ;  /* 0x00000007ff0c7819 */ /* 0x010fca000001160c */
[----:B01-3--:R-:W-:-:S05]  /*1a3c0*/  VIADD R11, R12, 0x8 ;  /* 0x000000080c0b7836 */ /* 0x00bfca0000000000 */
        /* <DEDUP_REMOVED lines=12> */
.L_x_1934:
[----:B------:R-:W-:Y:S01]  /*1a490*/  ISETP.GT.AND P1, PT, R6, R208, PT ;  /* 0x000000d00600720c */ /* 0x000fe20003f24270 */
[----:B------:R-:W-:Y:S02]  /*1a4a0*/  VIADD R10, R10, 0x28460 ;  /* 0x000284600a0a7836 */ /* 0x000fe40000000000 */
[----:B------:R-:W-:Y:S02]  /*1a4b0*/  IMAD.U32 R9, RZ, RZ, UR39 ;  /* 0x00000027ff097e24 */ /* 0x000fe4000f8e00ff */
[----:B------:R-:W-:Y:S02]  /*1a4c0*/  VIADD R6, R6, 0xffffffff ;  /* 0xffffffff06067836 */ /* 0x000fe40000000000 */
[----:B------:R-:W-:Y:S01]  /*1a4d0*/  IMAD.MOV.U32 R13, RZ, RZ, R7 ;  /* 0x000000ffff0d7224 */ /* 0x000fe200078e0007 */
[----:B------:R-:W-:Y:S01]  /*1a4e0*/  PRMT R10, R9, 0x654, R10 ;  /* 0x00000654090a7816 */ /* 0x000fe2000000000a */
[----:B------:R-:W-:-:S03]  /*1a4f0*/  IMAD.MOV.U32 R14, RZ, RZ, R4 ;  /* 0x000000ffff0e7224 */ /* 0x000fc600078e0004 */
[----:B------:R1:W-:Y:S01]  /*1a500*/  SYNCS.ARRIVE.TRANS64.RED.A1T0 RZ, [R10+URZ], RZ ;  /* 0x000000ff0aff79a7 */ /* 0x0003e2000810043f */
[----:B------:R-:W-:Y:S05]  /*1a510*/  @P1 BRA `(.L_x_1935) ;  /* 0xffffffd800b81947 */ /* 0x000fea000383ffff */
.L_x_1915:
[----:B------:R-:W-:Y:S05]  /*1a520*/  WARPSYNC.ALL ;  /* 0x0000000000007948 */ /* 0x000fea0003800000 */
[----:B------:R-:W-:Y:S01]  /*1a530*/  ULDC.64 UR4, c[0x0][0x9a0] ;  /* 0x0002680000047ab9 */ /* 0x000fe20000000a00 */
[----:B0-----:R-:W-:Y:S01]  /*1a540*/  IMAD.MOV.U32 R12, RZ, RZ, 0x3f800000 ;  /* 0x3f800000ff0c7424 */ /* 0x001fe200078e00ff */
[----:B------:R2:W-:Y:S08]  /*1a550*/  BAR.ARV R5, 0x100 ;  /* 0x000400050000751d */ /* 0x0005f00000002000 */
[----:B------:R-:W-:Y:S06]  /*1a560*/  BAR.ARV 0x8, 0x180 ;  /* 0x0206000000007b1d */ /* 0x000fec0000002000 */
[----:B------:R-:W-:-:S04]  /*1a570*/  ISETP.NE.U32.AND P0, PT, RZ, UR4, PT ;  /* 0x00000004ff007c0c */ /* 0x000fc8000bf05070 */
[----:B------:R-:W-:-:S13]  /*1a580*/  ISETP.NE.AND.EX P0, PT, RZ, UR5, PT, P0 ;  /* 0x00000005ff007c0c */ /* 0x000fda000bf05300 */
[----:B-1----:R-:W0:Y:S01]  /*1a590*/  @P0 LDC.64 R10, c[0x0][0x9c8] ;  /* 0x00027200ff0a0b82 */ /* 0x002e220000000a00 */
[----:B------:R-:W-:Y:S02]  /*1a5a0*/  @P0 SHF.R.S32.HI R13, RZ, 0x1f, R23 ;  /* 0x0000001fff0d0819 */ /* 0x000fe40000011417 */
[----:B------:R-:W-:-:S05]  /*1a5b0*/  @P0 SHF.R.S32.HI R15, RZ, 0x1f, R22 ;  /* 0x0000001fff0f0819 */ /* 0x000fca0000011416 */
[----:B------:R-:W1:Y:S01]  /*1a5c0*/  @P0 LDC.64 R8, c[0x0][0x9d0] ;  /* 0x00027400ff080b82 */ /* 0x000e620000000a00 */
[----:B0-----:R-:W-:-:S04]  /*1a5d0*/  @P0 IMAD R6, R13, R10, RZ ;  /* 0x0000000a0d060224 */ /* 0x001fc800078e02ff */
[C---:B------:R-:W-:Y:S02]  /*1a5e0*/  @P0 IMAD R13, R23.reuse, R11, R6 ;  /* 0x0000000b170d0224 */ /* 0x040fe400078e0206 */
[----:B------:R-:W-:-:S04]  /*1a5f0*/  @P0 IMAD.WIDE.U32 R10, R23, R10, RZ ;  /* 0x0000000a170a0225 */ /* 0x000fc800078e00ff */
[-C--:B-1----:R-:W-:Y:S02]  /*1a600*/  @P0 IMAD R6, R15, R8.reuse, RZ ;  /* 0x000000080f060224 */ /* 0x082fe400078e02ff */
[----:B------:R-:W-:Y:S02]  /*1a610*/  @P0 IMAD.IADD R11, R11, 0x1, R13 ;  /* 0x000000010b0b0824 */ /* 0x000fe400078e020d */
[C---:B------:R-:W-:Y:S02]  /*1a620*/  @P0 IMAD R13, R22.reuse, R9, R6 ;  /* 0x00000009160d0224 */ /* 0x040fe400078e0206 */
[----:B------:R-:W-:-:S05]  /*1a630*/  @P0 IMAD.WIDE.U32 R8, R22, R8, R10 ;  /* 0x0000000816080225 */ /* 0x000fca00078e000a */
[----:B------:R-:W-:Y:S02]  /*1a640*/  @P0 IADD3 R9, R9, R13, RZ ;  /* 0x0000000d09090210 */ /* 0x000fe40007ffe0ff */
[----:B------:R-:W-:-:S04]  /*1a650*/  @P0 LEA R10, P1, R8, UR4, 0x2 ;  /* 0x00000004080a0c11 */ /* 0x000fc8000f8210ff */
[----:B------:R-:W-:-:S05]  /*1a660*/  @P0 LEA.HI.X R11, R8, UR5, R9, 0x2, P1 ;  /* 0x00000005080b0c11 */ /* 0x000fca00088f1409 */
[----:B------:R0:W4:Y:S01]  /*1a670*/  @P0 LDG.E R12, desc[UR36][R10.64] ;  /* 0x000000240a0c0981 */ /* 0x000122000c1e1900 */
[----:B--23--:R-:W-:Y:S02]  /*1a680*/  IMAD.MOV.U32 R5, RZ, RZ, RZ ;  /* 0x000000ffff057224 */ /* 0x00cfe400078e00ff */
[----:B------:R-:W-:Y:S01]  /*1a690*/  VIADD R185, R185, 0x1 ;  /* 0x00000001b9b97836 */ /* 0x000fe20000000000 */
[----:B------:R-:W1:Y:S01]  /*1a6a0*/  SHFL.BFLY PT, R6, R3, 0x2, 0x1f ;  /* 0x0c401f0003067f89 */ /* 0x000e6200000e0000 */
[----:B------:R-:W-:-:S03]  /*1a6b0*/  VIADD R217, R217, 0x1 ;  /* 0x00000001d9d97836 */ /* 0x000fc60000000000 */
[----:B------:R-:W2:Y:S01]  /*1a6c0*/  SHFL.BFLY PT, R9, R0, 0x2, 0x1f ;  /* 0x0c401f0000097f89 */ /* 0x000ea200000e0000 */
[----:B------:R-:W-:Y:S01]  /*1a6d0*/  ISETP.NE.AND P3, PT, R185, 0x2, PT ;  /* 0x00000002b900780c */ /* 0x000fe20003f65270 */
[----:B0-----:R-:W-:-:S03]  /*1a6e0*/  IMAD.MOV.U32 R11, RZ, RZ, RZ ;  /* 0x000000ffff0b7224 */ /* 0x001fc600078e00ff */
[----:B------:R-:W-:Y:S01]  /*1a6f0*/  SEL R185, R185, RZ, P3 ;  /* 0x000000ffb9b97207 */ /* 0x000fe20001800000 */
[----:B-1----:R-:W-:Y:S01]  /*1a700*/  FADD.FTZ R6, R6, R3 ;  /* 0x0000000306067221 */ /* 0x002fe20000010000 */
[----:B------:R-:W-:Y:S02]  /*1a710*/  IMAD.MOV.U32 R3, RZ, RZ, -0x800000 ;  /* 0xff800000ff037424 */ /* 0x000fe400078e00ff */
[----:B--2---:R-:W-:Y:S01]  /*1a720*/  FADD.FTZ R8, R9, R0 ;  /* 0x0000000009087221 */ /* 0x004fe20000010000 */
[----:B------:R-:W-:Y:S01]  /*1a730*/  IMAD.MOV.U32 R0, RZ, RZ, -0x800000 ;  /* 0xff800000ff007424 */ /* 0x000fe200078e00ff */
[----:B------:R-:W0:Y:S04]  /*1a740*/  SHFL.BFLY PT, R9, R6, 0x1, 0x1f ;  /* 0x0c201f0006097f89 */ /* 0x000e2800000e0000 */
[----:B------:R-:W1:Y:S01]  /*1a750*/  SHFL.BFLY PT, R13, R8, 0x1, 0x1f ;  /* 0x0c201f00080d7f89 */ /* 0x000e6200000e0000 */
[----:B0-----:R-:W-:-:S04]  /*1a760*/  FADD.FTZ R9, R6, R9 ;  /* 0x0000000906097221 */ /* 0x001fc80000010000 */
[C---:B------:R-:W-:Y:S01]  /*1a770*/  FMUL.FTZ R15, R9.reuse, 0.00390625 ;  /* 0x3b800000090f7820 */ /* 0x040fe20000410000 */
[----:B------:R-:W-:Y:S01]  /*1a780*/  FSETP.NE.FTZ.AND P0, PT, R9, RZ, PT ;  /* 0x000000ff0900720b */ /* 0x000fe20003f15000 */
[----:B-1----:R-:W-:Y:S01]  /*1a790*/  FADD.FTZ R14, R8, R13 ;  /* 0x0000000d080e7221 */ /* 0x002fe20000010000 */
[----:B------:R-:W-:Y:S02]  /*1a7a0*/  SEL R13, RZ, 0x1, P3 ;  /* 0x00000001ff0d7807 */ /* 0x000fe40001800000 */
[----:B------:R-:W-:Y:S01]  /*1a7b0*/  FSETP.NE.FTZ.AND P1, PT, R15, RZ, PT ;  /* 0x000000ff0f00720b */ /* 0x000fe20003f35000 */
[----:B------:R-:W-:Y:S01]  /*1a7c0*/  FMUL.FTZ R10, R14, 0.00390625 ;  /* 0x3b8000000e0a7820 */ /* 0x000fe20000410000 */
[----:B------:R-:W-:-:S04]  /*1a7d0*/  LOP3.LUT R188, R188, R13, RZ, 0x3c, !PT ;  /* 0x0000000dbcbc7212 */ /* 0x000fc800078e3cff */
[----:B------:R-:W-:-:S03]  /*1a7e0*/  FSETP.NE.FTZ.AND P2, PT, R10, RZ, PT ;  /* 0x000000ff0a00720b */ /* 0x000fc60003f55000 */
[----:B------:R0:W-:Y:S01]  /*1a7f0*/  @P0 MUFU.RCP R5, R9 ;  /* 0x0000000900050308 */ /* 0x0001e20000001000 */
[----:B------:R-:W-:-:S07]  /*1a800*/  FSETP.NE.FTZ.AND P0, PT, R14, RZ, PT ;  /* 0x000000ff0e00720b */ /* 0x000fce0003f15000 */
[----:B------:R-:W1:Y:S01]  /*1a810*/  @P1 MUFU.LG2 R6, R15 ;  /* 0x0000000f00061308 */ /* 0x000e620000000c00 */
[C---:B0-----:R-:W-:Y:S01]  /*1a820*/  @P1 FMUL.FTZ R9, R2.reuse, 0.69314718246459960938 ;  /* 0x3f31721802091820 */ /* 0x041fe20000410000 */
[----:B------:R-:W-:-:S06]  /*1a830*/  @P2 FMUL.FTZ R21, R2, 0.69314718246459960938 ;  /* 0x3f31721802152820 */ /* 0x000fcc0000410000 */
[----:B------:R-:W-:Y:S01]  /*1a840*/  @P0 MUFU.RCP R11, R14 ;  /* 0x0000000e000b0308 */ /* 0x000fe20000001000 */
[----:B------:R-:W-:-:S07]  /*1a850*/  PLOP3.LUT P0, PT, PT, PT, PT, 0x8, 0x0 ;  /* 0x000000000000781c */ /* 0x000fce0003f0e170 */
[----:B------:R-:W0:Y:S01]  /*1a860*/  @P2 MUFU.LG2 R8, R10 ;  /* 0x0000000a00082308 */ /* 0x000e220000000c00 */
[----:B-1----:R-:W-:-:S04]  /*1a870*/  @P1 FMUL.FTZ R6, R6, 0.69314718246459960938 ;  /* 0x3f31721806061820 */ /* 0x002fc80000410000 */
[----:B------:R-:W-:Y:S01]  /*1a880*/  @P1 FFMA.FTZ R0, R9, R4, R6 ;  /* 0x0000000409001223 */ /* 0x000fe20000010006 */
[----:B0-----:R-:W-:-:S04]  /*1a890*/  @P2 FMUL.FTZ R8, R8, 0.69314718246459960938 ;  /* 0x3f31721808082820 */ /* 0x001fc80000410000 */
[----:B------:R-:W-:Y:S01]  /*1a8a0*/  @P2 FFMA.FTZ R3, R21, R7, R8 ;  /* 0x0000000715032223 */ /* 0x000fe20000010008 */
[-C--:B----4-:R-:W-:Y:S01]  /*1a8b0*/  FMUL.FTZ R2, R5, R12.reuse ;  /* 0x0000000c05027220 */ /* 0x090fe20000410000 */
[----:B------:R-:W-:-:S03]  /*1a8c0*/  FMUL.FTZ R12, R11, R12 ;  /* 0x0000000c0b0c7220 */ /* 0x000fc60000410000 */
        /* <DEDUP_REMOVED lines=23> */
[----:B------:R-:W-:Y:S01]  /*1aa40*/  FMUL.FTZ R36, R77, R2 ;  /* 0x000000024d247220 */ /* 0x000fe20000410000 */
[----:B------:R-:W-:Y:S01]  /*1aa50*/  FMUL.FTZ R111, R118, R12 ;  /* 0x0000000c766f7220 */ /* 0x000fe20000410000 */
        /* <DEDUP_REMOVED lines=103> */
.L_x_1800:
        /* <DEDUP_REMOVED lines=10> */
[----:B------:R-:W2:Y:S01]  /*1b170*/  LDL R140, [R1+0x18] ;  /* 0x00001800018c7983 */ /* 0x000ea20000100800 */
[----:B-1----:R-:W-:Y:S01]  /*1b180*/  F2FP.BF16.F32.PACK_AB R20, R13, R56 ;  /* 0x000000380d14723e */ /* 0x002fe200000010ff */
[----:B------:R-:W-:Y:S01]  /*1b190*/  ULDC.64 UR4, c[0x4][0x38] ;  /* 0x01000e0000047ab9 */ /* 0x000fe20000000a00 */
[----:B------:R-:W1:Y:S01]  /*1b1a0*/  S2R R13, SR_SWINHI ;  /* 0x00000000000d7919 */ /* 0x000e620000002f00 */
[----:B-----5:R-:W3:Y:S01]  /*1b1b0*/  S2R R39, SR_TID.X ;  /* 0x0000000000277919 */ /* 0x020ee20000002100 */
        /* <DEDUP_REMOVED lines=10> */
[----:B------:R-:W-:Y:S02]  /*1b260*/  MOV R76, R184 ;  /* 0x000000b8004c7202 */ /* 0x000fe40000000f00 */
[----:B-1----:R-:W-:Y:S01]  /*1b270*/  MOV R77, R13 ;  /* 0x0000000d004d7202 */ /* 0x002fe20000000f00 */
[----:B---3--:R-:W-:Y:S01]  /*1b280*/  IMAD.SHL.U32 R2, R39, 0x4, RZ ;  /* 0x0000000427027824 */ /* 0x008fe200078e00ff */
[----:B------:R-:W-:Y:S02]  /*1b290*/  F2FP.BF16.F32.PACK_AB R58, R53, R96 ;  /* 0x00000060353a723e */ /* 0x000fe400000010ff */
[----:B------:R-:W-:Y:S02]  /*1b2a0*/  F2FP.BF16.F32.PACK_AB R104, R61, R104 ;  /* 0x000000683d68723e */ /* 0x000fe400000010ff */
[----:B------:R-:W-:Y:S02]  /*1b2b0*/  LOP3.LUT R2, R2, 0xc, RZ, 0xc0, !PT ;  /* 0x0000000c02027812 */ /* 0x000fe400078ec0ff */
[----:B------:R-:W-:-:S02]  /*1b2c0*/  F2FP.BF16.F32.PACK_AB R11, R11, R48 ;  /* 0x000000300b0b723e */ /* 0x000fc400000010ff */
[----:B------:R-:W-:Y:S02]  /*1b2d0*/  IADD3 R26, P0, R2, UR4, RZ ;  /* 0x00000004021a7c10 */ /* 0x000fe4000ff1e0ff */
[----:B------:R-:W-:Y:S02]  /*1b2e0*/  F2FP.BF16.F32.PACK_AB R47, R47, R50 ;  /* 0x000000322f2f723e */ /* 0x000fe400000010ff */
[----:B------:R-:W-:Y:S02]  /*1b2f0*/  F2FP.BF16.F32.PACK_AB R63, R63, R66 ;  /* 0x000000423f3f723e */ /* 0x000fe400000010ff */
[----:B------:R-:W-:Y:S02]  /*1b300*/  F2FP.BF16.F32.PACK_AB R141, R52, R89 ;  /* 0x00000059348d723e */ /* 0x000fe400000010ff */
[----:B------:R-:W-:Y:S02]  /*1b310*/  F2FP.BF16.F32.PACK_AB R97, R60, R97 ;  /* 0x000000613c61723e */ /* 0x000fe400000010ff */
[----:B------:R-:W-:-:S02]  /*1b320*/  IADD3.X R27, RZ, UR5, RZ, P0, !PT ;  /* 0x00000005ff1b7c10 */ /* 0x000fc400087fe4ff */
[----:B------:R-:W-:Y:S02]  /*1b330*/  F2FP.BF16.F32.PACK_AB R8, R8, R41 ;  /* 0x000000290808723e */ /* 0x000fe400000010ff */
[----:B------:R-:W-:Y:S01]  /*1b340*/  F2FP.BF16.F32.PACK_AB R46, R45, R88 ;  /* 0x000000582d2e723e */ /* 0x000fe200000010ff */
[----:B------:R1:W5:Y:S01]  /*1b350*/  LDG.E.CONSTANT R2, desc[UR36][R26.64] ;  /* 0x000000241a027981 */ /* 0x000362000c1e9900 */
[----:B------:R-:W-:Y:S01]  /*1b360*/  F2FP.BF16.F32.PACK_AB R128, R85, R128 ;  /* 0x000000805580723e */ /* 0x000fe200000010ff */
[----:B------:R-:W-:Y:S01]  /*1b370*/  UMOV UR4, 0xffffffff ;  /* 0xffffffff00047882 */ /* 0x000fe20000000000 */
[----:B------:R-:W-:Y:S02]  /*1b380*/  LOP3.LUT P0, R13, R39, 0x3, RZ, 0xc0, !PT ;  /* 0x00000003270d7812 */ /* 0x000fe4000780c0ff */
[----:B------:R-:W-:Y:S02]  /*1b390*/  F2FP.BF16.F32.PACK_AB R30, R30, R109 ;  /* 0x0000006d1e1e723e */ /* 0x000fe400000010ff */
[----:B------:R-:W-:-:S02]  /*1b3a0*/  F2FP.BF16.F32.PACK_AB R62, R62, R59 ;  /* 0x0000003b3e3e723e */ /* 0x000fc400000010ff */
[----:B------:R-:W-:Y:S02]  /*1b3b0*/  F2FP.BF16.F32.PACK_AB R12, R38, R35 ;  /* 0x00000023260c723e */ /* 0x000fe400000010ff */
[----:B-1----:R-:W-:Y:S02]  /*1b3c0*/  F2FP.BF16.F32.PACK_AB R26, R37, R80 ;  /* 0x00000050251a723e */ /* 0x002fe400000010ff */
        /* <DEDUP_REMOVED lines=9> */
[----:B------:R-:W-:-:S02]  /*1b460*/  ISETP.EQ.OR P0, PT, R13, 0x3, !P0 ;  /* 0x000000030d00780c */ /* 0x000fc40004702670 */
[----:B------:R-:W-:Y:S02]  /*1b470*/  F2FP.BF16.F32.PACK_AB R7, R7, R32 ;  /* 0x000000200707723e */ /* 0x000fe400000010ff */
[----:B------:R-:W-:Y:S02]  /*1b480*/  F2FP.BF16.F32.PACK_AB R117, R117, R34 ;  /* 0x000000227575723e */ /* 0x000fe400000010ff */
[----:B------:R-:W-:Y:S02]  /*1b490*/  F2FP.BF16.F32.PACK_AB R57, R14, R57 ;  /* 0x000000390e39723e */ /* 0x000fe400000010ff */
[----:B------:R-:W-:Y:S02]  /*1b4a0*/  F2FP.BF16.F32.PACK_AB R65, R28, R65 ;  /* 0x000000411c41723e */ /* 0x000fe400000010ff */
[----:B------:R-:W-:Y:S02]  /*1b4b0*/  SEL R13, R5, R4, P0 ;  /* 0x00000004050d7207 */ /* 0x000fe40000000000 */
[----:B------:R-:W-:-:S02]  /*1b4c0*/  SEL R4, R4, R5, P0 ;  /* 0x0000000504047207 */ /* 0x000fc40000000000 */
        /* <DEDUP_REMOVED lines=25> */
[----:B------:R-:W-:Y:S01]  /*1b660*/  F2FP.BF16.F32.PACK_AB R134, R134, R147 ;  /* 0x000000938686723e */ /* 0x000fe200000010ff */
        /* <DEDUP_REMOVED lines=27> */
[C---:B------:R-:W-:Y:S02]  /*1b820*/  IADD3 R85, P2, R42.reuse, 0x8020, RZ ;  /* 0x000080202a557810 */ /* 0x040fe40007f5e0ff */
[C---:B------:R-:W-:Y:S02]  /*1b830*/  IADD3 R41, P1, R42.reuse, 0x8000, RZ ;  /* 0x000080002a297810 */ /* 0x040fe40007f3e0ff */
[C---:B------:R-:W-:Y:S02]  /*1b840*/  IADD3 R39, P5, R42.reuse, 0x4060, RZ ;  /* 0x000040602a277810 */ /* 0x040fe40007fbe0ff */
[----:B------:R-:W-:Y:S02]  /*1b850*/  IADD3 R37, P4, R42, 0x4040, RZ ;  /* 0x000040402a257810 */ /* 0x000fe40007f9e0ff */
[----:B------:R-:W-:Y:S02]  /*1b860*/  LOP3.LUT R44, R45, 0x380, RZ, 0xc0, !PT ;  /* 0x000003802d2c7812 */ /* 0x000fe400078ec0ff */
[----:B------:R-:W-:-:S02]  /*1b870*/  LOP3.LUT R84, R85, 0x380, RZ, 0xc0, !PT ;  /* 0x0000038055547812 */ /* 0x000fc400078ec0ff */
[----:B------:R-:W-:Y:S02]  /*1b880*/  LOP3.LUT R40, R41, 0x380, RZ, 0xc0, !PT ;  /* 0x0000038029287812 */ /* 0x000fe400078ec0ff */
[----:B------:R-:W-:Y:S02]  /*1b890*/  LOP3.LUT R38, R39, 0x380, RZ, 0xc0, !PT ;  /* 0x0000038027267812 */ /* 0x000fe400078ec0ff */
[----:B------:R-:W-:Y:S02]  /*1b8a0*/  LOP3.LUT R36, R37, 0x380, RZ, 0xc0, !PT ;  /* 0x0000038025247812 */ /* 0x000fe400078ec0ff */
[----:B------:R-:W-:Y:S02]  /*1b8b0*/  SHF.R.U64 R44, R44, 0x3, RZ ;  /* 0x000000032c2c7819 */ /* 0x000fe400000012ff */
[----:B------:R-:W-:Y:S02]  /*1b8c0*/  SHF.R.U64 R84, R84, 0x3, RZ ;  /* 0x0000000354547819 */ /* 0x000fe400000012ff */
[----:B------:R-:W-:-:S02]  /*1b8d0*/  SHF.R.U64 R40, R40, 0x3, RZ ;  /* 0x0000000328287819 */ /* 0x000fc400000012ff */
        /* <DEDUP_REMOVED lines=11> */
[----:B------:R-:W-:Y:S02]  /*1b990*/  IADD3.X R37, RZ, R43, RZ, P4, !PT ;  /* 0x0000002bff257210 */ /* 0x000fe400027fe4ff */
[C---:B------:R-:W-:Y:S02]  /*1b9a0*/  IADD3 R15, P3, R42.reuse, 0x4020, RZ ;  /* 0x000040202a0f7810 */ /* 0x040fe40007f7e0ff */
[C---:B------:R-:W-:Y:S02]  /*1b9b0*/  IADD3 R25, P2, R42.reuse, 0x4000, RZ ;  /* 0x000040002a197810 */ /* 0x040fe40007f5e0ff */
[C---:B------:R-:W-:Y:S02]  /*1b9c0*/  IADD3 R29, P1, R42.reuse, 0x60, RZ ;  /* 0x000000602a1d7810 */ /* 0x040fe40007f3e0ff */
[C---:B------:R-:W-:Y:S02]  /*1b9d0*/  IADD3 R33, P5, R42.reuse, 0x40, RZ ;  /* 0x000000402a217810 */ /* 0x040fe40007fbe0ff */
[----:B------:R-:W-:-:S02]  /*1b9e0*/  IADD3 R35, P4, R42, 0x20, RZ ;  /* 0x000000202a237810 */ /* 0x000fc40007f9e0ff */
[----:B------:R-:W-:Y:S02]  /*1b9f0*/  LOP3.LUT R14, R15, 0x380, RZ, 0xc0, !PT ;  /* 0x000003800f0e7812 */ /* 0x000fe400078ec0ff */
[----:B------:R-:W-:Y:S02]  /*1ba00*/  LOP3.LUT R24, R25, 0x380, RZ, 0xc0, !PT ;  /* 0x0000038019187812 */ /* 0x000fe400078ec0ff */
[----:B------:R-:W-:Y:S02]  /*1ba10*/  LOP3.LUT R28, R29, 0x380, RZ, 0xc0, !PT ;  /* 0x000003801d1c7812 */ /* 0x000fe400078ec0ff */
[----:B------:R-:W-:Y:S02]  /*1ba20*/  LOP3.LUT R32, R33, 0x380, RZ, 0xc0, !PT ;  /* 0x0000038021207812 */ /* 0x000fe400078ec0ff */
[----:B------:R-:W-:Y:S02]  /*1ba30*/  LOP3.LUT R34, R35, 0x380, RZ, 0xc0, !PT ;  /* 0x0000038023227812 */ /* 0x000fe400078ec0ff */
[----:B------:R-:W-:-:S02]  /*1ba40*/  LOP3.LUT R5, R42, 0x380, RZ, 0xc0, !PT ;  /* 0x000003802a057812 */ /* 0x000fc400078ec0ff */
[----:B------:R-:W-:Y:S02]  /*1ba50*/  SHF.R.U64 R14, R14, 0x3, RZ ;  /* 0x000000030e0e7819 */ /* 0x000fe400000012ff */
[----:B------:R-:W-:Y:S02]  /*1ba60*/  SHF.R.U64 R24, R24, 0x3, RZ ;  /* 0x0000000318187819 */ /* 0x000fe400000012ff */
[----:B------:R-:W-:Y:S02]  /*1ba70*/  SHF.R.U64 R28, R28, 0x3, RZ ;  /* 0x000000031c1c7819 */ /* 0x000fe400000012ff */
[----:B------:R-:W-:Y:S02]  /*1ba80*/  SHF.R.U64 R32, R32, 0x3, RZ ;  /* 0x0000000320207819 */ /* 0x000fe400000012ff */
[----:B------:R-:W-:Y:S02]  /*1ba90*/  SHF.R.U64 R34, R34, 0x3, RZ ;  /* 0x0000000322227819 */ /* 0x000fe400000012ff */
[----:B------:R-:W-:-:S02]  /*1baa0*/  SHF.R.U64 R5, R5, 0x3, RZ ;  /* 0x0000000305057819 */ /* 0x000fc400000012ff */
        /* <DEDUP_REMOVED lines=26> */
[----:B------:R-:W-:Y:S01]  /*1bc50*/  MOV R96, R34 ;  /* 0x0000002200607202 */ /* 0x000fe20000000f00 */
[----:B------:R-:W-:Y:S06]  /*1bc60*/  BRA.DIV UR4, `(.L_x_1938) ;  /* 0x000000c204ec7947 */ /* 0x000fec000b800000 */
[----:B------:R-:W-:Y:S01]  /*1bc70*/  SEL R29, R7, R6, P0 ;  /* 0x00000006071d7207 */ /* 0x000fe20000000000 */
[----:B-----5:R-:W-:Y:S01]  /*1bc80*/  SHFL.IDX PT, R25, R13, R2, 0x1c1f ;  /* 0x001c1f020d197589 */ /* 0x020fe200000e0000 */
[----:B------:R-:W-:Y:S02]  /*1bc90*/  SEL R6, R6, R7, P0 ;  /* 0x0000000706067207 */ /* 0x000fe40000000000 */
[----:B------:R-:W-:Y:S01]  /*1bca0*/  SEL R33, R9, R8, P0 ;  /* 0x0000000809217207 */ /* 0x000fe20000000000 */
[----:B------:R-:W-:Y:S01]  /*1bcb0*/  SHFL.IDX PT, R45, R29, R2, 0x1c1f ;  /* 0x001c1f021d2d7589 */ /* 0x000fe200000e0000 */
[----:B------:R-:W-:Y:S02]  /*1bcc0*/  SEL R7, R8, R9, P0 ;  /* 0x0000000908077207 */ /* 0x000fe40000000000 */
[----:B------:R-:W-:Y:S01]  /*1bcd0*/  SEL R51, R26, R109, P0 ;  /* 0x0000006d1a337207 */ /* 0x000fe20000000000 */
[----:B------:R-:W-:Y:S01]  /*1bce0*/  SHFL.IDX PT, R49, R33, R2, 0x1c1f ;  /* 0x001c1f0221317589 */ /* 0x000fe200000e0000 */
[----:B------:R-:W-:-:S02]  /*1bcf0*/  SEL R35, R11, R10, P0 ;  /* 0x0000000a0b237207 */ /* 0x000fc40000000000 */
[----:B------:R-:W-:Y:S02]  /*1bd00*/  SEL R8, R10, R11, P0 ;  /* 0x0000000b0a087207 */ /* 0x000fe40000000000 */
[----:B------:R-:W-:Y:S01]  /*1bd10*/  SEL R26, R109, R26, P0 ;  /* 0x0000001a6d1a7207 */ /* 0x000fe20000000000 */
[----:B------:R-:W-:Y:S01]  /*1bd20*/  SHFL.IDX PT, R53, R35, R2, 0x1c1f ;  /* 0x001c1f0223357589 */ /* 0x000fe200000e0000 */
[----:B------:R-:W-:Y:S02]  /*1bd30*/  LOP3.LUT R9, R2, 0x2, RZ, 0x3c, !PT ;  /* 0x0000000202097812 */ /* 0x000fe400078e3cff */
        /* <DEDUP_REMOVED lines=11> */
[----:B------:R-:W1:Y:S01]  /*1bdf0*/  SHFL.IDX PT, R30, R4, R9, 0x1c1f ;  /* 0x001c1f09041e7589 */ /* 0x000e6200000e0000 */
        /* <DEDUP_REMOVED lines=11> */
[----:B------:R2:W-:Y:S01]  /*1beb0*/  SHFL.IDX PT, R52, R6, R9, 0x1c1f ;  /* 0x001c1f0906347589 */ /* 0x0005e200000e0000 */
        /* <DEDUP_REMOVED lines=23> */
[----:B------:R-:W3:Y:S01]  /*1c030*/  SHFL.IDX PT, R64, R10, R9, 0x1c1f ;  /* 0x001c1f090a407589 */ /* 0x000ee200000e0000 */
        /* <DEDUP_REMOVED lines=26> */
[----:B------:R4:W0:Y:S01]  /*1c1e0*/  SHFL.IDX PT, R68, R24, R9, 0x1c1f ;  /* 0x001c1f0918447589 */ /* 0x00082200000e0000 */
[----:B------:R-:W-:-:S02]  /*1c1f0*/  SEL R125, R27, R86, P0 ;  /* 0x000000561b7d7207 */ /* 0x000fc40000000000 */
[----:B------:R-:W-:Y:S01]  /*1c200*/  SEL R129, R95, R102, P0 ;  /* 0x000000665f817207 */ /* 0x000fe20000000000 */
[----:B------:R-:W-:Y:S01]  /*1c210*/  SHFL.IDX PT, R86, R59, R2, 0x1c1f ;  /* 0x001c1f023b567589 */ /* 0x000fe200000e0000 */
[----:B------:R-:W-:Y:S02]  /*1c220*/  SEL R75, R135, R134, P0 ;  /* 0x00000086874b7207 */ /* 0x000fe40000000000 */
[----:B------:R-:W-:Y:S01]  /*1c230*/  SEL R5, R134, R135, P0 ;  /* 0x0000008786057207 */ /* 0x000fe20000000000 */
[----:B------:R0:W-:Y:S01]  /*1c240*/  SHFL.IDX PT, R102, R36, R9, 0x1c1f ;  /* 0x001c1f0924667589 */ /* 0x0001e200000e0000 */
[----:B-1----:R-:W-:Y:S02]  /*1c250*/  SEL R4, R25, R30, P0 ;  /* 0x0000001e19047207 */ /* 0x002fe40000000000 */
[----:B--2---:R-:W-:Y:S01]  /*1c260*/  SEL R6, R30, R25, P0 ;  /* 0x000000191e067207 */ /* 0x004fe20000000000 */
[----:B------:R-:W-:Y:S01]  /*1c270*/  SHFL.IDX PT, R70, R105, R2, 0x1c1f ;  /* 0x001c1f0269467589 */ /* 0x000fe200000e0000 */
[----:B---3--:R-:W-:-:S02]  /*1c280*/  SEL R30, R64, R57, P0 ;  /* 0x00000039401e7207 */ /* 0x008fc40000000000 */
[----:B----4-:R-:W-:Y:S01]  /*1c290*/  SEL R24, R53, R60, P0 ;  /* 0x0000003c35187207 */ /* 0x010fe20000000000 */
        /* <DEDUP_REMOVED lines=8> */
[----:B0-----:R-:W-:Y:S01]  /*1c320*/  SEL R36, R65, R68, P0 ;  /* 0x0000004441247207 */ /* 0x001fe20000000000 */
[----:B------:R-:W-:Y:S01]  /*1c330*/  SHFL.IDX PT, R43, R125, R2, 0x1c1f ;  /* 0x001c1f027d2b7589 */ /* 0x000fe200000e0000 */
[----:B------:R-:W-:Y:S02]  /*1c340*/  SEL R42, R72, R69, P0 ;  /* 0x00000045482a7207 */ /* 0x000fe40000000000 */
[----:B------:R-:W-:Y:S01]  /*1c350*/  SEL R60, R41, R100, P0 ;  /* 0x00000064293c7207 */ /* 0x000fe20000000000 */
[----:B------:R-:W-:Y:S01]  /*1c360*/  SHFL.IDX PT, R47, R47, R2, 0x1c1f ;  /* 0x001c1f022f2f7589 */ /* 0x000fe200000e0000 */
[----:B------:R-:W-:Y:S02]  /*1c370*/  SEL R11, R104, R33, P0 ;  /* 0x00000021680b7207 */ /* 0x000fe40000000000 */
[----:B------:R-:W-:Y:S01]  /*1c380*/  SEL R13, R29, R106, P0 ;  /* 0x0000006a1d0d7207 */ /* 0x000fe20000000000 */
[----:B------:R-:W-:Y:S01]  /*1c390*/  SHFL.IDX PT, R51, R129, R2, 0x1c1f ;  /* 0x001c1f0281337589 */ /* 0x000fe200000e0000 */
[----:B------:R-:W-:-:S03]  /*1c3a0*/  SEL R15, R106, R29, P0 ;  /* 0x0000001d6a0f7207 */ /* 0x000fc60000000000 */
[----:B------:R-:W-:Y:S04]  /*1c3b0*/  SHFL.IDX PT, R55, R55, R2, 0x1c1f ;  /* 0x001c1f0237377589 */ /* 0x000fe800000e0000 */
[----:B------:R-:W-:Y:S04]  /*1c3c0*/  SHFL.IDX PT, R59, R131, R2, 0x1c1f ;  /* 0x001c1f02833b7589 */ /* 0x000fe800000e0000 */
[----:B------:R-:W-:Y:S04]  /*1c3d0*/  SHFL.IDX PT, R63, R63, R2, 0x1c1f ;  /* 0x001c1f023f3f7589 */ /* 0x000fe800000e0000 */
[----:B------:R-:W-:Y:S04]  /*1c3e0*/  SHFL.IDX PT, R67, R111, R2, 0x1c1f ;  /* 0x001c1f026f437589 */ /* 0x000fe800000e0000 */
[----:B------:R-:W-:Y:S04]  /*1c3f0*/  SHFL.IDX PT, R71, R71, R2, 0x1c1f ;  /* 0x001c1f0247477589 */ /* 0x000fe800000e0000 */
[----:B------:R-:W0:Y:S04]  /*1c400*/  SHFL.IDX PT, R99, R46, R9, 0x1c1f ;  /* 0x001c1f092e637589 */ /* 0x000e2800000e0000 */
[----:B------:R1:W2:Y:S04]  /*1c410*/  SHFL.IDX PT, R101, R38, R9, 0x1c1f ;  /* 0x001c1f0926657589 */ /* 0x0002a800000e0000 */
[----:B------:R3:W-:Y:S04]  /*1c420*/  SHFL.IDX PT, R103, R32, R9, 0x1c1f ;  /* 0x001c1f0920677589 */ /* 0x0007e800000e0000 */
[----:B------:R-:W4:Y:S01]  /*1c430*/  SHFL.IDX PT, R108, R54, R9, 0x1c1f ;  /* 0x001c1f09366c7589 */ /* 0x000f2200000e0000 */
[----:B-1----:R-:W-:-:S03]  /*1c440*/  SEL R38, R68, R65, P0 ;  /* 0x0000004144267207 */ /* 0x002fc60000000000 */
[----:B------:R1:W4:Y:S01]  /*1c450*/  SHFL.IDX PT, R110, R62, R9, 0x1c1f ;  /* 0x001c1f093e6e7589 */ /* 0x00032200000e0000 */
[----:B---3--:R-:W-:-:S03]  /*1c460*/  SEL R32, R61, R20, P0 ;  /* 0x000000143d207207 */ /* 0x008fc60000000000 */
[----:B------:R-:W-:Y:S04]  /*1c470*/  SHFL.IDX PT, R112, R112, R9, 0x1c1f ;  /* 0x001c1f0970707589 */ /* 0x000fe800000e0000 */
[----:B------:R-:W-:Y:S01]  /*1c480*/  SHFL.IDX PT, R114, R114, R9, 0x1c1f ;  /* 0x001c1f0972727589 */ /* 0x000fe200000e0000 */
[----:B0-----:R-:W-:Y:S02]  /*1c490*/  SEL R56, R58, R99, P0 ;  /* 0x000000633a387207 */ /* 0x001fe40000000000 */
[----:B-1----:R-:W-:Y:S01]  /*1c4a0*/  SEL R62, R100, R41, P0 ;  /* 0x00000029643e7207 */ /* 0x002fe20000000000 */
[----:B------:R-:W0:Y:S01]  /*1c4b0*/  SHFL.IDX PT, R116, R116, R9, 0x1c1f ;  /* 0x001c1f0974747589 */ /* 0x000e2200000e0000 */
[----:B--2---:R-:W-:Y:S02]  /*1c4c0*/  SEL R68, R70, R101, P0 ;  /* 0x0000006546447207 */ /* 0x004fe40000000000 */
[----:B------:R-:W-:Y:S01]  /*1c4d0*/  SEL R58, R99, R58, P0 ;  /* 0x0000003a633a7207 */ /* 0x000fe20000000000 */
[----:B------:R-:W1:Y:S01]  /*1c4e0*/  SHFL.IDX PT, R120, R120, R9, 0x1c1f ;  /* 0x001c1f0978787589 */ /* 0x000e6200000e0000 */
[----:B------:R-:W-:-:S03]  /*1c4f0*/  SEL R70, R101, R70, P0 ;  /* 0x0000004665467207 */ /* 0x000fc60000000000 */
[----:B------:R-:W2:Y:S01]  /*1c500*/  SHFL.IDX PT, R122, R122, R9, 0x1c1f ;  /* 0x001c1f097a7a7589 */ /* 0x000ea200000e0000 */
[----:B----4-:R-:W-:Y:S02]  /*1c510*/  SEL R25, R27, R108, P0 ;  /* 0x0000006c1b197207 */ /* 0x010fe40000000000 */
[----:B------:R-:W-:Y:S01]  /*1c520*/  SEL R27, R108, R27, P0 ;  /* 0x0000001b6c1b7207 */ /* 0x000fe20000000000 */
[----:B------:R-:W3:Y:S01]  /*1c530*/  SHFL.IDX PT, R128, R128, R9, 0x1c1f ;  /* 0x001c1f0980807589 */ /* 0x000ee200000e0000 */
[----:B------:R-:W-:Y:S02]  /*1c540*/  SEL R29, R31, R110, P0 ;  /* 0x0000006e1f1d7207 */ /* 0x000fe40000000000 */
[----:B------:R-:W-:Y:S01]  /*1c550*/  SEL R31, R110, R31, P0 ;  /* 0x0000001f6e1f7207 */ /* 0x000fe20000000000 */
[----:B------:R-:W4:Y:S04]  /*1c560*/  SHFL.IDX PT, R118, R118, R9, 0x1c1f ;  /* 0x001c1f0976767589 */ /* 0x000f2800000e0000 */
[----:B------:R-:W4:Y:S04]  /*1c570*/  SHFL.IDX PT, R124, R124, R9, 0x1c1f ;  /* 0x001c1f097c7c7589 */ /* 0x000f2800000e0000 */
[----:B------:R-:W4:Y:S01]  /*1c580*/  SHFL.IDX PT, R126, R126, R9, 0x1c1f ;  /* 0x001c1f097e7e7589 */ /* 0x000f2200000e0000 */
[----:B0-----:R-:W-:-:S02]  /*1c590*/  SEL R41, R43, R116, P0 ;  /* 0x000000742b297207 */ /* 0x001fc40000000000 */
[----:B------:R-:W-:Y:S01]  /*1c5a0*/  SEL R43, R116, R43, P0 ;  /* 0x0000002b742b7207 */ /* 0x000fe20000000000 */
[----:B------:R-:W0:Y:S01]  /*1c5b0*/  SHFL.IDX PT, R132, R132, R9, 0x1c1f ;  /* 0x001c1f0984847589 */ /* 0x000e2200000e0000 */
[----:B-1----:R-:W-:Y:S02]  /*1c5c0*/  SEL R45, R47, R120, P0 ;  /* 0x000000782f2d7207 */ /* 0x002fe40000000000 */
[----:B------:R-:W-:Y:S01]  /*1c5d0*/  SEL R47, R120, R47, P0 ;  /* 0x0000002f782f7207 */ /* 0x000fe20000000000 */
[----:B------:R-:W-:Y:S01]  /*1c5e0*/  SHFL.IDX PT, R97, R97, R2, 0x1c1f ;  /* 0x001c1f0261617589 */ /* 0x000fe200000e0000 */
[----:B--2---:R-:W-:Y:S02]  /*1c5f0*/  SEL R49, R51, R122, P0 ;  /* 0x0000007a33317207 */ /* 0x004fe40000000000 */
[----:B------:R-:W-:Y:S01]  /*1c600*/  SEL R51, R122, R51, P0 ;  /* 0x000000337a337207 */ /* 0x000fe20000000000 */
[----:B------:R1:W2:Y:S01]  /*1c610*/  SHFL.IDX PT, R91, R28, R9, 0x1c1f ;  /* 0x001c1f091c5b7589 */ /* 0x0002a200000e0000 */
[----:B---3--:R-:W-:-:S02]  /*1c620*/  SEL R53, R55, R128, P0 ;  /* 0x0000008037357207 */ /* 0x008fc40000000000 */
[----:B------:R-:W-:Y:S01]  /*1c630*/  SEL R55, R128, R55, P0 ;  /* 0x0000003780377207 */ /* 0x000fe20000000000 */
[----:B------:R3:W2:Y:S04]  /*1c640*/  SHFL.IDX PT, R95, R34, R9, 0x1c1f ;  /* 0x001c1f09225f7589 */ /* 0x0006a800000e0000 */
[----:B------:R4:W2:Y:S01]  /*1c650*/  SHFL.IDX PT, R98, R40, R9, 0x1c1f ;  /* 0x001c1f0928627589 */ /* 0x0008a200000e0000 */
[----:B-1----:R-:W-:-:S03]  /*1c660*/  SEL R28, R57, R64, P0 ;  /* 0x00000040391c7207 */ /* 0x002fc60000000000 */
[----:B------:R-:W1:Y:S01]  /*1c670*/  SHFL.IDX PT, R75, R75, R2, 0x1c1f ;  /* 0x001c1f024b4b7589 */ /* 0x000e6200000e0000 */
[----:B------:R-:W-:Y:S02]  /*1c680*/  SEL R64, R66, R7, P0 ;  /* 0x0000000742407207 */ /* 0x000fe40000000000 */
[----:B------:R-:W-:Y:S01]  /*1c690*/  SEL R66, R7, R66, P0 ;  /* 0x0000004207427207 */ /* 0x000fe20000000000 */
[----:B------:R0:W1:Y:S01]  /*1c6a0*/  SHFL.IDX PT, R2, R5, R9, 0x1c1f ;  /* 0x001c1f0905027589 */ /* 0x00006200000e0000 */
[----:B---3--:R-:W-:Y:S01]  /*1c6b0*/  SEL R34, R20, R61, P0 ;  /* 0x0000003d14227207 */ /* 0x008fe20000000000 */
[----:B------:R-:W-:Y:S01]  /*1c6c0*/  IMAD.MOV.U32 R20, RZ, RZ, RZ ;  /* 0x000000ffff147224 */ /* 0x000fe200078e00ff */
[----:B----4-:R-:W-:Y:S02]  /*1c6d0*/  SEL R40, R69, R72, P0 ;  /* 0x0000004845287207 */ /* 0x010fe40000000000 */
[----:B------:R-:W-:Y:S02]  /*1c6e0*/  SEL R7, R102, R37, P0 ;  /* 0x0000002566077207 */ /* 0x000fe40000000000 */
[----:B------:R-:W-:-:S02]  /*1c6f0*/  SEL R72, R74, R103, P0 ;  /* 0x000000674a487207 */ /* 0x000fc40000000000 */
[----:B------:R-:W-:Y:S02]  /*1c700*/  SEL R57, R59, R118, P0 ;  /* 0x000000763b397207 */ /* 0x000fe40000000000 */
[----:B0-----:R-:W-:Y:S02]  /*1c710*/  SEL R5, R37, R102, P0 ;  /* 0x0000006625057207 */ /* 0x001fe40000000000 */
[----:B------:R-:W-:Y:S02]  /*1c720*/  SEL R9, R33, R104, P0 ;  /* 0x0000006821097207 */ /* 0x000fe40000000000 */
[----:B------:R-:W-:Y:S02]  /*1c730*/  SEL R33, R35, R112, P0 ;  /* 0x0000007023217207 */ /* 0x000fe40000000000 */
[----:B------:R-:W-:Y:S02]  /*1c740*/  SEL R37, R39, R114, P0 ;  /* 0x0000007227257207 */ /* 0x000fe40000000000 */
[----:B------:R-:W-:-:S02]  /*1c750*/  SEL R61, R63, R124, P0 ;  /* 0x0000007c3f3d7207 */ /* 0x000fc40000000000 */
[----:B------:R-:W-:Y:S02]  /*1c760*/  SEL R65, R67, R126, P0 ;  /* 0x0000007e43417207 */ /* 0x000fe40000000000 */
[----:B------:R-:W-:Y:S02]  /*1c770*/  SEL R69, R71, R132, P0 ;  /* 0x0000008447457207 */ /* 0x000fe40000000000 */
[----:B--2---:R-:W-:Y:S02]  /*1c780*/  SEL R44, R86, R91, P0 ;  /* 0x0000005b562c7207 */ /* 0x004fe40000000000 */
        /* <DEDUP_REMOVED lines=11> */
[----:B-1----:R-:W-:-:S07]  /*1c840*/  SEL R71, R132, R71, P0 ;  /* 0x0000004784477207 */ /* 0x002fce0000000000 */
.L_x_2256:
[----:B------:R-:W-:Y:S05]  /*1c850*/  WARPSYNC.ALL ;  /* 0x0000000000007948 */ /* 0x000fea0003800000 */
[----:B------:R-:W-:Y:S06]  /*1c860*/  BAR.SYNC.DEFER_BLOCKING 0x1, 0x100 ;  /* 0x0044000000007b1d */ /* 0x000fec0000010000 */
[----:B------:R-:W-:-:S02]  /*1c870*/  ULDC.64 UR4, c[0x0][0xc00] ;  /* 0x0003000000047ab9 */ /* 0x000fc40000000a00 */
[----:B------:R-:W0:Y:S01]  /*1c880*/  LDC.64 R90, c[0x0][0xc00] ;  /* 0x00030000ff5a7b82 */ /* 0x000e220000000a00 */
[----:B------:R-:W-:-:S04]  /*1c890*/  ISETP.NE.U32.AND P2, PT, RZ, UR4, PT ;  /* 0x00000004ff007c0c */ /* 0x000fc8000bf45070 */
[----:B------:R-:W-:Y:S01]  /*1c8a0*/  ISETP.NE.AND.EX P2, PT, RZ, UR5, PT, P2 ;  /* 0x00000005ff007c0c */ /* 0x000fe2000bf45320 */
[----:B------:R-:W-:Y:S01]  /*1c8b0*/  ULDC.64 UR4, c[0x0][0xc08] ;  /* 0x0003020000047ab9 */ /* 0x000fe20000000a00 */
[----:B------:R1:W-:Y:S04]  /*1c8c0*/  STSM.16.M88.4 [R73], R4 ;  /* 0x0000000449007844 */ /* 0x0003e80000000200 */
[----:B------:R-:W-:Y:S01]  /*1c8d0*/  STSM.16.M88.4 [R96], R8 ;  /* 0x0000000860007844 */ /* 0x000fe20000000200 */
[----:B0-----:R-:W-:-:S03]  /*1c8e0*/  IMAD.WIDE R90, R216, 0x4, R90 ;  /* 0x00000004d85a7825 */ /* 0x001fc600078e025a */
[----:B------:R-:W-:Y:S04]  /*1c8f0*/  STSM.16.M88.4 [R94], R12 ;  /* 0x0000000c5e007844 */ /* 0x000fe80000000200 */
[----:B------:R-:W-:Y:S01]  /*1c900*/  STSM.16.M88.4 [R93], R24 ;  /* 0x000000185d007844 */ /* 0x000fe20000000200 */
[----:B-1----:R-:W-:-:S03]  /*1c910*/  SEL R73, R75, R2, P0 ;  /* 0x000000024b497207 */ /* 0x002fc60000000000 */
[----:B------:R-:W-:Y:S01]  /*1c920*/  STSM.16.M88.4 [R92], R28 ;  /* 0x0000001c5c007844 */ /* 0x000fe20000000200 */
[----:B------:R-:W-:Y:S02]  /*1c930*/  SEL R75, R2, R75, P0 ;  /* 0x0000004b024b7207 */ /* 0x000fe40000000000 */
[----:B------:R-:W-:Y:S01]  /*1c940*/  ISETP.NE.U32.AND P0, PT, RZ, UR4, PT ;  /* 0x00000004ff007c0c */ /* 0x000fe2000bf05070 */
[----:B------:R-:W-:Y:S03]  /*1c950*/  STSM.16.M88.4 [R89], R32 ;  /* 0x0000002059007844 */ /* 0x000fe60000000200 */
[----:B------:R-:W-:Y:S01]  /*1c960*/  ISETP.NE.AND.EX P0, PT, RZ, UR5, PT, P0 ;  /* 0x00000005ff007c0c */ /* 0x000fe2000bf05300 */
[----:B------:R-:W-:Y:S04]  /*1c970*/  STSM.16.M88.4 [R88], R36 ;  /* 0x0000002458007844 */ /* 0x000fe80000000200 */
[----:B------:R-:W-:Y:S04]  /*1c980*/  STSM.16.M88.4 [R87], R40 ;  /* 0x0000002857007844 */ /* 0x000fe80000000200 */
[----:B------:R-:W-:Y:S04]  /*1c990*/  STSM.16.M88.4 [R85], R44 ;  /* 0x0000002c55007844 */ /* 0x000fe80000000200 */
[----:B------:R-:W-:Y:S01]  /*1c9a0*/  STSM.16.M88.4 [R84], R48 ;  /* 0x0000003054007844 */ /* 0x000fe20000000200 */
[----:B------:R-:W0:Y:S03]  /*1c9b0*/  @P0 LDC.64 R4, c[0x0][0xc08] ;  /* 0x00030200ff040b82 */ /* 0x000e260000000a00 */
[----:B------:R1:W-:Y:S04]  /*1c9c0*/  STSM.16.M88.4 [R82], R52 ;  /* 0x0000003452007844 */ /* 0x0003e80000000200 */
[----:B------:R2:W-:Y:S04]  /*1c9d0*/  STSM.16.M88.4 [R83], R56 ;  /* 0x0000003853007844 */ /* 0x0005e80000000200 */
[----:B------:R2:W-:Y:S04]  /*1c9e0*/  STSM.16.M88.4 [R78], R60 ;  /* 0x0000003c4e007844 */ /* 0x0005e80000000200 */
[----:B------:R2:W-:Y:S04]  /*1c9f0*/  STSM.16.M88.4 [R79], R64 ;  /* 0x000000404f007844 */ /* 0x0005e80000000200 */
[----:B------:R2:W-:Y:S01]  /*1ca00*/  STSM.16.M88.4 [R80], R68 ;  /* 0x0000004450007844 */ /* 0x0005e20000000200 */
[----:B------:R-:W-:Y:S01]  /*1ca10*/  ULDC UR4, c[0x0][0xa88] ;  /* 0x0002a20000047ab9 */ /* 0x000fe20000000800 */
[----:B-1----:R-:W1:Y:S02]  /*1ca20*/  LDC R82, c[0x0][0xbe8] ;  /* 0x0002fa00ff527b82 */ /* 0x002e640000000800 */
[----:B------:R2:W-:Y:S06]  /*1ca30*/  STSM.16.M88.4 [R81], R72 ;  /* 0x0000004851007844 */ /* 0x0005ec0000000200 */
[----:B------:R-:W-:Y:S01]  /*1ca40*/  BAR.SYNC.DEFER_BLOCKING 0x1, 0x100 ;  /* 0x0044000000007b1d */ /* 0x000fe20000010000 */
[----:B------:R-:W-:-:S02]  /*1ca50*/  IMAD.U32 R7, RZ, RZ, UR4 ;  /* 0x00000004ff077e24 */ /* 0x000fc4000f8e00ff */
[----:B0-----:R-:W-:-:S03]  /*1ca60*/  @P0 IMAD.WIDE R4, R216, 0x4, R4 ;  /* 0x00000004d8040825 */ /* 0x001fc600078e0204 */
[----:B------:R2:W5:Y:S01]  /*1ca70*/  @P2 LDG.E R20, desc[UR36][R90.64] ;  /* 0x000000245a142981 */ /* 0x000562000c1e1900 */
[----:B-1----:R-:W-:Y:S01]  /*1ca80*/  ISETP.NE.AND P1, PT, R82, 0x1, PT ;  /* 0x000000015200780c */ /* 0x002fe20003f25270 */
[----:B------:R-:W-:Y:S02]  /*1ca90*/  IMAD.IADD R25, R203, 0x1, R202 ;  /* 0x00000001cb197824 */ /* 0x000fe400078e02ca */
[----:B------:R2:W5:Y:S10]  /*1caa0*/  @P0 LDG.E R7, desc[UR36][R4.64] ;  /* 0x0000002404070981 */ /* 0x000574000c1e1900 */
[----:B------:R-:W0:Y:S08]  /*1cab0*/  @P1 LDC R2, c[0x0][0xbec] ;  /* 0x0002fb00ff021b82 */ /* 0x000e300000000800 */
[----:B------:R-:W1:Y:S01]  /*1cac0*/  @P1 LDC R11, c[0x0][0xbf0] ;  /* 0x0002fc00ff0b1b82 */ /* 0x000e620000000800 */
[----:B--2---:R-:W-:Y:S05]  /*1cad0*/  @P0 BRA `(.L_x_1939) ;  /* 0x0000000000100947 */ /* 0x004fea0003800000 */
[----:B------:R-:W-:Y:S05]  /*1cae0*/  @!P2 BRA `(.L_x_1939) ;  /* 0x00000000000ca947 */ /* 0x000fea0003800000 */
[----:B------:R-:W2:Y:S04]  /*1caf0*/  LDG.E R4, desc[UR36][R90.64] ;  /* 0x000000245a047981 */ /* 0x000ea8000c1e1900 */
[----:B-----5:R-:W2:Y:S02]  /*1cb00*/  LDG.E R7, desc[UR36][R90.64+0x4] ;  /* 0x000004245a077981 */ /* 0x020ea4000c1e1900 */
[----:B--2---:R-:W-:-:S07]  /*1cb10*/  IMAD.IADD R7, R7, 0x1, -R4 ;  /* 0x0000000107077824 */ /* 0x004fce00078e0a04 */
.L_x_1939:
[----:B------:R-:W2:Y:S01]  /*1cb20*/  LDL R10, [R1+0x14] ;  /* 0x00001400010a7983 */ /* 0x000ea20000100800 */
[----:B------:R-:W-:Y:S01]  /*1cb30*/  SHF.R.S32.HI R81, RZ, 0x1f, R215 ;  /* 0x0000001fff517819 */ /* 0x000fe200000114d7 */
[----:B0-----:R-:W-:Y:S01]  /*1cb40*/  @P1 IMAD.HI.U32 R2, R25, R2, RZ ;  /* 0x0000000219021227 */ /* 0x001fe200078e00ff */
[--C-:B-----5:R-:W-:Y:S01]  /*1cb50*/  SHF.R.S32.HI R79, RZ, 0x1f, R20.reuse ;  /* 0x0000001fff4f7819 */ /* 0x120fe20000011414 */
[----:B------:R-:W-:Y:S01]  /*1cb60*/  ULDC.64 UR4, c[0x0][0xb90] ;  /* 0x0002e40000047ab9 */ /* 0x000fe20000000a00 */
[----:B------:R-:W-:Y:S01]  /*1cb70*/  MOV R9, R25 ;  /* 0x0000001900097202 */ /* 0x000fe20000000f00 */
[----:B------:R-:W-:Y:S01]  /*1cb80*/  IMAD.MOV.U32 R78, RZ, RZ, R20 ;  /* 0x000000ffff4e7224 */ /* 0x000fe200078e0014 */
[----:B-1----:R-:W-:Y:S01]  /*1cb90*/  @P1 SHF.R.U32.HI R9, RZ, R11, R2 ;  /* 0x0000000bff091219 */ /* 0x002fe20000011602 */
[----:B------:R-:W-:Y:S01]  /*1cba0*/  IMAD R6, R81, UR4, RZ ;  /* 0x0000000451067c24 */ /* 0x000fe2000f8e02ff */
[----:B------:R-:W-:Y:S01]  /*1cbb0*/  SEL R80, R216, RZ, !P2 ;  /* 0x000000ffd8507207 */ /* 0x000fe20005000000 */
[C---:B------:R-:W-:Y:S01]  /*1cbc0*/  IMAD.WIDE.U32 R4, R215.reuse, UR4, R78 ;  /* 0x00000004d7047c25 */ /* 0x040fe2000f8e004e */
[----:B------:R-:W-:Y:S01]  /*1cbd0*/  SHF.R.S32.HI R78, RZ, 0x1f, R216 ;  /* 0x0000001fff4e7819 */ /* 0x000fe200000114d8 */
[----:B------:R-:W0:Y:S02]  /*1cbe0*/  @P1 LDC R83, c[0x0][0xbec] ;  /* 0x0002fb00ff531b82 */ /* 0x000e240000000800 */
[----:B------:R-:W-:Y:S01]  /*1cbf0*/  IMAD R11, R215, UR5, R6 ;  /* 0x00000005d70b7c24 */ /* 0x000fe2000f8e0206 */
[----:B------:R-:W-:Y:S01]  /*1cc00*/  SEL R78, R78, RZ, !P2 ;  /* 0x000000ff4e4e7207 */ /* 0x000fe20005000000 */
[----:B------:R-:W-:Y:S01]  /*1cc10*/  IMAD.MOV R15, RZ, RZ, -R9 ;  /* 0x000000ffff0f7224 */ /* 0x000fe200078e0a09 */
[----:B------:R-:W-:Y:S01]  /*1cc20*/  ULDC.64 UR4, c[0x0][0xb98] ;  /* 0x0002e60000047ab9 */ /* 0x000fe20000000a00 */
[----:B------:R-:W-:-:S02]  /*1cc30*/  IMAD.IADD R5, R5, 0x1, R11 ;  /* 0x0000000105057824 */ /* 0x000fc400078e020b */
[----:B------:R-:W-:Y:S01]  /*1cc40*/  IMAD R11, R82, R15, R25 ;  /* 0x0000000f520b7224 */ /* 0x000fe200078e0219 */
[----:B------:R-:W1:Y:S01]  /*1cc50*/  @P1 LDC R85, c[0x0][0xbf0] ;  /* 0x0002fc00ff551b82 */ /* 0x000e620000000800 */
[----:B------:R-:W-:Y:S02]  /*1cc60*/  IMAD R13, R189, 0x40, R18 ;  /* 0x00000040bd0d7824 */ /* 0x000fe400078e0212 */
[----:B------:R-:W-:Y:S01]  /*1cc70*/  IMAD R15, R78, UR4, RZ ;  /* 0x000000044e0f7c24 */ /* 0x000fe2000f8e02ff */
[----:B------:R-:W-:Y:S01]  /*1cc80*/  SHF.R.S32.HI R2, RZ, 0x1f, R11 ;  /* 0x0000001fff027819 */ /* 0x000fe2000001140b */
[----:B------:R-:W-:-:S04]  /*1cc90*/  IMAD.WIDE.U32 R4, R80, UR4, R4 ;  /* 0x0000000450047c25 */ /* 0x000fc8000f8e0004 */
[----:B------:R-:W-:Y:S01]  /*1cca0*/  IMAD.WIDE R76, R13, 0x2, R76 ;  /* 0x000000020d4c7825 */ /* 0x000fe200078e024c */
[----:B------:R-:W-:Y:S02]  /*1ccb0*/  SHF.R.S32.HI R13, RZ, 0x1f, R9 ;  /* 0x0000001fff0d7819 */ /* 0x000fe40000011409 */
[----:B------:R-:W-:Y:S01]  /*1ccc0*/  IADD3 R4, P0, R9, R4, RZ ;  /* 0x0000000409047210 */ /* 0x000fe20007f1e0ff */
[----:B------:R-:W-:Y:S01]  /*1ccd0*/  IMAD R15, R80, UR5, R15 ;  /* 0x00000005500f7c24 */ /* 0x000fe2000f8e020f */
[----:B------:R-:W-:Y:S01]  /*1cce0*/  ULDC.64 UR4, c[0x0][0xb88] ;  /* 0x0002e20000047ab9 */ /* 0x000fe20000000a00 */
[----:B------:R-:W-:Y:S01]  /*1ccf0*/  IADD3 R9, P2, R76, 0x1000, RZ ;  /* 0x000010004c097810 */ /* 0x000fe20007f5e0ff */
[----:B------:R-:W-:Y:S01]  /*1cd00*/  IMAD R2, R2, UR4, RZ ;  /* 0x0000000402027c24 */ /* 0x000fe2000f8e02ff */
[C---:B------:R-:W-:Y:S02]  /*1cd10*/  IADD3 R25, P5, R76.reuse, 0x3000, RZ ;  /* 0x000030004c197810 */ /* 0x040fe40007fbe0ff */
[----:B------:R-:W-:Y:S01]  /*1cd20*/  IADD3.X R5, R13, R5, R15, P0, !PT ;  /* 0x000000050d057210 */ /* 0x000fe200007fe40f */
[----:B------:R-:W-:Y:S01]  /*1cd30*/  IMAD R13, R11, UR5, R2 ;  /* 0x000000050b0d7c24 */ /* 0x000fe2000f8e0202 */
[----:B------:R-:W-:Y:S01]  /*1cd40*/  LOP3.LUT R8, R9, 0x380, RZ, 0xc0, !PT ;  /* 0x0000038009087812 */ /* 0x000fe200078ec0ff */
[----:B------:R-:W-:Y:S01]  /*1cd50*/  IMAD R2, R7, R82, RZ ;  /* 0x0000005207027224 */ /* 0x000fe200078e02ff */
[----:B------:R-:W-:Y:S01]  /*1cd60*/  IADD3 R33, P4, R76, 0x5000, RZ ;  /* 0x000050004c217810 */ /* 0x000fe20007f9e0ff */
[----:B------:R-:W-:Y:S01]  /*1cd70*/  IMAD.WIDE.U32 R4, R11, UR4, R4 ;  /* 0x000000040b047c25 */ /* 0x000fe2000f8e0004 */
[----:B------:R-:W-:Y:S01]  /*1cd80*/  ULDC.64 UR4, c[0x0][0xb50] ;  /* 0x0002d40000047ab9 */ /* 0x000fe20000000a00 */
[----:B------:R-:W-:-:S02]  /*1cd90*/  SHF.R.U64 R8, R8, 0x3, RZ ;  /* 0x0000000308087819 */ /* 0x000fc400000012ff */
[----:B------:R-:W-:Y:S01]  /*1cda0*/  IMAD.IADD R5, R5, 0x1, R13 ;  /* 0x0000000105057824 */ /* 0x000fe200078e020d */
[----:B------:R-:W-:Y:S02]  /*1cdb0*/  LEA R6, P0, R4, UR4, 0x2 ;  /* 0x0000000404067c11 */ /* 0x000fe4000f8010ff */
[----:B------:R-:W-:Y:S02]  /*1cdc0*/  IADD3 R13, P3, R76, 0x2000, RZ ;  /* 0x000020004c0d7810 */ /* 0x000fe40007f7e0ff */
[----:B------:R-:W-:Y:S01]  /*1cdd0*/  LEA.HI.X R4, R4, UR5, R5, 0x2, P0 ;  /* 0x0000000504047c11 */ /* 0x000fe200080f1405 */
[----:B------:R-:W-:Y:S01]  /*1cde0*/  SHFL.IDX PT, R50, R6, RZ, 0x1c1f ;  /* 0x001c1fff06327589 */ /* 0x000fe200000e0000 */
[----:B------:R-:W-:Y:S01]  /*1cdf0*/  IADD3 R29, P0, R76, 0x4000, RZ ;  /* 0x000040004c1d7810 */ /* 0x000fe20007f1e0ff */
[----:B------:R-:W-:Y:S01]  /*1ce00*/  ULDC.64 UR4, c[0x0][0xaa0] ;  /* 0x0002a80000047ab9 */ /* 0x000fe20000000a00 */
[----:B------:R-:W-:Y:S01]  /*1ce10*/  LOP3.LUT R8, R8, R9, RZ, 0x3c, !PT ;  /* 0x0000000908087212 */ /* 0x000fe200078e3cff */
[----:B------:R-:W-:Y:S01]  /*1ce20*/  IMAD.X R9, RZ, RZ, R77, P2 ;  /* 0x000000ffff097224 */ /* 0x000fe200010e064d */
[----:B------:R-:W-:Y:S01]  /*1ce30*/  LOP3.LUT R12, R13, 0x380, RZ, 0xc0, !PT ;  /* 0x000003800d0c7812 */ /* 0x000fe200078ec0ff */
[----:B------:R-:W3:Y:S01]  /*1ce40*/  SHFL.IDX PT, R51, R4, RZ, 0x1c1f ;  /* 0x001c1fff04337589 */ /* 0x000ee200000e0000 */
[----:B------:R-:W-:-:S02]  /*1ce50*/  LOP3.LUT R28, R29, 0x380, RZ, 0xc0, !PT ;  /* 0x000003801d1c7812 */ /* 0x000fc400078ec0ff */
[----:B------:R-:W-:Y:S01]  /*1ce60*/  IADD3 R37, P2, R76, 0x6000, RZ ;  /* 0x000060004c257810 */ /* 0x000fe20007f5e0ff */
[----:B------:R-:W-:Y:S01]  /*1ce70*/  SHFL.IDX PT, R54, R6, 0x1, 0x1c1f ;  /* 0x003c1f0006367f89 */ /* 0x000fe200000e0000 */
[----:B------:R-:W-:Y:S02]  /*1ce80*/  SHF.R.U64 R12, R12, 0x3, RZ ;  /* 0x000000030c0c7819 */ /* 0x000fe400000012ff */
[----:B------:R-:W-:Y:S01]  /*1ce90*/  SHF.R.U64 R28, R28, 0x3, RZ ;  /* 0x000000031c1c7819 */ /* 0x000fe200000012ff */
[----:B------:R4:W0:Y:S01]  /*1cea0*/  SHFL.IDX PT, R55, R4, 0x1, 0x1c1f ;  /* 0x003c1f0004377f89 */ /* 0x00082200000e0000 */
[----:B------:R-:W-:Y:S02]  /*1ceb0*/  LOP3.LUT R36, R37, 0x380, RZ, 0xc0, !PT ;  /* 0x0000038025247812 */ /* 0x000fe400078ec0ff */
[----:B------:R-:W-:Y:S01]  /*1cec0*/  LOP3.LUT R12, R12, R13, RZ, 0x3c, !PT ;  /* 0x0000000d0c0c7212 */ /* 0x000fe200078e3cff */
[--C-:B------:R-:W-:Y:S01]  /*1ced0*/  IMAD.X R13, RZ, RZ, R77.reuse, P3 ;  /* 0x000000ffff0d7224 */ /* 0x100fe200018e064d */
[----:B------:R-:W-:Y:S01]  /*1cee0*/  LOP3.LUT R28, R28, R29, RZ, 0x3c, !PT ;  /* 0x0000001d1c1c7212 */ /* 0x000fe200078e3cff */
[----:B------:R-:W-:Y:S01]  /*1cef0*/  IMAD.X R29, RZ, RZ, R77, P0 ;  /* 0x000000ffff1d7224 */ /* 0x000fe200000e064d */
[----:B------:R-:W-:-:S02]  /*1cf00*/  SHF.R.U64 R36, R36, 0x3, RZ ;  /* 0x0000000324247819 */ /* 0x000fc400000012ff */
[C---:B------:R-:W-:Y:S02]  /*1cf10*/  IADD3 R41, P3, R76.reuse, 0x7000, RZ ;  /* 0x000070004c297810 */ /* 0x040fe40007f7e0ff */
[----:B------:R-:W-:Y:S02]  /*1cf20*/  IADD3 R49, P0, R76, 0x9000, RZ ;  /* 0x000090004c317810 */ /* 0x000fe40007f1e0ff */
[----:B------:R-:W-:Y:S01]  /*1cf30*/  LOP3.LUT R36, R36, R37, RZ, 0x3c, !PT ;  /* 0x0000002524247212 */ /* 0x000fe200078e3cff */
[----:B------:R-:W-:Y:S01]  /*1cf40*/  IMAD.X R37, RZ, RZ, R77, P2 ;  /* 0x000000ffff257224 */ /* 0x000fe200010e064d */
[----:B------:R-:W-:Y:S02]  /*1cf50*/  LOP3.LUT R40, R41, 0x380, RZ, 0xc0, !PT ;  /* 0x0000038029287812 */ /* 0x000fe400078ec0ff */
[----:B------:R-:W-:Y:S02]  /*1cf60*/  LOP3.LUT R24, R25, 0x380, RZ, 0xc0, !PT ;  /* 0x0000038019187812 */ /* 0x000fe400078ec0ff */
[----:B------:R-:W-:-:S02]  /*1cf70*/  LOP3.LUT R32, R33, 0x380, RZ, 0xc0, !PT ;  /* 0x0000038021207812 */ /* 0x000fc400078ec0ff */
[----:B------:R-:W-:Y:S02]  /*1cf80*/  LOP3.LUT R48, R49, 0x380, RZ, 0xc0, !PT ;  /* 0x0000038031307812 */ /* 0x000fe400078ec0ff */
[----:B------:R-:W-:Y:S02]  /*1cf90*/  IADD3 R57, P2, R76, 0xb000, RZ ;  /* 0x0000b0004c397810 */ /* 0x000fe40007f5e0ff */
[----:B------:R-:W-:Y:S02]  /*1cfa0*/  SHF.R.U64 R40, R40, 0x3, RZ ;  /* 0x0000000328287819 */ /* 0x000fe400000012ff */
[----:B------:R-:W-:Y:S02]  /*1cfb0*/  SHF.R.U64 R24, R24, 0x3, RZ ;  /* 0x0000000318187819 */ /* 0x000fe400000012ff */
[----:B------:R-:W-:Y:S02]  /*1cfc0*/  SHF.R.U64 R32, R32, 0x3, RZ ;  /* 0x0000000320207819 */ /* 0x000fe400000012ff */
[----:B------:R-:W-:-:S02]  /*1cfd0*/  SHF.R.U64 R48, R48, 0x3, RZ ;  /* 0x0000000330307819 */ /* 0x000fc400000012ff */
[----:B------:R-:W-:Y:S02]  /*1cfe0*/  LOP3.LUT R56, R57, 0x380, RZ, 0xc0, !PT ;  /* 0x0000038039387812 */ /* 0x000fe400078ec0ff */
[----:B------:R-:W-:Y:S01]  /*1cff0*/  LOP3.LUT R40, R40, R41, RZ, 0x3c, !PT ;  /* 0x0000002928287212 */ /* 0x000fe200078e3cff */
[--C-:B------:R-:W-:Y:S01]  /*1d000*/  IMAD.X R41, RZ, RZ, R77.reuse, P3 ;  /* 0x000000ffff297224 */ /* 0x100fe200018e064d */
[----:B------:R-:W-:Y:S01]  /*1d010*/  LOP3.LUT R24, R24, R25, RZ, 0x3c, !PT ;  /* 0x0000001918187212 */ /* 0x000fe200078e3cff */
[--C-:B------:R-:W-:Y:S01]  /*1d020*/  IMAD.X R25, RZ, RZ, R77.reuse, P5 ;  /* 0x000000ffff197224 */ /* 0x100fe200028e064d */
[----:B------:R-:W-:Y:S02]  /*1d030*/  LOP3.LUT R32, R32, R33, RZ, 0x3c, !PT ;  /* 0x0000002120207212 */ /* 0x000fe400078e3cff */
[----:B------:R-:W-:Y:S01]  /*1d040*/  LOP3.LUT R48, R48, R49, RZ, 0x3c, !PT ;  /* 0x0000003130307212 */ /* 0x000fe200078e3cff */
[----:B------:R-:W-:Y:S01]  /*1d050*/  IMAD.X R49, RZ, RZ, R77, P0 ;  /* 0x000000ffff317224 */ /* 0x000fe200000e064d */
[----:B------:R-:W-:-:S02]  /*1d060*/  SHF.R.U64 R56, R56, 0x3, RZ ;  /* 0x0000000338387819 */ /* 0x000fc400000012ff */
[----:B------:R-:W-:Y:S02]  /*1d070*/  IADD3.X R33, RZ, R77, RZ, P4, !PT ;  /* 0x0000004dff217210 */ /* 0x000fe400027fe4ff */
[C---:B------:R-:W-:Y:S02]  /*1d080*/  IADD3 R61, P3, R76.reuse, 0xc000, RZ ;  /* 0x0000c0004c3d7810 */ /* 0x040fe40007f7e0ff */
[C---:B------:R-:W-:Y:S02]  /*1d090*/  IADD3 R45, P5, R76.reuse, 0x8000, RZ ;  /* 0x000080004c2d7810 */ /* 0x040fe40007fbe0ff */
[----:B------:R-:W-:Y:S02]  /*1d0a0*/  IADD3 R53, P4, R76, 0xa000, RZ ;  /* 0x0000a0004c357810 */ /* 0x000fe40007f9e0ff */
[----:B------:R-:W-:Y:S02]  /*1d0b0*/  LOP3.LUT P0, RZ, R220, 0x3, RZ, 0xc0, !PT ;  /* 0x00000003dcff7812 */ /* 0x000fe4000780c0ff */
[----:B------:R-:W-:Y:S01]  /*1d0c0*/  LOP3.LUT R56, R56, R57, RZ, 0x3c, !PT ;  /* 0x0000003938387212 */ /* 0x000fe200078e3cff */
[----:B------:R-:W-:Y:S01]  /*1d0d0*/  IMAD.X R57, RZ, RZ, R77, P2 ;  /* 0x000000ffff397224 */ /* 0x000fe200010e064d */
[----:B------:R-:W-:-:S02]  /*1d0e0*/  LOP3.LUT R60, R61, 0x380, RZ, 0xc0, !PT ;  /* 0x000003803d3c7812 */ /* 0x000fc400078ec0ff */
[----:B------:R-:W-:Y:S02]  /*1d0f0*/  LOP3.LUT R44, R45, 0x380, RZ, 0xc0, !PT ;  /* 0x000003802d2c7812 */ /* 0x000fe400078ec0ff */
[----:B------:R-:W-:Y:S02]  /*1d100*/  LOP3.LUT R52, R53, 0x380, RZ, 0xc0, !PT ;  /* 0x0000038035347812 */ /* 0x000fe400078ec0ff */
        /* <DEDUP_REMOVED lines=11> */
[C---:B------:R-:W-:Y:S01]  /*1d1c0*/  IADD3 R69, P4, R76.reuse, 0xe000, RZ ;  /* 0x0000e0004c457810 */ /* 0x040fe20007f9e0ff */
[----:B------:R-:W-:Y:S01]  /*1d1d0*/  IMAD.X R73, RZ, RZ, R77, P3 ;  /* 0x000000ffff497224 */ /* 0x000fe200018e064d */
[----:B------:R-:W-:Y:S02]  /*1d1e0*/  LOP3.LUT R11, R76, 0x380, RZ, 0xc0, !PT ;  /* 0x000003804c0b7812 */ /* 0x000fe400078ec0ff */
[----:B----4-:R-:W-:Y:S02]  /*1d1f0*/  LOP3.LUT R4, R7, 0x380, RZ, 0xc0, !PT ;  /* 0x0000038007047812 */ /* 0x010fe400078ec0ff */
[----:B------:R-:W-:Y:S02]  /*1d200*/  LOP3.LUT R64, R65, 0x380, RZ, 0xc0, !PT ;  /* 0x0000038041407812 */ /* 0x000fe400078ec0ff */
[----:B------:R-:W-:-:S02]  /*1d210*/  LOP3.LUT R68, R69, 0x380, RZ, 0xc0, !PT ;  /* 0x0000038045447812 */ /* 0x000fc400078ec0ff */
[----:B------:R-:W-:Y:S02]  /*1d220*/  SHF.R.U64 R11, R11, 0x3, RZ ;  /* 0x000000030b0b7819 */ /* 0x000fe400000012ff */
[----:B------:R-:W-:Y:S02]  /*1d230*/  SHF.R.U64 R4, R4, 0x3, RZ ;  /* 0x0000000304047819 */ /* 0x000fe400000012ff */
[----:B------:R-:W-:Y:S02]  /*1d240*/  SHF.R.U64 R64, R64, 0x3, RZ ;  /* 0x0000000340407819 */ /* 0x000fe400000012ff */
[----:B------:R-:W-:Y:S02]  /*1d250*/  SHF.R.U64 R68, R68, 0x3, RZ ;  /* 0x0000000344447819 */ /* 0x000fe400000012ff */
[----:B------:R-:W-:Y:S02]  /*1d260*/  LOP3.LUT R76, R11, R76, RZ, 0x3c, !PT ;  /* 0x0000004c0b4c7212 */ /* 0x000fe400078e3cff */
[----:B------:R-:W-:-:S02]  /*1d270*/  LOP3.LUT R64, R64, R65, RZ, 0x3c, !PT ;  /* 0x0000004140407212 */ /* 0x000fc400078e3cff */
[----:B------:R-:W-:Y:S01]  /*1d280*/  LOP3.LUT R68, R68, R69, RZ, 0x3c, !PT ;  /* 0x0000004544447212 */ /* 0x000fe200078e3cff */
[----:B------:R-:W-:Y:S01]  /*1d290*/  IMAD.X R69, RZ, RZ, R77, P4 ;  /* 0x000000ffff457224 */ /* 0x000fe200020e064d */
[----:B------:R-:W-:Y:S02]  /*1d2a0*/  LOP3.LUT R72, R4, R7, RZ, 0x3c, !PT ;  /* 0x0000000704487212 */ /* 0x000fe400078e3cff */
[----:B------:R-:W-:Y:S01]  /*1d2b0*/  IADD3.X R65, RZ, R77, RZ, P5, !PT ;  /* 0x0000004dff417210 */ /* 0x000fe20002ffe4ff */
[----:B------:R-:W-:Y:S01]  /*1d2c0*/  BSSY B1, `(.L_x_1940) ;  /* 0x000005e000017945 */ /* 0x000fe20003800000 */
[----:B--2---:R-:W-:-:S05]  /*1d2d0*/  IMAD.IADD R5, R10, 0x1, R202 ;  /* 0x000000010a057824 */ /* 0x004fca00078e02ca */
[C---:B------:R-:W-:Y:S01]  /*1d2e0*/  ISETP.GE.OR P2, PT, R5.reuse, R2, P0 ;  /* 0x000000020500720c */ /* 0x040fe20000746670 */
[----:B------:R-:W-:-:S05]  /*1d2f0*/  VIADD R5, R5, 0x8 ;  /* 0x0000000805057836 */ /* 0x000fca0000000000 */
[----:B------:R-:W-:-:S07]  /*1d300*/  ISETP.GE.OR P0, PT, R5, R2, P0 ;  /* 0x000000020500720c */ /* 0x000fce0000706670 */
[----:B---3--:R-:W-:Y:S06]  /*1d310*/  @!P2 ST.E desc[UR36][R50.64], R0 ;  /* 0x000000003200a985 */ /* 0x008fec000c101924 */
[----:B0-----:R0:W-:Y:S04]  /*1d320*/  @!P0 ST.E desc[UR36][R54.64], R3 ;  /* 0x0000000336008985 */ /* 0x0011e8000c101924 */
[----:B------:R2:W5:Y:S04]  /*1d330*/  LD.E.128 R4, desc[UR36][R76.64] ;  /* 0x000000244c047980 */ /* 0x000568000c101d00 */
[----:B------:R-:W5:Y:S01]  /*1d340*/  LD.E.128 R8, desc[UR36][R8.64] ;  /* 0x0000002408087980 */ /* 0x000f62000c101d00 */
[----:B0-----:R-:W-:-:S03]  /*1d350*/  IMAD R3, R79, UR4, RZ ;  /* 0x000000044f037c24 */ /* 0x001fc6000f8e02ff */
[----:B------:R-:W5:Y:S01]  /*1d360*/  LD.E.128 R12, desc[UR36][R12.64] ;  /* 0x000000240c0c7980 */ /* 0x000f62000c101d00 */
[----:B--2---:R-:W-:-:S03]  /*1d370*/  IMAD.WIDE.U32 R76, R20, UR4, RZ ;  /* 0x00000004144c7c25 */ /* 0x004fc6000f8e00ff */
[----:B------:R-:W5:Y:S01]  /*1d380*/  LD.E.128 R24, desc[UR36][R24.64] ;  /* 0x0000002418187980 */ /* 0x000f62000c101d00 */
[----:B------:R-:W-:Y:S01]  /*1d390*/  IMAD R3, R20, UR5, R3 ;  /* 0x0000000514037c24 */ /* 0x000fe2000f8e0203 */
[----:B------:R-:W-:Y:S02]  /*1d3a0*/  ULDC.64 UR4, c[0x0][0xae8] ;  /* 0x0002ba0000047ab9 */ /* 0x000fe40000000a00 */
[----:B------:R-:W5:Y:S01]  /*1d3b0*/  LD.E.128 R28, desc[UR36][R28.64] ;  /* 0x000000241c1c7980 */ /* 0x000f62000c101d00 */
[----:B------:R-:W-:Y:S02]  /*1d3c0*/  IMAD.IADD R77, R77, 0x1, R3 ;  /* 0x000000014d4d7824 */ /* 0x000fe400078e0203 */
[----:B------:R-:W-:Y:S01]  /*1d3d0*/  IMAD R3, R214, 0x20, R189 ;  /* 0x00000020d6037824 */ /* 0x000fe200078e02bd */
[----:B------:R-:W5:Y:S01]  /*1d3e0*/  LD.E.128 R32, desc[UR36][R32.64] ;  /* 0x0000002420207980 */ /* 0x000f62000c101d00 */
[----:B------:R-:W-:Y:S02]  /*1d3f0*/  IMAD R0, R81, UR4, RZ ;  /* 0x0000000451007c24 */ /* 0x000fe4000f8e02ff */
[----:B------:R-:W-:Y:S01]  /*1d400*/  IMAD.IADD R20, R202, 0x1, R3 ;  /* 0x00000001ca147824 */ /* 0x000fe200078e0203 */
[----:B------:R-:W5:Y:S01]  /*1d410*/  LD.E.128 R36, desc[UR36][R36.64] ;  /* 0x0000002424247980 */ /* 0x000f62000c101d00 */
[----:B------:R-:W-:-:S02]  /*1d420*/  IMAD R3, R215, UR5, R0 ;  /* 0x00000005d7037c24 */ /* 0x000fc4000f8e0200 */
[----:B------:R-:W-:Y:S01]  /*1d430*/  IMAD.WIDE.U32 R76, R215, UR4, R76 ;  /* 0x00000004d74c7c25 */ /* 0x000fe2000f8e004c */
[----:B------:R-:W-:Y:S01]  /*1d440*/  ULDC.64 UR4, c[0x0][0xaf0] ;  /* 0x0002bc0000047ab9 */ /* 0x000fe20000000a00 */
[----:B------:R-:W5:Y:S02]  /*1d450*/  LD.E.128 R40, desc[UR36][R40.64] ;  /* 0x0000002428287980 */ /* 0x000f64000c101d00 */
[----:B------:R-:W-:Y:S02]  /*1d460*/  @P1 IMAD.HI.U32 R0, R20, R83, RZ ;  /* 0x0000005314001227 */ /* 0x000fe400078e00ff */
[----:B------:R-:W5:Y:S02]  /*1d470*/  LD.E.128 R44, desc[UR36][R44.64] ;  /* 0x000000242c2c7980 */ /* 0x000f64000c101d00 */
[----:B------:R-:W-:Y:S02]  /*1d480*/  IMAD.IADD R77, R77, 0x1, R3 ;  /* 0x000000014d4d7824 */ /* 0x000fe400078e0203 */
[----:B------:R-:W-:Y:S01]  /*1d490*/  IMAD.MOV.U32 R3, RZ, RZ, R20 ;  /* 0x000000ffff037224 */ /* 0x000fe200078e0014 */
[----:B-1----:R-:W-:Y:S01]  /*1d4a0*/  @P1 SHF.R.U32.HI R3, RZ, R85, R0 ;  /* 0x00000055ff031219 */ /* 0x002fe20000011600 */
[----:B------:R-:W-:Y:S01]  /*1d4b0*/  IMAD R79, R78, UR4, RZ ;  /* 0x000000044e4f7c24 */ /* 0x000fe2000f8e02ff */
[----:B------:R-:W5:Y:S02]  /*1d4c0*/  LD.E.128 R48, desc[UR36][R48.64] ;  /* 0x0000002430307980 */ /* 0x000f64000c101d00 */
[----:B------:R-:W-:Y:S01]  /*1d4d0*/  SHF.R.S32.HI R0, RZ, 0x1f, R3 ;  /* 0x0000001fff007819 */ /* 0x000fe20000011403 */
[C---:B------:R-:W-:Y:S01]  /*1d4e0*/  IMAD R79, R80.reuse, UR5, R79 ;  /* 0x00000005504f7c24 */ /* 0x040fe2000f8e024f */
[----:B------:R-:W5:Y:S01]  /*1d4f0*/  LD.E.128 R52, desc[UR36][R52.64] ;  /* 0x0000002434347980 */ /* 0x000f62000c101d00 */
[----:B------:R-:W-:Y:S01]  /*1d500*/  IMAD.WIDE.U32 R80, R80, UR4, R76 ;  /* 0x0000000450507c25 */ /* 0x000fe2000f8e004c */
[----:B------:R-:W-:-:S02]  /*1d510*/  ULDC.64 UR4, c[0x0][0xae0] ;  /* 0x0002b80000047ab9 */ /* 0x000fc40000000a00 */
[----:B------:R-:W5:Y:S01]  /*1d520*/  LD.E.128 R56, desc[UR36][R56.64] ;  /* 0x0000002438387980 */ /* 0x000f62000c101d00 */
[----:B------:R-:W-:Y:S02]  /*1d530*/  IMAD.MOV R77, RZ, RZ, -R3 ;  /* 0x000000ffff4d7224 */ /* 0x000fe400078e0a03 */
[----:B------:R-:W-:Y:S01]  /*1d540*/  IMAD.IADD R81, R81, 0x1, R79 ;  /* 0x0000000151517824 */ /* 0x000fe200078e024f */
[----:B------:R-:W5:Y:S01]  /*1d550*/  LD.E.128 R60, desc[UR36][R60.64] ;  /* 0x000000243c3c7980 */ /* 0x000f62000c101d00 */
[----:B------:R-:W-:Y:S02]  /*1d560*/  IMAD R0, R0, UR4, RZ ;  /* 0x0000000400007c24 */ /* 0x000fe4000f8e02ff */
[----:B------:R-:W-:Y:S01]  /*1d570*/  IMAD R79, R82, R77, R20 ;  /* 0x0000004d524f7224 */ /* 0x000fe200078e0214 */
[----:B------:R-:W5:Y:S01]  /*1d580*/  LD.E.128 R64, desc[UR36][R64.64] ;  /* 0x0000002440407980 */ /* 0x000f62000c101d00 */
[----:B------:R-:W-:-:S03]  /*1d590*/  IMAD R83, R3, UR5, R0 ;  /* 0x0000000503537c24 */ /* 0x000fc6000f8e0200 */
[----:B------:R-:W5:Y:S01]  /*1d5a0*/  LD.E.128 R68, desc[UR36][R68.64] ;  /* 0x0000002444447980 */ /* 0x000f62000c101d00 */
[----:B------:R-:W-:-:S03]  /*1d5b0*/  SHF.R.S32.HI R0, RZ, 0x1f, R79 ;  /* 0x0000001fff007819 */ /* 0x000fc6000001144f */
[----:B------:R-:W5:Y:S01]  /*1d5c0*/  LD.E.128 R72, desc[UR36][R72.64] ;  /* 0x0000002448487980 */ /* 0x000f62000c101d00 */
[----:B------:R-:W-:Y:S01]  /*1d5d0*/  IMAD.WIDE.U32 R76, R3, UR4, R80 ;  /* 0x00000004034c7c25 */ /* 0x000fe2000f8e0050 */
[----:B------:R-:W-:Y:S01]  /*1d5e0*/  ULDC.64 UR4, c[0x0][0xad8] ;  /* 0x0002b60000047ab9 */ /* 0x000fe20000000a00 */
[----:B------:R-:W-:Y:S01]  /*1d5f0*/  IADD3 R85, R189, R202, RZ ;  /* 0x000000cabd557210 */ /* 0x000fe20007ffe0ff */
[----:B------:R-:W-:Y:S01]  /*1d600*/  @!PT LDS RZ, [RZ] ;  /* 0x00000000fffff984 */ /* 0x000fe20000000800 */
[----:B------:R-:W-:Y:S01]  /*1d610*/  @!PT LDS RZ, [RZ] ;  /* 0x00000000fffff984 */ /* 0x000fe20000000800 */
[----:B------:R-:W-:Y:S01]  /*1d620*/  @!PT LDS RZ, [RZ] ;  /* 0x00000000fffff984 */ /* 0x000fe20000000800 */
[----:B------:R-:W-:Y:S01]  /*1d630*/  @!PT LDS RZ, [RZ] ;  /* 0x00000000fffff984 */ /* 0x000fe20000000800 */
[----:B------:R0:W-:Y:S06]  /*1d640*/  MEMBAR.ALL.CTA ;  /* 0x0000000000007992 */ /* 0x0001ec0000008000 */
[----:B0-----:R-:W0:Y:S01]  /*1d650*/  FENCE.VIEW.ASYNC.S ;  /* 0x00000000000073c6 */ /* 0x001e220000000000 */
[----:B------:R-:W-:-:S02]  /*1d660*/  IMAD.IADD R77, R77, 0x1, R83 ;  /* 0x000000014d4d7824 */ /* 0x000fc400078e0253 */
[----:B------:R-:W-:Y:S01]  /*1d670*/  IMAD R0, R0, UR4, RZ ;  /* 0x0000000400007c24 */ /* 0x000fe2000f8e02ff */
[----:B------:R-:W-:Y:S01]  /*1d680*/  ISETP.GE.AND P2, PT, R85, R2, PT ;  /* 0x000000025500720c */ /* 0x000fe20003f46270 */
[----:B------:R-:W-:-:S04]  /*1d690*/  IMAD.WIDE.U32 R76, R79, UR4, R76 ;  /* 0x000000044f4c7c25 */ /* 0x000fc8000f8e004c */
[----:B------:R-:W-:Y:S01]  /*1d6a0*/  IMAD R81, R79, UR5, R0 ;  /* 0x000000054f517c24 */ /* 0x000fe2000f8e0200 */
[----:B------:R-:W-:Y:S01]  /*1d6b0*/  ULDC.64 UR4, c[0x0][0xa80] ;  /* 0x0002a00000047ab9 */ /* 0x000fe20000000a00 */
[----:B------:R-:W-:Y:S01]  /*1d6c0*/  VIADD R0, R184, 0x28420 ;  /* 0x00028420b8007836 */ /* 0x000fe20000000000 */
[C---:B------:R-:W-:Y:S01]  /*1d6d0*/  LEA R20, P3, R76.reuse, UR4, 0x1 ;  /* 0x000000044c147c11 */ /* 0x040fe2000f8608ff */
[----:B------:R-:W-:Y:S02]  /*1d6e0*/  IMAD.IADD R77, R77, 0x1, R81 ;  /* 0x000000014d4d7824 */ /* 0x000fe400078e0251 */
[----:B------:R-:W-:Y:S01]  /*1d6f0*/  VIADD R3, R85, 0x20 ;  /* 0x0000002055037836 */ /* 0x000fe20000000000 */
[----:B------:R-:W-:Y:S01]  /*1d700*/  PRMT R0, RZ, 0x654, R0 ;  /* 0x00000654ff007816 */ /* 0x000fe20000000000 */
[----:B0-----:R0:W1:Y:S01]  /*1d710*/  SHFL.IDX PT, R82, R20, RZ, 0x181f ;  /* 0x00181fff14527589 */ /* 0x00106200000e0000 */
[----:B------:R-:W-:Y:S02]  /*1d720*/  LEA.HI.X R84, R76, UR5, R77, 0x1, P3 ;  /* 0x000000054c547c11 */ /* 0x000fe400098f0c4d */
[-C--:B------:R-:W-:Y:S01]  /*1d730*/  ISETP.GE.AND P1, PT, R3, R2.reuse, PT ;  /* 0x000000020300720c */ /* 0x080fe20003f26270 */
[----:B------:R-:W-:Y:S01]  /*1d740*/  VIADD R3, R85, 0x40 ;  /* 0x0000004055037836 */ /* 0x000fe20000000000 */
[----:B------:R2:W-:Y:S04]  /*1d750*/  SYNCS.ARRIVE.TRANS64.RED.A1T0 RZ, [R0+URZ], RZ ;  /* 0x000000ff00ff79a7 */ /* 0x0005e8000810043f */
[----:B------:R-:W-:Y:S01]  /*1d760*/  ISETP.GE.AND P0, PT, R3, R2, PT ;  /* 0x000000020300720c */ /* 0x000fe20003f06270 */
[----:B--2---:R0:W2:Y:S01]  /*1d770*/  SHFL.IDX PT, R0, R84, RZ, 0x181f ;  /* 0x00181fff54007589 */ /* 0x0040a200000e0000 */
[----:B------:R-:W-:Y:S11]  /*1d780*/  @P2 BRA `(.L_x_1941) ;  /* 0x0000000000442947 */ /* 0x000ff60003800000 */
        /* <DEDUP_REMOVED lines=17> */
.L_x_1941:
[----:B------:R-:W-:Y:S05]  /*1d8a0*/  BSYNC B1 ;  /* 0x0000000000017941 */ /* 0x000fea0003800000 */
.L_x_1940:
[----:B--2---:R2:W4:Y:S01]  /*1d8b0*/  SHFL.IDX PT, R0, R84, 0x1, 0x181f ;  /* 0x00381f0054007f89 */ /* 0x00452200000e0000 */
[----:B------:R-:W-:Y:S03]  /*1d8c0*/  BSSY B1, `(.L_x_1942) ;  /* 0x0000014000017945 */ /* 0x000fe60003800000 */
[----:B---3-5:R2:W3:Y:S01]  /*1d8d0*/  SHFL.IDX PT, R30, R20, 0x1, 0x181f ;  /* 0x00381f00141e7f89 */ /* 0x0284e200000e0000 */
[----:B------:R-:W-:Y:S05]  /*1d8e0*/  @P1 BRA `(.L_x_1943) ;  /* 0x0000000000441947 */ /* 0x000fea0003800000 */
[----:B------:R-:W-:Y:S02]  /*1d8f0*/  ULDC UR4, c[0x0][0xac8] ;  /* 0x0002b20000047ab9 */ /* 0x000fe40000000800 */
[----:B------:R-:W-:Y:S02]  /*1d900*/  ISETP.GE.AND P4, PT, R18, UR4, PT ;  /* 0x0000000412007c0c */ /* 0x000fe4000bf86270 */
[----:B------:R-:W-:Y:S02]  /*1d910*/  ISETP.GE.AND P3, PT, R191, UR4, PT ;  /* 0x00000004bf007c0c */ /* 0x000fe4000bf66270 */
[----:B------:R-:W-:Y:S02]  /*1d920*/  ISETP.GE.AND P2, PT, R205, UR4, PT ;  /* 0x00000004cd007c0c */ /* 0x000fe4000bf46270 */
[----:B------:R-:W-:-:S07]  /*1d930*/  ISETP.GE.AND P1, PT, R207, UR4, PT ;  /* 0x00000004cf007c0c */ /* 0x000fce000bf26270 */
[----:B---3--:R-:W-:-:S04]  /*1d940*/  @!P4 LEA R4, P5, R18, R30, 0x1 ;  /* 0x0000001e1204c211 */ /* 0x008fc800078a08ff */
        /* <DEDUP_REMOVED lines=11> */
.L_x_1943:
[----:B------:R-:W-:Y:S05]  /*1da00*/  BSYNC B1 ;  /* 0x0000000000017941 */ /* 0x000fea0003800000 */
.L_x_1942:
[----:B----4-:R4:W0:Y:S01]  /*1da10*/  SHFL.IDX PT, R0, R84, 0x2, 0x181f ;  /* 0x00581f0054007f89 */ /* 0x01082200000e0000 */
[----:B------:R-:W-:Y:S03]  /*1da20*/  BSSY B1, `(.L_x_1944) ;  /* 0x0000014000017945 */ /* 0x000fe60003800000 */
[----:B---3--:R4:W3:Y:S01]  /*1da30*/  SHFL.IDX PT, R10, R20, 0x2, 0x181f ;  /* 0x00581f00140a7f89 */ /* 0x0088e200000e0000 */
[----:B------:R-:W-:Y:S05]  /*1da40*/  @P0 BRA `(.L_x_1945) ;  /* 0x0000000000440947 */ /* 0x000fea0003800000 */
[----:B------:R-:W-:Y:S02]  /*1da50*/  ULDC UR4, c[0x0][0xac8] ;  /* 0x0002b20000047ab9 */ /* 0x000fe40000000800 */
[----:B------:R-:W-:Y:S02]  /*1da60*/  ISETP.GE.AND P3, PT, R18, UR4, PT ;  /* 0x0000000412007c0c */ /* 0x000fe4000bf66270 */
[----:B------:R-:W-:Y:S02]  /*1da70*/  ISETP.GE.AND P2, PT, R191, UR4, PT ;  /* 0x00000004bf007c0c */ /* 0x000fe4000bf46270 */
[----:B------:R-:W-:Y:S02]  /*1da80*/  ISETP.GE.AND P1, PT, R205, UR4, PT ;  /* 0x00000004cd007c0c */ /* 0x000fe4000bf26270 */
[----:B------:R-:W-:-:S07]  /*1da90*/  ISETP.GE.AND P0, PT, R207, UR4, PT ;  /* 0x00000004cf007c0c */ /* 0x000fce000bf06270 */
[CC--:B---3--:R-:W-:Y:S02]  /*1daa0*/  @!P3 LEA R4, P5, R18.reuse, R10.reuse, 0x1 ;  /* 0x0000000a1204b211 */ /* 0x0c8fe400078a08ff */
[----:B------:R-:W-:Y:S02]  /*1dab0*/  @!P2 LEA R6, P4, R191, R10, 0x1 ;  /* 0x0000000abf06a211 */ /* 0x000fe400078808ff */
[----:B0-----:R-:W-:Y:S02]  /*1dac0*/  @!P3 LEA.HI.X R5, R18, R0, R19, 0x1, P5 ;  /* 0x000000001205b211 */ /* 0x001fe400028f0c13 */
        /* <DEDUP_REMOVED lines=9> */
.L_x_1945:
[----:B------:R-:W-:Y:S05]  /*1db60*/  BSYNC B1 ;  /* 0x0000000000017941 */ /* 0x000fea0003800000 */
.L_x_1944:
[----:B------:R-:W-:Y:S01]  /*1db70*/  VIADD R3, R85, 0x60 ;  /* 0x0000006055037836 */ /* 0x000fe20000000000 */
[----:B0-2-4-:R-:W0:Y:S04]  /*1db80*/  SHFL.IDX PT, R84, R84, 0x3, 0x181f ;  /* 0x00781f0054547f89 */ /* 0x015e2800000e0000 */
[----:B------:R-:W-:Y:S01]  /*1db90*/  ISETP.GE.AND P0, PT, R3, R2, PT ;  /* 0x000000020300720c */ /* 0x000fe20003f06270 */
[----:B------:R-:W2:-:S12]  /*1dba0*/  SHFL.IDX PT, R20, R20, 0x3, 0x181f ;  /* 0x00781f0014147f89 */ /* 0x000e9800000e0000 */
[----:B------:R-:W-:Y:S05]  /*1dbb0*/  @P0 BRA `(.L_x_1946) ;  /* 0x0000000c00a40947 */ /* 0x000fea0003800000 */
[----:B------:R-:W-:Y:S02]  /*1dbc0*/  ULDC UR4, c[0x0][0xac8] ;  /* 0x0002b20000047ab9 */ /* 0x000fe40000000800 */
[----:B------:R-:W-:Y:S02]  /*1dbd0*/  ISETP.GE.AND P3, PT, R18, UR4, PT ;  /* 0x0000000412007c0c */ /* 0x000fe4000bf66270 */
[----:B------:R-:W-:Y:S02]  /*1dbe0*/  ISETP.GE.AND P4, PT, R191, UR4, PT ;  /* 0x00000004bf007c0c */ /* 0x000fe4000bf86270 */
[----:B------:R-:W-:-:S09]  /*1dbf0*/  ISETP.GE.AND P5, PT, R205, UR4, PT ;  /* 0x00000004cd007c0c */ /* 0x000fd2000bfa6270 */
[CC--:B--2---:R-:W-:Y:S02]  /*1dc00*/  @!P3 LEA R2, P0, R18.reuse, R20.reuse, 0x1 ;  /* 0x000000141202b211 */ /* 0x0c4fe400078008ff */
[-C--:B------:R-:W-:Y:S02]  /*1dc10*/  @!P4 LEA R4, P1, R191, R20.reuse, 0x1 ;  /* 0x00000014bf04c211 */ /* 0x080fe400078208ff */
[----:B------:R-:W-:Y:S02]  /*1dc20*/  @!P5 LEA R6, P2, R205, R20, 0x1 ;  /* 0x00000014cd06d211 */ /* 0x000fe400078408ff */
[-C--:B0-----:R-:W-:Y:S02]  /*1dc30*/  @!P3 LEA.HI.X R3, R18, R84.reuse, R19, 0x1, P0 ;  /* 0x000000541203b211 */ /* 0x081fe400000f0c13 */
[-C--:B------:R-:W-:Y:S02]  /*1dc40*/  @!P4 LEA.HI.X R5, R191, R84.reuse, R213, 0x1, P1 ;  /* 0x00000054bf05c211 */ /* 0x080fe400008f0cd5 */
[----:B------:R-:W-:Y:S01]  /*1dc50*/  @!P5 LEA.HI.X R7, R205, R84, R219, 0x1, P2 ;  /* 0x00000054cd07d211 */ /* 0x000fe200010f0cdb */
[----:B------:R4:W-:Y:S01]  /*1dc60*/  @!P3 ST.E.128 desc[UR36][R2.64], R24 ;  /* 0x000000180200b985 */ /* 0x0009e2000c101d24 */
[----:B------:R-:W-:-:S03]  /*1dc70*/  ISETP.GE.AND P0, PT, R207, UR4, PT ;  /* 0x00000004cf007c0c */ /* 0x000fc6000bf06270 */
[----:B------:R4:W-:Y:S04]  /*1dc80*/  @!P4 ST.E.128 desc[UR36][R4.64], R40 ;  /* 0x000000280400c985 */ /* 0x0009e8000c101d24 */
[----:B------:R4:W-:Y:S06]  /*1dc90*/  @!P5 ST.E.128 desc[UR36][R6.64], R56 ;  /* 0x000000380600d985 */ /* 0x0009ec000c101d24 */
[----:B------:R-:W-:Y:S05]  /*1dca0*/  @P0 BRA `(.L_x_1946) ;  /* 0x0000000c00680947 */ /* 0x000fea0003800000 */
[----:B----4-:R-:W-:-:S04]  /*1dcb0*/  LEA R2, P0, R207, R20, 0x1 ;  /* 0x00000014cf027211 */ /* 0x010fc800078008ff */
[----:B------:R-:W-:-:S05]  /*1dcc0*/  LEA.HI.X R3, R207, R84, R218, 0x1, P0 ;  /* 0x00000054cf037211 */ /* 0x000fca00000f0cda */
[----:B------:R0:W-:Y:S01]  /*1dcd0*/  ST.E.128 desc[UR36][R2.64], R72 ;  /* 0x0000004802007985 */ /* 0x0001e2000c101d24 */
[----:B------:R-:W-:Y:S05]  /*1dce0*/  BRA `(.L_x_1946) ;  /* 0x0000000c00587947 */ /* 0x000fea0003800000 */
.L_x_1937:
[----:B------:R-:W-:Y:S01]  /*1dcf0*/  ULDC.64 UR4, c[0x0][0xc00] ;  /* 0x0003000000047ab9 */ /* 0x000fe20000000a00 */
[----:B------:R-:W2:Y:S01]  /*1dd00*/  LDC.64 R2, c[0x0][0xc00] ;  /* 0x00030000ff027b82 */ /* 0x000ea20000000a00 */
[----:B------:R-:W-:Y:S01]  /*1dd10*/  ISETP.NE.U32.AND P0, PT, RZ, UR4, PT ;  /* 0x00000004ff007c0c */ /* 0x000fe2000bf05070 */
[----:B------:R-:W-:-:S03]  /*1dd20*/  IMAD.MOV.U32 R0, RZ, RZ, RZ ;  /* 0x000000ffff007224 */ /* 0x000fc600078e00ff */
[----:B------:R-:W-:Y:S01]  /*1dd30*/  ISETP.NE.AND.EX P0, PT, RZ, UR5, PT, P0 ;  /* 0x00000005ff007c0c */ /* 0x000fe2000bf05300 */
[----:B------:R-:W-:Y:S02]  /*1dd40*/  ULDC.64 UR4, c[0x0][0xc08] ;  /* 0x0003020000047ab9 */ /* 0x000fe40000000a00 */
[----:B------:R-:W-:Y:S01]  /*1dd50*/  ISETP.NE.U32.AND P1, PT, RZ, UR4, PT ;  /* 0x00000004ff007c0c */ /* 0x000fe2000bf25070 */
[----:B------:R-:W3:Y:S03]  /*1dd60*/  LDC R25, c[0x0][0xbe8] ;  /* 0x0002fa00ff197b82 */ /* 0x000ee60000000800 */
[----:B------:R-:W-:Y:S01]  /*1dd70*/  ISETP.NE.AND.EX P1, PT, RZ, UR5, PT, P1 ;  /* 0x00000005ff007c0c */ /* 0x000fe2000bf25310 */
[----:B--2---:R-:W-:-:S12]  /*1dd80*/  IMAD.WIDE R2, R216, 0x4, R2 ;  /* 0x00000004d8027825 */ /* 0x004fd800078e0202 */
[----:B------:R-:W2:Y:S01]  /*1dd90*/  @P1 LDC.64 R4, c[0x0][0xc08] ;  /* 0x00030200ff041b82 */ /* 0x000ea20000000a00 */
[----:B------:R-:W-:Y:S02]  /*1dda0*/  ULDC UR4, c[0x0][0xa88] ;  /* 0x0002a20000047ab9 */ /* 0x000fe40000000800 */
[----:B------:R-:W-:Y:S01]  /*1ddb0*/  IMAD.U32 R6, RZ, RZ, UR4 ;  /* 0x00000004ff067e24 */ /* 0x000fe2000f8e00ff */
[----:B------:R4:W5:Y:S01]  /*1ddc0*/  @P0 LDG.E R0, desc[UR36][R2.64] ;  /* 0x0000002402000981 */ /* 0x000962000c1e1900 */
[----:B------:R-:W0:Y:S01]  /*1ddd0*/  S2R R7, SR_TID.X ;  /* 0x0000000000077919 */ /* 0x000e220000002100 */
[----:B--2---:R-:W-:-:S05]  /*1dde0*/  @P1 IMAD.WIDE R4, R216, 0x4, R4 ;  /* 0x00000004d8041825 */ /* 0x004fca00078e0204 */
[----:B------:R4:W5:Y:S01]  /*1ddf0*/  @P1 LDG.E R6, desc[UR36][R4.64] ;  /* 0x0000002404061981 */ /* 0x000962000c1e1900 */
[----:B---3--:R-:W-:Y:S01]  /*1de00*/  ISETP.NE.AND P2, PT, R25, 0x1, PT ;  /* 0x000000011900780c */ /* 0x008fe20003f45270 */
[----:B0-----:R-:W-:-:S12]  /*1de10*/  VIADD R7, R7, 0xffffff80 ;  /* 0xffffff8007077836 */ /* 0x001fd80000000000 */
[----:B-1----:R-:W0:Y:S01]  /*1de20*/  @P2 LDC R20, c[0x0][0xbec] ;  /* 0x0002fb00ff142b82 */ /* 0x002e220000000800 */
[----:B------:R-:W-:Y:S02]  /*1de30*/  ISETP.GE.AND P3, PT, R7, 0x80, PT ;  /* 0x000000800700780c */ /* 0x000fe40003f66270 */
[----:B------:R-:W-:-:S05]  /*1de40*/  SHF.R.S32.HI R7, RZ, 0x1f, R216 ;  /* 0x0000001fff077819 */ /* 0x000fca00000114d8 */
[----:B------:R-:W1:Y:S01]  /*1de50*/  @P2 LDC R27, c[0x0][0xbf0] ;  /* 0x0002fc00ff1b2b82 */ /* 0x000e620000000800 */
[----:B----4-:R-:W-:Y:S05]  /*1de60*/  @P1 BRA `(.L_x_1947) ;  /* 0x0000000000101947 */ /* 0x010fea0003800000 */
[----:B------:R-:W-:Y:S05]  /*1de70*/  @!P0 BRA `(.L_x_1947) ;  /* 0x00000000000c8947 */ /* 0x000fea0003800000 */
[----:B------:R-:W2:Y:S04]  /*1de80*/  LDG.E R5, desc[UR36][R2.64] ;  /* 0x0000002402057981 */ /* 0x000ea8000c1e1900 */
[----:B-----5:R-:W2:Y:S02]  /*1de90*/  LDG.E R6, desc[UR36][R2.64+0x4] ;  /* 0x0000042402067981 */ /* 0x020ea4000c1e1900 */
[----:B--2---:R-:W-:-:S07]  /*1dea0*/  IADD3 R6, -R5, R6, RZ ;  /* 0x0000000605067210 */ /* 0x004fce0007ffe1ff */
.L_x_1947:
[----:B------:R-:W-:Y:S01]  /*1deb0*/  BSSY B1, `(.L_x_1948) ;  /* 0x000002d000017945 */ /* 0x000fe20003800000 */
[----:B------:R-:W-:Y:S02]  /*1dec0*/  SHF.R.S32.HI R10, RZ, 0x1f, R215 ;  /* 0x0000001fff0a7819 */ /* 0x000fe400000114d7 */
[----:B------:R-:W-:Y:S02]  /*1ded0*/  SEL R13, R216, RZ, !P0 ;  /* 0x000000ffd80d7207 */ /* 0x000fe40004000000 */
[----:B------:R-:W-:Y:S02]  /*1dee0*/  SEL R12, R7, RZ, !P0 ;  /* 0x000000ff070c7207 */ /* 0x000fe40004000000 */
[----:B-----5:R-:W-:Y:S01]  /*1def0*/  SHF.R.S32.HI R11, RZ, 0x1f, R0 ;  /* 0x0000001fff0b7819 */ /* 0x020fe20000011400 */
[----:B------:R-:W-:Y:S06]  /*1df00*/  @P3 BRA `(.L_x_1949) ;  /* 0x00000000009c3947 */ /* 0x000fec0003800000 */
[----:B------:R-:W2:Y:S01]  /*1df10*/  S2R R3, SR_TID.X ;  /* 0x0000000000037919 */ /* 0x000ea20000002100 */
[----:B------:R-:W3:Y:S02]  /*1df20*/  LDC R14, c[0x0][0xbe8] ;  /* 0x0002fa00ff0e7b82 */ /* 0x000ee40000000800 */
[----:B---3--:R-:W-:Y:S01]  /*1df30*/  IMAD R2, R6, R14, RZ ;  /* 0x0000000e06027224 */ /* 0x008fe200078e02ff */
[----:B--2---:R-:W-:-:S04]  /*1df40*/  IADD3 R9, R202, -0x80, R3 ;  /* 0xffffff80ca097810 */ /* 0x004fc80007ffe003 */
[----:B------:R-:W-:-:S13]  /*1df50*/  ISETP.GE.AND P0, PT, R9, R2, PT ;  /* 0x000000020900720c */ /* 0x000fda0003f06270 */
[----:B------:R-:W-:Y:S05]  /*1df60*/  @P0 BRA `(.L_x_1949) ;  /* 0x0000000000840947 */ /* 0x000fea0003800000 */
[----:B------:R-:W-:Y:S01]  /*1df70*/  ISETP.NE.AND P0, PT, R14, 0x1, PT ;  /* 0x000000010e00780c */ /* 0x000fe20003f05270 */
[----:B------:R-:W-:Y:S01]  /*1df80*/  ULDC.64 UR4, c[0x0][0xb90] ;  /* 0x0002e40000047ab9 */ /* 0x000fe20000000a00 */
[----:B------:R-:W-:Y:S02]  /*1df90*/  IMAD.MOV.U32 R2, RZ, RZ, R0 ;  /* 0x000000ffff027224 */ /* 0x000fe400078e0000 */
[----:B------:R-:W-:Y:S02]  /*1dfa0*/  IMAD R8, R10, UR4, RZ ;  /* 0x000000040a087c24 */ /* 0x000fe4000f8e02ff */
[----:B------:R-:W-:Y:S02]  /*1dfb0*/  IMAD.MOV.U32 R3, RZ, RZ, R11 ;  /* 0x000000ffff037224 */ /* 0x000fe400078e000b */
[----:B------:R-:W-:Y:S02]  /*1dfc0*/  IMAD.MOV.U32 R5, RZ, RZ, R9 ;  /* 0x000000ffff057224 */ /* 0x000fe400078e0009 */
[----:B------:R-:W-:-:S03]  /*1dfd0*/  IMAD.WIDE.U32 R2, R215, UR4, R2 ;  /* 0x00000004d7027c25 */ /* 0x000fc6000f8e0002 */
[----:B------:R-:W2:Y:S01]  /*1dfe0*/  @P0 LDC R4, c[0x0][0xbec] ;  /* 0x0002fb00ff040b82 */ /* 0x000ea20000000800 */
[----:B------:R-:W-:Y:S01]  /*1dff0*/  IMAD R7, R215, UR5, R8 ;  /* 0x00000005d7077c24 */ /* 0x000fe2000f8e0208 */
[----:B------:R-:W-:-:S03]  /*1e000*/  ULDC.64 UR4, c[0x0][0xb98] ;  /* 0x0002e60000047ab9 */ /* 0x000fc60000000a00 */
[----:B------:R-:W-:-:S03]  /*1e010*/  IMAD.IADD R3, R3, 0x1, R7 ;  /* 0x0000000103037824 */ /* 0x000fc600078e0207 */
[----:B------:R-:W3:Y:S01]  /*1e020*/  @P0 LDC R15, c[0x0][0xbf0] ;  /* 0x0002fc00ff0f0b82 */ /* 0x000ee20000000800 */
[----:B------:R-:W-:-:S04]  /*1e030*/  IMAD.WIDE.U32 R2, R13, UR4, R2 ;  /* 0x000000040d027c25 */ /* 0x000fc8000f8e0002 */
[----:B--2---:R-:W-:-:S05]  /*1e040*/  @P0 IMAD.HI.U32 R4, R9, R4, RZ ;  /* 0x0000000409040227 */ /* 0x004fca00078e00ff */
[----:B---3--:R-:W-:Y:S01]  /*1e050*/  @P0 SHF.R.U32.HI R5, RZ, R15, R4 ;  /* 0x0000000fff050219 */ /* 0x008fe20000011604 */
[----:B------:R-:W-:-:S03]  /*1e060*/  IMAD R4, R12, UR4, RZ ;  /* 0x000000040c047c24 */ /* 0x000fc6000f8e02ff */
[----:B------:R-:W-:Y:S01]  /*1e070*/  IADD3 R2, P0, R5, R2, RZ ;  /* 0x0000000205027210 */ /* 0x000fe20007f1e0ff */
[----:B------:R-:W-:Y:S02]  /*1e080*/  IMAD.MOV R7, RZ, RZ, -R5 ;  /* 0x000000ffff077224 */ /* 0x000fe400078e0a05 */
[----:B------:R-:W-:Y:S01]  /*1e090*/  IMAD R8, R13, UR5, R4 ;  /* 0x000000050d087c24 */ /* 0x000fe2000f8e0204 */
[----:B------:R-:W-:Y:S01]  /*1e0a0*/  ULDC.64 UR4, c[0x0][0xb88] ;  /* 0x0002e20000047ab9 */ /* 0x000fe20000000a00 */
[----:B------:R-:W-:Y:S01]  /*1e0b0*/  IMAD R7, R14, R7, R9 ;  /* 0x000000070e077224 */ /* 0x000fe200078e0209 */
[----:B------:R-:W-:-:S04]  /*1e0c0*/  SHF.R.S32.HI R9, RZ, 0x1f, R5 ;  /* 0x0000001fff097819 */ /* 0x000fc80000011405 */
[----:B------:R-:W-:Y:S02]  /*1e0d0*/  SHF.R.S32.HI R4, RZ, 0x1f, R7 ;  /* 0x0000001fff047819 */ /* 0x000fe40000011407 */
[----:B------:R-:W-:-:S03]  /*1e0e0*/  IADD3.X R3, R9, R3, R8, P0, !PT ;  /* 0x0000000309037210 */ /* 0x000fc600007fe408 */
[----:B------:R-:W-:Y:S02]  /*1e0f0*/  IMAD R4, R4, UR4, RZ ;  /* 0x0000000404047c24 */ /* 0x000fe4000f8e02ff */
[----:B------:R-:W-:-:S04]  /*1e100*/  IMAD.WIDE.U32 R2, R7, UR4, R2 ;  /* 0x0000000407027c25 */ /* 0x000fc8000f8e0002 */
[----:B------:R-:W-:Y:S01]  /*1e110*/  IMAD R5, R7, UR5, R4 ;  /* 0x0000000507057c24 */ /* 0x000fe2000f8e0204 */
[----:B------:R-:W-:Y:S02]  /*1e120*/  ULDC.64 UR4, c[0x0][0xb50] ;  /* 0x0002d40000047ab9 */ /* 0x000fe40000000a00 */
[----:B------:R-:W-:Y:S01]  /*1e130*/  LEA R4, P0, R2, UR4, 0x2 ;  /* 0x0000000402047c11 */ /* 0x000fe2000f8010ff */
[----:B------:R-:W-:-:S05]  /*1e140*/  IMAD.IADD R3, R3, 0x1, R5 ;  /* 0x0000000103037824 */ /* 0x000fca00078e0205 */
[----:B------:R-:W-:Y:S01]  /*1e150*/  LEA.HI.X R5, R2, UR5, R3, 0x2, P0 ;  /* 0x0000000502057c11 */ /* 0x000fe200080f1403 */
[----:B------:R-:W-:-:S05]  /*1e160*/  IMAD.MOV.U32 R3, RZ, RZ, -0x800000 ;  /* 0xff800000ff037424 */ /* 0x000fca00078e00ff */
[----:B------:R2:W-:Y:S02]  /*1e170*/  STG.E desc[UR36][R4.64], R3 ;  /* 0x0000000304007986 */ /* 0x0005e4000c101924 */
.L_x_1949:
[----:B------:R-:W-:Y:S05]  /*1e180*/  BSYNC B1 ;  /* 0x0000000000017941 */ /* 0x000fea0003800000 */
.L_x_1948:
[----:B------:R-:W-:Y:S01]  /*1e190*/  ULDC.64 UR4, c[0x0][0xaa0] ;  /* 0x0002a80000047ab9 */ /* 0x000fe20000000a00 */
[----:B------:R-:W-:Y:S02]  /*1e1a0*/  IMAD R7, R214, 0x20, R189 ;  /* 0x00000020d6077824 */ /* 0x000fe400078e02bd */
[----:B--2---:R-:W-:-:S03]  /*1e1b0*/  IMAD R3, R11, UR4, RZ ;  /* 0x000000040b037c24 */ /* 0x004fc6000f8e02ff */
[----:B------:R-:W-:Y:S01]  /*1e1c0*/  IADD3 R9, R202, R7, RZ ;  /* 0x00000007ca097210 */ /* 0x000fe20007ffe0ff */
[C---:B------:R-:W-:Y:S02]  /*1e1d0*/  IMAD R5, R0.reuse, UR5, R3 ;  /* 0x0000000500057c24 */ /* 0x040fe4000f8e0203 */
[----:B------:R-:W-:Y:S01]  /*1e1e0*/  IMAD.WIDE.U32 R2, R0, UR4, RZ ;  /* 0x0000000400027c25 */ /* 0x000fe2000f8e00ff */
[----:B------:R-:W-:-:S03]  /*1e1f0*/  ULDC.64 UR4, c[0x0][0xae8] ;  /* 0x0002ba0000047ab9 */ /* 0x000fc60000000a00 */
[----:B------:R-:W-:Y:S02]  /*1e200*/  IMAD.IADD R3, R3, 0x1, R5 ;  /* 0x0000000103037824 */ /* 0x000fe400078e0205 */
[----:B------:R-:W-:Y:S02]  /*1e210*/  IMAD R4, R10, UR4, RZ ;  /* 0x000000040a047c24 */ /* 0x000fe4000f8e02ff */
[----:B0-----:R-:W-:-:S04]  /*1e220*/  @P2 IMAD.HI.U32 R0, R9, R20, RZ ;  /* 0x0000001409002227 */ /* 0x001fc800078e00ff */
[C---:B------:R-:W-:Y:S02]  /*1e230*/  IMAD R7, R215.reuse, UR5, R4 ;  /* 0x00000005d7077c24 */ /* 0x040fe4000f8e0204 */
[----:B------:R-:W-:Y:S01]  /*1e240*/  IMAD.WIDE.U32 R2, R215, UR4, R2 ;  /* 0x00000004d7027c25 */ /* 0x000fe2000f8e0002 */
[----:B------:R-:W-:-:S03]  /*1e250*/  ULDC.64 UR4, c[0x0][0xaf0] ;  /* 0x0002bc0000047ab9 */ /* 0x000fc60000000a00 */
[----:B------:R-:W-:Y:S01]  /*1e260*/  IMAD.MOV.U32 R5, RZ, RZ, R9 ;  /* 0x000000ffff057224 */ /* 0x000fe200078e0009 */
[----:B-1----:R-:W-:Y:S01]  /*1e270*/  @P2 SHF.R.U32.HI R5, RZ, R27, R0 ;  /* 0x0000001bff052219 */ /* 0x002fe20000011600 */
[----:B------:R-:W-:Y:S02]  /*1e280*/  IMAD R4, R12, UR4, RZ ;  /* 0x000000040c047c24 */ /* 0x000fe4000f8e02ff */
[----:B------:R-:W-:Y:S01]  /*1e290*/  IMAD.IADD R3, R3, 0x1, R7 ;  /* 0x0000000103037824 */ /* 0x000fe200078e0207 */
[----:B------:R-:W-:Y:S01]  /*1e2a0*/  SHF.R.S32.HI R0, RZ, 0x1f, R5 ;  /* 0x0000001fff007819 */ /* 0x000fe20000011405 */
[C---:B------:R-:W-:Y:S02]  /*1e2b0*/  IMAD R7, R13.reuse, UR5, R4 ;  /* 0x000000050d077c24 */ /* 0x040fe4000f8e0204 */
[----:B------:R-:W-:Y:S01]  /*1e2c0*/  IMAD.WIDE.U32 R2, R13, UR4, R2 ;  /* 0x000000040d027c25 */ /* 0x000fe2000f8e0002 */
[----:B------:R-:W-:-:S03]  /*1e2d0*/  ULDC.64 UR4, c[0x0][0xae0] ;  /* 0x0002b80000047ab9 */ /* 0x000fc60000000a00 */
[----:B------:R-:W-:Y:S02]  /*1e2e0*/  IMAD.MOV R4, RZ, RZ, -R5 ;  /* 0x000000ffff047224 */ /* 0x000fe400078e0a05 */
[----:B------:R-:W-:Y:S02]  /*1e2f0*/  IMAD.IADD R3, R3, 0x1, R7 ;  /* 0x0000000103037824 */ /* 0x000fe400078e0207 */
[----:B------:R-:W-:Y:S02]  /*1e300*/  IMAD R0, R0, UR4, RZ ;  /* 0x0000000400007c24 */ /* 0x000fe4000f8e02ff */
[----:B------:R-:W-:Y:S02]  /*1e310*/  IMAD R7, R25, R4, R9 ;  /* 0x0000000419077224 */ /* 0x000fe400078e0209 */
[C---:B------:R-:W-:Y:S02]  /*1e320*/  IMAD R9, R5.reuse, UR5, R0 ;  /* 0x0000000505097c24 */ /* 0x040fe4000f8e0200 */
[----:B------:R-:W-:Y:S01]  /*1e330*/  IMAD.WIDE.U32 R2, R5, UR4, R2 ;  /* 0x0000000405027c25 */ /* 0x000fe2000f8e0002 */
[----:B------:R-:W-:Y:S01]  /*1e340*/  SHF.R.S32.HI R0, RZ, 0x1f, R7 ;  /* 0x0000001fff007819 */ /* 0x000fe20000011407 */
[----:B------:R-:W-:-:S02]  /*1e350*/  ULDC.64 UR4, c[0x0][0xad8] ;  /* 0x0002b60000047ab9 */ /* 0x000fc40000000a00 */
[----:B------:R-:W-:Y:S02]  /*1e360*/  IMAD.IADD R3, R3, 0x1, R9 ;  /* 0x0000000103037824 */ /* 0x000fe400078e0209 */
[----:B------:R-:W-:Y:S02]  /*1e370*/  IMAD R0, R0, UR4, RZ ;  /* 0x0000000400007c24 */ /* 0x000fe4000f8e02ff */
[----:B------:R-:W-:-:S04]  /*1e380*/  IMAD.WIDE.U32 R4, R7, UR4, R2 ;  /* 0x0000000407047c25 */ /* 0x000fc8000f8e0002 */
[----:B------:R-:W-:Y:S01]  /*1e390*/  IMAD R3, R7, UR5, R0 ;  /* 0x0000000507037c24 */ /* 0x000fe2000f8e0200 */
[----:B------:R-:W-:Y:S01]  /*1e3a0*/  ULDC.64 UR4, c[0x0][0xa80] ;  /* 0x0002a00000047ab9 */ /* 0x000fe20000000a00 */
[----:B------:R-:W-:Y:S01]  /*1e3b0*/  IMAD.IADD R202, R189, 0x1, R202 ;  /* 0x00000001bdca7824 */ /* 0x000fe200078e02ca */
[----:B------:R-:W-:Y:S01]  /*1e3c0*/  LEA R2, P0, R4, UR4, 0x1 ;  /* 0x0000000404027c11 */ /* 0x000fe2000f8008ff */
[----:B------:R-:W-:Y:S01]  /*1e3d0*/  IMAD.IADD R3, R5, 0x1, R3 ;  /* 0x0000000105037824 */ /* 0x000fe200078e0203 */
[----:B------:R-:W-:-:S04]  /*1e3e0*/  UMOV UR4, 0xffffffff ;  /* 0xffffffff00047882 */ /* 0x000fc80000000000 */
[----:B------:R-:W-:Y:S01]  /*1e3f0*/  LEA.HI.X R3, R4, UR5, R3, 0x1, P0 ;  /* 0x0000000504037c11 */ /* 0x000fe200080f0c03 */
[----:B------:R-:W-:Y:S06]  /*1e400*/  BRA.DIV UR4, `(.L_x_1950) ;  /* 0x000000be04047947 */ /* 0x000fec000b800000 */
[----:B------:R0:W1:Y:S04]  /*1e410*/  SHFL.IDX PT, R0, R3, RZ, 0x181f ;  /* 0x00181fff03007589 */ /* 0x00006800000e0000 */
[----:B------:R0:W2:Y:S02]  /*1e420*/  SHFL.IDX PT, R14, R2, RZ, 0x181f ;  /* 0x00181fff020e7589 */ /* 0x0000a400000e0000 */
.L_x_2259:
        /* <DEDUP_REMOVED lines=9> */
[CC--:B--2---:R-:W-:Y:S02]  /*1e4c0*/  @!P3 LEA R4, P5, R18.reuse, R14.reuse, 0x1 ;  /* 0x0000000e1204b211 */ /* 0x0c4fe400078a08ff */
[----:B------:R-:W-:Y:S02]  /*1e4d0*/  @!P2 LEA R6, P4, R191, R14, 0x1 ;  /* 0x0000000ebf06a211 */ /* 0x000fe400078808ff */
[----:B-1----:R-:W-:Y:S02]  /*1e4e0*/  @!P3 LEA.HI.X R5, R18, R0, R19, 0x1, P5 ;  /* 0x000000001205b211 */ /* 0x002fe400028f0c13 */
        /* <DEDUP_REMOVED lines=9> */
.L_x_1952:
[----:B------:R-:W-:Y:S05]  /*1e580*/  BSYNC B1 ;  /* 0x0000000000017941 */ /* 0x000fea0003800000 */
.L_x_1951:
[----:B------:R-:W-:-:S03]  /*1e590*/  UMOV UR4, 0xffffffff ;  /* 0xffffffff00047882 */ /* 0x000fc60000000000 */
[----:B------:R-:W-:Y:S05]  /*1e5a0*/  BRA.DIV UR4, `(.L_x_1953) ;  /* 0x000000ba04d07947 */ /* 0x000fea000b800000 */
[----:B-1----:R1:W4:Y:S04]  /*1e5b0*/  SHFL.IDX PT, R0, R3, 0x1, 0x181f ;  /* 0x00381f0003007f89 */ /* 0x00232800000e0000 */
[----:B--23--:R1:W2:Y:S02]  /*1e5c0*/  SHFL.IDX PT, R14, R2, 0x1, 0x181f ;  /* 0x00381f00020e7f89 */ /* 0x00c2a400000e0000 */
.L_x_2263:
        /* <DEDUP_REMOVED lines=21> */
.L_x_1955:
[----:B------:R-:W-:Y:S05]  /*1e720*/  BSYNC B1 ;  /* 0x0000000000017941 */ /* 0x000fea0003800000 */
.L_x_1954:
[----:B------:R-:W-:-:S03]  /*1e730*/  UMOV UR4, 0xffffffff ;  /* 0xffffffff00047882 */ /* 0x000fc60000000000 */
[----:B------:R-:W-:Y:S05]  /*1e740*/  BRA.DIV UR4, `(.L_x_1956) ;  /* 0x000000ba04b07947 */ /* 0x000fea000b800000 */
[----:B----4-:R4:W0:Y:S04]  /*1e750*/  SHFL.IDX PT, R0, R3, 0x2, 0x181f ;  /* 0x00581f0003007f89 */ /* 0x01082800000e0000 */
[----:B--23--:R4:W2:Y:S02]  /*1e760*/  SHFL.IDX PT, R14, R2, 0x2, 0x181f ;  /* 0x00581f00020e7f89 */ /* 0x00c8a400000e0000 */
.L_x_2267:
        /* <DEDUP_REMOVED lines=11> */
[----:B0-----:R-:W-:Y:S02]  /*1e820*/  @!P3 LEA.HI.X R5, R18, R0, R19, 0x1, P5 ;  /* 0x000000001205b211 */ /* 0x001fe400028f0c13 */
        /* <DEDUP_REMOVED lines=9> */
.L_x_1958:
[----:B------:R-:W-:Y:S05]  /*1e8c0*/  BSYNC B1 ;  /* 0x0000000000017941 */ /* 0x000fea0003800000 */
.L_x_1957:
[----:B------:R-:W-:-:S03]  /*1e8d0*/  UMOV UR4, 0xffffffff ;  /* 0xffffffff00047882 */ /* 0x000fc60000000000 */
[----:B------:R-:W-:Y:S05]  /*1e8e0*/  BRA.DIV UR4, `(.L_x_1959) ;  /* 0x000000ba04907947 */ /* 0x000fea000b800000 */
[----:B0-----:R0:W0:Y:S04]  /*1e8f0*/  SHFL.IDX PT, R0, R3, 0x3, 0x181f ;  /* 0x00781f0003007f89 */ /* 0x00102800000e0000 */
[----:B--23--:R2:W3:Y:S02]  /*1e900*/  SHFL.IDX PT, R14, R2, 0x3, 0x181f ;  /* 0x00781f00020e7f89 */ /* 0x00c4e400000e0000 */
.L_x_2271:
[----:B-12-4-:R-:W-:-:S04]  /*1e910*/  IADD3 R2, R202, 0x60, RZ ;  /* 0x00000060ca027810 */ /* 0x016fc80007ffe0ff */
[----:B------:R-:W-:-:S13]  /*1e920*/  ISETP.GE.AND P0, PT, R2, R25, PT ;  /* 0x000000190200720c */ /* 0x000fda0003f06270 */
        /* <DEDUP_REMOVED lines=18> */
.L_x_1946:
[----:B------:R-:W-:Y:S05]  /*1ea50*/  BSYNC B0 ;  /* 0x0000000000007941 */ /* 0x000fea0003800000 */
.L_x_1936:
[----:B------:R-:W-:Y:S02]  /*1ea60*/  ULDC UR4, c[0x0][0xc3c] ;  /* 0x00030f0000047ab9 */ /* 0x000fe40000000800 */
[----:B------:R-:W-:-:S13]  /*1ea70*/  ISETP.GE.AND P0, PT, R23, UR4, PT ;  /* 0x0000000417007c0c */ /* 0x000fda000bf06270 */
[----:B------:R-:W-:Y:S05]  /*1ea80*/  @!P0 BRA `(.L_x_1960) ;  /* 0xfffffe2400e88947 */ /* 0x000fea000383ffff */
[----:B------:R-:W-:Y:S05]  /*1ea90*/  BRA `(.L_x_1720) ;  /* 0x0000007800447947 */ /* 0x000fea0003800000 */
.L_x_1718:
        /* <DEDUP_REMOVED lines=26> */
[C---:B------:R-:W-:Y:S01]  /*1ec40*/  ISETP.GE.U32.AND P2, PT, R5.reuse, 0x2, PT ;  /* 0x000000020500780c */ /* 0x040fe20003f46070 */
[----:B-1----:R-:W-:Y:S01]  /*1ec50*/  IMAD.MOV.U32 R16, RZ, RZ, RZ ;  /* 0x000000ffff107224 */ /* 0x002fe200078e00ff */
        /* <DEDUP_REMOVED lines=28> */
.L_x_1966:
[----:B------:R-:W-:Y:S01]  /*1ee20*/  UIADD3 UR4, UR4, 0x1f, URZ ;  /* 0x0000001f04047890 */ /* 0x000fe2000fffe03f */
[----:B------:R-:W-:-:S05]  /*1ee30*/  MOV R19, UR7 ;  /* 0x0000000700137c02 */ /* 0x000fca0008000f00 */
[----:B0-----:R-:W-:-:S13]  /*1ee40*/  ISETP.LE.AND P6, PT, R10, UR4, PT ;  /* 0x000000040a007c0c */ /* 0x001fda000bfc3270 */
[----:B------:R-:W-:Y:S05]  /*1ee50*/  @P6 BRA `(.L_x_1963) ;  /* 0x0000000400b46947 */ /* 0x000fea0003800000 */
[----:B------:R-:W-:Y:S01]  /*1ee60*/  VIADD R7, R5, UR4 ;  /* 0x0000000405077c36 */ /* 0x000fe20008000000 */
[----:B------:R-:W-:Y:S01]  /*1ee70*/  BSSY B0, `(.L_x_1964) ;  /* 0x0000007000007945 */ /* 0x000fe20003800000 */
[----:B------:R-:W-:-:S03]  /*1ee80*/  IMAD.MOV.U32 R0, RZ, RZ, RZ ;  /* 0x000000ffff007224 */ /* 0x000fc600078e00ff */
[----:B------:R-:W-:-:S13]  /*1ee90*/  ISETP.GE.OR P6, PT, R7, R10, !P0 ;  /* 0x0000000a0700720c */ /* 0x000fda00047c6670 */
[----:B------:R-:W-:Y:S05]  /*1eea0*/  @P6 BRA `(.L_x_1965) ;  /* 0x00000000000c6947 */ /* 0x000fea0003800000 */
[----:B------:R-:W0:Y:S02]  /*1eeb0*/  LDC.64 R2, c[0x0][0xc80] ;  /* 0x00032000ff027b82 */ /* 0x000e240000000a00 */
[----:B0-----:R-:W-:-:S05]  /*1eec0*/  IMAD.WIDE R2, R7, 0x4, R2 ;  /* 0x0000000407027825 */ /* 0x001fca00078e0202 */
[----:B------:R0:W5:Y:S02]  /*1eed0*/  LDG.E R0, desc[UR36][R2.64] ;  /* 0x0000002402007981 */ /* 0x000164000c1e1900 */
.L_x_1965:
[----:B------:R-:W-:Y:S05]  /*1eee0*/  BSYNC B0 ;  /* 0x0000000000007941 */ /* 0x000fea0003800000 */
.L_x_1964:
        /* <DEDUP_REMOVED lines=20> */
.L_x_1962:
[----:B------:R-:W-:-:S04]  /*1f030*/  IMAD.IADD R11, R4, 0x1, -R3 ;  /* 0x00000001040b7824 */ /* 0x000fc800078e0a03 */
[----:B------:R-:W-:-:S05]  /*1f040*/  IMAD R2, R6, UR5, R11 ;  /* 0x0000000506027c24 */ /* 0x000fca000f8e020b */
[----:B------:R-:W-:Y:S02]  /*1f050*/  ISETP.GT.AND P0, PT, R2, UR6, PT ;  /* 0x0000000602007c0c */ /* 0x000fe4000bf04270 */
[----:B------:R-:W0:Y:S11]  /*1f060*/  LDC.64 R2, c[0x0][0xc90] ;  /* 0x00032400ff027b82 */ /* 0x000e360000000a00 */
[----:B------:R-:W-:-:S04]  /*1f070*/  VOTE.ANY R8, PT, !P0 ;  /* 0x0000000000087806 */ /* 0x000fc800040e0100 */
[----:B------:R-:W1:Y:S02]  /*1f080*/  POPC R13, R8 ;  /* 0x00000008000d7309 */ /* 0x000e640000000000 */
[----:B-1----:R-:W-:-:S05]  /*1f090*/  IADD3 R19, R13, UR4, RZ ;  /* 0x000000040d137c10 */ /* 0x002fca000fffe0ff */
[----:B0-----:R-:W-:-:S05]  /*1f0a0*/  IMAD.WIDE R2, R19, 0x4, R2 ;  /* 0x0000000413027825 */ /* 0x001fca00078e0202 */
[----:B------:R-:W2:Y:S01]  /*1f0b0*/  LDG.E R7, desc[UR36][R2.64] ;  /* 0x0000002402077981 */ /* 0x000ea2000c1e1900 */
[----:B------:R-:W-:-:S03]  /*1f0c0*/  ISETP.NE.AND P0, PT, R8, RZ, PT ;  /* 0x000000ff0800720c */ /* 0x000fc60003f05270 */
[----:B------:R-:W2:Y:S02]  /*1f0d0*/  SHFL.IDX PT, R0, R0, R13, 0x1f ;  /* 0x00001f0d00007589 */ /* 0x000ea400000e0000 */
[----:B--2---:R-:W-:-:S05]  /*1f0e0*/  IMAD R4, R0, R7, RZ ;  /* 0x0000000700047224 */ /* 0x004fca00078e02ff */
        /* <DEDUP_REMOVED lines=8> */
.L_x_1967:
[----:B-1----:R-:W-:Y:S02]  /*1f170*/  IMAD.MOV R2, RZ, RZ, -R3 ;  /* 0x000000ffff027224 */ /* 0x002fe400078e0a03 */
[----:B---3--:R-:W-:Y:S02]  /*1f180*/  IMAD R16, R16, UR5, R11 ;  /* 0x0000000510107c24 */ /* 0x008fe4000f8e020b */
[----:B------:R-:W-:Y:S01]  /*1f190*/  IMAD.MOV.U32 R11, RZ, RZ, R2 ;  /* 0x000000ffff0b7224 */ /* 0x000fe200078e0002 */
[----:B------:R-:W-:Y:S02]  /*1f1a0*/  IABS R2, R4 ;  /* 0x0000000400027213 */ /* 0x000fe40000000000 */
[----:B--2---:R-:W-:Y:S01]  /*1f1b0*/  IADD3 R9, -R16, UR6, RZ ;  /* 0x0000000610097c10 */ /* 0x004fe2000fffe1ff */
[----:B------:R-:W-:Y:S02]  /*1f1c0*/  IMAD R11, R11, R12, RZ ;  /* 0x0000000c0b0b7224 */ /* 0x000fe400078e02ff */
[----:B------:R-:W-:Y:S01]  /*1f1d0*/  IMAD.MOV R8, RZ, RZ, -R2 ;  /* 0x000000ffff087224 */ /* 0x000fe200078e0a02 */
        /* <DEDUP_REMOVED lines=8> */
[----:B------:R-:W-:Y:S01]  /*1f260*/  @!P1 IMAD.IADD R3, R3, 0x1, -R12 ;  /* 0x0000000103039824 */ /* 0x000fe200078e0a0c */
[----:B------:R-:W-:Y:S02]  /*1f270*/  @!P1 IADD3 R2, R2, 0x1, RZ ;  /* 0x0000000102029810 */ /* 0x000fe40007ffe0ff */
        /* <DEDUP_REMOVED lines=10> */
[----:B------:R-:W-:Y:S02]  /*1f320*/  IMAD R13, R4, R2, R9 ;  /* 0x00000002040d7224 */ /* 0x000fe400078e0209 */
[----:B------:R-:W-:Y:S01]  /*1f330*/  IMAD.MOV.U32 R2, RZ, RZ, RZ ;  /* 0x000000ffff027224 */ /* 0x000fe200078e00ff */
[----:B------:R-:W-:Y:S02]  /*1f340*/  VIADDMNMX R18, R8, UR5, R7, PT ;  /* 0x0000000508127c46 */ /* 0x000fe4000b800107 */
[----:B------:R-:W-:-:S02]  /*1f350*/  IABS R11, R13 ;  /* 0x0000000d000b7213 */ /* 0x000fc40000000000 */
[-C--:B------:R-:W-:Y:S02]  /*1f360*/  IABS R8, R18.reuse ;  /* 0x0000001200087213 */ /* 0x080fe40000000000 */
[----:B------:R-:W-:Y:S02]  /*1f370*/  IABS R4, R18 ;  /* 0x0000001200047213 */ /* 0x000fe40000000000 */
[----:B------:R-:W1:Y:S08]  /*1f380*/  I2F.RP R7, R8 ;  /* 0x0000000800077306 */ /* 0x000e700000209400 */
[----:B-1----:R-:W1:Y:S02]  /*1f390*/  MUFU.RCP R7, R7 ;  /* 0x0000000700077308 */ /* 0x002e640000001000 */
[----:B-1----:R-:W-:-:S06]  /*1f3a0*/  VIADD R3, R7, 0xffffffe ;  /* 0x0ffffffe07037836 */ /* 0x002fcc0000000000 */
[----:B------:R-:W0:Y:S02]  /*1f3b0*/  F2I.FTZ.U32.TRUNC.NTZ R3, R3 ;  /* 0x0000000300037305 */ /* 0x000e24000021f000 */
[----:B0-----:R-:W-:-:S04]  /*1f3c0*/  IMAD.MOV R10, RZ, RZ, -R3 ;  /* 0x000000ffff0a7224 */ /* 0x001fc800078e0a03 */
[----:B------:R-:W-:-:S04]  /*1f3d0*/  IMAD.MOV.U32 R9, RZ, RZ, R10 ;  /* 0x000000ffff097224 */ /* 0x000fc800078e000a */
[----:B------:R-:W-:-:S04]  /*1f3e0*/  IMAD R9, R9, R8, RZ ;  /* 0x0000000809097224 */ /* 0x000fc800078e02ff */
[----:B------:R-:W-:-:S04]  /*1f3f0*/  IMAD.HI.U32 R2, R3, R9, R2 ;  /* 0x0000000903027227 */ /* 0x000fc800078e0002 */
[----:B------:R-:W-:Y:S02]  /*1f400*/  IMAD.MOV R3, RZ, RZ, -R4 ;  /* 0x000000ffff037224 */ /* 0x000fe400078e0a04 */
[----:B------:R-:W-:-:S04]  /*1f410*/  IMAD.HI.U32 R2, R2, R11, RZ ;  /* 0x0000000b02027227 */ /* 0x000fc800078e00ff */
[----:B------:R-:W-:-:S05]  /*1f420*/  IMAD R3, R2, R3, R11 ;  /* 0x0000000302037224 */ /* 0x000fca00078e020b */
[----:B------:R-:W-:-:S13]  /*1f430*/  ISETP.GT.U32.AND P1, PT, R8, R3, PT ;  /* 0x000000030800720c */ /* 0x000fda0003f24070 */
[-C--:B------:R-:W-:Y:S01]  /*1f440*/  @!P1 IADD3 R3, R3, -R8.reuse, RZ ;  /* 0x8000000803039210 */ /* 0x080fe20007ffe0ff */
[----:B------:R-:W-:Y:S01]  /*1f450*/  @!P1 VIADD R2, R2, 0x1 ;  /* 0x0000000102029836 */ /* 0x000fe20000000000 */
[----:B------:R-:W-:Y:S02]  /*1f460*/  ISETP.NE.AND P1, PT, R18, RZ, PT ;  /* 0x000000ff1200720c */ /* 0x000fe40003f25270 */
[----:B------:R-:W-:Y:S02]  /*1f470*/  ISETP.GE.U32.AND P0, PT, R3, R8, PT ;  /* 0x000000080300720c */ /* 0x000fe40003f06070 */
[----:B------:R-:W-:-:S04]  /*1f480*/  LOP3.LUT R3, R13, R18, RZ, 0x3c, !PT ;  /* 0x000000120d037212 */ /* 0x000fc800078e3cff */
[----:B------:R-:W-:Y:S01]  /*1f490*/  ISETP.GE.AND P2, PT, R3, RZ, PT ;  /* 0x000000ff0300720c */ /* 0x000fe20003f46270 */
[----:B------:R-:W-:-:S06]  /*1f4a0*/  IMAD.IADD R3, R13, 0x1, R6 ;  /* 0x000000010d037824 */ /* 0x000fcc00078e0206 */
[----:B------:R-:W-:-:S06]  /*1f4b0*/  @P0 VIADD R2, R2, 0x1 ;  /* 0x0000000102020836 */ /* 0x000fcc0000000000 */
[----:B------:R-:W-:Y:S01]  /*1f4c0*/  @!P2 IMAD.MOV R2, RZ, RZ, -R2 ;  /* 0x000000ffff02a224 */ /* 0x000fe200078e0a02 */
[----:B------:R-:W-:Y:S01]  /*1f4d0*/  @!P1 LOP3.LUT R2, RZ, R18, RZ, 0x33, !PT ;  /* 0x00000012ff029212 */ /* 0x000fe200078e33ff */
[----:B------:R-:W-:-:S03]  /*1f4e0*/  IMAD.MOV R18, RZ, RZ, -R18 ;  /* 0x000000ffff127224 */ /* 0x000fc600078e0a12 */
[----:B------:R-:W-:Y:S01]  /*1f4f0*/  LOP3.LUT R17, RZ, R2, RZ, 0x33, !PT ;  /* 0x00000002ff117212 */ /* 0x000fe200078e33ff */
[----:B------:R-:W-:-:S04]  /*1f500*/  IMAD R18, R2, R18, R3 ;  /* 0x0000001202127224 */ /* 0x000fc800078e0203 */
[----:B------:R-:W-:Y:S01]  /*1f510*/  IMAD.IADD R17, R0, 0x1, R17 ;  /* 0x0000000100117824 */ /* 0x000fe200078e0211 */
[----:B------:R-:W-:Y:S06]  /*1f520*/  BRA `(.L_x_1968) ;  /* 0x00000000000c7947 */ /* 0x000fec0003800000 */
.L_x_1963:
[----:B------:R-:W-:Y:S01]  /*1f530*/  IMAD.MOV.U32 R17, RZ, RZ, RZ ;  /* 0x000000ffff117224 */ /* 0x000fe200078e00ff */
[----:B------:R-:W-:Y:S01]  /*1f540*/  MOV R18, RZ ;  /* 0x000000ff00127202 */ /* 0x000fe20000000f00 */
[----:B------:R-:W-:-:S07]  /*1f550*/  IMAD.U32 R16, RZ, RZ, UR6 ;  /* 0x00000006ff107e24 */ /* 0x000fce000f8e00ff */
.L_x_1968:
[----:B------:R-:W-:-:S13]  /*1f560*/  ISETP.NE.AND P0, PT, R5, RZ, PT ;  /* 0x000000ff0500720c */ /* 0x000fda0003f05270 */
[----:B------:R-:W0:Y:S01]  /*1f570*/  @!P0 S2R R3, SR_CgaCtaId ;  /* 0x0000000000038919 */ /* 0x000e220000008800 */
[----:B------:R-:W-:-:S04]  /*1f580*/  @!P0 MOV R0, 0x400 ;  /* 0x0000040000008802 */ /* 0x000fc80000000f00 */
[----:B0-----:R-:W-:-:S05]  /*1f590*/  @!P0 LEA R0, R3, R0, 0x18 ;  /* 0x0000000003008211 */ /* 0x001fca00078ec0ff */
[----:B------:R2:W-:Y:S01]  /*1f5a0*/  @!P0 STS.128 [R0+0x284d0], R16 ;  /* 0x0284d01000008388 */ /* 0x0005e20000000c00 */
[----:B------:R-:W-:Y:S06]  /*1f5b0*/  BAR.ARV 0x5, 0x180 ;  /* 0x0146000000007b1d */ /* 0x000fec0000002000 */
.L_x_1961:
[----:B------:R3:W-:Y:S01]  /*1f5c0*/  STL [R1+0x20], RZ ;  /* 0x000020ff01007387 */ /* 0x0007e20000100800 */
[----:B------:R-:W-:Y:S01]  /*1f5d0*/  ULDC UR4, c[0x0][0xc3c] ;  /* 0x00030f0000047ab9 */ /* 0x000fe20000000800 */
[----:B------:R-:W-:Y:S01]  /*1f5e0*/  IMAD.MOV.U32 R30, RZ, RZ, 0x1 ;  /* 0x00000001ff1e7424 */ /* 0x000fe200078e00ff */
[----:B-1----:R-:W-:Y:S01]  /*1f5f0*/  ISETP.GE.AND P0, PT, R19, UR4, PT ;  /* 0x0000000413007c0c */ /* 0x002fe2000bf06270 */
[----:B------:R-:W-:-:S12]  /*1f600*/  IMAD.MOV.U32 R28, RZ, RZ, RZ ;  /* 0x000000ffff1c7224 */ /* 0x000fd800078e00ff */
[----:B---3--:R-:W-:Y:S05]  /*1f610*/  @P0 BRA `(.L_x_1969) ;  /* 0x0000006800600947 */ /* 0x008fea0003800000 */
[----:B--2---:R-:W2:Y:S01]  /*1f620*/  LDL R0, [R1+0x2c] ;  /* 0x00002c0001007983 */ /* 0x004ea20000100800 */
[----:B------:R-:W1:Y:S01]  /*1f630*/  S2UR UR4, SR_CgaCtaId ;  /* 0x00000000000479c3 */ /* 0x000e620000008800 */
[----:B------:R-:W-:Y:S01]  /*1f640*/  MOV R23, 0x400 ;  /* 0x0000040000177802 */ /* 0x000fe20000000f00 */
[----:B------:R-:W-:Y:S01]  /*1f650*/  BSSY B7, `(.L_x_1969) ;  /* 0x0000694000077945 */ /* 0x000fe20003800000 */
[----:B------:R-:W3:Y:S01]  /*1f660*/  S2R R13, SR_TID.X ;  /* 0x00000000000d7919 */ /* 0x000ee20000002100 */
[----:B------:R-:W-:Y:S01]  /*1f670*/  IMAD.MOV.U32 R31, RZ, RZ, 0x1 ;  /* 0x00000001ff1f7424 */ /* 0x000fe200078e00ff */
[----:B------:R-:W-:Y:S01]  /*1f680*/  CS2R R28, SRZ ;  /* 0x00000000001c7805 */ /* 0x000fe2000001ff00 */
[----:B------:R-:W-:Y:S01]  /*1f690*/  IMAD.MOV.U32 R30, RZ, RZ, 0x1 ;  /* 0x00000001ff1e7424 */ /* 0x000fe200078e00ff */
[----:B------:R-:W-:Y:S01]  /*1f6a0*/  ULDC.64 UR40, c[0x0][0x198] ;  /* 0x0000660000287ab9 */ /* 0x000fe20000000a00 */
[----:B------:R-:W-:Y:S01]  /*1f6b0*/  ULDC UR39, c[0x0][0xc] ;  /* 0x0000030000277ab9 */ /* 0x000fe20000000800 */
[C---:B---3--:R-:W-:Y:S01]  /*1f6c0*/  LOP3.LUT R12, R13.reuse, 0x7f, RZ, 0xc0, !PT ;  /* 0x0000007f0d0c7812 */ /* 0x048fe200078ec0ff */
[C---:B------:R-:W-:Y:S01]  /*1f6d0*/  IMAD.SHL.U32 R5, R13.reuse, 0x40, RZ ;  /* 0x000000400d057824 */ /* 0x040fe200078e00ff */
[----:B------:R-:W-:Y:S01]  /*1f6e0*/  SHF.R.U32.HI R4, RZ, 0x1, R13 ;  /* 0x00000001ff047819 */ /* 0x000fe2000001160d */
[C---:B0-----:R-:W-:Y:S01]  /*1f6f0*/  IMAD.SHL.U32 R2, R13.reuse, 0x80, RZ ;  /* 0x000000800d027824 */ /* 0x041fe200078e00ff */
[----:B------:R-:W-:Y:S01]  /*1f700*/  LOP3.LUT P0, RZ, R13, 0x4, RZ, 0xc0, !PT ;  /* 0x000000040dff7812 */ /* 0x000fe2000780c0ff */
[----:B------:R-:W-:Y:S01]  /*1f710*/  IMAD.SHL.U32 R7, R12, 0x20, RZ ;  /* 0x000000200c077824 */ /* 0x000fe200078e00ff */
[----:B------:R-:W-:Y:S01]  /*1f720*/  LOP3.LUT R6, R5, 0x180, RZ, 0xc0, !PT ;  /* 0x0000018005067812 */ /* 0x000fe200078ec0ff */
[C---:B------:R-:W-:Y:S01]  /*1f730*/  IMAD.SHL.U32 R10, R13.reuse, 0x2, RZ ;  /* 0x000000020d0a7824 */ /* 0x040fe200078e00ff */
[----:B------:R-:W-:Y:S01]  /*1f740*/  LOP3.LUT R3, R2, 0x380, RZ, 0xc0, !PT ;  /* 0x0000038002037812 */ /* 0x000fe200078ec0ff */
[----:B------:R-:W-:Y:S01]  /*1f750*/  IMAD.SHL.U32 R9, R13, 0x8, RZ ;  /* 0x000000080d097824 */ /* 0x000fe200078e00ff */
[----:B------:R-:W-:-:S02]  /*1f760*/  LOP3.LUT R8, R7, 0xc00, RZ, 0xc0, !PT ;  /* 0x00000c0007087812 */ /* 0x000fc400078ec0ff */
[----:B------:R-:W-:Y:S02]  /*1f770*/  LOP3.LUT R6, R6, 0x10, R13, 0xf8, !PT ;  /* 0x0000001006067812 */ /* 0x000fe400078ef80d */
[----:B------:R-:W-:Y:S02]  /*1f780*/  LOP3.LUT R8, R8, 0x40, R5, 0xf8, !PT ;  /* 0x0000004008087812 */ /* 0x000fe400078ef805 */
[----:B------:R-:W-:Y:S02]  /*1f790*/  LOP3.LUT R3, R3, 0x30, R4, 0xf8, !PT ;  /* 0x0000003003037812 */ /* 0x000fe400078ef804 */
[----:B------:R-:W-:Y:S02]  /*1f7a0*/  SHF.L.U32 R4, R12, 0x4, RZ ;  /* 0x000000040c047819 */ /* 0x000fe400000006ff */
[----:B------:R-:W-:Y:S02]  /*1f7b0*/  LOP3.LUT R6, R6, 0x30, R9, 0x78, !PT ;  /* 0x0000003006067812 */ /* 0x000fe400078e7809 */
[----:B------:R-:W-:-:S02]  /*1f7c0*/  LOP3.LUT R5, R8, 0x200, R5, 0xf8, !PT ;  /* 0x0000020008057812 */ /* 0x000fc400078ef805 */
[----:B--2---:R-:W-:Y:S01]  /*1f7d0*/  R2UR UR5, R0 ;  /* 0x00000000000572ca */ /* 0x004fe200000e0000 */
[----:B------:R-:W-:-:S05]  /*1f7e0*/  IMAD.SHL.U32 R0, R13, 0x10, RZ ;  /* 0x000000100d007824 */ /* 0x000fca00078e00ff */
[----:B------:R-:W-:Y:S02]  /*1f7f0*/  LOP3.LUT R7, R0, 0x3f0, RZ, 0xc0, !PT ;  /* 0x000003f000077812 */ /* 0x000fe400078ec0ff */
[----:B------:R-:W-:Y:S02]  /*1f800*/  LOP3.LUT R3, R3, 0x70, R0, 0x78, !PT ;  /* 0x0000007003037812 */ /* 0x000fe400078e7800 */
[----:B------:R-:W-:Y:S02]  /*1f810*/  LOP3.LUT R7, R7, 0x70, R10, 0x78, !PT ;  /* 0x0000007007077812 */ /* 0x000fe400078e780a */
[----:B------:R-:W-:Y:S01]  /*1f820*/  LOP3.LUT R2, R3, 0xc00, R2, 0xf8, !PT ;  /* 0x00000c0003027812 */ /* 0x000fe200078ef802 */
[----:B------:R-:W-:Y:S01]  /*1f830*/  IMAD.MOV.U32 R3, RZ, RZ, 0x20 ;  /* 0x00000020ff037424 */ /* 0x000fe200078e00ff */
[----:B------:R-:W-:Y:S01]  /*1f840*/  LOP3.LUT R11, R7, 0x400, R4, 0xf8, !PT ;  /* 0x00000400070b7812 */ /* 0x000fe200078ef804 */
[----:B------:R-:W-:Y:S01]  /*1f850*/  ULOP3.LUT UR42, UR5, 0x2, URZ, 0xfc, !UPT ;  /* 0x00000002052a7892 */ /* 0x000fe2000f8efc3f */
[----:B------:R-:W-:Y:S01]  /*1f860*/  LOP3.LUT R4, R5, R6, RZ, 0xfc, !PT ;  /* 0x0000000605047212 */ /* 0x000fe200078efcff */
[----:B------:R-:W-:Y:S01]  /*1f870*/  ULOP3.LUT UR38, UR5, 0x1, URZ, 0xfc, !UPT ;  /* 0x0000000105267892 */ /* 0x000fe2000f8efc3f */
[----:B------:R-:W-:-:S02]  /*1f880*/  SHF.R.U32.HI R5, RZ, 0x3, R12 ;  /* 0x00000003ff057819 */ /* 0x000fc4000001160c */
[----:B------:R-:W-:Y:S01]  /*1f890*/  LOP3.LUT R34, R0, 0x70, RZ, 0xc0, !PT ;  /* 0x0000007000227812 */ /* 0x000fe200078ec0ff */
[----:B------:R1:W-:Y:S01]  /*1f8a0*/  STL [R1+0x8], R4 ;  /* 0x0000080401007387 */ /* 0x0003e20000100800 */
[----:B------:R-:W-:-:S03]  /*1f8b0*/  LOP3.LUT R0, R5, 0x70, R0, 0xf8, !PT ;  /* 0x0000007005007812 */ /* 0x000fc600078ef800 */
[----:B------:R-:W-:Y:S04]  /*1f8c0*/  STL [R1+0x4], R11 ;  /* 0x0000040b01007387 */ /* 0x000fe80000100800 */
[----:B------:R0:W-:Y:S01]  /*1f8d0*/  STL [R1+0x10], R2 ;  /* 0x0000100201007387 */ /* 0x0001e20000100800 */
[----:B-1----:R-:W-:-:S03]  /*1f8e0*/  IMAD.U32 R4, RZ, RZ, UR4 ;  /* 0x00000004ff047e24 */ /* 0x002fc6000f8e00ff */
[----:B------:R1:W-:Y:S02]  /*1f8f0*/  STL [R1+0x20], RZ ;  /* 0x000020ff01007387 */ /* 0x0003e40000100800 */
[----:B------:R-:W-:Y:S02]  /*1f900*/  LEA R23, R4, R23, 0x18 ;  /* 0x0000001704177211 */ /* 0x000fe400078ec0ff */
[----:B------:R1:W-:Y:S01]  /*1f910*/  STL [R1], R4 ;  /* 0x0000000401007387 */ /* 0x0003e20000100800 */
[----:B0-----:R-:W-:Y:S02]  /*1f920*/  IMAD.MOV.U32 R2, RZ, RZ, 0x40 ;  /* 0x00000040ff027424 */ /* 0x001fe400078e00ff */
[----:B------:R-:W-:-:S03]  /*1f930*/  IMAD.IADD R0, R23, 0x1, R11 ;  /* 0x0000000117007824 */ /* 0x000fc600078e020b */
[----:B------:R-:W-:Y:S02]  /*1f940*/  SEL R6, R2, 0xffffffc0, !P0 ;  /* 0xffffffc002067807 */ /* 0x000fe40004000000 */
[----:B------:R1:W-:Y:S01]  /*1f950*/  STL [R1+0x18], R0 ;  /* 0x0000180001007387 */ /* 0x0003e20000100800 */
[----:B------:R-:W-:Y:S02]  /*1f960*/  SEL R2, R3, 0xffffffe0, !P0 ;  /* 0xffffffe003027807 */ /* 0x000fe40004000000 */
[----:B------:R-:W-:-:S07]  /*1f970*/  LOP3.LUT R2, R34, 0x80, RZ, 0xfc, !PT ;  /* 0x0000008022027812 */ /* 0x000fce00078efcff */
.L_x_2099:
[----:B------:R-:W-:Y:S05]  /*1f980*/  YIELD ;  /* 0x0000000000007946 */ /* 0x000fea0003800000 */
[----:B------:R-:W-:Y:S01]  /*1f990*/  ULDC.64 UR4, c[0x0][0xa28] ;  /* 0x00028a0000047ab9 */ /* 0x000fe20000000a00 */
[----:B------:R-:W-:Y:S01]  /*1f9a0*/  IMAD.MOV.U32 R35, RZ, RZ, RZ ;  /* 0x000000ffff237224 */ /* 0x000fe200078e00ff */
[----:B------:R-:W-:Y:S01]  /*1f9b0*/  ISETP.NE.U32.AND P0, PT, RZ, UR4, PT ;  /* 0x00000004ff007c0c */ /* 0x000fe2000bf05070 */
[----:B-1----:R-:W0:Y:S01]  /*1f9c0*/  LDC.64 R4, c[0x0][0xa00] ;  /* 0x00028000ff047b82 */ /* 0x002e220000000a00 */
[----:B------:R-:W-:Y:S02]  /*1f9d0*/  ULDC.64 UR6, c[0x0][0xa10] ;  /* 0x0002840000067ab9 */ /* 0x000fe40000000a00 */
[----:B------:R-:W-:Y:S01]  /*1f9e0*/  ISETP.NE.AND.EX P0, PT, RZ, UR5, PT, P0 ;  /* 0x00000005ff007c0c */ /* 0x000fe2000bf05300 */
[----:B------:R-:W-:-:S12]  /*1f9f0*/  ULDC.64 UR4, c[0x0][0xa18] ;  /* 0x0002860000047ab9 */ /* 0x000fd80000000a00 */
[----:B--2---:R-:W1:Y:S01]  /*1fa00*/  @P0 LDC.64 R2, c[0x0][0xa28] ;  /* 0x00028a00ff020b82 */ /* 0x004e620000000a00 */
[----:B------:R-:W-:Y:S01]  /*1fa10*/  ISETP.NE.U32.AND P1, PT, RZ, UR6, PT ;  /* 0x00000006ff007c0c */ /* 0x000fe2000bf25070 */
[----:B-1----:R-:W-:-:S05]  /*1fa20*/  @P0 IMAD.WIDE R2, R19, 0x4, R2 ;  /* 0x0000000413020825 */ /* 0x002fca00078e0202 */
[----:B------:R1:W5:Y:S01]  /*1fa30*/  @P0 LDG.E R35, desc[UR36][R2.64] ;  /* 0x0000002402230981 */ /* 0x000362000c1e1900 */
[----:B------:R-:W-:Y:S01]  /*1fa40*/  ISETP.NE.U32.AND P0, PT, RZ, UR4, PT ;  /* 0x00000004ff007c0c */ /* 0x000fe2000bf05070 */
[----:B------:R-:W-:Y:S01]  /*1fa50*/  IMAD.MOV.U32 R26, RZ, RZ, RZ ;  /* 0x000000ffff1a7224 */ /* 0x000fe200078e00ff */
[----:B------:R-:W-:Y:S01]  /*1fa60*/  ISETP.NE.AND.EX P1, PT, RZ, UR7, PT, P1 ;  /* 0x00000007ff007c0c */ /* 0x000fe2000bf25310 */
[----:B0-----:R-:W-:Y:S01]  /*1fa70*/  IMAD.WIDE R4, R19, 0x4, R4 ;  /* 0x0000000413047825 */ /* 0x001fe200078e0204 */
[----:B------:R-:W-:Y:S01]  /*1fa80*/  ISETP.NE.AND.EX P2, PT, RZ, UR5, PT, P0 ;  /* 0x00000005ff007c0c */ /* 0x000fe2000bf45300 */
[----:B------:R-:W-:Y:S01]  /*1fa90*/  ULDC.64 UR4, c[0x0][0xa00] ;  /* 0x0002800000047ab9 */ /* 0x000fe20000000a00 */
[----:B------:R-:W-:Y:S02]  /*1faa0*/  MOV R0, RZ ;  /* 0x000000ff00007202 */ /* 0x000fe40000000f00 */
[----:B------:R-:W-:Y:S01]  /*1fab0*/  ISETP.NE.U32.AND P0, PT, RZ, UR4, PT ;  /* 0x00000004ff007c0c */ /* 0x000fe2000bf05070 */
[----:B-1----:R-:W0:Y:S03]  /*1fac0*/  LDC.64 R2, c[0x0][0xa10] ;  /* 0x00028400ff027b82 */ /* 0x002e260000000a00 */
[----:B------:R-:W-:-:S05]  /*1fad0*/  ISETP.NE.AND.EX P0, PT, RZ, UR5, PT, P0 ;  /* 0x00000005ff007c0c */ /* 0x000fca000bf05300 */
[----:B------:R-:W1:Y:S08]  /*1fae0*/  @P2 LDC.64 R6, c[0x0][0xa18] ;  /* 0x00028600ff062b82 */ /* 0x000e700000000a00 */
[----:B------:R-:W5:Y:S01]  /*1faf0*/  @P0 LDG.E R26, desc[UR36][R4.64] ;  /* 0x00000024041a0981 */ /* 0x000f62000c1e1900 */
[----:B0-----:R-:W-:-:S05]  /*1fb00*/  IMAD.WIDE R2, R19, 0x4, R2 ;  /* 0x0000000413027825 */ /* 0x001fca00078e0202 */
[----:B------:R-:W5:Y:S01]  /*1fb10*/  @P1 LDG.E R0, desc[UR36][R2.64] ;  /* 0x0000002402001981 */ /* 0x000f62000c1e1900 */
[----:B------:R-:W-:Y:S02]  /*1fb20*/  ULDC UR4, c[0x0][0x288] ;  /* 0x0000a20000047ab9 */ /* 0x000fe40000000800 */
[----:B------:R-:W-:Y:S01]  /*1fb30*/  IMAD.U32 R25, RZ, RZ, UR4 ;  /* 0x00000004ff197e24 */ /* 0x000fe2000f8e00ff */
[----:B------:R-:W-:Y:S02]  /*1fb40*/  ULDC.64 UR4, c[0x0][0x418] ;  /* 0x0001060000047ab9 */ /* 0x000fe40000000a00 */
[----:B------:R-:W-:-:S03]  /*1fb50*/  UISETP.NE.U32.AND UP0, UPT, UR4, URZ, UPT ;  /* 0x0000003f0400728c */ /* 0x000fc6000bf05070 */
[----:B------:R-:W-:Y:S01]  /*1fb60*/  ULDC UR4, c[0x0][0x424] ;  /* 0x0001090000047ab9 */ /* 0x000fe20000000800 */
[----:B------:R-:W-:Y:S01]  /*1fb70*/  UISETP.NE.AND.EX UP0, UPT, UR5, URZ, UPT, UP0 ;  /* 0x0000003f0500728c */ /* 0x000fe2000bf05300 */
[----:B-1----:R-:W-:Y:S02]  /*1fb80*/  @P2 IMAD.WIDE R6, R19, 0x4, R6 ;  /* 0x0000000413062825 */ /* 0x002fe400078e0206 */
[----:B------:R-:W-:Y:S01]  /*1fb90*/  ULDC UR5, c[0x0][0x2f0] ;  /* 0x0000bc0000057ab9 */ /* 0x000fe20000000800 */
[----:B------:R-:W-:Y:S02]  /*1fba0*/  USEL UR4, UR4, 0x1, UP0 ;  /* 0x0000000104047887 */ /* 0x000fe40008000000 */
[----:B------:R0:W5:Y:S02]  /*1fbb0*/  @P2 LDG.E R25, desc[UR36][R6.64] ;  /* 0x0000002406192981 */ /* 0x000164000c1e1900 */
[----:B------:R-:W-:-:S03]  /*1fbc0*/  UIMAD UR4, UR4, UR5, URZ ;  /* 0x00000005040472a4 */ /* 0x000fc6000f8e023f */
[----:B------:R-:W-:-:S03]  /*1fbd0*/  ULDC UR5, c[0x0][0x348] ;  /* 0x0000d20000057ab9 */ /* 0x000fc60000000800 */
[----:B------:R-:W-:Y:S02]  /*1fbe0*/  IMAD.U32 R9, RZ, RZ, UR4 ;  /* 0x00000004ff097e24 */ /* 0x000fe4000f8e00ff */
[----:B0-----:R-:W-:Y:S01]  /*1fbf0*/  IMAD.U32 R6, RZ, RZ, UR5 ;  /* 0x00000005ff067e24 */ /* 0x001fe2000f8e00ff */
[----:B------:R-:W-:Y:S06]  /*1fc00*/  @P2 BRA `(.L_x_1970) ;  /* 0x0000000000102947 */ /* 0x000fec0003800000 */
[----:B------:R-:W-:Y:S05]  /*1fc10*/  @!P0 BRA `(.L_x_1970) ;  /* 0x00000000000c8947 */ /* 0x000fea0003800000 */
[----:B------:R-:W2:Y:S04]  /*1fc20*/  LDG.E R8, desc[UR36][R4.64] ;  /* 0x0000002404087981 */ /* 0x000ea8000c1e1900 */
[----:B-----5:R-:W2:Y:S02]  /*1fc30*/  LDG.E R25, desc[UR36][R4.64+0x4] ;  /* 0x0000042404197981 */ /* 0x020ea4000c1e1900 */
[----:B--2---:R-:W-:-:S07]  /*1fc40*/  IMAD.IADD R25, R25, 0x1, -R8 ;  /* 0x0000000119197824 */ /* 0x004fce00078e0a08 */
.L_x_1970:
[----:B------:R-:W-:Y:S02]  /*1fc50*/  ULDC.64 UR4, c[0x0][0xa20] ;  /* 0x0002880000047ab9 */ /* 0x000fe40000000a00 */
[----:B------:R-:W-:-:S04]  /*1fc60*/  ISETP.NE.U32.AND P0, PT, RZ, UR4, PT ;  /* 0x00000004ff007c0c */ /* 0x000fc8000bf05070 */
[----:B------:R-:W-:-:S13]  /*1fc70*/  ISETP.NE.AND.EX P0, PT, RZ, UR5, PT, P0 ;  /* 0x00000005ff007c0c */ /* 0x000fda000bf05300 */
[----:B------:R-:W-:Y:S05]  /*1fc80*/  @!P0 BRA `(.L_x_1971) ;  /* 0x0000000000108947 */ /* 0x000fea0003800000 */
[----:B------:R-:W0:Y:S02]  /*1fc90*/  LDC.64 R4, c[0x0][0xa20] ;  /* 0x00028800ff047b82 */ /* 0x000e240000000a00 */
[----:B0-----:R-:W-:-:S05]  /*1fca0*/  IMAD.WIDE R4, R19, 0x4, R4 ;  /* 0x0000000413047825 */ /* 0x001fca00078e0204 */
[----:B------:R0:W5:Y:S01]  /*1fcb0*/  LDG.E R9, desc[UR36][R4.64] ;  /* 0x0000002404097981 */ /* 0x000162000c1e1900 */
[----:B------:R-:W-:Y:S05]  /*1fcc0*/  BRA `(.L_x_1972) ;  /* 0x0000000000247947 */ /* 0x000fea0003800000 */
.L_x_1971:
[----:B------:R-:W-:Y:S02]  /*1fcd0*/  ULDC.64 UR4, c[0x0][0xa08] ;  /* 0x0002820000047ab9 */ /* 0x000fe40000000a00 */
[----:B------:R-:W-:-:S04]  /*1fce0*/  ISETP.NE.U32.AND P0, PT, RZ, UR4, PT ;  /* 0x00000004ff007c0c */ /* 0x000fc8000bf05070 */
[----:B------:R-:W-:-:S13]  /*1fcf0*/  ISETP.NE.AND.EX P0, PT, RZ, UR5, PT, P0 ;  /* 0x00000005ff007c0c */ /* 0x000fda000bf05300 */
[----:B------:R-:W-:Y:S05]  /*1fd00*/  @!P0 BRA `(.L_x_1972) ;  /* 0x0000000000148947 */ /* 0x000fea0003800000 */
[----:B------:R-:W0:Y:S02]  /*1fd10*/  LDC.64 R4, c[0x0][0xa08] ;  /* 0x00028200ff047b82 */ /* 0x000e240000000a00 */
[----:B0-----:R-:W-:-:S05]  /*1fd20*/  IMAD.WIDE R4, R19, 0x4, R4 ;  /* 0x0000000413047825 */ /* 0x001fca00078e0204 */
[----:B------:R-:W2:Y:S04]  /*1fd30*/  LDG.E R9, desc[UR36][R4.64] ;  /* 0x0000002404097981 */ /* 0x000ea8000c1e1900 */
[----:B------:R-:W2:Y:S02]  /*1fd40*/  LDG.E R8, desc[UR36][R4.64+0x4] ;  /* 0x0000042404087981 */ /* 0x000ea4000c1e1900 */
[----:B--2---:R-:W-:-:S07]  /*1fd50*/  IMAD.IADD R9, R8, 0x1, -R9 ;  /* 0x0000000108097824 */ /* 0x004fce00078e0a09 */
.L_x_1972:
[----:B0-----:R-:W2:Y:S01]  /*1fd60*/  @P1 LDG.E R4, desc[UR36][R2.64] ;  /* 0x0000002402041981 */ /* 0x001ea2000c1e1900 */
[----:B------:R-:W0:Y:S03]  /*1fd70*/  LDC R5, c[0x0][0x448] ;  /* 0x00011200ff057b82 */ /* 0x000e260000000800 */
[----:B------:R-:W2:Y:S01]  /*1fd80*/  @P1 LDG.E R11, desc[UR36][R2.64+0x4] ;  /* 0x00000424020b1981 */ /* 0x000ea2000c1e1900 */
[----:B-----5:R-:W-:Y:S02]  /*1fd90*/  IMAD.IADD R9, R9, 0x1, -R35 ;  /* 0x0000000109097824 */ /* 0x020fe400078e0a23 */
[----:B------:R-:W-:Y:S01]  /*1fda0*/  IMAD.SHL.U32 R17, R17, 0x80, RZ ;  /* 0x0000008011117824 */ /* 0x000fe200078e00ff */
[----:B0-----:R-:W-:-:S13]  /*1fdb0*/  ISETP.NE.AND P2, PT, R5, 0x1, PT ;  /* 0x000000010500780c */ /* 0x001fda0003f45270 */
[----:B------:R-:W0:Y:S08]  /*1fdc0*/  @P2 LDC R7, c[0x0][0x44c] ;  /* 0x00011300ff072b82 */ /* 0x000e300000000800 */
[----:B------:R-:W1:Y:S01]  /*1fdd0*/  @P2 LDC R5, c[0x0][0x450] ;  /* 0x00011400ff052b82 */ /* 0x000e620000000800 */
[----:B--2---:R-:W-:Y:S02]  /*1fde0*/  @P1 IMAD.IADD R6, R11, 0x1, -R4 ;  /* 0x000000010b061824 */ /* 0x004fe400078e0a04 */
[----:B------:R-:W-:-:S02]  /*1fdf0*/  VIADD R4, R17, 0x7f ;  /* 0x0000007f11047836 */ /* 0x000fc40000000000 */
[----:B------:R-:W-:Y:S02]  /*1fe00*/  IMAD.IADD R24, R9, 0x1, R6 ;  /* 0x0000000109187824 */ /* 0x000fe400078e0206 */
[----:B0-----:R-:W-:Y:S01]  /*1fe10*/  @P2 IMAD.HI.U32 R8, R4, R7, RZ ;  /* 0x0000000704082227 */ /* 0x001fe200078e00ff */
[----:B------:R-:W-:-:S03]  /*1fe20*/  MOV R7, R4 ;  /* 0x0000000400077202 */ /* 0x000fc60000000f00 */
[C---:B------:R-:W-:Y:S01]  /*1fe30*/  VIADD R10, R24.reuse, 0x3f ;  /* 0x0000003f180a7836 */ /* 0x040fe20000000000 */
[----:B-1----:R-:W-:Y:S02]  /*1fe40*/  @P2 SHF.R.U32.HI R7, RZ, R5, R8 ;  /* 0x00000005ff072219 */ /* 0x002fe40000011608 */
[----:B------:R-:W-:Y:S02]  /*1fe50*/  IADD3 R8, R24, 0x1, -R25 ;  /* 0x0000000118087810 */ /* 0x000fe40007ffe819 */
[----:B------:R-:W-:-:S03]  /*1fe60*/  SHF.R.S32.HI R3, RZ, 0x1f, R10 ;  /* 0x0000001fff037819 */ /* 0x000fc6000001140a */
[----:B------:R-:W-:Y:S01]  /*1fe70*/  IMAD.IADD R7, R8, 0x1, R7 ;  /* 0x0000000108077824 */ /* 0x000fe200078e0207 */
[----:B------:R-:W-:Y:S02]  /*1fe80*/  LEA.HI R10, R3, R10, RZ, 0x6 ;  /* 0x0000000a030a7211 */ /* 0x000fe400078f30ff */
[----:B------:R-:W0:Y:S02]  /*1fe90*/  LDC.64 R2, c[0x0][0x9e0] ;  /* 0x00027800ff027b82 */ /* 0x000e240000000a00 */
[----:B------:R-:W-:Y:S02]  /*1fea0*/  SHF.R.S32.HI R10, RZ, 0x6, R10 ;  /* 0x00000006ff0a7819 */ /* 0x000fe4000001140a */
[----:B0-----:R-:W-:Y:S01]  /*1feb0*/  ISETP.GE.AND P3, PT, R3, 0x1, PT ;  /* 0x000000010300780c */ /* 0x001fe20003f66270 */
[----:B------:R-:W-:-:S12]  /*1fec0*/  IMAD.IADD R2, R7, 0x1, R2 ;  /* 0x0000000107027824 */ /* 0x000fd800078e0202 */
[----:B------:R-:W-:Y:S05]  /*1fed0*/  @!P3 BRA `(.L_x_1973) ;  /* 0x000000000048b947 */ /* 0x000fea0003800000 */
        /* <DEDUP_REMOVED lines=11> */
.L_x_1975:
[----:B------:R-:W-:-:S13]  /*1ff90*/  ISETP.NE.AND P0, PT, R3, 0x1, PT ;  /* 0x000000010300780c */ /* 0x000fda0003f05270 */
[----:B------:R-:W0:Y:S02]  /*1ffa0*/  @P0 LDC.64 R4, c[0x0][0x9e8] ;  /* 0x00027a00ff040b82 */ /* 0x000e240000000a00 */
[----:B0-----:R-:W-:-:S05]  /*1ffb0*/  @P0 IMAD.HI.U32 R4, R11, R4, RZ ;  /* 0x000000040b040227 */ /* 0x001fca00078e00ff */
[----:B------:R-:W-:-:S07]  /*1ffc0*/  @P0 SHF.R.U32.HI R11, RZ, R5, R4 ;  /* 0x00000005ff0b0219 */ /* 0x000fce0000011604 */
.L_x_1976:
[----:B------:R-:W-:Y:S05]  /*1ffd0*/  BSYNC B0 ;  /* 0x0000000000007941 */ /* 0x000fea0003800000 */
.L_x_1974:
[----:B------:R-:W-:-:S05]  /*1ffe0*/  IMAD R11, R11, R3, R3 ;  /* 0x000000030b0b7224 */ /* 0x000fca00078e0203 */
[----:B------:R-:W-:-:S07]  /*1fff0*/  VIMNMX R2, R2, R11, PT ;  /* 0x0000000b02027248 */ /* 0x000fce0003fe0100 */
.L_x_1973:
[----:B------:R-:W0:Y:S01]  /*20000*/  @P2 LDC R7, c[0x0][0x44c] ;  /* 0x00011300ff072b82 */ /* 0x000e220000000800 */
[----:B------:R-:W-:Y:S01]  /*20010*/  IMAD.MOV.U32 R4, RZ, RZ, R17 ;  /* 0x000000ffff047224 */ /* 0x000fe200078e0011 */
[----:B------:R-:W-:-:S06]  /*20020*/  ULDC UR4, c[0x0][0x9dc] ;  /* 0x0002770000047ab9 */ /* 0x000fcc0000000800 */
[----:B------:R-:W1:Y:S01]  /*20030*/  @P2 LDC R5, c[0x0][0x450] ;  /* 0x00011400ff052b82 */ /* 0x000e620000000800 */
[----:B0-----:R-:W-:-:S05]  /*20040*/  @P2 IMAD.HI.U32 R7, R17, R7, RZ ;  /* 0x0000000711072227 */ /* 0x001fca00078e00ff */
[----:B-1----:R-:W-:Y:S02]  /*20050*/  @P2 SHF.R.U32.HI R4, RZ, R5, R7 ;  /* 0x00000005ff042219 */ /* 0x002fe40000011607 */
[----:B------:R-:W-:-:S05]  /*20060*/  IADD3 R7, R24, -R25, RZ ;  /* 0x8000001918077210 */ /* 0x000fca0007ffe0ff */
[----:B------:R-:W-:-:S04]  /*20070*/  IMAD.IADD R12, R7, 0x1, R4 ;  /* 0x00000001070c7824 */ /* 0x000fc800078e0204 */
        /* <DEDUP_REMOVED lines=12> */
.L_x_1979:
[----:B------:R-:W-:-:S13]  /*20140*/  ISETP.NE.AND P0, PT, R3, 0x1, PT ;  /* 0x000000010300780c */ /* 0x000fda0003f05270 */
[----:B------:R-:W0:Y:S02]  /*20150*/  @P0 LDC.64 R4, c[0x0][0x9e8] ;  /* 0x00027a00ff040b82 */ /* 0x000e240000000a00 */
[----:B0-----:R-:W-:-:S05]  /*20160*/  @P0 IMAD.HI.U32 R4, R12, R4, RZ ;  /* 0x000000040c040227 */ /* 0x001fca00078e00ff */
[----:B------:R-:W-:-:S07]  /*20170*/  @P0 SHF.R.U32.HI R12, RZ, R5, R4 ;  /* 0x00000005ff0c0219 */ /* 0x000fce0000011604 */
.L_x_1980:
[----:B------:R-:W-:Y:S05]  /*20180*/  BSYNC B0 ;  /* 0x0000000000007941 */ /* 0x000fea0003800000 */
.L_x_1978:
[----:B------:R-:W-:-:S05]  /*20190*/  IMAD R3, R12, R3, RZ ;  /* 0x000000030c037224 */ /* 0x000fca00078e02ff */
[----:B------:R-:W-:-:S07]  /*201a0*/  VIMNMX R11, R11, R3, !PT ;  /* 0x000000030b0b7248 */ /* 0x000fce0007fe0100 */
.L_x_1977:
[----:B------:R-:W-:Y:S01]  /*201b0*/  VIADD R2, R2, 0x3f ;  /* 0x0000003f02027836 */ /* 0x000fe20000000000 */
[----:B------:R-:W-:Y:S04]  /*201c0*/  BSSY B0, `(.L_x_1981) ;  /* 0x0000119000007945 */ /* 0x000fe80003800000 */
[----:B------:R-:W-:-:S04]  /*201d0*/  SHF.R.S32.HI R3, RZ, 0x1f, R2 ;  /* 0x0000001fff037819 */ /* 0x000fc80000011402 */
[----:B------:R-:W-:Y:S02]  /*201e0*/  LEA.HI R3, R3, R2, RZ, 0x6 ;  /* 0x0000000203037211 */ /* 0x000fe400078f30ff */
[----:B------:R-:W-:Y:S02]  /*201f0*/  SHF.R.S32.HI R2, RZ, 0x1f, R11 ;  /* 0x0000001fff027819 */ /* 0x000fe4000001140b */
[----:B------:R-:W-:Y:S02]  /*20200*/  SHF.R.S32.HI R3, RZ, 0x6, R3 ;  /* 0x00000006ff037819 */ /* 0x000fe40000011403 */
[----:B------:R-:W-:Y:S02]  /*20210*/  LEA.HI R2, R2, R11, RZ, 0x6 ;  /* 0x0000000b02027211 */ /* 0x000fe400078f30ff */
[----:B------:R-:W-:Y:S02]  /*20220*/  VIMNMX R3, R10, R3, PT ;  /* 0x000000030a037248 */ /* 0x000fe40003fe0100 */
[----:B------:R-:W-:-:S03]  /*20230*/  SHF.R.S32.HI R2, RZ, 0x6, R2 ;  /* 0x00000006ff027819 */ /* 0x000fc60000011402 */
[----:B------:R-:W-:Y:S01]  /*20240*/  IMAD R3, R3, 0x40, -R9 ;  /* 0x0000004003037824 */ /* 0x000fe200078e0a09 */
[----:B------:R-:W-:-:S04]  /*20250*/  VIMNMX R2, RZ, R2, !PT ;  /* 0x00000002ff027248 */ /* 0x000fc80007fe0100 */
[----:B------:R-:W-:Y:S01]  /*20260*/  VIMNMX R3, R3, R6, PT ;  /* 0x0000000603037248 */ /* 0x000fe20003fe0100 */
[----:B------:R-:W-:-:S05]  /*20270*/  IMAD R2, R2, 0x40, -R9 ;  /* 0x0000004002027824 */ /* 0x000fca00078e0a09 */
[----:B------:R-:W-:-:S04]  /*20280*/  VIMNMX R4, RZ, R2, !PT ;  /* 0x00000002ff047248 */ /* 0x000fc80007fe0100 */
        /* <DEDUP_REMOVED lines=13> */
[----:B------:R-:W0:Y:S02]  /*20360*/  S2R R5, SR_TID.X ;  /* 0x0000000000057919 */ /* 0x000e240000002100 */
[----:B0-----:R-:W-:-:S04]  /*20370*/  SHF.R.U32.HI R5, RZ, 0x5, R5 ;  /* 0x00000005ff057819 */ /* 0x001fc80000011605 */
[----:B------:R-:W-:-:S05]  /*20380*/  LOP3.LUT R5, R5, 0x3, RZ, 0xc0, !PT ;  /* 0x0000000305057812 */ /* 0x000fca00078ec0ff */
[----:B------:R0:W1:Y:S02]  /*20390*/  SHFL.IDX PT, R14, R5, RZ, 0x1f ;  /* 0x00001fff050e7589 */ /* 0x00006400000e0000 */
.L_x_2274:
[----:B-1----:R-:W-:Y:S02]  /*203a0*/  ISETP.NE.AND P0, PT, R14, RZ, PT ;  /* 0x000000ff0e00720c */ /* 0x002fe40003f05270 */
[----:B------:R-:W-:-:S11]  /*203b0*/  PLOP3.LUT P6, PT, PT, PT, PT, 0x8, 0x0 ;  /* 0x000000000000781c */ /* 0x000fd60003fce170 */
[----:B------:R-:W-:Y:S05]  /*203c0*/  @P0 BRA `(.L_x_1984) ;  /* 0x00000000000c0947 */ /* 0x000fea0003800000 */
[----:B------:R-:W-:-:S03]  /*203d0*/  UMOV UR4, 0xffffffff ;  /* 0xffffffff00047882 */ /* 0x000fc60000000000 */
[----:B------:R-:W-:Y:S05]  /*203e0*/  BRA.DIV UR4, `(.L_x_1985) ;  /* 0x000000a2044c7947 */ /* 0x000fea000b800000 */
[----:B------:R-:W-:-:S13]  /*203f0*/  ELECT P6, URZ, PT ;  /* 0x00000000003f782f */ /* 0x000fda00038c0000 */
.L_x_1984:
[----:B0-----:R-:W2:Y:S01]  /*20400*/  LDL R5, [R1+0x20] ;  /* 0x0000200001057983 */ /* 0x001ea20000100800 */
[----:B------:R-:W-:Y:S01]  /*20410*/  BSSY B1, `(.L_x_1986) ;  /* 0x0000008000017945 */ /* 0x000fe20003800000 */
[----:B--2---:R-:W-:-:S05]  /*20420*/  VIADD R5, R5, 0x1 ;  /* 0x0000000105057836 */ /* 0x004fca0000000000 */
[----:B------:R-:W-:-:S04]  /*20430*/  LEA.HI R6, R5, R5, RZ, 0x1 ;  /* 0x0000000505067211 */ /* 0x000fc800078f08ff */
[----:B------:R-:W-:-:S04]  /*20440*/  LOP3.LUT R6, R6, 0xfffffffe, RZ, 0xc0, !PT ;  /* 0xfffffffe06067812 */ /* 0x000fc800078ec0ff */
[----:B------:R-:W-:-:S04]  /*20450*/  IADD3 R5, R5, -R6, RZ ;  /* 0x8000000605057210 */ /* 0x000fc80007ffe0ff */
[----:B------:R-:W-:-:S04]  /*20460*/  SHF.L.U32 R5, R5, 0x1f, RZ ;  /* 0x0000001f05057819 */ /* 0x000fc800000006ff */
[----:B------:R-:W0:Y:S02]  /*20470*/  SYNCS.PHASECHK.TRANS64.TRYWAIT P0, [R23+URZ+0x28420], R5 ;  /* 0x02842005170075a7 */ /* 0x000e24000800017f */
[----:B0-----:R-:W-:Y:S05]  /*20480*/  @!P0 BRA `(.L_x_1987) ;  /* 0x000000a000448947 */ /* 0x001fea0003800000 */
.L_x_2277:
[----:B------:R-:W-:Y:S05]  /*20490*/  BSYNC B1 ;  /* 0x0000000000017941 */ /* 0x000fea0003800000 */
.L_x_1986:
[----:B------:R-:W-:Y:S04]  /*204a0*/  BSSY B1, `(.L_x_1988) ;  /* 0x000006c000017945 */ /* 0x000fe80003800000 */
[----:B------:R-:W-:Y:S05]  /*204b0*/  @!P6 BRA `(.L_x_1989) ;  /* 0x0000000400a8e947 */ /* 0x000fea0003800000 */
[----:B------:R-:W-:Y:S01]  /*204c0*/  IMAD R12, R29, 0x8, R23 ;  /* 0x000000081d0c7824 */ /* 0x000fe200078e0217 */
[----:B------:R-:W-:Y:S01]  /*204d0*/  SHF.L.U32 R11, R31, 0x1f, RZ ;  /* 0x0000001f1f0b7819 */ /* 0x000fe200000006ff */
[----:B------:R-:W1:Y:S01]  /*204e0*/  S2R R6, SR_TID.X ;  /* 0x0000000000067919 */ /* 0x000e620000002100 */
[----:B------:R-:W-:Y:S02]  /*204f0*/  BSSY B2, `(.L_x_1990) ;  /* 0x0000005000027945 */ /* 0x000fe40003800000 */
[----:B------:R-:W2:Y:S01]  /*20500*/  SYNCS.PHASECHK.TRANS64.TRYWAIT P0, [R12+URZ+0x284a0], R11 ;  /* 0x0284a00b0c0075a7 */ /* 0x000ea2000800017f */
[----:B-1----:R-:W-:-:S04]  /*20510*/  LOP3.LUT R6, R6, 0x7f, RZ, 0xc0, !PT ;  /* 0x0000007f06067812 */ /* 0x002fc800078ec0ff */
[----:B------:R-:W-:Y:S01]  /*20520*/  ISETP.NE.AND P1, PT, R6, RZ, PT ;  /* 0x000000ff0600720c */ /* 0x000fe20003f25270 */
[----:B--2---:R-:W-:-:S12]  /*20530*/  @!P0 BRA `(.L_x_1991) ;  /* 0x000000a0002c8947 */ /* 0x004fd80003800000 */
.L_x_2278:
[----:B------:R-:W-:Y:S05]  /*20540*/  BSYNC B2 ;  /* 0x0000000000027941 */ /* 0x000fea0003800000 */
.L_x_1990:
[----:B------:R-:W-:Y:S04]  /*20550*/  BSSY B2, `(.L_x_1992) ;  /* 0x0000009000027945 */ /* 0x000fe80003800000 */
[----:B------:R-:W-:Y:S05]  /*20560*/  @P1 BRA `(.L_x_1993) ;  /* 0x00000000001c1947 */ /* 0x000fea0003800000 */
[----:B0-----:R-:W0:Y:S02]  /*20570*/  S2R R5, SR_TID.X ;  /* 0x0000000000057919 */ /* 0x001e240000002100 */
[----:B0-----:R-:W-:Y:S01]  /*20580*/  LOP3.LUT R6, R5, 0x1f, RZ, 0xc0, !PT ;  /* 0x0000001f05067812 */ /* 0x001fe200078ec0ff */
[----:B------:R-:W-:-:S03]  /*20590*/  IMAD.MOV.U32 R5, RZ, RZ, 0x4000 ;  /* 0x00004000ff057424 */ /* 0x000fc600078e00ff */
[----:B------:R-:W-:Y:S01]  /*205a0*/  ISETP.NE.AND P0, PT, R6, RZ, PT ;  /* 0x000000ff0600720c */ /* 0x000fe20003f05270 */
[----:B------:R2:W-:-:S12]  /*205b0*/  SYNCS.ARRIVE.TRANS64 RZ, [R12+URZ+0x28490], R5 ;  /* 0x028490050cff79a7 */ /* 0x0005d8000800003f */
[----:B--2---:R-:W-:Y:S05]  /*205c0*/  @!P0 BRA `(.L_x_1993) ;  /* 0x0000000000048947 */ /* 0x004fea0003800000 */
[----:B------:R-:W-:Y:S01]  /*205d0*/  BPT.TRAP 0x1 ;  /* 0x000000040000795c */ /* 0x000fe20000300000 */
.L_x_1993:
[----:B------:R-:W-:Y:S05]  /*205e0*/  BSYNC B2 ;  /* 0x0000000000027941 */ /* 0x000fea0003800000 */
.L_x_1992:
[----:B------:R-:W-:Y:S01]  /*205f0*/  IMAD.MOV.U32 R21, RZ, RZ, RZ ;  /* 0x000000ffff157224 */ /* 0x000fe200078e00ff */
[----:B------:R-:W-:Y:S01]  /*20600*/  UIADD3 UR4, UP0, UR40, 0x570, URZ ;  /* 0x0000057028047890 */ /* 0x000fe2000ff1e03f */
[----:B------:R-:W-:Y:S01]  /*20610*/  IMAD R6, R3, 0x40, R0 ;  /* 0x0000004003067824 */ /* 0x000fe200078e0200 */
[----:B------:R-:W-:Y:S01]  /*20620*/  PLOP3.LUT P0, PT, PT, PT, PT, 0x80, 0x0 ;  /* 0x000000000000781c */ /* 0x000fe20003f0f070 */
[----:B------:R-:W-:Y:S01]  /*20630*/  IMAD R9, R29, 0x4000, R23 ;  /* 0x000040001d097824 */ /* 0x000fe200078e0217 */
[----:B------:R-:W-:Y:S01]  /*20640*/  R2UR UR10, R21 ;  /* 0x00000000150a72ca */ /* 0x000fe200000e0000 */
[----:B------:R-:W-:Y:S01]  /*20650*/  VIADD R6, R6, 0xffffffc0 ;  /* 0xffffffc006067836 */ /* 0x000fe20000000000 */
[----:B------:R-:W-:Y:S01]  /*20660*/  UIADD3.X UR5, URZ, UR41, URZ, UP0, !UPT ;  /* 0x000000293f057290 */ /* 0x000fe200087fe43f */
[----:B0-----:R-:W-:Y:S01]  /*20670*/  VIADD R5, R12, 0x28490 ;  /* 0x000284900c057836 */ /* 0x001fe20000000000 */
[----:B------:R-:W-:Y:S01]  /*20680*/  UMOV UR6, 0x0 ;  /* 0x0000000000067882 */ /* 0x000fe20000000000 */
[----:B------:R-:W-:Y:S01]  /*20690*/  VIADD R13, R9, 0x20000 ;  /* 0x00020000090d7836 */ /* 0x000fe20000000000 */
[----:B------:R-:W-:-:S09]  /*206a0*/  UMOV UR7, 0x12f00000 ;  /* 0x12f0000000077882 */ /* 0x000fd20000000000 */
.L_x_1994:
        /* <DEDUP_REMOVED lines=10> */
[----:B------:R-:W-:Y:S01]  /*20750*/  MOV R20, 0x80 ;  /* 0x0000008000147802 */ /* 0x000fe20000000f00 */
[----:B------:R-:W-:Y:S01]  /*20760*/  VIADD R13, R9, 0x22000 ;  /* 0x00022000090d7836 */ /* 0x000fe20000000000 */
[----:B------:R-:W-:Y:S01]  /*20770*/  PLOP3.LUT P0, PT, PT, PT, PT, 0x80, 0x0 ;  /* 0x000000000000781c */ /* 0x000fe20003f0f070 */
[----:B------:R-:W-:Y:S01]  /*20780*/  UMOV UR6, 0x0 ;  /* 0x0000000000067882 */ /* 0x000fe20000000000 */
[----:B------:R-:W-:Y:S01]  /*20790*/  R2UR UR10, R20 ;  /* 0x00000000140a72ca */ /* 0x000fe200000e0000 */
[----:B------:R-:W-:-:S14]  /*207a0*/  UMOV UR7, 0x12f00000 ;  /* 0x12f0000000077882 */ /* 0x000fdc0000000000 */
.L_x_1995:
        /* <DEDUP_REMOVED lines=10> */
[----:B------:R-:W0:Y:S01]  /*20850*/  SYNCS.PHASECHK.TRANS64.TRYWAIT P0, [R12+URZ+0x284c0], R11 ;  /* 0x0284c00b0c0075a7 */ /* 0x000e22000800017f */
[----:B------:R-:W-:Y:S04]  /*20860*/  BSSY B2, `(.L_x_1996) ;  /* 0x0000002000027945 */ /* 0x000fe80003800000 */
[----:B0-----:R-:W-:Y:S05]  /*20870*/  @!P0 BRA `(.L_x_1997) ;  /* 0x0000009c00708947 */ /* 0x001fea0003800000 */
.L_x_2279:
[----:B------:R-:W-:Y:S05]  /*20880*/  BSYNC B2 ;  /* 0x0000000000027941 */ /* 0x000fea0003800000 */
.L_x_1996:
[----:B------:R-:W-:Y:S01]  /*20890*/  BSSY B2, `(.L_x_1998) ;  /* 0x000000b000027945 */ /* 0x000fe20003800000 */
[----:B------:R-:W-:Y:S02]  /*208a0*/  IMAD.MOV.U32 R14, RZ, RZ, 0x0 ;  /* 0x00000000ff0e7424 */ /* 0x000fe400078e00ff */
[----:B------:R-:W-:Y:S01]  /*208b0*/  IMAD.MOV.U32 R15, RZ, RZ, 0x12f00000 ;  /* 0x12f00000ff0f7424 */ /* 0x000fe200078e00ff */
[----:B------:R-:W-:Y:S06]  /*208c0*/  @P1 BRA `(.L_x_1999) ;  /* 0x00000000001c1947 */ /* 0x000fec0003800000 */
[----:B------:R-:W2:Y:S02]  /*208d0*/  S2R R5, SR_TID.X ;  /* 0x0000000000057919 */ /* 0x000ea40000002100 */
[----:B--2---:R-:W-:Y:S01]  /*208e0*/  LOP3.LUT R13, R5, 0x1f, RZ, 0xc0, !PT ;  /* 0x0000001f050d7812 */ /* 0x004fe200078ec0ff */
[----:B------:R-:W-:-:S03]  /*208f0*/  IMAD.MOV.U32 R5, RZ, RZ, 0x4000 ;  /* 0x00004000ff057424 */ /* 0x000fc600078e00ff */
[----:B------:R-:W-:Y:S01]  /*20900*/  ISETP.NE.AND P0, PT, R13, RZ, PT ;  /* 0x000000ff0d00720c */ /* 0x000fe20003f05270 */
[----:B------:R2:W-:-:S12]  /*20910*/  SYNCS.ARRIVE.TRANS64 RZ, [R12+URZ+0x284b0], R5 ;  /* 0x0284b0050cff79a7 */ /* 0x0005d8000800003f */
[----:B--2---:R-:W-:Y:S05]  /*20920*/  @!P0 BRA `(.L_x_1999) ;  /* 0x0000000000048947 */ /* 0x004fea0003800000 */
[----:B------:R-:W-:Y:S01]  /*20930*/  BPT.TRAP 0x1 ;  /* 0x000000040000795c */ /* 0x000fe20000300000 */
.L_x_1999:
[----:B------:R-:W-:Y:S05]  /*20940*/  BSYNC B2 ;  /* 0x0000000000027941 */ /* 0x000fea0003800000 */
.L_x_1998:
        /* <DEDUP_REMOVED lines=8> */
.L_x_2000:
        /* <DEDUP_REMOVED lines=15> */
.L_x_2001:
        /* <DEDUP_REMOVED lines=10> */
.L_x_1989:
[----:B------:R-:W-:Y:S05]  /*20b60*/  BSYNC B1 ;  /* 0x0000000000017941 */ /* 0x000fea0003800000 */
.L_x_1988:
[----:B------:R-:W-:Y:S01]  /*20b70*/  IADD3 R12, R3, -0x2, RZ ;  /* 0xfffffffe030c7810 */ /* 0x000fe20007ffe0ff */
[----:B------:R-:W-:Y:S01]  /*20b80*/  VIADD R29, R29, 0x1 ;  /* 0x000000011d1d7836 */ /* 0x000fe20000000000 */
[----:B------:R-:W-:Y:S02]  /*20b90*/  PLOP3.LUT P0, PT, PT, PT, PT, 0x8, 0x0 ;  /* 0x000000000000781c */ /* 0x000fe40003f0e170 */
[----:B------:R-:W-:Y:S02]  /*20ba0*/  ISETP.GE.AND P2, PT, R12, R4, PT ;  /* 0x000000040c00720c */ /* 0x000fe40003f46270 */
[----:B------:R-:W-:-:S04]  /*20bb0*/  ISETP.NE.AND P1, PT, R29, 0x2, PT ;  /* 0x000000021d00780c */ /* 0x000fc80003f25270 */
[----:B------:R-:W-:Y:S02]  /*20bc0*/  SEL R3, RZ, 0x1, P1 ;  /* 0x00000001ff037807 */ /* 0x000fe40000800000 */
[----:B------:R-:W-:Y:S02]  /*20bd0*/  SEL R29, R29, RZ, P1 ;  /* 0x000000ff1d1d7207 */ /* 0x000fe40000800000 */
[----:B------:R-:W-:-:S03]  /*20be0*/  LOP3.LUT R31, R31, R3, RZ, 0x3c, !PT ;  /* 0x000000031f1f7212 */ /* 0x000fc600078e3cff */
[----:B------:R-:W-:Y:S05]  /*20bf0*/  @!P2 BRA `(.L_x_1982) ;  /* 0x0000000400d4a947 */ /* 0x000fea0003800000 */
.L_x_2016:
[----:B------:R-:W-:Y:S05]  /*20c00*/  YIELD ;  /* 0x0000000000007946 */ /* 0x000fea0003800000 */
        /* <DEDUP_REMOVED lines=10> */
.L_x_2280:
[----:B------:R-:W-:Y:S05]  /*20cb0*/  BSYNC B2 ;  /* 0x0000000000027941 */ /* 0x000fea0003800000 */
.L_x_2004:
[----:B------:R-:W-:Y:S04]  /*20cc0*/  BSSY B2, `(.L_x_2006) ;  /* 0x0000009000027945 */ /* 0x000fe80003800000 */
[----:B------:R-:W-:Y:S05]  /*20cd0*/  @P2 BRA `(.L_x_2007) ;  /* 0x00000000001c2947 */ /* 0x000fea0003800000 */
[----:B------:R-:W0:Y:S02]  /*20ce0*/  S2R R3, SR_TID.X ;  /* 0x0000000000037919 */ /* 0x000e240000002100 */
[----:B0-----:R-:W-:Y:S01]  /*20cf0*/  LOP3.LUT R5, R3, 0x1f, RZ, 0xc0, !PT ;  /* 0x0000001f03057812 */ /* 0x001fe200078ec0ff */
[----:B------:R-:W-:-:S03]  /*20d00*/  IMAD.MOV.U32 R3, RZ, RZ, 0x4000 ;  /* 0x00004000ff037424 */ /* 0x000fc600078e00ff */
[----:B------:R-:W-:Y:S01]  /*20d10*/  ISETP.NE.AND P1, PT, R5, RZ, PT ;  /* 0x000000ff0500720c */ /* 0x000fe20003f25270 */
[----:B------:R2:W-:-:S12]  /*20d20*/  SYNCS.ARRIVE.TRANS64 RZ, [R11+URZ+0x28490], R3 ;  /* 0x028490030bff79a7 */ /* 0x0005d8000800003f */
[----:B--2---:R-:W-:Y:S05]  /*20d30*/  @!P1 BRA `(.L_x_2007) ;  /* 0x0000000000049947 */ /* 0x004fea0003800000 */
[----:B------:R-:W-:Y:S01]  /*20d40*/  BPT.TRAP 0x1 ;  /* 0x000000040000795c */ /* 0x000fe20000300000 */
.L_x_2007:
[----:B------:R-:W-:Y:S05]  /*20d50*/  BSYNC B2 ;  /* 0x0000000000027941 */ /* 0x000fea0003800000 */
.L_x_2006:
[----:B------:R-:W-:Y:S01]  /*20d60*/  IMAD.MOV.U32 R20, RZ, RZ, RZ ;  /* 0x000000ffff147224 */ /* 0x000fe200078e00ff */
[----:B------:R-:W-:Y:S01]  /*20d70*/  UIADD3 UR4, UP0, UR40, 0x570, URZ ;  /* 0x0000057028047890 */ /* 0x000fe2000ff1e03f */
[----:B------:R-:W-:Y:S01]  /*20d80*/  IMAD R6, R29, 0x4000, R23 ;  /* 0x000040001d067824 */ /* 0x000fe200078e0217 */
[----:B------:R-:W-:Y:S01]  /*20d90*/  PLOP3.LUT P1, PT, PT, PT, PT, 0x80, 0x0 ;  /* 0x000000000000781c */ /* 0x000fe20003f2f070 */
[----:B0-----:R-:W-:Y:S01]  /*20da0*/  IMAD R5, R12, 0x40, R0 ;  /* 0x000000400c057824 */ /* 0x001fe200078e0200 */
[----:B------:R-:W-:Y:S01]  /*20db0*/  R2UR UR10, R20 ;  /* 0x00000000140a72ca */ /* 0x000fe200000e0000 */
[----:B------:R-:W-:Y:S01]  /*20dc0*/  VIADD R3, R11, 0x28490 ;  /* 0x000284900b037836 */ /* 0x000fe20000000000 */
[----:B------:R-:W-:Y:S01]  /*20dd0*/  UIADD3.X UR5, URZ, UR41, URZ, UP0, !UPT ;  /* 0x000000293f057290 */ /* 0x000fe200087fe43f */
[----:B------:R-:W-:Y:S01]  /*20de0*/  VIADD R13, R6, 0x20000 ;  /* 0x00020000060d7836 */ /* 0x000fe20000000000 */
[----:B------:R-:W-:Y:S01]  /*20df0*/  UMOV UR6, 0x0 ;  /* 0x0000000000067882 */ /* 0x000fe20000000000 */
[----:B------:R-:W-:-:S10]  /*20e00*/  UMOV UR7, 0x12f00000 ;  /* 0x12f0000000077882 */ /* 0x000fd40000000000 */
.L_x_2008:
        /* <DEDUP_REMOVED lines=10> */
[----:B------:R-:W-:Y:S01]  /*20eb0*/  IMAD.MOV.U32 R21, RZ, RZ, 0x80 ;  /* 0x00000080ff157424 */ /* 0x000fe200078e00ff */
[----:B------:R-:W-:Y:S01]  /*20ec0*/  PLOP3.LUT P1, PT, PT, PT, PT, 0x80, 0x0 ;  /* 0x000000000000781c */ /* 0x000fe20003f2f070 */
[----:B------:R-:W-:Y:S01]  /*20ed0*/  UMOV UR6, 0x0 ;  /* 0x0000000000067882 */ /* 0x000fe20000000000 */
[----:B------:R-:W-:Y:S01]  /*20ee0*/  IADD3 R13, R6, 0x22000, RZ ;  /* 0x00022000060d7810 */ /* 0x000fe20007ffe0ff */
[----:B------:R-:W-:Y:S01]  /*20ef0*/  UMOV UR7, 0x12f00000 ;  /* 0x12f0000000077882 */ /* 0x000fe20000000000 */
[----:B------:R-:W-:-:S15]  /*20f00*/  R2UR UR10, R21 ;  /* 0x00000000150a72ca */ /* 0x000fde00000e0000 */
.L_x_2009:
        /* <DEDUP_REMOVED lines=13> */
.L_x_2281:
[----:B------:R-:W-:Y:S05]  /*20fe0*/  BSYNC B2 ;  /* 0x0000000000027941 */ /* 0x000fea0003800000 */
.L_x_2010:
        /* <DEDUP_REMOVED lines=11> */
.L_x_2013:
[----:B------:R-:W-:Y:S05]  /*210a0*/  BSYNC B2 ;  /* 0x0000000000027941 */ /* 0x000fea0003800000 */
.L_x_2012:
        /* <DEDUP_REMOVED lines=8> */
.L_x_2014:
        /* <DEDUP_REMOVED lines=15> */
.L_x_2015:
        /* <DEDUP_REMOVED lines=10> */
.L_x_2003:
[----:B------:R-:W-:Y:S05]  /*212c0*/  BSYNC B1 ;  /* 0x0000000000017941 */ /* 0x000fea0003800000 */
.L_x_2002:
        /* <DEDUP_REMOVED lines=8> */
.L_x_1982:
[----:B------:R-:W-:Y:S05]  /*21350*/  BSYNC B0 ;  /* 0x0000000000007941 */ /* 0x000fea0003800000 */
.L_x_1981:
[----:B------:R-:W1:Y:S01]  /*21360*/  LDC R0, c[0x0][0x448] ;  /* 0x00011200ff007b82 */ /* 0x000e620000000800 */
[----:B0-----:R-:W-:Y:S01]  /*21370*/  IADD3 R5, R17, 0x7f, RZ ;  /* 0x0000007f11057810 */ /* 0x001fe20007ffe0ff */
[----:B------:R-:W-:Y:S06]  /*21380*/  @!P0 WARPSYNC.ALL ;  /* 0x0000000000008948 */ /* 0x000fec0003800000 */
[----:B------:R-:W-:Y:S01]  /*21390*/  @!P0 BAR.SYNC.DEFER_BLOCKING 0xc, 0x180 ;  /* 0x0306000000008b1d */ /* 0x000fe20000010000 */
[----:B-1----:R-:W-:-:S13]  /*213a0*/  ISETP.NE.AND P1, PT, R0, 0x1, PT ;  /* 0x000000010000780c */ /* 0x002fda0003f25270 */
[----:B------:R-:W0:Y:S08]  /*213b0*/  @P1 LDC R2, c[0x0][0x44c] ;  /* 0x00011300ff021b82 */ /* 0x000e300000000800 */
[----:B------:R-:W1:Y:S01]  /*213c0*/  @P1 LDC R0, c[0x0][0x450] ;  /* 0x00011400ff001b82 */ /* 0x000e620000000800 */
[----:B0-----:R-:W-:-:S05]  /*213d0*/  @P1 IMAD.HI.U32 R3, R5, R2, RZ ;  /* 0x0000000205031227 */ /* 0x001fca00078e00ff */
[----:B-1----:R-:W-:Y:S02]  /*213e0*/  @P1 SHF.R.U32.HI R5, RZ, R0, R3 ;  /* 0x00000000ff051219 */ /* 0x002fe40000011603 */
[----:B------:R-:W0:Y:S03]  /*213f0*/  LDC.64 R2, c[0x0][0x9e0] ;  /* 0x00027800ff027b82 */ /* 0x000e260000000a00 */
[----:B------:R-:W-:Y:S01]  /*21400*/  IMAD.IADD R8, R8, 0x1, R5 ;  /* 0x0000000108087824 */ /* 0x000fe200078e0205 */
[----:B0-----:R-:W-:-:S03]  /*21410*/  ISETP.GE.AND P2, PT, R3, 0x1, PT ;  /* 0x000000010300780c */ /* 0x001fc60003f46270 */
[----:B------:R-:W-:-:S10]  /*21420*/  IMAD.IADD R2, R8, 0x1, R2 ;  /* 0x0000000108027824 */ /* 0x000fd400078e0202 */
        /* <DEDUP_REMOVED lines=12> */
.L_x_2019:
[----:B------:R-:W-:-:S13]  /*214f0*/  ISETP.NE.AND P0, PT, R3, 0x1, PT ;  /* 0x000000010300780c */ /* 0x000fda0003f05270 */
[----:B------:R-:W0:Y:S02]  /*21500*/  @P0 LDC.64 R4, c[0x0][0x9e8] ;  /* 0x00027a00ff040b82 */ /* 0x000e240000000a00 */
[----:B0-----:R-:W-:-:S05]  /*21510*/  @P0 IMAD.HI.U32 R4, R0, R4, RZ ;  /* 0x0000000400040227 */ /* 0x001fca00078e00ff */
[----:B------:R-:W-:-:S07]  /*21520*/  @P0 SHF.R.U32.HI R0, RZ, R5, R4 ;  /* 0x00000005ff000219 */ /* 0x000fce0000011604 */
.L_x_2020:
[----:B------:R-:W-:Y:S05]  /*21530*/  BSYNC B0 ;  /* 0x0000000000007941 */ /* 0x000fea0003800000 */
.L_x_2018:
[----:B------:R-:W-:-:S05]  /*21540*/  IMAD R5, R0, R3, R3 ;  /* 0x0000000300057224 */ /* 0x000fca00078e0203 */
[----:B------:R-:W-:-:S07]  /*21550*/  VIMNMX R2, R2, R5, PT ;  /* 0x0000000502027248 */ /* 0x000fce0003fe0100 */
.L_x_2017:
[----:B------:R-:W-:Y:S01]  /*21560*/  VIADD R2, R2, 0x3f ;  /* 0x0000003f02027836 */ /* 0x000fe20000000000 */
[----:B------:R-:W0:Y:S01]  /*21570*/  @P1 LDC R0, c[0x0][0x44c] ;  /* 0x00011300ff001b82 */ /* 0x000e220000000800 */
[----:B------:R-:W-:-:S03]  /*21580*/  ULDC UR4, c[0x0][0x9dc] ;  /* 0x0002770000047ab9 */ /* 0x000fc60000000800 */
[----:B------:R-:W-:-:S04]  /*21590*/  SHF.R.S32.HI R5, RZ, 0x1f, R2 ;  /* 0x0000001fff057819 */ /* 0x000fc80000011402 */
[----:B------:R-:W-:Y:S02]  /*215a0*/  LEA.HI R5, R5, R2, RZ, 0x6 ;  /* 0x0000000205057211 */ /* 0x000fe400078f30ff */
[----:B------:R-:W1:Y:S02]  /*215b0*/  @P1 LDC R2, c[0x0][0x450] ;  /* 0x00011400ff021b82 */ /* 0x000e640000000800 */
[----:B------:R-:W-:-:S04]  /*215c0*/  SHF.R.S32.HI R5, RZ, 0x6, R5 ;  /* 0x00000006ff057819 */ /* 0x000fc80000011405 */
[----:B------:R-:W-:-:S05]  /*215d0*/  VIMNMX R27, R10, R5, PT ;  /* 0x000000050a1b7248 */ /* 0x000fca0003fe0100 */
[----:B------:R2:W-:Y:S01]  /*215e0*/  STL [R1+0x1c], R27 ;  /* 0x00001c1b01007387 */ /* 0x0005e20000100800 */
[----:B0-----:R-:W-:-:S04]  /*215f0*/  @P1 IMAD.HI.U32 R5, R17, R0, RZ ;  /* 0x0000000011051227 */ /* 0x001fc800078e00ff */
[----:B------:R-:W-:Y:S01]  /*21600*/  IMAD.MOV.U32 R0, RZ, RZ, R17 ;  /* 0x000000ffff007224 */ /* 0x000fe200078e0011 */
[----:B-1----:R-:W-:-:S05]  /*21610*/  @P1 SHF.R.U32.HI R0, RZ, R2, R5 ;  /* 0x00000002ff001219 */ /* 0x002fca0000011605 */
[----:B------:R-:W-:-:S04]  /*21620*/  IMAD.IADD R2, R7, 0x1, R0 ;  /* 0x0000000107027824 */ /* 0x000fc800078e0200 */
[----:B------:R-:W-:Y:S01]  /*21630*/  VIADD R0, R2, -UR4 ;  /* 0x8000000402007c36 */ /* 0x000fe20008000000 */
[----:B--2---:R-:W-:Y:S06]  /*21640*/  @!P2 BRA `(.L_x_2021) ;  /* 0x000000000044a947 */ /* 0x004fec0003800000 */
        /* <DEDUP_REMOVED lines=10> */
.L_x_2023:
[----:B------:R-:W-:-:S13]  /*216f0*/  ISETP.NE.AND P0, PT, R3, 0x1, PT ;  /* 0x000000010300780c */ /* 0x000fda0003f05270 */
[----:B------:R-:W0:Y:S02]  /*21700*/  @P0 LDC.64 R4, c[0x0][0x9e8] ;  /* 0x00027a00ff040b82 */ /* 0x000e240000000a00 */
[----:B0-----:R-:W-:-:S05]  /*21710*/  @P0 IMAD.HI.U32 R4, R2, R4, RZ ;  /* 0x0000000402040227 */ /* 0x001fca00078e00ff */
[----:B------:R-:W-:-:S07]  /*21720*/  @P0 SHF.R.U32.HI R2, RZ, R5, R4 ;  /* 0x00000005ff020219 */ /* 0x000fce0000011604 */
.L_x_2024:
[----:B------:R-:W-:Y:S05]  /*21730*/  BSYNC B0 ;  /* 0x0000000000007941 */ /* 0x000fea0003800000 */
.L_x_2022:
[----:B------:R-:W-:-:S05]  /*21740*/  IMAD R3, R2, R3, RZ ;  /* 0x0000000302037224 */ /* 0x000fca00078e02ff */
[----:B------:R-:W-:-:S07]  /*21750*/  VIMNMX R0, R0, R3, !PT ;  /* 0x0000000300007248 */ /* 0x000fce0007fe0100 */
.L_x_2021:
[----:B------:R-:W-:-:S04]  /*21760*/  SHF.R.S32.HI R3, RZ, 0x1f, R0 ;  /* 0x0000001fff037819 */ /* 0x000fc80000011400 */
[----:B------:R-:W-:-:S04]  /*21770*/  LEA.HI R3, R3, R0, RZ, 0x6 ;  /* 0x0000000003037211 */ /* 0x000fc800078f30ff */
[----:B------:R-:W-:-:S04]  /*21780*/  SHF.R.S32.HI R3, RZ, 0x6, R3 ;  /* 0x00000006ff037819 */ /* 0x000fc80000011403 */
[----:B------:R-:W-:-:S04]  /*21790*/  VIMNMX R36, RZ, R3, !PT ;  /* 0x00000003ff247248 */ /* 0x000fc80007fe0100 */
[----:B------:R-:W-:-:S13]  /*217a0*/  ISETP.GT.AND P0, PT, R27, R36, PT ;  /* 0x000000241b00720c */ /* 0x000fda0003f04270 */
        /* <DEDUP_REMOVED lines=18> */
.L_x_2025:
        /* <DEDUP_REMOVED lines=9> */
[----:B------:R-:W-:Y:S01]  /*21960*/  MOV R13, RZ ;  /* 0x000000ff000d7202 */ /* 0x000fe20000000f00 */
[----:B------:R-:W0:Y:S01]  /*21970*/  LDC.64 R2, c[0x4][R2] ;  /* 0x0100000002027b82 */ /* 0x000e220000000a00 */
[----:B------:R-:W-:Y:S02]  /*21980*/  IMAD.U32 R5, RZ, RZ, UR7 ;  /* 0x00000007ff057e24 */ /* 0x000fe4000f8e00ff */
[----:B------:R-:W-:Y:S02]  /*21990*/  IMAD.U32 R6, RZ, RZ, UR8 ;  /* 0x00000008ff067e24 */ /* 0x000fe4000f8e00ff */
[----:B------:R-:W-:-:S02]  /*219a0*/  IMAD.U32 R7, RZ, RZ, UR9 ;  /* 0x00000009ff077e24 */ /* 0x000fc4000f8e00ff */
[----:B------:R-:W-:Y:S02]  /*219b0*/  IMAD.U32 R10, RZ, RZ, UR4 ;  /* 0x00000004ff0a7e24 */ /* 0x000fe4000f8e00ff */
[----:B------:R-:W-:Y:S02]  /*219c0*/  IMAD.U32 R11, RZ, RZ, UR5 ;  /* 0x00000005ff0b7e24 */ /* 0x000fe4000f8e00ff */
[----:B------:R-:W-:Y:S02]  /*219d0*/  IMAD.MOV.U32 R8, RZ, RZ, 0x70 ;  /* 0x00000070ff087424 */ /* 0x000fe400078e00ff */
[----:B------:R-:W-:-:S07]  /*219e0*/  IMAD.MOV.U32 R12, RZ, RZ, 0x1 ;  /* 0x00000001ff0c7424 */ /* 0x000fce00078e00ff */
[----:B------:R-:W-:-:S07]  /*219f0*/  LEPC R20, `(.L_x_2028) ;  /* 0x000000001014794e */ /* 0x000fce0000000000 */
[----:B0-----:R-:W-:Y:S05]  /*21a00*/  CALL.ABS.NOINC R2 ;  /* 0x0000000002007343 */ /* 0x001fea0003c00000 */
.L_x_2028:
[----:B------:R-:W-:Y:S05]  /*21a10*/  BSYNC B6 ;  /* 0x0000000000067941 */ /* 0x000fea0003800000 */
.L_x_2027:
        /* <DEDUP_REMOVED lines=11> */
[----:B------:R-:W-:Y:S01]  /*21ad0*/  MOV R12, 0x1 ;  /* 0x00000001000c7802 */ /* 0x000fe20000000f00 */
[----:B------:R-:W0:Y:S01]  /*21ae0*/  LDC.64 R2, c[0x4][R2] ;  /* 0x0100000002027b82 */ /* 0x000e220000000a00 */
[----:B------:R-:W-:Y:S02]  /*21af0*/  IMAD.U32 R5, RZ, RZ, UR7 ;  /* 0x00000007ff057e24 */ /* 0x000fe4000f8e00ff */
[----:B------:R-:W-:Y:S02]  /*21b00*/  IMAD.U32 R6, RZ, RZ, UR8 ;  /* 0x00000008ff067e24 */ /* 0x000fe4000f8e00ff */
[----:B------:R-:W-:-:S02]  /*21b10*/  IMAD.U32 R7, RZ, RZ, UR9 ;  /* 0x00000009ff077e24 */ /* 0x000fc4000f8e00ff */
[----:B------:R-:W-:Y:S02]  /*21b20*/  IMAD.U32 R10, RZ, RZ, UR4 ;  /* 0x00000004ff0a7e24 */ /* 0x000fe4000f8e00ff */
[----:B------:R-:W-:Y:S02]  /*21b30*/  IMAD.U32 R11, RZ, RZ, UR5 ;  /* 0x00000005ff0b7e24 */ /* 0x000fe4000f8e00ff */
[----:B------:R-:W-:Y:S02]  /*21b40*/  IMAD.MOV.U32 R8, RZ, RZ, 0x70 ;  /* 0x00000070ff087424 */ /* 0x000fe400078e00ff */
[----:B------:R-:W-:-:S07]  /*21b50*/  IMAD.MOV.U32 R13, RZ, RZ, RZ ;  /* 0x000000ffff0d7224 */ /* 0x000fce00078e00ff */
[----:B------:R-:W-:-:S07]  /*21b60*/  LEPC R20, `(.L_x_2030) ;  /* 0x000000001014794e */ /* 0x000fce0000000000 */
[----:B0-----:R-:W-:Y:S05]  /*21b70*/  CALL.ABS.NOINC R2 ;  /* 0x0000000002007343 */ /* 0x001fea0003c00000 */
.L_x_2030:
[----:B------:R-:W-:Y:S05]  /*21b80*/  BSYNC B6 ;  /* 0x0000000000067941 */ /* 0x000fea0003800000 */
.L_x_2029:
        /* <DEDUP_REMOVED lines=20> */
.L_x_2032:
[----:B------:R-:W-:Y:S05]  /*21cd0*/  BSYNC B6 ;  /* 0x0000000000067941 */ /* 0x000fea0003800000 */
.L_x_2031:
        /* <DEDUP_REMOVED lines=19> */
.L_x_2034:
[----:B------:R-:W-:Y:S05]  /*21e10*/  BSYNC B6 ;  /* 0x0000000000067941 */ /* 0x000fea0003800000 */
.L_x_2033:
[----:B------:R-:W-:Y:S01]  /*21e20*/  ULDC.64 UR4, c[0x0][0x9f8] ;  /* 0x00027e0000047ab9 */ /* 0x000fe20000000a00 */
[----:B------:R-:W-:Y:S01]  /*21e30*/  IMAD.MOV.U32 R32, RZ, RZ, R19 ;  /* 0x000000ffff207224 */ /* 0x000fe200078e0013 */
[----:B------:R-:W-:Y:S01]  /*21e40*/  ISETP.NE.U32.AND P0, PT, RZ, UR4, PT ;  /* 0x00000004ff007c0c */ /* 0x000fe2000bf05070 */
[----:B------:R-:W0:Y:S01]  /*21e50*/  S2R R20, SR_TID.X ;  /* 0x0000000000147919 */ /* 0x000e220000002100 */
[----:B------:R-:W1:Y:S02]  /*21e60*/  S2R R21, SR_TID.X ;  /* 0x0000000000157919 */ /* 0x000e640000002100 */
[----:B------:R-:W-:Y:S01]  /*21e70*/  ISETP.NE.AND.EX P0, PT, RZ, UR5, PT, P0 ;  /* 0x00000005ff007c0c */ /* 0x000fe2000bf05300 */
[----:B------:R-:W2:-:S12]  /*21e80*/  LDC R9, c[0x0][0x2f4] ;  /* 0x0000bd00ff097b82 */ /* 0x000e980000000800 */
[----:B------:R-:W3:Y:S01]  /*21e90*/  @P0 LDC.64 R2, c[0x0][0x9f8] ;  /* 0x00027e00ff020b82 */ /* 0x000ee20000000a00 */
[----:B------:R-:W-:Y:S02]  /*21ea0*/  LEA R8, R27, 0xffffffc0, 0x6 ;  /* 0xffffffc01b087811 */ /* 0x000fe400078e30ff */
[----:B0-----:R-:W-:Y:S01]  /*21eb0*/  LOP3.LUT R20, R20, 0x7f, RZ, 0xc0, !PT ;  /* 0x0000007f14147812 */ /* 0x001fe200078ec0ff */
[----:B---3--:R-:W-:-:S05]  /*21ec0*/  @P0 IMAD.WIDE R2, R19, 0x4, R2 ;  /* 0x0000000413020825 */ /* 0x008fca00078e0202 */
[----:B------:R0:W3:Y:S01]  /*21ed0*/  @P0 LDG.E R32, desc[UR36][R2.64] ;  /* 0x0000002402200981 */ /* 0x0000e2000c1e1900 */
[----:B-1----:R-:W-:Y:S01]  /*21ee0*/  IMAD.SHL.U32 R21, R21, 0x10, RZ ;  /* 0x0000001015157824 */ /* 0x002fe200078e00ff */
[----:B------:R-:W-:-:S04]  /*21ef0*/  SHF.R.U32.HI R20, RZ, 0x3, R20 ;  /* 0x00000003ff147819 */ /* 0x000fc80000011614 */
[----:B------:R-:W-:Y:S01]  /*21f00*/  LOP3.LUT R21, R20, 0x70, R21, 0xf8, !PT ;  /* 0x0000007014157812 */ /* 0x000fe200078ef815 */
[----:B0-----:R-:W0:Y:S04]  /*21f10*/  LDC R2, c[0x0][0x430] ;  /* 0x00010c00ff027b82 */ /* 0x001e280000000800 */
[----:B------:R-:W-:-:S04]  /*21f20*/  IMAD.IADD R5, R21, 0x1, R8 ;  /* 0x0000000115057824 */ /* 0x000fc800078e0208 */
[C---:B------:R-:W-:Y:S01]  /*21f30*/  IMAD.IADD R3, R5.reuse, 0x1, R35 ;  /* 0x0000000105037824 */ /* 0x040fe200078e0223 */
[----:B------:R-:W-:-:S03]  /*21f40*/  ISETP.GE.AND P0, PT, R5, R24, PT ;  /* 0x000000180500720c */ /* 0x000fc60003f06270 */
[----:B------:R-:W-:Y:S01]  /*21f50*/  IMAD.MOV.U32 R6, RZ, RZ, R3 ;  /* 0x000000ffff067224 */ /* 0x000fe200078e0003 */
[----:B------:R-:W-:Y:S02]  /*21f60*/  ISETP.GT.U32.OR P0, PT, R21, 0x3f, P0 ;  /* 0x0000003f1500780c */ /* 0x000fe40000704470 */
[----:B0-----:R-:W-:-:S13]  /*21f70*/  ISETP.NE.AND P1, PT, R2, 0x1, PT ;  /* 0x000000010200780c */ /* 0x001fda0003f25270 */
[----:B------:R-:W0:Y:S08]  /*21f80*/  @P1 LDC R4, c[0x0][0x434] ;  /* 0x00010d00ff041b82 */ /* 0x000e300000000800 */
[----:B------:R-:W1:Y:S01]  /*21f90*/  @P1 LDC R0, c[0x0][0x438] ;  /* 0x00010e00ff001b82 */ /* 0x000e620000000800 */
[----:B0-----:R-:W-:-:S05]  /*21fa0*/  @P1 IMAD.HI.U32 R4, R3, R4, RZ ;  /* 0x0000000403041227 */ /* 0x001fca00078e00ff */
[----:B-1----:R-:W-:Y:S02]  /*21fb0*/  @P1 SHF.R.U32.HI R6, RZ, R0, R4 ;  /* 0x00000000ff061219 */ /* 0x002fe40000011604 */
[----:B------:R-:W0:Y:S02]  /*21fc0*/  @!P0 LDC.64 R4, c[0x0][0x418] ;  /* 0x00010600ff048b82 */ /* 0x000e240000000a00 */
[--C-:B------:R-:W-:Y:S01]  /*21fd0*/  @!P0 SHF.R.S32.HI R7, RZ, 0x1f, R6.reuse ;  /* 0x0000001fff078819 */ /* 0x100fe20000011406 */
[----:B------:R-:W-:-:S04]  /*21fe0*/  IMAD.MOV R0, RZ, RZ, -R6 ;  /* 0x000000ffff007224 */ /* 0x000fc800078e0a06 */
[----:B------:R-:W-:Y:S02]  /*21ff0*/  IMAD R0, R2, R0, R3 ;  /* 0x0000000002007224 */ /* 0x000fe400078e0203 */
[----:B------:R-:W1:Y:S01]  /*22000*/  @!P0 LDC.64 R2, c[0x0][0x428] ;  /* 0x00010a00ff028b82 */ /* 0x000e620000000a00 */
[----:B------:R-:W-:Y:S02]  /*22010*/  ISETP.GT.U32.AND P3, PT, R21, 0x3f, PT ;  /* 0x0000003f1500780c */ /* 0x000fe40003f64070 */
[----:B------:R-:W-:Y:S02]  /*22020*/  LOP3.LUT R22, R22, 0xfffffffb, RZ, 0xc0, !PT ;  /* 0xfffffffb16167812 */ /* 0x000fe400078ec0ff */
[----:B------:R-:W-:-:S09]  /*22030*/  LOP3.LUT R20, R34, 0x80, RZ, 0xfc, !PT ;  /* 0x0000008022147812 */ /* 0x000fd200078efcff */
[----:B------:R-:W-:-:S04]  /*22040*/  @P3 LOP3.LUT R22, R22, 0x4, RZ, 0xfc, !PT ;  /* 0x0000000416163812 */ /* 0x000fc800078efcff */
[----:B------:R-:W-:-:S04]  /*22050*/  LOP3.LUT R22, R22, 0xfffffff7, RZ, 0xc0, !PT ;  /* 0xfffffff716167812 */ /* 0x000fc800078ec0ff */
[----:B------:R-:W-:Y:S01]  /*22060*/  LOP3.LUT R22, R22, 0xfffffffd, RZ, 0xc0, !PT ;  /* 0xfffffffd16167812 */ /* 0x000fe200078ec0ff */
[----:B------:R-:W-:Y:S01]  /*22070*/  UMOV UR4, 0xffffffff ;  /* 0xffffffff00047882 */ /* 0x000fe20000000000 */
[----:B---3--:R-:W-:Y:S01]  /*22080*/  SHF.R.S32.HI R37, RZ, 0x1f, R32 ;  /* 0x0000001fff257819 */ /* 0x008fe20000011420 */
[----:B-1----:R-:W-:-:S04]  /*22090*/  @!P0 IMAD.WIDE.U32 R6, R32, R2, R6 ;  /* 0x0000000220068225 */ /* 0x002fc800078e0006 */
[----:B------:R-:W-:-:S04]  /*220a0*/  @!P0 IMAD R2, R37, R2, RZ ;  /* 0x0000000225028224 */ /* 0x000fc800078e02ff */
[----:B------:R-:W-:Y:S01]  /*220b0*/  @!P0 IMAD R3, R32, R3, R2 ;  /* 0x0000000320038224 */ /* 0x000fe200078e0202 */
[----:B0-----:R-:W-:Y:S01]  /*220c0*/  @!P0 LEA R2, P1, R6, R4, 0x2 ;  /* 0x0000000406028211 */ /* 0x001fe200078210ff */
[----:B------:R-:W-:-:S03]  /*220d0*/  IMAD.MOV.U32 R4, RZ, RZ, RZ ;  /* 0x000000ffff047224 */ /* 0x000fc600078e00ff */
[----:B------:R-:W-:-:S04]  /*220e0*/  @!P0 IADD3 R3, R7, R3, RZ ;  /* 0x0000000307038210 */ /* 0x000fc80007ffe0ff */
[----:B------:R-:W-:Y:S02]  /*220f0*/  @!P0 LEA.HI.X R3, R6, R5, R3, 0x2, P1 ;  /* 0x0000000506038211 */ /* 0x000fe400008f1403 */
[----:B--2---:R-:W-:-:S03]  /*22100*/  ISETP.GE.AND P1, PT, R34, R9, PT ;  /* 0x000000092200720c */ /* 0x004fc60003f26270 */
[----:B------:R0:W5:Y:S01]  /*22110*/  @!P0 LDG.E R4, desc[UR36][R2.64] ;  /* 0x0000002402048981 */ /* 0x000162000c1e1900 */
[----:B------:R-:W-:Y:S01]  /*22120*/  ISETP.GE.AND P0, PT, R20, R9, PT ;  /* 0x000000091400720c */ /* 0x000fe20003f06270 */
[----:B0-----:R-:W-:-:S08]  /*22130*/  IMAD.U32 R2, RZ, RZ, UR42 ;  /* 0x0000002aff027e24 */ /* 0x001fd0000f8e00ff */
[----:B------:R-:W-:Y:S02]  /*22140*/  @P1 LOP3.LUT R22, R22, 0x2, RZ, 0xfc, !PT ;  /* 0x0000000216161812 */ /* 0x000fe400078efcff */
[----:B------:R-:W-:-:S13]  /*22150*/  ISETP.NE.AND P2, PT, R2, 0x3, PT ;  /* 0x000000030200780c */ /* 0x000fda0003f45270 */
[----:B------:R-:W-:-:S04]  /*22160*/  @P2 LOP3.LUT R22, R22, 0x8, RZ, 0xfc, !PT ;  /* 0x0000000816162812 */ /* 0x000fc800078efcff */
[----:B------:R-:W-:-:S04]  /*22170*/  LOP3.LUT R22, R22, 0xfffffffe, RZ, 0xc0, !PT ;  /* 0xfffffffe16167812 */ /* 0x000fc800078ec0ff */
[----:B------:R-:W-:Y:S01]  /*22180*/  @P0 LOP3.LUT R22, R22, 0x1, RZ, 0xfc, !PT ;  /* 0x0000000116160812 */ /* 0x000fe200078efcff */
[----:B------:R-:W-:Y:S06]  /*22190*/  BRA.DIV UR4, `(.L_x_2035) ;  /* 0x0000008604647947 */ /* 0x000fec000b800000 */
.L_x_2284:
[----:B------:R-:W-:Y:S01]  /*221a0*/  SHF.R.S32.HI R33, RZ, 0x1f, R18 ;  /* 0x0000001fff217819 */ /* 0x000fe20000011412 */
[----:B------:R-:W-:Y:S06]  /*221b0*/  @!P2 BRA `(.L_x_2036) ;  /* 0x000000000004a947 */ /* 0x000fec0003800000 */
[----:B------:R-:W-:Y:S01]  /*221c0*/  BPT.TRAP 0x1 ;  /* 0x000000040000795c */ /* 0x000fe20000300000 */
.L_x_2036:
[----:B------:R-:W-:Y:S01]  /*221d0*/  IMAD R6, R28, 0x8, R23 ;  /* 0x000000081c067824 */ /* 0x000fe200078e0217 */
[----:B------:R-:W-:Y:S01]  /*221e0*/  SHF.L.U32 R21, R30, 0x1f, RZ ;  /* 0x0000001f1e157819 */ /* 0x000fe200000006ff */
[----:B------:R-:W0:Y:S01]  /*221f0*/  S2R R2, SR_TID.X ;  /* 0x0000000000027919 */ /* 0x000e220000002100 */
[----:B------:R-:W-:Y:S01]  /*22200*/  BSSY B0, `(.L_x_2037) ;  /* 0x0000007000007945 */ /* 0x000fe20003800000 */
[----:B------:R-:W-:Y:S01]  /*22210*/  SHF.R.S32.HI R10, RZ, 0x1f, R0 ;  /* 0x0000001fff0a7819 */ /* 0x000fe20000011400 */
[----:B------:R-:W1:Y:S01]  /*22220*/  SYNCS.PHASECHK.TRANS64.TRYWAIT P0, [R6+URZ+0x28480], R21 ;  /* 0x02848015060075a7 */ /* 0x000e62000800017f */
[----:B0-----:R-:W-:-:S04]  /*22230*/  LOP3.LUT R2, R2, 0x7f, RZ, 0xc0, !PT ;  /* 0x0000007f02027812 */ /* 0x001fc800078ec0ff */
[----:B------:R-:W-:-:S04]  /*22240*/  SHF.R.U32.HI R2, RZ, 0x3, R2 ;  /* 0x00000003ff027819 */ /* 0x000fc80000011602 */
[----:B------:R-:W-:Y:S01]  /*22250*/  IADD3 R24, -R2, R24, -R8 ;  /* 0x0000001802187210 */ /* 0x000fe20007ffe908 */
[----:B-1----:R-:W-:Y:S06]  /*22260*/  @!P0 BRA `(.L_x_2038) ;  /* 0x0000008400648947 */ /* 0x002fec0003800000 */
.L_x_2285:
[----:B------:R-:W-:Y:S05]  /*22270*/  BSYNC B0 ;  /* 0x0000000000007941 */ /* 0x000fea0003800000 */
.L_x_2037:
[----:B------:R-:W2:Y:S01]  /*22280*/  LDL R7, [R1+0x4] ;  /* 0x0000040001077983 */ /* 0x000ea20000100800 */
[----:B------:R-:W-:Y:S01]  /*22290*/  ULDC.64 UR4, c[0x0][0x328] ;  /* 0x0000ca0000047ab9 */ /* 0x000fe20000000a00 */
[----:B-----5:R-:W-:Y:S01]  /*222a0*/  SHF.R.S32.HI R20, RZ, 0x1f, R4 ;  /* 0x0000001fff147819 */ /* 0x020fe20000011404 */
[----:B------:R-:W-:Y:S01]  /*222b0*/  IMAD R5, R10, UR4, RZ ;  /* 0x000000040a057c24 */ /* 0x000fe2000f8e02ff */
[----:B------:R-:W-:Y:S01]  /*222c0*/  ISETP.GE.AND P4, PT, R24, 0x1, PT ;  /* 0x000000011800780c */ /* 0x000fe20003f86270 */
        /* <DEDUP_REMOVED lines=12> */
[----:B------:R-:W-:Y:S02]  /*22390*/  ULDC.64 UR4, c[0x0][0x318] ;  /* 0x0000c60000047ab9 */ /* 0x000fe40000000a00 */
[----:B------:R-:W-:Y:S01]  /*223a0*/  IADD3 R2, P0, R2, UR4, RZ ;  /* 0x0000000402027c10 */ /* 0x000fe2000ff1e0ff */
[----:B------:R-:W-:-:S03]  /*223b0*/  UMOV UR4, 0xffffffff ;  /* 0xffffffff00047882 */ /* 0x000fc60000000000 */
[----:B------:R-:W-:Y:S01]  /*223c0*/  IADD3.X R3, R3, UR5, R5, P0, !PT ;  /* 0x0000000503037c10 */ /* 0x000fe200087fe405 */
[----:B--2---:R-:W-:Y:S01]  /*223d0*/  IMAD R7, R28, 0x4000, R7 ;  /* 0x000040001c077824 */ /* 0x004fe200078e0207 */
[----:B------:R-:W-:Y:S07]  /*223e0*/  BRA.DIV UR4, `(.L_x_2039) ;  /* 0x0000008604187947 */ /* 0x000fee000b800000 */
[----:B------:R-:W1:Y:S01]  /*223f0*/  LDC R12, c[0x0][0x2f4] ;  /* 0x0000bd00ff0c7b82 */ /* 0x000e620000000800 */
[----:B------:R-:W2:Y:S01]  /*22400*/  SHFL.IDX PT, R8, R2, RZ, 0x181f ;  /* 0x00181fff02087589 */ /* 0x000ea200000e0000 */
[----:B------:R-:W-:Y:S02]  /*22410*/  LOP3.LUT R11, R34, 0x80, RZ, 0xfc, !PT ;  /* 0x00000080220b7812 */ /* 0x000fe400078efcff */
[C---:B------:R-:W-:Y:S01]  /*22420*/  ISETP.GE.AND P3, PT, R24.reuse, 0x11, PT ;  /* 0x000000111800780c */ /* 0x040fe20003f66270 */
[----:B------:R-:W3:Y:S01]  /*22430*/  SHFL.IDX PT, R5, R3, RZ, 0x181f ;  /* 0x00181fff03057589 */ /* 0x000ee200000e0000 */
[----:B------:R-:W-:Y:S02]  /*22440*/  ISETP.GE.AND P5, PT, R24, 0x31, PT ;  /* 0x000000311800780c */ /* 0x000fe40003fa6270 */
[C---:B-1----:R-:W-:Y:S02]  /*22450*/  ISETP.GE.AND P2, PT, R34.reuse, R12, PT ;  /* 0x0000000c2200720c */ /* 0x042fe40003f46270 */
[----:B--2---:R-:W-:-:S02]  /*22460*/  IADD3 R8, P0, R34, R8, RZ ;  /* 0x0000000822087210 */ /* 0x004fc40007f1e0ff */
[----:B------:R-:W-:-:S03]  /*22470*/  ISETP.LT.OR P1, PT, R24, 0x1, P2 ;  /* 0x000000011800780c */ /* 0x000fc60001721670 */
[----:B---3--:R-:W-:Y:S01]  /*22480*/  IMAD.X R9, RZ, RZ, R5, P0 ;  /* 0x000000ffff097224 */ /* 0x008fe200000e0605 */
[----:B------:R-:W-:Y:S01]  /*22490*/  ISETP.GE.AND P0, PT, R11, R12, PT ;  /* 0x0000000c0b00720c */ /* 0x000fe20003f06270 */
[----:B------:R-:W-:Y:S02]  /*224a0*/  IMAD.IADD R5, R23, 0x1, R7 ;  /* 0x0000000117057824 */ /* 0x000fe400078e0207 */
[----:B------:R-:W-:Y:S06]  /*224b0*/  SHFL.IDX PT, R7, R3, 0x1, 0x181f ;  /* 0x00381f0003077f89 */ /* 0x000fec00000e0000 */
[----:B------:R-:W-:Y:S01]  /*224c0*/  LDGSTS.E.BYPASS.LTC128B.128 [R5+0x10000], desc[UR36][R8.64], !P1 ;  /* 0x1000000008057fae */ /* 0x000fe2000c901d64 */
[----:B------:R-:W-:-:S13]  /*224d0*/  ISETP.LT.OR P1, PT, R24, 0x1, P0 ;  /* 0x000000011800780c */ /* 0x000fda0000721670 */
[----:B------:R1:W-:Y:S04]  /*224e0*/  LDGSTS.E.BYPASS.LTC128B.128 [R5+0x12000], desc[UR36][R8.64+0x80], !P1 ;  /* 0x1200008008057fae */ /* 0x0003e8000c901d64 */
[----:B-1----:R-:W1:Y:S02]  /*224f0*/  SHFL.IDX PT, R8, R2, 0x1, 0x181f ;  /* 0x00381f0002087f89 */ /* 0x002e6400000e0000 */
[----:B-1----:R-:W-:-:S04]  /*22500*/  IADD3 R8, P1, R34, R8, RZ ;  /* 0x0000000822087210 */ /* 0x002fc80007f3e0ff */
[----:B------:R-:W-:Y:S02]  /*22510*/  IADD3.X R9, RZ, R7, RZ, P1, !PT ;  /* 0x00000007ff097210 */ /* 0x000fe40000ffe4ff */
[C---:B------:R-:W-:Y:S01]  /*22520*/  ISETP.LT.OR P1, PT, R24.reuse, 0x11, P2 ;  /* 0x000000111800780c */ /* 0x040fe20001721670 */
[----:B------:R-:W-:Y:S04]  /*22530*/  SHFL.IDX PT, R7, R3, 0x2, 0x181f ;  /* 0x00581f0003077f89 */ /* 0x000fe800000e0000 */
[----:B------:R-:W-:Y:S08]  /*22540*/  SHFL.IDX PT, R3, R3, 0x3, 0x181f ;  /* 0x00781f0003037f89 */ /* 0x000ff000000e0000 */
[----:B------:R-:W-:Y:S01]  /*22550*/  LDGSTS.E.BYPASS.LTC128B.128 [R5+0x10800], desc[UR36][R8.64], !P1 ;  /* 0x1080000008057fae */ /* 0x000fe2000c901d64 */
[----:B------:R-:W-:-:S13]  /*22560*/  ISETP.LT.OR P1, PT, R24, 0x11, P0 ;  /* 0x000000111800780c */ /* 0x000fda0000721670 */
[----:B------:R1:W-:Y:S04]  /*22570*/  LDGSTS.E.BYPASS.LTC128B.128 [R5+0x12800], desc[UR36][R8.64+0x80], !P1 ;  /* 0x1280008008057fae */ /* 0x0003e8000c901d64 */
[----:B-1----:R-:W1:Y:S04]  /*22580*/  SHFL.IDX PT, R8, R2, 0x2, 0x181f ;  /* 0x00581f0002087f89 */ /* 0x002e6800000e0000 */
[----:B------:R-:W2:Y:S01]  /*22590*/  SHFL.IDX PT, R2, R2, 0x3, 0x181f ;  /* 0x00781f0002027f89 */ /* 0x000ea200000e0000 */
[----:B-1----:R-:W-:-:S05]  /*225a0*/  IADD3 R8, P1, R34, R8, RZ ;  /* 0x0000000822087210 */ /* 0x002fca0007f3e0ff */
[----:B------:R-:W-:Y:S01]  /*225b0*/  IMAD.X R9, RZ, RZ, R7, P1 ;  /* 0x000000ffff097224 */ /* 0x000fe200008e0607 */
[----:B------:R-:W-:-:S13]  /*225c0*/  ISETP.LT.OR P1, PT, R24, 0x21, P2 ;  /* 0x000000211800780c */ /* 0x000fda0001721670 */
[----:B------:R1:W-:Y:S01]  /*225d0*/  LDGSTS.E.BYPASS.LTC128B.128 [R5+0x11000], desc[UR36][R8.64], !P1 ;  /* 0x1100000008057fae */ /* 0x0003e2000c901d64 */
[----:B------:R-:W-:-:S13]  /*225e0*/  ISETP.LT.OR P1, PT, R24, 0x21, P0 ;  /* 0x000000211800780c */ /* 0x000fda0000721670 */
[----:B------:R1:W-:Y:S01]  /*225f0*/  LDGSTS.E.BYPASS.LTC128B.128 [R5+0x13000], desc[UR36][R8.64+0x80], !P1 ;  /* 0x1300008008057fae */ /* 0x0003e2000c901d64 */
[----:B--2---:R-:W-:-:S13]  /*22600*/  ISETP.GE.AND P1, PT, R24, 0x21, PT ;  /* 0x000000211800780c */ /* 0x004fda0003f26270 */
.L_x_2295:
[C---:B------:R-:W-:Y:S02]  /*22610*/  ISETP.LT.OR P2, PT, R24.reuse, 0x31, P2 ;  /* 0x000000311800780c */ /* 0x040fe40001741670 */
[----:B------:R-:W-:Y:S02]  /*22620*/  ISETP.LT.OR P0, PT, R24, 0x31, P0 ;  /* 0x000000311800780c */ /* 0x000fe40000701670 */
[----:B------:R-:W-:-:S05]  /*22630*/  IADD3 R2, P6, R34, R2, RZ ;  /* 0x0000000222027210 */ /* 0x000fca0007fde0ff */
        /* <DEDUP_REMOVED lines=8> */
.L_x_2040:
        /* <DEDUP_REMOVED lines=10> */
.L_x_2041:
[----:B------:R4:W-:Y:S01]  /*22760*/  SYNCS.ARRIVE.TRANS64.A1T0 RZ, [R6+URZ+0x28470], RZ ;  /* 0x028470ff06ff79a7 */ /* 0x0009e2000810003f */
[----:B------:R-:W-:Y:S05]  /*22770*/  @!P6 BRA `(.L_x_2042) ;  /* 0x000000000004e947 */ /* 0x000fea0003800000 */
[----:B------:R-:W-:Y:S01]  /*22780*/  BPT.TRAP 0x1 ;  /* 0x000000040000795c */ /* 0x000fe20000300000 */
.L_x_2042:
[----:B------:R-:W5:Y:S01]  /*22790*/  SYNCS.PHASECHK.TRANS64.TRYWAIT P0, [R6+URZ+0x28440], R21 ;  /* 0x02844015060075a7 */ /* 0x000f62000800017f */
[----:B------:R-:W-:Y:S04]  /*227a0*/  BSSY B0, `(.L_x_2043) ;  /* 0x0000002000007945 */ /* 0x000fe80003800000 */
[----:B-----5:R-:W-:Y:S05]  /*227b0*/  @!P0 BRA `(.L_x_2044) ;  /* 0x00000084009c8947 */ /* 0x020fea0003800000 */
.L_x_2296:
[----:B------:R-:W-:Y:S05]  /*227c0*/  BSYNC B0 ;  /* 0x0000000000007941 */ /* 0x000fea0003800000 */
.L_x_2043:
[----:B------:R-:W-:Y:S01]  /*227d0*/  ULDC.64 UR4, c[0x0][0x300] ;  /* 0x0000c00000047ab9 */ /* 0x000fe20000000a00 */
[----:B-12---:R-:W1:Y:S01]  /*227e0*/  LDC R8, c[0x0][0x2f4] ;  /* 0x0000bd00ff087b82 */ /* 0x006e620000000800 */
[----:B------:R-:W-:Y:S01]  /*227f0*/  IMAD R7, R10, UR4, RZ ;  /* 0x000000040a077c24 */ /* 0x000fe2000f8e02ff */
[----:B------:R-:W-:Y:S01]  /*22800*/  ULDC.64 UR6, c[0x0][0x2e8] ;  /* 0x0000ba0000067ab9 */ /* 0x000fe20000000a00 */
[----:B---3--:R-:W-:Y:S01]  /*22810*/  IMAD.WIDE.U32 R2, R0, UR4, RZ ;  /* 0x0000000400027c25 */ /* 0x008fe2000f8e00ff */
        /* <DEDUP_REMOVED lines=12> */
[----:B-1----:R-:W-:Y:S02]  /*228e0*/  ISETP.GE.AND P2, PT, R9, R8, PT ;  /* 0x000000080900720c */ /* 0x002fe40003f46270 */
[----:B------:R-:W-:Y:S01]  /*228f0*/  IMAD R0, R18, UR5, R0 ;  /* 0x0000000512007c24 */ /* 0x000fe2000f8e0200 */
[----:B------:R-:W-:-:S04]  /*22900*/  IADD3 R4, P0, R2, UR6, RZ ;  /* 0x0000000602047c10 */ /* 0x000fc8000ff1e0ff */
[----:B------:R-:W-:Y:S01]  /*22910*/  IADD3.X R0, R3, UR7, R0, P0, !PT ;  /* 0x0000000703007c10 */ /* 0x000fe200087fe400 */
[----:B------:R-:W-:Y:S08]  /*22920*/  BRA.DIV UR4, `(.L_x_2045) ;  /* 0x0000008604547947 */ /* 0x000ff0000b800000 */
[----:B------:R-:W1:Y:S01]  /*22930*/  SHFL.IDX PT, R3, R4, RZ, 0x181f ;  /* 0x00181fff04037589 */ /* 0x000e6200000e0000 */
[----:B------:R-:W-:-:S03]  /*22940*/  ISETP.GE.AND P6, PT, R34, R8, PT ;  /* 0x000000082200720c */ /* 0x000fc60003fc6270 */
[----:B------:R-:W2:Y:S01]  /*22950*/  SHFL.IDX PT, R2, R0, RZ, 0x181f ;  /* 0x00181fff00027589 */ /* 0x000ea200000e0000 */
[----:B-1----:R-:W-:-:S05]  /*22960*/  @P4 IADD3 R3, P0, R34, R3, RZ ;  /* 0x0000000322034210 */ /* 0x002fca0007f1e0ff */
[----:B--2---:R-:W-:-:S05]  /*22970*/  @P4 IMAD.X R2, RZ, RZ, R2, P0 ;  /* 0x000000ffff024224 */ /* 0x004fca00000e0602 */
[----:B------:R-:W-:-:S04]  /*22980*/  @P4 LOP3.LUT R3, R3, R2, RZ, 0x3c, !PT ;  /* 0x0000000203034212 */ /* 0x000fc800078e3cff */
[----:B------:R-:W-:-:S04]  /*22990*/  @P4 LOP3.LUT R2, R3, R2, RZ, 0x3c, !PT ;  /* 0x0000000203024212 */ /* 0x000fc800078e3cff */
[----:B------:R-:W-:-:S05]  /*229a0*/  @P4 LOP3.LUT R3, R3, R2, RZ, 0x3c, !PT ;  /* 0x0000000203034212 */ /* 0x000fca00078e3cff */
[----:B------:R-:W-:Y:S01]  /*229b0*/  @!PT LDS RZ, [RZ] ;  /* 0x00000000fffff984 */ /* 0x000fe20000000800 */
[----:B------:R-:W-:Y:S04]  /*229c0*/  @P4 LDGSTS.E.BYPASS.LTC128B.128 [R5+0x20000], desc[UR36][R2.64], !P6 ;  /* 0x2000000002054fae */ /* 0x000fe8000f101d64 */
[----:B------:R1:W-:Y:S04]  /*229d0*/  @P4 LDGSTS.E.BYPASS.LTC128B.128 [R5+0x22000], desc[UR36][R2.64+0x80], !P2 ;  /* 0x2200008002054fae */ /* 0x0003e8000d101d64 */
[----:B-1----:R-:W1:Y:S04]  /*229e0*/  SHFL.IDX PT, R3, R4, 0x1, 0x181f ;  /* 0x00381f0004037f89 */ /* 0x002e6800000e0000 */
[----:B------:R-:W2:Y:S01]  /*229f0*/  SHFL.IDX PT, R2, R0, 0x1, 0x181f ;  /* 0x00381f0000027f89 */ /* 0x000ea200000e0000 */
[----:B-1----:R-:W-:-:S05]  /*22a00*/  @P3 IADD3 R3, P0, R34, R3, RZ ;  /* 0x0000000322033210 */ /* 0x002fca0007f1e0ff */
[----:B--2---:R-:W-:-:S05]  /*22a10*/  @P3 IMAD.X R2, RZ, RZ, R2, P0 ;  /* 0x000000ffff023224 */ /* 0x004fca00000e0602 */
[----:B------:R-:W-:-:S04]  /*22a20*/  @P3 LOP3.LUT R3, R3, R2, RZ, 0x3c, !PT ;  /* 0x0000000203033212 */ /* 0x000fc800078e3cff */
[----:B------:R-:W-:-:S04]  /*22a30*/  @P3 LOP3.LUT R2, R3, R2, RZ, 0x3c, !PT ;  /* 0x0000000203023212 */ /* 0x000fc800078e3cff */
[----:B------:R-:W-:-:S05]  /*22a40*/  @P3 LOP3.LUT R3, R3, R2, RZ, 0x3c, !PT ;  /* 0x0000000203033212 */ /* 0x000fca00078e3cff */
[----:B------:R-:W-:Y:S04]  /*22a50*/  @P3 LDGSTS.E.BYPASS.LTC128B.128 [R5+0x20800], desc[UR36][R2.64], !P6 ;  /* 0x2080000002053fae */ /* 0x000fe8000f101d64 */
[----:B------:R1:W-:Y:S04]  /*22a60*/  @P3 LDGSTS.E.BYPASS.LTC128B.128 [R5+0x22800], desc[UR36][R2.64+0x80], !P2 ;  /* 0x2280008002053fae */ /* 0x0003e8000d101d64 */
[----:B-1----:R-:W1:Y:S04]  /*22a70*/  SHFL.IDX PT, R3, R4, 0x2, 0x181f ;  /* 0x00581f0004037f89 */ /* 0x002e6800000e0000 */
[----:B------:R-:W2:Y:S04]  /*22a80*/  SHFL.IDX PT, R2, R0, 0x2, 0x181f ;  /* 0x00581f0000027f89 */ /* 0x000ea800000e0000 */
[----:B------:R-:W3:Y:S04]  /*22a90*/  SHFL.IDX PT, R4, R4, 0x3, 0x181f ;  /* 0x00781f0004047f89 */ /* 0x000ee800000e0000 */
[----:B------:R-:W0:Y:S01]  /*22aa0*/  SHFL.IDX PT, R0, R0, 0x3, 0x181f ;  /* 0x00781f0000007f89 */ /* 0x000e2200000e0000 */
[----:B-1----:R-:W-:-:S05]  /*22ab0*/  @P1 IADD3 R3, P0, R34, R3, RZ ;  /* 0x0000000322031210 */ /* 0x002fca0007f1e0ff */
[----:B--2---:R-:W-:-:S05]  /*22ac0*/  @P1 IMAD.X R2, RZ, RZ, R2, P0 ;  /* 0x000000ffff021224 */ /* 0x004fca00000e0602 */
[----:B------:R-:W-:-:S04]  /*22ad0*/  @P1 LOP3.LUT R3, R3, R2, RZ, 0x3c, !PT ;  /* 0x0000000203031212 */ /* 0x000fc800078e3cff */
[----:B------:R-:W-:-:S04]  /*22ae0*/  @P1 LOP3.LUT R2, R3, R2, RZ, 0x3c, !PT ;  /* 0x0000000203021212 */ /* 0x000fc800078e3cff */
[----:B------:R-:W-:-:S05]  /*22af0*/  @P1 LOP3.LUT R3, R3, R2, RZ, 0x3c, !PT ;  /* 0x0000000203031212 */ /* 0x000fca00078e3cff */
[----:B------:R1:W-:Y:S04]  /*22b00*/  @P1 LDGSTS.E.BYPASS.LTC128B.128 [R5+0x21000], desc[UR36][R2.64], !P6 ;  /* 0x2100000002051fae */ /* 0x0003e8000f101d64 */
[----:B0--3--:R1:W-:Y:S02]  /*22b10*/  @P1 LDGSTS.E.BYPASS.LTC128B.128 [R5+0x23000], desc[UR36][R2.64+0x80], !P2 ;  /* 0x2300008002051fae */ /* 0x0093e4000d101d64 */
.L_x_2306:
[C---:B01----:R-:W-:Y:S02]  /*22b20*/  @P5 IADD3 R2, P0, R34.reuse, R4, RZ ;  /* 0x0000000422025210 */ /* 0x043fe40007f1e0ff */
[----:B------:R-:W-:-:S03]  /*22b30*/  ISETP.GE.AND P1, PT, R34, R8, PT ;  /* 0x000000082200720c */ /* 0x000fc60003f26270 */
[----:B------:R-:W-:Y:S01]  /*22b40*/  @P5 IMAD.X R0, RZ, RZ, R0, P0 ;  /* 0x000000ffff005224 */ /* 0x000fe200000e0600 */
[----:B------:R-:W-:-:S04]  /*22b50*/  PLOP3.LUT P0, PT, PT, PT, PT, 0x80, 0x0 ;  /* 0x000000000000781c */ /* 0x000fc80003f0f070 */
[----:B------:R-:W-:-:S05]  /*22b60*/  @P5 MOV R3, R0 ;  /* 0x0000000000035202 */ /* 0x000fca0000000f00 */
[----:B------:R-:W-:Y:S01]  /*22b70*/  @!PT LDS RZ, [RZ] ;  /* 0x00000000fffff984 */ /* 0x000fe20000000800 */
[----:B------:R-:W-:Y:S01]  /*22b80*/  @!PT LDS RZ, [RZ] ;  /* 0x00000000fffff984 */ /* 0x000fe20000000800 */
[----:B------:R-:W-:Y:S01]  /*22b90*/  @!PT LDS RZ, [RZ] ;  /* 0x00000000fffff984 */ /* 0x000fe20000000800 */
[----:B------:R0:W-:Y:S04]  /*22ba0*/  @P5 LDGSTS.E.BYPASS.LTC128B.128 [R5+0x21800], desc[UR36][R2.64], !P1 ;  /* 0x2180000002055fae */ /* 0x0001e8000c901d64 */
[----:B------:R0:W-:Y:S01]  /*22bb0*/  @P5 LDGSTS.E.BYPASS.LTC128B.128 [R5+0x23800], desc[UR36][R2.64+0x80], !P2 ;  /* 0x2380008002055fae */ /* 0x0001e2000d101d64 */
[----:B------:R-:W-:Y:S01]  /*22bc0*/  NOP ;  /* 0x0000000000007918 */ /* 0x000fe20000000000 */
.L_x_2046:
        /* <DEDUP_REMOVED lines=10> */
.L_x_2047:
[----:B------:R-:W-:Y:S01]  /*22c70*/  SHF.R.S32.HI R0, RZ, 0x1f, R26 ;  /* 0x0000001fff007819 */ /* 0x000fe2000001141a */
[----:B------:R1:W-:Y:S06]  /*22c80*/  SYNCS.ARRIVE.TRANS64.A1T0 RZ, [R6+URZ+0x28430], RZ ;  /* 0x028430ff06ff79a7 */ /* 0x0003ec000810003f */
[----:B------:R-:W-:Y:S05]  /*22c90*/  WARPSYNC.ALL ;  /* 0x0000000000007948 */ /* 0x000fea0003800000 */
[----:B------:R-:W-:Y:S01]  /*22ca0*/  ULDC.64 UR4, c[0x0][0x298] ;  /* 0x0000a60000047ab9 */ /* 0x000fe20000000a00 */
[----:B------:R-:W-:Y:S01]  /*22cb0*/  ULDC.64 UR6, c[0x0][0xa00] ;  /* 0x0002800000067ab9 */ /* 0x000fe20000000a00 */
[----:B0-----:R-:W-:Y:S01]  /*22cc0*/  VIADD R2, R23, 0x18000 ;  /* 0x0001800017027836 */ /* 0x001fe20000000000 */
[----:B------:R-:W-:Y:S01]  /*22cd0*/  BAR.SYNC.DEFER_BLOCKING 0x8, 0x180 ;  /* 0x0206000000007b1d */ /* 0x000fe20000010000 */
[----:B------:R-:W-:Y:S01]  /*22ce0*/  IMAD R3, R0, UR4, RZ ;  /* 0x0000000400037c24 */ /* 0x000fe2000f8e02ff */
[----:B------:R-:W-:-:S02]  /*22cf0*/  ISETP.NE.U32.AND P0, PT, RZ, UR6, PT ;  /* 0x00000006ff007c0c */ /* 0x000fc4000bf05070 */
[----:B------:R-:W-:Y:S01]  /*22d00*/  LOP3.LUT P1, RZ, R2, 0x3ff, RZ, 0xc0, !PT ;  /* 0x000003ff02ff7812 */ /* 0x000fe2000782c0ff */
[C---:B------:R-:W-:Y:S01]  /*22d10*/  IMAD R0, R26.reuse, UR5, R3 ;  /* 0x000000051a007c24 */ /* 0x040fe2000f8e0203 */
[----:B------:R-:W-:Y:S01]  /*22d20*/  ISETP.NE.AND.EX P0, PT, RZ, UR7, PT, P0 ;  /* 0x00000007ff007c0c */ /* 0x000fe2000bf05300 */
[----:B------:R-:W-:Y:S01]  /*22d30*/  IMAD.WIDE.U32 R26, R26, UR4, RZ ;  /* 0x000000041a1a7c25 */ /* 0x000fe2000f8e00ff */
[----:B------:R-:W-:Y:S01]  /*22d40*/  SHF.R.S32.HI R2, RZ, 0x1f, R19 ;  /* 0x0000001fff027819 */ /* 0x000fe20000011413 */
[----:B------:R-:W-:Y:S01]  /*22d50*/  BSSY B6, `(.L_x_2048) ;  /* 0x0000017000067945 */ /* 0x000fe20003800000 */
[----:B------:R-:W-:Y:S01]  /*22d60*/  SEL R24, R19, RZ, !P0 ;  /* 0x000000ff13187207 */ /* 0x000fe20004000000 */
[----:B------:R-:W-:Y:S01]  /*22d70*/  IMAD.IADD R3, R27, 0x1, R0 ;  /* 0x000000011b037824 */ /* 0x000fe200078e0200 */
[----:B------:R-:W-:-:S04]  /*22d80*/  SEL R0, R2, RZ, !P0 ;  /* 0x000000ff02007207 */ /* 0x000fc80004000000 */
[----:B------:R0:W-:Y:S04]  /*22d90*/  STL [R1+0x24], R3 ;  /* 0x0000240301007387 */ /* 0x0001e80000100800 */
[----:B------:R0:W-:Y:S01]  /*22da0*/  STL [R1+0x28], R0 ;  /* 0x0000280001007387 */ /* 0x0001e20000100800 */
[----:B------:R-:W-:Y:S05]  /*22db0*/  @!P1 BRA `(.L_x_2049) ;  /* 0x0000000000409947 */ /* 0x000fea0003800000 */
[----:B------:R-:W-:Y:S01]  /*22dc0*/  MOV R2, 0x0 ;  /* 0x0000000000027802 */ /* 0x000fe20000000f00 */
[----:B------:R-:W-:Y:S01]  /*22dd0*/  ULDC.64 UR4, c[0x4][0xc0] ;  /* 0x0100300000047ab9 */ /* 0x000fe20000000a00 */
[----:B------:R-:W-:Y:S01]  /*22de0*/  ULDC.64 UR6, c[0x4][0xc8] ;  /* 0x0100320000067ab9 */ /* 0x000fe20000000a00 */
[----:B------:R-:W-:Y:S01]  /*22df0*/  ULDC.64 UR8, c[0x4][0x28] ;  /* 0x01000a0000087ab9 */ /* 0x000fe20000000a00 */
[----:B------:R-:W-:Y:S01]  /*22e00*/  IMAD.U32 R4, RZ, RZ, UR4 ;  /* 0x00000004ff047e24 */ /* 0x000fe2000f8e00ff */
[----:B------:R-:W-:Y:S01]  /*22e10*/  MOV R8, 0x70 ;  /* 0x0000007000087802 */ /* 0x000fe20000000f00 */
[----:B0-----:R-:W0:Y:S01]  /*22e20*/  LDC.64 R2, c[0x4][R2] ;  /* 0x0100000002027b82 */ /* 0x001e220000000a00 */
[----:B------:R-:W-:Y:S02]  /*22e30*/  IMAD.U32 R5, RZ, RZ, UR5 ;  /* 0x00000005ff057e24 */ /* 0x000fe4000f8e00ff */
[----:B-1--4-:R-:W-:Y:S02]  /*22e40*/  IMAD.U32 R6, RZ, RZ, UR6 ;  /* 0x00000006ff067e24 */ /* 0x012fe4000f8e00ff */
[----:B------:R-:W-:-:S02]  /*22e50*/  IMAD.U32 R7, RZ, RZ, UR7 ;  /* 0x00000007ff077e24 */ /* 0x000fc4000f8e00ff */
[----:B------:R-:W-:Y:S02]  /*22e60*/  IMAD.U32 R10, RZ, RZ, UR8 ;  /* 0x00000008ff0a7e24 */ /* 0x000fe4000f8e00ff */
[----:B------:R-:W-:Y:S02]  /*22e70*/  IMAD.U32 R11, RZ, RZ, UR9 ;  /* 0x00000009ff0b7e24 */ /* 0x000fe4000f8e00ff */
[----:B------:R-:W-:Y:S02]  /*22e80*/  IMAD.MOV.U32 R12, RZ, RZ, 0x1 ;  /* 0x00000001ff0c7424 */ /* 0x000fe400078e00ff */
[----:B------:R-:W-:-:S07]  /*22e90*/  IMAD.MOV.U32 R13, RZ, RZ, RZ ;  /* 0x000000ffff0d7224 */ /* 0x000fce00078e00ff */
[----:B------:R-:W-:-:S07]  /*22ea0*/  LEPC R20, `(.L_x_2049) ;  /* 0x000000001014794e */ /* 0x000fce0000000000 */
[----:B0-----:R-:W-:Y:S05]  /*22eb0*/  CALL.ABS.NOINC R2 ;  /* 0x0000000002007343 */ /* 0x001fea0003c00000 */
.L_x_2049:
[----:B------:R-:W-:Y:S05]  /*22ec0*/  BSYNC B6 ;  /* 0x0000000000067941 */ /* 0x000fea0003800000 */
.L_x_2048:
[----:B------:R-:W2:Y:S01]  /*22ed0*/  LDL.LU R20, [R1+0x28] ;  /* 0x0000280001147983 */ /* 0x000ea20000300800 */
[----:B------:R-:W3:Y:S01]  /*22ee0*/  LDC R7, c[0x0][0x448] ;  /* 0x00011200ff077b82 */ /* 0x000ee20000000800 */
[----:B------:R-:W-:Y:S02]  /*22ef0*/  ULDC.64 UR4, c[0x0][0x2d8] ;  /* 0x0000b60000047ab9 */ /* 0x000fe40000000a00 */
[----:B------:R-:W2:Y:S01]  /*22f00*/  LDL.LU R2, [R1+0x24] ;  /* 0x0000240001027983 */ /* 0x000ea20000300800 */
[----:B0-----:R-:W-:-:S03]  /*22f10*/  IMAD R0, R33, UR4, RZ ;  /* 0x0000000421007c24 */ /* 0x001fc6000f8e02ff */
[----:B------:R0:W5:Y:S01]  /*22f20*/  LDL R8, [R1+0x18] ;  /* 0x0000180001087983 */ /* 0x0001620000100800 */
[----:B------:R-:W-:Y:S01]  /*22f30*/  IMAD R0, R18, UR5, R0 ;  /* 0x0000000512007c24 */ /* 0x000fe2000f8e0200 */
[----:B---3--:R-:W-:-:S13]  /*22f40*/  ISETP.NE.AND P0, PT, R7, 0x1, PT ;  /* 0x000000010700780c */ /* 0x008fda0003f05270 */
[----:B-1--4-:R-:W1:Y:S01]  /*22f50*/  @P0 LDC R6, c[0x0][0x44c] ;  /* 0x00011300ff060b82 */ /* 0x012e620000000800 */
[----:B------:R-:W-:Y:S01]  /*22f60*/  LOP3.LUT R9, R34, 0x80, RZ, 0xfc, !PT ;  /* 0x0000008022097812 */ /* 0x000fe200078efcff */
[----:B--2---:R-:W-:Y:S02]  /*22f70*/  IMAD.MOV.U32 R21, RZ, RZ, R20 ;  /* 0x000000ffff157224 */ /* 0x004fe400078e0014 */
[----:B------:R-:W2:Y:S01]  /*22f80*/  S2R R20, SR_TID.X ;  /* 0x0000000000147919 */ /* 0x000ea20000002100 */
[----:B------:R-:W-:Y:S02]  /*22f90*/  IMAD.MOV.U32 R3, RZ, RZ, R2 ;  /* 0x000000ffff037224 */ /* 0x000fe400078e0002 */
[----:B------:R-:W-:-:S04]  /*22fa0*/  IMAD.MOV.U32 R2, RZ, RZ, R26 ;  /* 0x000000ffff027224 */ /* 0x000fc800078e001a */
[----:B------:R-:W-:Y:S01]  /*22fb0*/  IMAD.WIDE.U32 R2, R18, UR4, R2 ;  /* 0x0000000412027c25 */ /* 0x000fe2000f8e0002 */
[----:B------:R-:W-:-:S03]  /*22fc0*/  ULDC.64 UR4, c[0x0][0x2e0] ;  /* 0x0000b80000047ab9 */ /* 0x000fc60000000a00 */
[----:B------:R-:W-:Y:S02]  /*22fd0*/  IMAD.IADD R3, R3, 0x1, R0 ;  /* 0x0000000103037824 */ /* 0x000fe400078e0200 */
[----:B------:R-:W-:Y:S02]  /*22fe0*/  IMAD R0, R21, UR4, RZ ;  /* 0x0000000415007c24 */ /* 0x000fe4000f8e02ff */
[----:B------:R-:W-:-:S04]  /*22ff0*/  IMAD.WIDE.U32 R2, R24, UR4, R2 ;  /* 0x0000000418027c25 */ /* 0x000fc8000f8e0002 */
[----:B------:R-:W-:Y:S01]  /*23000*/  IMAD R0, R24, UR5, R0 ;  /* 0x0000000518007c24 */ /* 0x000fe2000f8e0200 */
[----:B------:R-:W-:-:S03]  /*23010*/  ULDC.64 UR4, c[0x0][0x2d0] ;  /* 0x0000b40000047ab9 */ /* 0x000fc60000000a00 */
[----:B------:R-:W-:Y:S02]  /*23020*/  IMAD.IADD R3, R3, 0x1, R0 ;  /* 0x0000000103037824 */ /* 0x000fe400078e0200 */
[----:B------:R-:W3:Y:S01]  /*23030*/  @P0 LDC R0, c[0x0][0x450] ;  /* 0x00011400ff000b82 */ /* 0x000ee20000000800 */
[C---:B--2---:R-:W-:Y:S01]  /*23040*/  LOP3.LUT R21, R20.reuse, 0x7f, RZ, 0xc0, !PT ;  /* 0x0000007f14157812 */ /* 0x044fe200078ec0ff */
[----:B------:R-:W-:-:S03]  /*23050*/  IMAD.SHL.U32 R20, R20, 0x10, RZ ;  /* 0x0000001014147824 */ /* 0x000fc600078e00ff */
[----:B------:R-:W-:-:S04]  /*23060*/  SHF.R.U32.HI R21, RZ, 0x3, R21 ;  /* 0x00000003ff157819 */ /* 0x000fc80000011615 */
[----:B------:R-:W-:-:S04]  /*23070*/  LOP3.LUT R20, R21, 0x70, R20, 0xf8, !PT ;  /* 0x0000007015147812 */ /* 0x000fc800078ef814 */
[----:B------:R-:W-:-:S05]  /*23080*/  IADD3 R5, R20, R17, RZ ;  /* 0x0000001114057210 */ /* 0x000fca0007ffe0ff */
[----:B-1----:R-:W-:-:S04]  /*23090*/  @P0 IMAD.HI.U32 R6, R5, R6, RZ ;  /* 0x0000000605060227 */ /* 0x002fc800078e00ff */
[----:B------:R-:W-:Y:S01]  /*230a0*/  IMAD.MOV.U32 R4, RZ, RZ, R5 ;  /* 0x000000ffff047224 */ /* 0x000fe200078e0005 */
[----:B---3--:R-:W-:Y:S01]  /*230b0*/  @P0 SHF.R.U32.HI R4, RZ, R0, R6 ;  /* 0x00000000ff040219 */ /* 0x008fe20000011606 */
[----:B------:R-:W1:Y:S04]  /*230c0*/  S2R R20, SR_TID.X ;  /* 0x0000000000147919 */ /* 0x000e680000002100 */
        /* <DEDUP_REMOVED lines=16> */
[----:B------:R-:W-:Y:S02]  /*231d0*/  IADD3.X R4, R3, UR5, R4, P0, !PT ;  /* 0x0000000503047c10 */ /* 0x000fe400087fe404 */
[----:B------:R-:W-:Y:S01]  /*231e0*/  ISETP.GE.AND P0, PT, R34, UR4, PT ;  /* 0x0000000422007c0c */ /* 0x000fe2000bf06270 */
[----:B------:R-:W-:Y:S01]  /*231f0*/  UMOV UR4, 0xffffffff ;  /* 0xffffffff00047882 */ /* 0x000fe20000000000 */
[----:B-1----:R-:W-:-:S04]  /*23200*/  LOP3.LUT R20, R20, 0x7f, RZ, 0xc0, !PT ;  /* 0x0000007f14147812 */ /* 0x002fc800078ec0ff */
[----:B------:R-:W-:Y:S01]  /*23210*/  SHF.R.U32.HI R9, RZ, 0x3, R20 ;  /* 0x00000003ff097819 */ /* 0x000fe20000011614 */
[----:B0-----:R-:W-:Y:S06]  /*23220*/  BRA.DIV UR4, `(.L_x_2050) ;  /* 0x0000008204707947 */ /* 0x001fec000b800000 */
[----:B------:R-:W0:Y:S01]  /*23230*/  SHFL.IDX PT, R3, R0, RZ, 0x181f ;  /* 0x00181fff00037589 */ /* 0x000e2200000e0000 */
[----:B------:R-:W-:Y:S02]  /*23240*/  IMAD R25, R25, R7, RZ ;  /* 0x0000000719197224 */ /* 0x000fe400078e02ff */
[----:B------:R-:W-:Y:S01]  /*23250*/  IMAD.IADD R17, R9, 0x1, R17 ;  /* 0x0000000109117824 */ /* 0x000fe200078e0211 */
[----:B------:R-:W1:Y:S03]  /*23260*/  SHFL.IDX PT, R2, R4, RZ, 0x181f ;  /* 0x00181fff04027589 */ /* 0x000e6600000e0000 */
[C---:B------:R-:W-:Y:S01]  /*23270*/  VIADD R6, R17.reuse, 0x10 ;  /* 0x0000001011067836 */ /* 0x040fe20000000000 */
[----:B------:R-:W-:Y:S01]  /*23280*/  ISETP.GE.AND P2, PT, R17, R25, PT ;  /* 0x000000191100720c */ /* 0x000fe20003f46270 */
[----:B------:R-:W-:-:S12]  /*23290*/  SHFL.IDX PT, R14, R0, 0x7, 0x181f ;  /* 0x00f81f00000e7f89 */ /* 0x000fd800000e0000 */
[----:B0-----:R-:W-:-:S05]  /*232a0*/  @!P2 IADD3 R3, P3, R34, R3, RZ ;  /* 0x000000032203a210 */ /* 0x001fca0007f7e0ff */
[----:B-1----:R-:W-:-:S05]  /*232b0*/  @!P2 IMAD.X R2, RZ, RZ, R2, P3 ;  /* 0x000000ffff02a224 */ /* 0x002fca00018e0602 */
[----:B------:R-:W-:-:S04]  /*232c0*/  @!P2 LOP3.LUT R3, R3, R2, RZ, 0x3c, !PT ;  /* 0x000000020303a212 */ /* 0x000fc800078e3cff */
[----:B------:R-:W-:-:S04]  /*232d0*/  @!P2 LOP3.LUT R2, R3, R2, RZ, 0x3c, !PT ;  /* 0x000000020302a212 */ /* 0x000fc800078e3cff */
[----:B------:R-:W-:-:S05]  /*232e0*/  @!P2 LOP3.LUT R3, R3, R2, RZ, 0x3c, !PT ;  /* 0x000000020303a212 */ /* 0x000fca00078e3cff */
[----:B-----5:R-:W-:Y:S04]  /*232f0*/  @!P2 LDGSTS.E.BYPASS.LTC128B.128 [R8+0x18000], desc[UR36][R2.64], !P0 ;  /* 0x180000000208afae */ /* 0x020fe8000c101d64 */
        /* <DEDUP_REMOVED lines=16> */
[----:B0-----:R-:W-:-:S04]  /*23400*/  @!P2 IADD3 R3, P3, R34, R3, RZ ;  /* 0x000000032203a210 */ /* 0x001fc80007f7e0ff */
[----:B-1----:R-:W-:-:S04]  /*23410*/  @!P2 IADD3.X R2, RZ, R2, RZ, P3, !PT ;  /* 0x00000002ff02a210 */ /* 0x002fc80001ffe4ff */
        /* <DEDUP_REMOVED lines=49> */
.L_x_2323:
[----:B------:R-:W-:Y:S01]  /*23730*/  IADD3 R0, R17, 0x70, RZ ;  /* 0x0000007011007810 */ /* 0x000fe20007ffe0ff */
[----:B------:R-:W-:Y:S03]  /*23740*/  BSSY B0, `(.L_x_2051) ;  /* 0x000000a000007945 */ /* 0x000fe60003800000 */
[----:B------:R-:W-:-:S13]  /*23750*/  ISETP.GE.AND P2, PT, R0, R25, PT ;  /* 0x000000190000720c */ /* 0x000fda0003f46270 */
[----:B------:R-:W-:Y:S05]  /*23760*/  @P2 BRA `(.L_x_2052) ;  /* 0x00000000001c2947 */ /* 0x000fea0003800000 */
[----:B0-----:R-:W-:-:S05]  /*23770*/  IADD3 R2, P2, R34, R14, RZ ;  /* 0x0000000e22027210 */ /* 0x001fca0007f5e0ff */
[----:B------:R-:W-:-:S05]  /*23780*/  IMAD.X R3, RZ, RZ, R4, P2 ;  /* 0x000000ffff037224 */ /* 0x000fca00010e0604 */
[----:B------:R-:W-:Y:S01]  /*23790*/  @!PT LDS RZ, [RZ] ;  /* 0x00000000fffff984 */ /* 0x000fe20000000800 */
[----:B------:R-:W-:Y:S01]  /*237a0*/  @!PT LDS RZ, [RZ] ;  /* 0x00000000fffff984 */ /* 0x000fe20000000800 */
[----:B------:R-:W-:Y:S01]  /*237b0*/  @!PT LDS RZ, [RZ] ;  /* 0x00000000fffff984 */ /* 0x000fe20000000800 */
[----:B------:R1:W-:Y:S04]  /*237c0*/  LDGSTS.E.BYPASS.LTC128B.128 [R8+0x1b800], desc[UR36][R2.64], !P0 ;  /* 0x1b80000002087fae */ /* 0x0003e8000c101d64 */
[----:B------:R1:W-:Y:S02]  /*237d0*/  LDGSTS.E.BYPASS.LTC128B.128 [R8+0x1f800], desc[UR36][R2.64+0x80], !P1 ;  /* 0x1f80008002087fae */ /* 0x0003e4000c901d64 */
.L_x_2052:
[----:B------:R-:W-:Y:S05]  /*237e0*/  BSYNC B0 ;  /* 0x0000000000007941 */ /* 0x000fea0003800000 */
.L_x_2051:
[----:B------:R-:W-:Y:S01]  /*237f0*/  NOP ;  /* 0x0000000000007918 */ /* 0x000fe20000000000 */
[----:B------:R-:W-:-:S13]  /*23800*/  PLOP3.LUT P0, PT, PT, PT, PT, 0x80, 0x0 ;  /* 0x000000000000781c */ /* 0x000fda0003f0f070 */
.L_x_2053:
[----:B------:R-:W-:Y:S02]  /*23810*/  PLOP3.LUT P1, PT, P1, P0, PT, 0xa2, 0x0 ;  /* 0x000000000000781c */ /* 0x000fe40000f21472 */
[----:B------:R-:W-:-:S08]  /*23820*/  @P0 R2UR P1, UR4, R23 ;  /* 0x00000000170402ca */ /* 0x000fd00000020000 */
[----:B------:R-:W-:-:S05]  /*23830*/  @P0 PLOP3.LUT P0, PT, P1, PT, PT, 0x80, 0x0 ;  /* 0x000000000000081c */ /* 0x000fca0000f0f070 */
[----:B------:R-:W-:Y:S01]  /*23840*/  @!P1 SYNCS.ARRIVE.TRANS64.RED.A0T1 RZ, [UR4+0x28400], RZ ;  /* 0x028400ffffff99a7 */ /* 0x000fe20008200404 */
[----:B------:R-:W-:Y:S07]  /*23850*/  @!P1 ARRIVES.LDGSTSBAR.64.TRANSCNT [UR4+0x28400] ;  /* 0x02840000ff0099b0 */ /* 0x000fee0008000a84 */
[----:B------:R-:W-:Y:S05]  /*23860*/  @P0 BRA.U.ANY `(.L_x_2053) ;  /* 0xfffffffd00e80947 */ /* 0x000fea000393ffff */
[----:B01----:R-:W2:Y:S02]  /*23870*/  LDL.LU R2, [R1+0x20] ;  /* 0x0000200001027983 */ /* 0x003ea40000300800 */
[----:B--2---:R-:W-:-:S05]  /*23880*/  VIADD R2, R2, 0x1 ;  /* 0x0000000102027836 */ /* 0x004fca0000000000 */
[----:B------:R0:W-:Y:S01]  /*23890*/  STL [R1+0x20], R2 ;  /* 0x0000200201007387 */ /* 0x0001e20000100800 */
[----:B------:R-:W-:-:S04]  /*238a0*/  LEA.HI R0, R2, R2, RZ, 0x1 ;  /* 0x0000000202007211 */ /* 0x000fc800078f08ff */
[----:B------:R-:W-:-:S05]  /*238b0*/  LOP3.LUT R0, R0, 0xfffffffe, RZ, 0xc0, !PT ;  /* 0xfffffffe00007812 */ /* 0x000fca00078ec0ff */
[----:B------:R-:W-:-:S05]  /*238c0*/  IMAD.IADD R0, R2, 0x1, -R0 ;  /* 0x0000000102007824 */ /* 0x000fca00078e0a00 */
[----:B------:R-:W-:Y:S01]  /*238d0*/  SHF.L.U32 R0, R0, 0x1f, RZ ;  /* 0x0000001f00007819 */ /* 0x000fe200000006ff */
[----:B------:R-:W-:Y:S01]  /*238e0*/  NOP ;  /* 0x0000000000007918 */ /* 0x000fe20000000000 */
[----:B0-----:R-:W2:Y:S01]  /*238f0*/  LDL.LU R2, [R1+0x1c] ;  /* 0x00001c0001027983 */ /* 0x001ea20000300800 */
[----:B------:R0:W-:Y:S01]  /*23900*/  SYNCS.ARRIVE.TRANS64.A1T0 RZ, [R23+URZ+0x28400], RZ ;  /* 0x028400ff17ff79a7 */ /* 0x0001e2000810003f */
[----:B------:R-:W-:Y:S01]  /*23910*/  BSSY B0, `(.L_x_2054) ;  /* 0x0000005000007945 */ /* 0x000fe20003800000 */
[----:B------:R-:W1:Y:S01]  /*23920*/  SYNCS.PHASECHK.TRANS64.TRYWAIT P1, [R23+URZ+0x28420], R0 ;  /* 0x02842000170075a7 */ /* 0x000e62000802017f */
[----:B--2---:R-:W-:-:S05]  /*23930*/  VIADD R20, R2, 0xfffffffe ;  /* 0xfffffffe02147836 */ /* 0x004fca0000000000 */
[----:B------:R-:W-:Y:S01]  /*23940*/  ISETP.GE.AND P0, PT, R20, R36, PT ;  /* 0x000000241400720c */ /* 0x000fe20003f06270 */
[----:B01----:R-:W-:-:S12]  /*23950*/  @!P1 BRA `(.L_x_2055) ;  /* 0x0000008400609947 */ /* 0x003fd80003800000 */
.L_x_2324:
[----:B------:R-:W-:Y:S05]  /*23960*/  BSYNC B0 ;  /* 0x0000000000007941 */ /* 0x000fea0003800000 */
.L_x_2054:
[----:B------:R-:W-:Y:S05]  /*23970*/  @!P0 BRA `(.L_x_2056) ;  /* 0x0000001000888947 */ /* 0x000fea0003800000 */
[----:B------:R-:W-:Y:S02]  /*23980*/  IMAD.MOV.U32 R5, RZ, RZ, R28 ;  /* 0x000000ffff057224 */ /* 0x000fe400078e001c */
[----:B------:R-:W-:-:S07]  /*23990*/  IMAD.MOV.U32 R6, RZ, RZ, R30 ;  /* 0x000000ffff067224 */ /* 0x000fce00078e001e */
.L_x_2076:
[----:B01----:R-:W0:Y:S01]  /*239a0*/  S2R R0, SR_TID.X ;  /* 0x0000000000007919 */ /* 0x003e220000002100 */
[----:B------:R-:W1:Y:S01]  /*239b0*/  LDC R7, c[0x0][0x430] ;  /* 0x00010c00ff077b82 */ /* 0x000e620000000800 */
[----:B------:R-:W-:Y:S01]  /*239c0*/  IMAD R4, R20, 0x40, R35 ;  /* 0x0000004014047824 */ /* 0x000fe200078e0223 */
[----:B------:R-:W-:Y:S01]  /*239d0*/  LOP3.LUT P2, RZ, R22, 0x8, RZ, 0xc0, !PT ;  /* 0x0000000816ff7812 */ /* 0x000fe2000784c0ff */
[----:B------:R-:W2:Y:S01]  /*239e0*/  S2R R2, SR_TID.X ;  /* 0x0000000000027919 */ /* 0x000ea20000002100 */
[----:B-1----:R-:W-:Y:S02]  /*239f0*/  ISETP.NE.AND P0, PT, R7, 0x1, PT ;  /* 0x000000010700780c */ /* 0x002fe40003f05270 */
[----:B0-----:R-:W-:Y:S01]  /*23a00*/  LOP3.LUT R0, R0, 0x7f, RZ, 0xc0, !PT ;  /* 0x0000007f00007812 */ /* 0x001fe200078ec0ff */
[----:B--2---:R-:W-:-:S03]  /*23a10*/  IMAD.SHL.U32 R8, R2, 0x10, RZ ;  /* 0x0000001002087824 */ /* 0x004fc600078e00ff */
[----:B------:R-:W-:-:S07]  /*23a20*/  SHF.R.U32.HI R0, RZ, 0x3, R0 ;  /* 0x00000003ff007819 */ /* 0x000fce0000011600 */
[----:B------:R-:W0:Y:S01]  /*23a30*/  @P0 LDC R3, c[0x0][0x434] ;  /* 0x00010d00ff030b82 */ /* 0x000e220000000800 */
[----:B------:R-:W-:-:S04]  /*23a40*/  LOP3.LUT R8, R0, 0x70, R8, 0xf8, !PT ;  /* 0x0000007000087812 */ /* 0x000fc800078ef808 */
[----:B------:R-:W-:-:S03]  /*23a50*/  ISETP.GT.U32.AND P1, PT, R8, 0x3f, PT ;  /* 0x0000003f0800780c */ /* 0x000fc60003f24070 */
[----:B------:R-:W1:Y:S01]  /*23a60*/  @P0 LDC R0, c[0x0][0x438] ;  /* 0x00010e00ff000b82 */ /* 0x000e620000000800 */
[----:B------:R-:W-:-:S05]  /*23a70*/  IADD3 R4, R8, R4, RZ ;  /* 0x0000000408047210 */ /* 0x000fca0007ffe0ff */
[----:B------:R-:W-:-:S04]  /*23a80*/  IMAD.MOV.U32 R2, RZ, RZ, R4 ;  /* 0x000000ffff027224 */ /* 0x000fc800078e0004 */
[----:B------:R-:W2:Y:S01]  /*23a90*/  @!P1 LDC.64 R8, c[0x0][0x428] ;  /* 0x00010a00ff089b82 */ /* 0x000ea20000000a00 */
[----:B0-----:R-:W-:-:S07]  /*23aa0*/  @P0 IMAD.HI.U32 R3, R4, R3, RZ ;  /* 0x0000000304030227 */ /* 0x001fce00078e00ff */
[----:B------:R-:W0:Y:S01]  /*23ab0*/  @!P1 LDC.64 R10, c[0x0][0x418] ;  /* 0x00010600ff0a9b82 */ /* 0x000e220000000a00 */
[----:B-1----:R-:W-:-:S04]  /*23ac0*/  @P0 SHF.R.U32.HI R2, RZ, R0, R3 ;  /* 0x00000000ff020219 */ /* 0x002fc80000011603 */
[--C-:B------:R-:W-:Y:S01]  /*23ad0*/  @!P1 SHF.R.S32.HI R3, RZ, 0x1f, R2.reuse ;  /* 0x0000001fff039819 */ /* 0x100fe20000011402 */
[----:B------:R-:W-:-:S04]  /*23ae0*/  IMAD.MOV R0, RZ, RZ, -R2 ;  /* 0x000000ffff007224 */ /* 0x000fc800078e0a02 */
[----:B------:R-:W-:Y:S02]  /*23af0*/  IMAD R7, R7, R0, R4 ;  /* 0x0000000007077224 */ /* 0x000fe400078e0204 */
[-C--:B--2---:R-:W-:Y:S02]  /*23b00*/  @!P1 IMAD R0, R37, R8.reuse, RZ ;  /* 0x0000000825009224 */ /* 0x084fe400078e02ff */
[----:B------:R-:W-:-:S04]  /*23b10*/  @!P1 IMAD.WIDE.U32 R2, R32, R8, R2 ;  /* 0x0000000820029225 */ /* 0x000fc800078e0002 */
[----:B------:R-:W-:Y:S01]  /*23b20*/  @!P1 IMAD R0, R32, R9, R0 ;  /* 0x0000000920009224 */ /* 0x000fe200078e0200 */
[----:B0-----:R-:W-:Y:S01]  /*23b30*/  @!P1 LEA R10, P0, R2, R10, 0x2 ;  /* 0x0000000a020a9211 */ /* 0x001fe200078010ff */
[----:B------:R-:W-:Y:S02]  /*23b40*/  VIADD R28, R5, 0x1 ;  /* 0x00000001051c7836 */ /* 0x000fe40000000000 */
[----:B------:R-:W-:Y:S02]  /*23b50*/  @!P1 IMAD.IADD R0, R0, 0x1, R3 ;  /* 0x0000000100009824 */ /* 0x000fe400078e0203 */
[----:B------:R-:W-:-:S03]  /*23b60*/  IMAD.MOV.U32 R8, RZ, RZ, RZ ;  /* 0x000000ffff087224 */ /* 0x000fc600078e00ff */
[----:B------:R-:W-:Y:S02]  /*23b70*/  @!P1 LEA.HI.X R11, R2, R11, R0, 0x2, P0 ;  /* 0x0000000b020b9211 */ /* 0x000fe400000f1400 */
[----:B------:R-:W-:Y:S01]  /*23b80*/  ISETP.NE.AND P0, PT, R28, 0x2, PT ;  /* 0x000000021c00780c */ /* 0x000fe20003f05270 */
[----:B------:R-:W-:Y:S05]  /*23b90*/  YIELD ;  /* 0x0000000000007946 */ /* 0x000fea0003800000 */
[----:B------:R-:W-:Y:S01]  /*23ba0*/  SEL R3, RZ, 0x1, P0 ;  /* 0x00000001ff037807 */ /* 0x000fe20000000000 */
[----:B------:R0:W5:Y:S01]  /*23bb0*/  @!P1 LDG.E R8, desc[UR36][R10.64] ;  /* 0x000000240a089981 */ /* 0x000162000c1e1900 */
[C---:B------:R-:W-:Y:S01]  /*23bc0*/  ISETP.GT.AND P1, PT, R20.reuse, R36, PT ;  /* 0x000000241400720c */ /* 0x040fe20003f24270 */
[----:B------:R-:W-:Y:S01]  /*23bd0*/  VIADD R20, R20, 0xffffffff ;  /* 0xffffffff14147836 */ /* 0x000fe20000000000 */
[----:B------:R-:W-:-:S02]  /*23be0*/  SEL R28, R28, RZ, P0 ;  /* 0x000000ff1c1c7207 */ /* 0x000fc40000000000 */
[----:B------:R-:W-:Y:S01]  /*23bf0*/  LOP3.LUT R30, R6, R3, RZ, 0x3c, !PT ;  /* 0x00000003061e7212 */ /* 0x000fe200078e3cff */
[----:B------:R-:W-:Y:S08]  /*23c00*/  @!P2 BRA `(.L_x_2057) ;  /* 0x000000000004a947 */ /* 0x000ff00003800000 */
[----:B------:R-:W-:Y:S01]  /*23c10*/  BPT.TRAP 0x1 ;  /* 0x000000040000795c */ /* 0x000fe20000300000 */
.L_x_2057:
[----:B------:R-:W-:Y:S01]  /*23c20*/  IMAD R0, R28, 0x8, R23 ;  /* 0x000000081c007824 */ /* 0x000fe200078e0217 */
[----:B------:R-:W-:Y:S01]  /*23c30*/  SHF.L.U32 R17, R30, 0x1f, RZ ;  /* 0x0000001f1e117819 */ /* 0x000fe200000006ff */
[----:B------:R-:W-:Y:S01]  /*23c40*/  BSSY B0, `(.L_x_2058) ;  /* 0x0000004000007945 */ /* 0x000fe20003800000 */
[----:B------:R-:W-:Y:S02]  /*23c50*/  SHF.R.S32.HI R9, RZ, 0x1f, R7 ;  /* 0x0000001fff097819 */ /* 0x000fe40000011407 */
[----:B------:R-:W1:Y:S02]  /*23c60*/  SYNCS.PHASECHK.TRANS64.TRYWAIT P0, [R0+URZ+0x28480], R17 ;  /* 0x02848011000075a7 */ /* 0x000e64000800017f */
[----:B-1----:R-:W-:Y:S05]  /*23c70*/  @!P0 BRA `(.L_x_2059) ;  /* 0x0000008000ac8947 */ /* 0x002fea0003800000 */
.L_x_2325:
[----:B------:R-:W-:Y:S05]  /*23c80*/  BSYNC B0 ;  /* 0x0000000000007941 */ /* 0x000fea0003800000 */
.L_x_2058:
[----:B------:R-:W2:Y:S01]  /*23c90*/  LDL R13, [R1+0x4] ;  /* 0x00000400010d7983 */ /* 0x000ea20000100800 */
[----:B------:R-:W-:Y:S01]  /*23ca0*/  ULDC.64 UR4, c[0x0][0x328] ;  /* 0x0000ca0000047ab9 */ /* 0x000fe20000000a00 */
[----:B0----5:R-:W-:Y:S01]  /*23cb0*/  SHF.R.S32.HI R10, RZ, 0x1f, R8 ;  /* 0x0000001fff0a7819 */ /* 0x021fe20000011408 */
[----:B------:R-:W-:Y:S01]  /*23cc0*/  IMAD R4, R9, UR4, RZ ;  /* 0x0000000409047c24 */ /* 0x000fe2000f8e02ff */
[----:B------:R-:W0:Y:S01]  /*23cd0*/  LDC R11, c[0x0][0x2f4] ;  /* 0x0000bd00ff0b7b82 */ /* 0x000e220000000800 */
[C---:B------:R-:W-:Y:S01]  /*23ce0*/  IMAD.WIDE.U32 R2, R7.reuse, UR4, RZ ;  /* 0x0000000407027c25 */ /* 0x040fe2000f8e00ff */
[----:B------:R-:W-:Y:S01]  /*23cf0*/  ULDC.64 UR6, c[0x0][0x318] ;  /* 0x0000c60000067ab9 */ /* 0x000fe20000000a00 */
[----:B------:R-:W-:Y:S02]  /*23d00*/  LOP3.LUT R12, R34, 0x80, RZ, 0xfc, !PT ;  /* 0x00000080220c7812 */ /* 0x000fe400078efcff */
        /* <DEDUP_REMOVED lines=10> */
[-C--:B0-----:R-:W-:Y:S01]  /*23db0*/  ISETP.GE.AND P2, PT, R12, R11.reuse, PT ;  /* 0x0000000b0c00720c */ /* 0x081fe20003f46270 */
[----:B------:R-:W-:Y:S01]  /*23dc0*/  IMAD.WIDE.U32 R2, R18, UR4, R2 ;  /* 0x0000000412027c25 */ /* 0x000fe2000f8e0002 */
[----:B------:R-:W-:Y:S01]  /*23dd0*/  UMOV UR4, 0xffffffff ;  /* 0xffffffff00047882 */ /* 0x000fe20000000000 */
[----:B------:R-:W-:-:S02]  /*23de0*/  ISETP.GE.AND P3, PT, R34, R11, PT ;  /* 0x0000000b2200720c */ /* 0x000fc40003f66270 */
[----:B------:R-:W-:-:S04]  /*23df0*/  IADD3 R21, P0, R2, UR6, RZ ;  /* 0x0000000602157c10 */ /* 0x000fc8000ff1e0ff */
[----:B------:R-:W-:Y:S01]  /*23e00*/  IADD3.X R24, R24, UR7, R3, P0, !PT ;  /* 0x0000000718187c10 */ /* 0x000fe200087fe403 */
[----:B--2---:R-:W-:Y:S01]  /*23e10*/  IMAD R4, R28, 0x4000, R13 ;  /* 0x000040001c047824 */ /* 0x004fe200078e020d */
[----:B------:R-:W-:Y:S07]  /*23e20*/  BRA.DIV UR4, `(.L_x_2060) ;  /* 0x0000008204547947 */ /* 0x000fee000b800000 */
        /* <DEDUP_REMOVED lines=22> */
.L_x_2335:
        /* <DEDUP_REMOVED lines=9> */
.L_x_2061:
        /* <DEDUP_REMOVED lines=10> */
.L_x_2062:
[----:B------:R3:W-:Y:S01]  /*240c0*/  SYNCS.ARRIVE.TRANS64.A1T0 RZ, [R0+URZ+0x28470], RZ ;  /* 0x028470ff00ff79a7 */ /* 0x0007e2000810003f */
[----:B------:R-:W-:Y:S05]  /*240d0*/  @!P3 BRA `(.L_x_2063) ;  /* 0x000000000004b947 */ /* 0x000fea0003800000 */
[----:B------:R-:W-:Y:S01]  /*240e0*/  BPT.TRAP 0x1 ;  /* 0x000000040000795c */ /* 0x000fe20000300000 */
.L_x_2063:
[----:B------:R-:W4:Y:S01]  /*240f0*/  SYNCS.PHASECHK.TRANS64.TRYWAIT P0, [R0+URZ+0x28440], R17 ;  /* 0x02844011000075a7 */ /* 0x000f22000800017f */
[----:B------:R-:W-:Y:S04]  /*24100*/  BSSY B0, `(.L_x_2064) ;  /* 0x0000002000007945 */ /* 0x000fe80003800000 */
[----:B----4-:R-:W-:Y:S05]  /*24110*/  @!P0 BRA `(.L_x_2065) ;  /* 0x0000008000c08947 */ /* 0x010fea0003800000 */
.L_x_2336:
[----:B------:R-:W-:Y:S05]  /*24120*/  BSYNC B0 ;  /* 0x0000000000007941 */ /* 0x000fea0003800000 */
.L_x_2064:
[----:B------:R-:W-:Y:S01]  /*24130*/  ULDC.64 UR4, c[0x0][0x300] ;  /* 0x0000c00000047ab9 */ /* 0x000fe20000000a00 */
[----:B------:R-:W5:Y:S01]  /*24140*/  LDC R11, c[0x0][0x2f4] ;  /* 0x0000bd00ff0b7b82 */ /* 0x000f620000000800 */
        /* <DEDUP_REMOVED lines=21> */
[----:B------:R-:W2:Y:S04]  /*242a0*/  SHFL.IDX PT, R2, R7, RZ, 0x181f ;  /* 0x00181fff07027589 */ /* 0x000ea800000e0000 */
[----:B------:R-:W5:Y:S01]  /*242b0*/  SHFL.IDX PT, R3, R8, RZ, 0x181f ;  /* 0x00181fff08037589 */ /* 0x000f6200000e0000 */
[----:B--2---:R-:W-:-:S04]  /*242c0*/  IADD3 R2, P0, R34, R2, RZ ;  /* 0x0000000222027210 */ /* 0x004fc80007f1e0ff */
[----:B-----5:R-:W-:-:S05]  /*242d0*/  IADD3.X R3, RZ, R3, RZ, P0, !PT ;  /* 0x00000003ff037210 */ /* 0x020fca00007fe4ff */
[----:B------:R-:W-:Y:S01]  /*242e0*/  @!PT LDS RZ, [RZ] ;  /* 0x00000000fffff984 */ /* 0x000fe20000000800 */
[----:B------:R-:W-:Y:S04]  /*242f0*/  LDGSTS.E.BYPASS.LTC128B.128 [R4+0x20000], desc[UR36][R2.64], !P3 ;  /* 0x2000000002047fae */ /* 0x000fe8000d901d64 */
[----:B------:R2:W-:Y:S04]  /*24300*/  LDGSTS.E.BYPASS.LTC128B.128 [R4+0x22000], desc[UR36][R2.64+0x80], !P2 ;  /* 0x2200008002047fae */ /* 0x0005e8000d101d64 */
[----:B--2---:R-:W2:Y:S04]  /*24310*/  SHFL.IDX PT, R2, R7, 0x1, 0x181f ;  /* 0x00381f0007027f89 */ /* 0x004ea800000e0000 */
[----:B------:R-:W5:Y:S01]  /*24320*/  SHFL.IDX PT, R3, R8, 0x1, 0x181f ;  /* 0x00381f0008037f89 */ /* 0x000f6200000e0000 */
[----:B--2---:R-:W-:-:S05]  /*24330*/  IADD3 R2, P0, R34, R2, RZ ;  /* 0x0000000222027210 */ /* 0x004fca0007f1e0ff */
[----:B-----5:R-:W-:-:S05]  /*24340*/  IMAD.X R3, RZ, RZ, R3, P0 ;  /* 0x000000ffff037224 */ /* 0x020fca00000e0603 */
[----:B------:R-:W-:Y:S04]  /*24350*/  LDGSTS.E.BYPASS.LTC128B.128 [R4+0x20800], desc[UR36][R2.64], !P3 ;  /* 0x2080000002047fae */ /* 0x000fe8000d901d64 */
[----:B------:R2:W-:Y:S04]  /*24360*/  LDGSTS.E.BYPASS.LTC128B.128 [R4+0x22800], desc[UR36][R2.64+0x80], !P2 ;  /* 0x2280008002047fae */ /* 0x0005e8000d101d64 */
[----:B--2---:R-:W2:Y:S04]  /*24370*/  SHFL.IDX PT, R2, R7, 0x2, 0x181f ;  /* 0x00581f0007027f89 */ /* 0x004ea800000e0000 */
[----:B------:R-:W5:Y:S04]  /*24380*/  SHFL.IDX PT, R3, R8, 0x2, 0x181f ;  /* 0x00581f0008037f89 */ /* 0x000f6800000e0000 */
[----:B------:R-:W0:Y:S01]  /*24390*/  SHFL.IDX PT, R8, R8, 0x3, 0x181f ;  /* 0x00781f0008087f89 */ /* 0x000e2200000e0000 */
[----:B--2---:R-:W-:-:S05]  /*243a0*/  IADD3 R2, P0, R34, R2, RZ ;  /* 0x0000000222027210 */ /* 0x004fca0007f1e0ff */
[----:B-----5:R-:W-:-:S05]  /*243b0*/  IMAD.X R3, RZ, RZ, R3, P0 ;  /* 0x000000ffff037224 */ /* 0x020fca00000e0603 */
[----:B------:R-:W-:Y:S04]  /*243c0*/  LDGSTS.E.BYPASS.LTC128B.128 [R4+0x21000], desc[UR36][R2.64], !P3 ;  /* 0x2100000002047fae */ /* 0x000fe8000d901d64 */
[----:B------:R2:W-:Y:S04]  /*243d0*/  LDGSTS.E.BYPASS.LTC128B.128 [R4+0x23000], desc[UR36][R2.64+0x80], !P2 ;  /* 0x2300008002047fae */ /* 0x0005e8000d101d64 */
[----:B--2---:R2:W0:Y:S02]  /*243e0*/  SHFL.IDX PT, R2, R7, 0x3, 0x181f ;  /* 0x00781f0007027f89 */ /* 0x00442400000e0000 */
.L_x_2346:
        /* <DEDUP_REMOVED lines=9> */
.L_x_2067:
        /* <DEDUP_REMOVED lines=10> */
.L_x_2068:
[----:B------:R1:W-:Y:S02]  /*24520*/  SYNCS.ARRIVE.TRANS64.A1T0 RZ, [R0+URZ+0x28430], RZ ;  /* 0x028430ff00ff79a7 */ /* 0x0003e4000810003f */
[----:B-1-34-:R-:W-:-:S05]  /*24530*/  IMAD.U32 R0, RZ, RZ, UR38 ;  /* 0x00000026ff007e24 */ /* 0x01afca000f8e00ff */
[----:B------:R-:W-:-:S13]  /*24540*/  ISETP.NE.AND P0, PT, R0, 0x3, PT ;  /* 0x000000030000780c */ /* 0x000fda0003f05270 */
[----:B------:R-:W-:Y:S05]  /*24550*/  @!P0 BRA `(.L_x_2069) ;  /* 0x0000000000048947 */ /* 0x000fea0003800000 */
[----:B------:R-:W-:Y:S01]  /*24560*/  BPT.TRAP 0x1 ;  /* 0x000000040000795c */ /* 0x000fe20000300000 */
.L_x_2069:
[----:B0-----:R-:W-:Y:S01]  /*24570*/  LOP3.LUT R3, R6, 0x1, RZ, 0x3c, !PT ;  /* 0x0000000106037812 */ /* 0x001fe200078e3cff */
[----:B------:R-:W-:Y:S01]  /*24580*/  IMAD R0, R5, 0x8, R23 ;  /* 0x0000000805007824 */ /* 0x000fe200078e0217 */
[----:B------:R-:W-:Y:S02]  /*24590*/  BSSY B0, `(.L_x_2070) ;  /* 0x0000004000007945 */ /* 0x000fe40003800000 */
[----:B------:R-:W-:-:S04]  /*245a0*/  SHF.L.U32 R3, R3, 0x1f, RZ ;  /* 0x0000001f03037819 */ /* 0x000fc800000006ff */
[----:B------:R-:W0:Y:S02]  /*245b0*/  SYNCS.PHASECHK.TRANS64.TRYWAIT P2, [R0+URZ+0x28470], R3 ;  /* 0x02847003000075a7 */ /* 0x000e24000804017f */
[----:B0-----:R-:W-:Y:S05]  /*245c0*/  @!P2 BRA `(.L_x_2071) ;  /* 0x0000008000cca947 */ /* 0x001fea0003800000 */
.L_x_2347:
[----:B------:R-:W-:Y:S05]  /*245d0*/  BSYNC B0 ;  /* 0x0000000000007941 */ /* 0x000fea0003800000 */
.L_x_2070:
[----:B------:R-:W-:-:S13]  /*245e0*/  LOP3.LUT P2, RZ, R22, 0x8, RZ, 0xc0, !PT ;  /* 0x0000000816ff7812 */ /* 0x000fda000784c0ff */
[----:B------:R-:W-:Y:S05]  /*245f0*/  @!P2 BRA `(.L_x_2072) ;  /* 0x000000000004a947 */ /* 0x000fea0003800000 */
[----:B------:R-:W-:Y:S01]  /*24600*/  BPT.TRAP 0x1 ;  /* 0x000000040000795c */ /* 0x000fe20000300000 */
.L_x_2072:
[----:B0-----:R-:W-:Y:S01]  /*24610*/  SHF.L.U32 R3, R6, 0x1f, RZ ;  /* 0x0000001f06037819 */ /* 0x001fe200000006ff */
[----:B------:R-:W-:-:S03]  /*24620*/  IMAD.SHL.U32 R12, R5, 0x4000, RZ ;  /* 0x00004000050c7824 */ /* 0x000fc600078e00ff */
[----:B------:R-:W0:Y:S02]  /*24630*/  SYNCS.PHASECHK.TRANS64.TRYWAIT P2, [R0+URZ+0x28460], R3 ;  /* 0x02846003000075a7 */ /* 0x000e24000804017f */
[----:B0-----:R-:W-:Y:S05]  /*24640*/  @!P2 BRA `(.L_x_2073) ;  /* 0x0000008000c0a947 */ /* 0x001fea0003800000 */
.L_x_2348:
[----:B------:R-:W3:Y:S04]  /*24650*/  LDL R2, [R1+0x10] ;  /* 0x0000100001027983 */ /* 0x000ee80000100800 */
[----:B------:R-:W4:Y:S01]  /*24660*/  LDL R13, [R1+0x8] ;  /* 0x00000800010d7983 */ /* 0x000f220000100800 */
[----:B------:R-:W-:Y:S05]  /*24670*/  WARPSYNC.ALL ;  /* 0x0000000000007948 */ /* 0x000fea0003800000 */
[----:B------:R-:W1:Y:S01]  /*24680*/  S2R R9, SR_TID.X ;  /* 0x0000000000097919 */ /* 0x000e620000002100 */
[----:B------:R-:W-:Y:S01]  /*24690*/  IMAD.MOV.U32 R14, RZ, RZ, 0x40 ;  /* 0x00000040ff0e7424 */ /* 0x000fe200078e00ff */
[----:B------:R-:W-:Y:S01]  /*246a0*/  LOP3.LUT P2, RZ, R22, 0x8, RZ, 0xc0, !PT ;  /* 0x0000000816ff7812 */ /* 0x000fe2000784c0ff */
[----:B------:R-:W5:Y:S01]  /*246b0*/  S2R R21, SR_TID.X ;  /* 0x0000000000157919 */ /* 0x000f620000002100 */
[----:B-1----:R-:W-:-:S04]  /*246c0*/  LOP3.LUT P3, RZ, R9, 0x4, RZ, 0xc0, !PT ;  /* 0x0000000409ff7812 */ /* 0x002fc8000786c0ff */
[----:B------:R-:W-:Y:S02]  /*246d0*/  SEL R14, R14, 0xffffffc0, !P3 ;  /* 0xffffffc00e0e7807 */ /* 0x000fe40005800000 */
[----:B-----5:R-:W-:Y:S01]  /*246e0*/  LOP3.LUT P3, RZ, R21, 0x4, RZ, 0xc0, !PT ;  /* 0x0000000415ff7812 */ /* 0x020fe2000786c0ff */
[----:B------:R-:W-:-:S05]  /*246f0*/  IMAD.MOV.U32 R21, RZ, RZ, 0x20 ;  /* 0x00000020ff157424 */ /* 0x000fca00078e00ff */
[----:B------:R-:W-:Y:S02]  /*24700*/  SEL R21, R21, 0xffffffe0, !P3 ;  /* 0xffffffe015157807 */ /* 0x000fe40005800000 */
[C---:B---3--:R-:W-:Y:S02]  /*24710*/  LOP3.LUT R2, R12.reuse, R2, RZ, 0xfc, !PT ;  /* 0x000000020c027212 */ /* 0x048fe400078efcff */
[----:B----4-:R-:W-:-:S03]  /*24720*/  LOP3.LUT R17, R12, R13, RZ, 0xfc, !PT ;  /* 0x0000000d0c117212 */ /* 0x010fc600078efcff */
[C---:B------:R-:W-:Y:S02]  /*24730*/  IMAD.IADD R2, R23.reuse, 0x1, R2 ;  /* 0x0000000117027824 */ /* 0x040fe400078e0202 */
[----:B------:R-:W-:-:S03]  /*24740*/  IMAD.IADD R17, R23, 0x1, R17 ;  /* 0x0000000117117824 */ /* 0x000fc600078e0211 */
[----:B--2---:R-:W1:Y:S01]  /*24750*/  LDSM.16.MT88.4 R4, [R2+0x10000] ;  /* 0x010000000204783b */ /* 0x004e620000004200 */
[----:B0-----:R-:W-:Y:S02]  /*24760*/  IADD3 R3, R14, R2, RZ ;  /* 0x000000020e037210 */ /* 0x001fe40007ffe0ff */
        /* <DEDUP_REMOVED lines=30> */
[----:B------:R0:W-:Y:S02]  /*24950*/  STSM.16.M88.4 [R17], R4 ;  /* 0x0000000411007844 */ /* 0x0001e40000000200 */
[C-C-:B0-----:R-:W-:Y:S02]  /*24960*/  PRMT R4, R8.reuse, 0x6420, R9.reuse ;  /* 0x0000642008047816 */ /* 0x141fe40000000009 */
[----:B------:R-:W-:-:S02]  /*24970*/  PRMT R5, R8, 0x7531, R9 ;  /* 0x0000753108057816 */ /* 0x000fc40000000009 */
        /* <DEDUP_REMOVED lines=23> */
.L_x_2074:
[----:B-1----:R1:W-:Y:S01]  /*24af0*/  SYNCS.ARRIVE.TRANS64.A1T0 RZ, [R0+URZ+0x28450], RZ ;  /* 0x028450ff00ff79a7 */ /* 0x0023e2000810003f */
[----:B------:R-:W-:Y:S06]  /*24b00*/  BAR.SYNC.DEFER_BLOCKING 0x2, 0x80 ;  /* 0x0082000000007b1d */ /* 0x000fec0000010000 */
[----:B------:R-:W-:Y:S05]  /*24b10*/  @!P0 BRA `(.L_x_2075) ;  /* 0x0000000000048947 */ /* 0x000fea0003800000 */
[----:B------:R-:W-:Y:S01]  /*24b20*/  BPT.TRAP 0x1 ;  /* 0x000000040000795c */ /* 0x000fe20000300000 */
.L_x_2075:
[----:B------:R-:W2:Y:S01]  /*24b30*/  LDL R2, [R1] ;  /* 0x0000000001027983 */ /* 0x000ea20000100800 */
[----:B-1----:R-:W-:Y:S02]  /*24b40*/  VIADD R0, R0, 0x28480 ;  /* 0x0002848000007836 */ /* 0x002fe40000000000 */
[----:B------:R-:W-:Y:S02]  /*24b50*/  IMAD.MOV.U32 R5, RZ, RZ, R28 ;  /* 0x000000ffff057224 */ /* 0x000fe400078e001c */
[----:B------:R-:W-:Y:S01]  /*24b60*/  IMAD.MOV.U32 R6, RZ, RZ, R30 ;  /* 0x000000ffff067224 */ /* 0x000fe200078e001e */
[----:B--2---:R-:W-:-:S04]  /*24b70*/  PRMT R0, R2, 0x654, R0 ;  /* 0x0000065402007816 */ /* 0x004fc80000000000 */
[----:B------:R1:W-:Y:S01]  /*24b80*/  SYNCS.ARRIVE.TRANS64.RED.A1T0 RZ, [R0+URZ], RZ ;  /* 0x000000ff00ff79a7 */ /* 0x0003e2000810043f */
[----:B------:R-:W-:Y:S05]  /*24b90*/  @P1 BRA `(.L_x_2076) ;  /* 0xffffffec00801947 */ /* 0x000fea000383ffff */
.L_x_2056:
[----:B01----:R-:W0:Y:S01]  /*24ba0*/  S2R R0, SR_TID.X ;  /* 0x0000000000007919 */ /* 0x003e220000002100 */
        /* <DEDUP_REMOVED lines=17> */
[----:B0-----:R-:W-:-:S07]  /*24cc0*/  IADD3 R16, R0, UR39, R7 ;  /* 0x0000002700107c10 */ /* 0x001fce000fffe007 */
.L_x_2078:
[----:B------:R-:W-:Y:S05]  /*24cd0*/  BSYNC B0 ;  /* 0x0000000000007941 */ /* 0x000fea0003800000 */
.L_x_2077:
[----:B------:R-:W-:Y:S05]  /*24ce0*/  @!P0 BRA `(.L_x_2079) ;  /* 0x0000000000048947 */ /* 0x000fea0003800000 */
[----:B------:R-:W-:Y:S01]  /*24cf0*/  BPT.TRAP 0x1 ;  /* 0x000000040000795c */ /* 0x000fe20000300000 */
.L_x_2079:
[----:B------:R-:W-:Y:S01]  /*24d00*/  LOP3.LUT R0, R30, 0x1, RZ, 0x3c, !PT ;  /* 0x000000011e007812 */ /* 0x000fe200078e3cff */
[----:B------:R-:W-:Y:S01]  /*24d10*/  IMAD R17, R28, 0x8, R23 ;  /* 0x000000081c117824 */ /* 0x000fe200078e0217 */
[----:B------:R-:W-:Y:S02]  /*24d20*/  BSSY B0, `(.L_x_2080) ;  /* 0x0000004000007945 */ /* 0x000fe40003800000 */
[----:B------:R-:W-:-:S04]  /*24d30*/  SHF.L.U32 R0, R0, 0x1f, RZ ;  /* 0x0000001f00007819 */ /* 0x000fc800000006ff */
[----:B------:R-:W0:Y:S02]  /*24d40*/  SYNCS.PHASECHK.TRANS64.TRYWAIT P1, [R17+URZ+0x28470], R0 ;  /* 0x02847000110075a7 */ /* 0x000e24000802017f */
[----:B0-----:R-:W-:Y:S05]  /*24d50*/  @!P1 BRA `(.L_x_2081) ;  /* 0x0000007c00109947 */ /* 0x001fea0003800000 */
.L_x_2349:
[----:B------:R-:W-:Y:S05]  /*24d60*/  BSYNC B0 ;  /* 0x0000000000007941 */ /* 0x000fea0003800000 */
.L_x_2080:
[----:B------:R-:W-:-:S13]  /*24d70*/  LOP3.LUT P1, RZ, R22, 0x8, RZ, 0xc0, !PT ;  /* 0x0000000816ff7812 */ /* 0x000fda000782c0ff */
[----:B------:R-:W-:Y:S05]  /*24d80*/  @!P1 BRA `(.L_x_2082) ;  /* 0x0000000000049947 */ /* 0x000fea0003800000 */
[----:B------:R-:W-:Y:S01]  /*24d90*/  BPT.TRAP 0x1 ;  /* 0x000000040000795c */ /* 0x000fe20000300000 */
.L_x_2082:
[----:B0-----:R-:W-:-:S04]  /*24da0*/  SHF.L.U32 R0, R30, 0x1f, RZ ;  /* 0x0000001f1e007819 */ /* 0x001fc800000006ff */
[----:B------:R-:W0:Y:S02]  /*24db0*/  SYNCS.PHASECHK.TRANS64.TRYWAIT P1, [R17+URZ+0x28460], R0 ;  /* 0x02846000110075a7 */ /* 0x000e24000802017f */
[----:B0-----:R-:W-:Y:S05]  /*24dc0*/  @!P1 BRA `(.L_x_2083) ;  /* 0x0000007c00089947 */ /* 0x001fea0003800000 */
.L_x_2350:
[----:B------:R-:W2:Y:S04]  /*24dd0*/  LDL R2, [R1+0x10] ;  /* 0x0000100001027983 */ /* 0x000ea80000100800 */
[----:B------:R-:W3:Y:S01]  /*24de0*/  LDL R12, [R1+0x8] ;  /* 0x00000800010c7983 */ /* 0x000ee20000100800 */
[----:B0-----:R-:W-:Y:S01]  /*24df0*/  IMAD.SHL.U32 R0, R28, 0x4000, RZ ;  /* 0x000040001c007824 */ /* 0x001fe200078e00ff */
[----:B------:R-:W-:Y:S05]  /*24e00*/  WARPSYNC.ALL ;  /* 0x0000000000007948 */ /* 0x000fea0003800000 */
[----:B------:R-:W0:Y:S01]  /*24e10*/  S2R R3, SR_TID.X ;  /* 0x0000000000037919 */ /* 0x000e220000002100 */
[----:B------:R-:W-:Y:S01]  /*24e20*/  LOP3.LUT P1, RZ, R22, 0x8, RZ, 0xc0, !PT ;  /* 0x0000000816ff7812 */ /* 0x000fe2000782c0ff */
[----:B------:R-:W1:Y:S01]  /*24e30*/  S2R R18, SR_TID.X ;  /* 0x0000000000127919 */ /* 0x000e620000002100 */
[----:B0-----:R-:W-:Y:S01]  /*24e40*/  LOP3.LUT P2, RZ, R3, 0x4, RZ, 0xc0, !PT ;  /* 0x0000000403ff7812 */ /* 0x001fe2000784c0ff */
[----:B------:R-:W-:-:S05]  /*24e50*/  IMAD.MOV.U32 R3, RZ, RZ, 0x40 ;  /* 0x00000040ff037424 */ /* 0x000fca00078e00ff */
[----:B------:R-:W-:Y:S02]  /*24e60*/  SEL R3, R3, 0xffffffc0, !P2 ;  /* 0xffffffc003037807 */ /* 0x000fe40005000000 */
[----:B-1----:R-:W-:Y:S01]  /*24e70*/  LOP3.LUT P2, RZ, R18, 0x4, RZ, 0xc0, !PT ;  /* 0x0000000412ff7812 */ /* 0x002fe2000784c0ff */
[----:B------:R-:W-:-:S05]  /*24e80*/  IMAD.MOV.U32 R18, RZ, RZ, 0x20 ;  /* 0x00000020ff127424 */ /* 0x000fca00078e00ff */
[----:B------:R-:W-:Y:S02]  /*24e90*/  SEL R18, R18, 0xffffffe0, !P2 ;  /* 0xffffffe012127807 */ /* 0x000fe40005000000 */
[----:B--2---:R-:W-:-:S04]  /*24ea0*/  LOP3.LUT R2, R0, R2, RZ, 0xfc, !PT ;  /* 0x0000000200027212 */ /* 0x004fc800078efcff */
[----:B------:R-:W-:Y:S02]  /*24eb0*/  IADD3 R2, R23, R2, RZ ;  /* 0x0000000217027210 */ /* 0x000fe40007ffe0ff */
[----:B---3--:R-:W-:-:S03]  /*24ec0*/  LOP3.LUT R0, R0, R12, RZ, 0xfc, !PT ;  /* 0x0000000c00007212 */ /* 0x008fc600078efcff */
[----:B------:R-:W0:Y:S01]  /*24ed0*/  LDSM.16.MT88.4 R4, [R2+0x10000] ;  /* 0x010000000204783b */ /* 0x000e220000004200 */
[----:B------:R-:W-:Y:S02]  /*24ee0*/  IMAD.IADD R3, R3, 0x1, R2 ;  /* 0x0000000103037824 */ /* 0x000fe400078e0202 */
[----:B------:R-:W-:Y:S01]  /*24ef0*/  IMAD.IADD R0, R23, 0x1, R0 ;  /* 0x0000000117007824 */ /* 0x000fe200078e0200 */
        /* <DEDUP_REMOVED lines=56> */
.L_x_2084:
[----:B-1----:R1:W-:Y:S01]  /*25280*/  SYNCS.ARRIVE.TRANS64.A1T0 RZ, [R17+URZ+0x28450], RZ ;  /* 0x028450ff11ff79a7 */ /* 0x0023e2000810003f */
[----:B------:R-:W-:Y:S06]  /*25290*/  BAR.SYNC.DEFER_BLOCKING 0x2, 0x80 ;  /* 0x0082000000007b1d */ /* 0x000fec0000010000 */
[----:B------:R-:W-:Y:S05]  /*252a0*/  @!P0 BRA `(.L_x_2085) ;  /* 0x0000000000048947 */ /* 0x000fea0003800000 */
[----:B------:R-:W-:Y:S01]  /*252b0*/  BPT.TRAP 0x1 ;  /* 0x000000040000795c */ /* 0x000fe20000300000 */
.L_x_2085:
[----:B0-----:R-:W2:Y:S01]  /*252c0*/  LDL R0, [R1] ;  /* 0x0000000001007983 */ /* 0x001ea20000100800 */
[----:B-1----:R-:W-:Y:S02]  /*252d0*/  VIADD R17, R17, 0x28480 ;  /* 0x0002848011117836 */ /* 0x002fe40000000000 */
[----:B------:R-:W-:-:S05]  /*252e0*/  VIADD R28, R28, 0x1 ;  /* 0x000000011c1c7836 */ /* 0x000fca0000000000 */
[----:B------:R-:W-:-:S04]  /*252f0*/  ISETP.NE.AND P0, PT, R28, 0x2, PT ;  /* 0x000000021c00780c */ /* 0x000fc80003f05270 */
[----:B------:R-:W-:Y:S02]  /*25300*/  SEL R3, RZ, 0x1, P0 ;  /* 0x00000001ff037807 */ /* 0x000fe40000000000 */
[----:B------:R-:W-:Y:S02]  /*25310*/  SEL R28, R28, RZ, P0 ;  /* 0x000000ff1c1c7207 */ /* 0x000fe40000000000 */
[----:B------:R-:W-:Y:S02]  /*25320*/  LOP3.LUT R30, R30, R3, RZ, 0x3c, !PT ;  /* 0x000000031e1e7212 */ /* 0x000fe400078e3cff */
[----:B--2---:R-:W-:-:S04]  /*25330*/  PRMT R17, R0, 0x654, R17 ;  /* 0x0000065400117816 */ /* 0x004fc80000000011 */
[----:B------:R0:W-:Y:S03]  /*25340*/  SYNCS.ARRIVE.TRANS64.RED.A1T0 RZ, [R17+URZ], RZ ;  /* 0x000000ff11ff79a7 */ /* 0x0001e6000810043f */
.L_x_2026:
[----:B------:R-:W-:-:S13]  /*25350*/  LOP3.LUT P0, RZ, R22, 0x10, RZ, 0xc0, !PT ;  /* 0x0000001016ff7812 */ /* 0x000fda000780c0ff */
[----:B------:R-:W-:Y:S05]  /*25360*/  @!P0 BRA `(.L_x_2086) ;  /* 0x0000000000288947 */ /* 0x000fea0003800000 */
[----:B------:R-:W-:Y:S05]  /*25370*/  WARPSYNC.ALL ;  /* 0x0000000000007948 */ /* 0x000fea0003800000 */
[----:B------:R-:W1:Y:S08]  /*25380*/  S2UR UR4, SR_CgaCtaId ;  /* 0x00000000000479c3 */ /* 0x000e700000008800 */
[----:B------:R-:W-:Y:S01]  /*25390*/  BAR.SYNC.DEFER_BLOCKING 0x5, 0x180 ;  /* 0x0146000000007b1d */ /* 0x000fe20000010000 */
[----:B------:R-:W-:Y:S01]  /*253a0*/  MOV R23, 0x400 ;  /* 0x0000040000177802 */ /* 0x000fe20000000f00 */
[----:B-1----:R-:W-:-:S05]  /*253b0*/  IMAD.U32 R0, RZ, RZ, UR4 ;  /* 0x00000004ff007e24 */ /* 0x002fca000f8e00ff */
[----:B------:R-:W-:Y:S01]  /*253c0*/  LEA R23, R0, R23, 0x18 ;  /* 0x0000001700177211 */ /* 0x000fe200078ec0ff */
[----:B------:R1:W-:Y:S04]  /*253d0*/  STL [R1], R0 ;  /* 0x0000000001007387 */ /* 0x0003e80000100800 */
[----:B0-----:R1:W0:Y:S01]  /*253e0*/  LDS.128 R16, [R23+0x284d0] ;  /* 0x0284d00017107984 */ /* 0x0012220000000c00 */
[----:B------:R-:W-:Y:S06]  /*253f0*/  BAR.ARV 0x4, 0x180 ;  /* 0x0106000000007b1d */ /* 0x000fec0000002000 */
[----:B------:R-:W-:Y:S05]  /*25400*/  BRA `(.L_x_2087) ;  /* 0x0000000800d47947 */ /* 0x000fea0003800000 */
.L_x_2086:
[----:B------:R-:W1:Y:S01]  /*25410*/  S2R R0, SR_TID.X ;  /* 0x0000000000007919 */ /* 0x000e620000002100 */
[----:B------:R-:W-:Y:S01]  /*25420*/  UMOV UR4, 0xffffffff ;  /* 0xffffffff00047882 */ /* 0x000fe20000000000 */
[----:B-1----:R-:W-:-:S04]  /*25430*/  LOP3.LUT R8, R0, 0x1f, RZ, 0xc0, !PT ;  /* 0x0000001f00087812 */ /* 0x002fc800078ec0ff */
[----:B------:R-:W-:Y:S01]  /*25440*/  ISETP.NE.AND P0, PT, R8, 0x1f, PT ;  /* 0x0000001f0800780c */ /* 0x000fe20003f05270 */
[----:B------:R-:W-:-:S12]  /*25450*/  BRA.DIV UR4, `(.L_x_2088) ;  /* 0x0000007604787947 */ /* 0x000fd8000b800000 */
[----:B------:R-:W-:Y:S01]  /*25460*/  IMAD.IADD R5, R19, 0x1, R8 ;  /* 0x0000000113057824 */ /* 0x000fe200078e0208 */
[----:B------:R-:W-:-:S04]  /*25470*/  ULDC UR4, c[0x0][0xc3c] ;  /* 0x00030f0000047ab9 */ /* 0x000fc80000000800 */
[----:B------:R-:W-:-:S13]  /*25480*/  ISETP.GE.OR P1, PT, R5, UR4, !P0 ;  /* 0x0000000405007c0c */ /* 0x000fda000c726670 */
[----:B------:R-:W1:Y:S02]  /*25490*/  @!P1 LDC.64 R2, c[0x0][0xc80] ;  /* 0x00032000ff029b82 */ /* 0x000e640000000a00 */
[----:B-1----:R-:W-:-:S06]  /*254a0*/  @!P1 IMAD.WIDE R2, R5, 0x4, R2 ;  /* 0x0000000405029825 */ /* 0x002fcc00078e0202 */
[----:B------:R-:W2:Y:S01]  /*254b0*/  @!P1 LDG.E R2, desc[UR36][R2.64] ;  /* 0x0000002402029981 */ /* 0x000ea2000c1e1900 */
[----:B0-----:R-:W-:Y:S02]  /*254c0*/  MOV R17, RZ ;  /* 0x000000ff00117202 */ /* 0x001fe40000000f00 */
[C---:B------:R-:W-:Y:S01]  /*254d0*/  ISETP.GE.U32.AND P2, PT, R8.reuse, 0x2, PT ;  /* 0x000000020800780c */ /* 0x040fe20003f46070 */
[----:B------:R-:W-:Y:S01]  /*254e0*/  SHFL.IDX PT, R0, R16, RZ, 0x1f ;  /* 0x00001fff10007589 */ /* 0x000fe200000e0000 */
[C---:B------:R-:W-:Y:S02]  /*254f0*/  ISETP.GE.U32.AND P3, PT, R8.reuse, 0x4, PT ;  /* 0x000000040800780c */ /* 0x040fe40003f66070 */
[C---:B------:R-:W-:Y:S02]  /*25500*/  ISETP.GE.U32.AND P4, PT, R8.reuse, 0x8, PT ;  /* 0x000000080800780c */ /* 0x040fe40003f86070 */
[C---:B------:R-:W-:Y:S01]  /*25510*/  ISETP.GE.U32.AND P5, PT, R8.reuse, 0x10, PT ;  /* 0x000000100800780c */ /* 0x040fe20003fa6070 */
[----:B--2---:R-:W-:Y:S01]  /*25520*/  @!P1 IMAD.MOV.U32 R17, RZ, RZ, R2 ;  /* 0x000000ffff119224 */ /* 0x004fe200078e0002 */
[----:B------:R-:W-:-:S04]  /*25530*/  ISETP.NE.AND P1, PT, R8, RZ, PT ;  /* 0x000000ff0800720c */ /* 0x000fc80003f25270 */
[----:B------:R-:W0:Y:S02]  /*25540*/  SHFL.UP PT, R14, R17, 0x1, RZ ;  /* 0x04200000110e7989 */ /* 0x000e2400000e00ff */
[----:B0-----:R-:W-:-:S05]  /*25550*/  SEL R4, R14, RZ, P1 ;  /* 0x000000ff0e047207 */ /* 0x001fca0000800000 */
[----:B------:R-:W-:-:S05]  /*25560*/  IMAD.IADD R4, R17, 0x1, R4 ;  /* 0x0000000111047824 */ /* 0x000fca00078e0204 */
        /* <DEDUP_REMOVED lines=13> */
[----:B------:R0:W1:Y:S02]  /*25640*/  SHFL.IDX PT, R14, R3, 0x1f, 0x1f ;  /* 0x03e01f00030e7f89 */ /* 0x00006400000e0000 */
.L_x_2360:
[----:B------:R-:W-:Y:S02]  /*25650*/  ULDC UR4, c[0x0][0xc38] ;  /* 0x00030e0000047ab9 */ /* 0x000fe40000000800 */
[----:B------:R-:W-:-:S04]  /*25660*/  IMAD.U32 R4, RZ, RZ, UR4 ;  /* 0x00000004ff047e24 */ /* 0x000fc8000f8e00ff */
[----:B-1----:R-:W-:-:S04]  /*25670*/  IMAD R14, R14, R4, RZ ;  /* 0x000000040e0e7224 */ /* 0x002fc800078e02ff */
[----:B------:R-:W-:-:S05]  /*25680*/  IMAD.IADD R5, R5, 0x1, R14 ;  /* 0x0000000105057824 */ /* 0x000fca00078e020e */
[----:B------:R-:W-:-:S13]  /*25690*/  ISETP.GT.AND P6, PT, R5, R0, PT ;  /* 0x000000000500720c */ /* 0x000fda0003fc4270 */
[----:B------:R-:W-:Y:S05]  /*256a0*/  @P6 BRA `(.L_x_2089) ;  /* 0x00000000009c6947 */ /* 0x000fea0003800000 */
.L_x_2094:
[----:B------:R-:W1:Y:S01]  /*256b0*/  LDC R2, c[0x0][0xc3c] ;  /* 0x00030f00ff027b82 */ /* 0x000e620000000800 */
[----:B------:R-:W-:-:S04]  /*256c0*/  IADD3 R19, R19, 0x1f, RZ ;  /* 0x0000001f13137810 */ /* 0x000fc80007ffe0ff */
[----:B-1----:R-:W-:-:S13]  /*256d0*/  ISETP.GE.AND P6, PT, R19, R2, PT ;  /* 0x000000021300720c */ /* 0x002fda0003fc6270 */
[----:B------:R-:W-:Y:S05]  /*256e0*/  @P6 BRA `(.L_x_2090) ;  /* 0x0000000400d06947 */ /* 0x000fea0003800000 */
[----:B0-----:R-:W0:Y:S01]  /*256f0*/  S2R R3, SR_TID.X ;  /* 0x0000000000037919 */ /* 0x001e220000002100 */
[----:B------:R-:W-:Y:S01]  /*25700*/  BSSY B0, `(.L_x_2091) ;  /* 0x0000009000007945 */ /* 0x000fe20003800000 */
[----:B------:R-:W-:Y:S01]  /*25710*/  IMAD.MOV.U32 R17, RZ, RZ, RZ ;  /* 0x000000ffff117224 */ /* 0x000fe200078e00ff */
[----:B0-----:R-:W-:-:S05]  /*25720*/  LOP3.LUT R3, R3, 0x1f, RZ, 0xc0, !PT ;  /* 0x0000001f03037812 */ /* 0x001fca00078ec0ff */
[----:B------:R-:W-:-:S05]  /*25730*/  IMAD.IADD R7, R19, 0x1, R3 ;  /* 0x0000000113077824 */ /* 0x000fca00078e0203 */
[----:B------:R-:W-:-:S13]  /*25740*/  ISETP.GE.OR P6, PT, R7, R2, !P0 ;  /* 0x000000020700720c */ /* 0x000fda00047c6670 */
[----:B------:R-:W-:Y:S05]  /*25750*/  @P6 BRA `(.L_x_2092) ;  /* 0x00000000000c6947 */ /* 0x000fea0003800000 */
[----:B------:R-:W0:Y:S02]  /*25760*/  LDC.64 R2, c[0x0][0xc80] ;  /* 0x00032000ff027b82 */ /* 0x000e240000000a00 */
[----:B0-----:R-:W-:-:S05]  /*25770*/  IMAD.WIDE R2, R7, 0x4, R2 ;  /* 0x0000000407027825 */ /* 0x001fca00078e0202 */
[----:B------:R0:W5:Y:S02]  /*25780*/  LDG.E R17, desc[UR36][R2.64] ;  /* 0x0000002402117981 */ /* 0x000164000c1e1900 */
.L_x_2092:
[----:B------:R-:W-:Y:S05]  /*25790*/  BSYNC B0 ;  /* 0x0000000000007941 */ /* 0x000fea0003800000 */
.L_x_2091:
        /* <DEDUP_REMOVED lines=18> */
.L_x_2368:
[----:B------:R-:W-:Y:S02]  /*258c0*/  ULDC UR4, c[0x0][0xc38] ;  /* 0x00030e0000047ab9 */ /* 0x000fe40000000800 */
[----:B------:R-:W-:-:S04]  /*258d0*/  IMAD.U32 R4, RZ, RZ, UR4 ;  /* 0x00000004ff047e24 */ /* 0x000fc8000f8e00ff */
[----:B-1----:R-:W-:-:S05]  /*258e0*/  IMAD R14, R14, R4, RZ ;  /* 0x000000040e0e7224 */ /* 0x002fca00078e02ff */
[----:B------:R-:W-:-:S04]  /*258f0*/  IADD3 R5, R14, R5, RZ ;  /* 0x000000050e057210 */ /* 0x000fc80007ffe0ff */
[----:B------:R-:W-:-:S13]  /*25900*/  ISETP.GT.AND P6, PT, R5, R0, PT ;  /* 0x000000000500720c */ /* 0x000fda0003fc4270 */
[----:B------:R-:W-:Y:S05]  /*25910*/  @!P6 BRA `(.L_x_2094) ;  /* 0xfffffffc0064e947 */ /* 0x000fea000383ffff */
.L_x_2089:
        /* <DEDUP_REMOVED lines=8> */
.L_x_2372:
[----:B------:R-:W-:Y:S01]  /*259a0*/  ISETP.NE.AND P0, PT, R2, RZ, PT ;  /* 0x000000ff0200720c */ /* 0x000fe20003f05270 */
[----:B------:R-:W-:-:S12]  /*259b0*/  IMAD.MOV.U32 R14, RZ, RZ, RZ ;  /* 0x000000ffff0e7224 */ /* 0x000fd800078e00ff */
[----:B------:R-:W-:Y:S05]  /*259c0*/  @!P0 BRA `(.L_x_2096) ;  /* 0x0000000000108947 */ /* 0x000fea0003800000 */
[----:B------:R-:W-:Y:S01]  /*259d0*/  UMOV UR4, 0xffffffff ;  /* 0xffffffff00047882 */ /* 0x000fe20000000000 */
[----:B------:R-:W-:Y:S02]  /*259e0*/  VIADD R12, R6, 0xffffffff ;  /* 0xffffffff060c7836 */ /* 0x000fe40000000000 */
[----:B------:R-:W-:Y:S05]  /*259f0*/  BRA.DIV UR4, `(.L_x_2097) ;  /* 0x0000007a04387947 */ /* 0x000fea000b800000 */
[----:B------:R3:W4:Y:S02]  /*25a00*/  SHFL.IDX PT, R14, R3, R12, 0x1f ;  /* 0x00001f0c030e7589 */ /* 0x00072400000e0000 */
.L_x_2096:
[----:B0--3--:R-:W0:Y:S01]  /*25a10*/  LDC.64 R2, c[0x0][0xc90] ;  /* 0x00032400ff027b82 */ /* 0x009e220000000a00 */
[----:B------:R-:W-:-:S04]  /*25a20*/  IMAD.IADD R19, R6, 0x1, R19 ;  /* 0x0000000106137824 */ /* 0x000fc800078e0213 */
[----:B0-----:R-:W-:-:S05]  /*25a30*/  IMAD.WIDE R2, R19, 0x4, R2 ;  /* 0x0000000413027825 */ /* 0x001fca00078e0202 */
[----:B-1----:R0:W2:Y:S01]  /*25a40*/  LDG.E R6, desc[UR36][R2.64] ;  /* 0x0000002402067981 */ /* 0x0020a2000c1e1900 */
[----:B----4-:R-:W-:-:S04]  /*25a50*/  IMAD R16, R14, R4, R16 ;  /* 0x000000040e107224 */ /* 0x010fc800078e0210 */
[----:B------:R-:W-:Y:S02]  /*25a60*/  IMAD.IADD R0, R0, 0x1, -R16 ;  /* 0x0000000100007824 */ /* 0x000fe400078e0a10 */
[----:B0-----:R-:W-:Y:S02]  /*25a70*/  IMAD.MOV.U32 R2, RZ, RZ, RZ ;  /* 0x000000ffff027224 */ /* 0x001fe400078e00ff */
[----:B--2---:R-:W-:-:S05]  /*25a80*/  IMAD R5, R17, R6, RZ ;  /* 0x0000000611057224 */ /* 0x004fca00078e02ff */
[----:B------:R-:W-:-:S04]  /*25a90*/  IABS R7, R5 ;  /* 0x0000000500077213 */ /* 0x000fc80000000000 */
[----:B------:R-:W0:Y:S08]  /*25aa0*/  I2F.RP R8, R7 ;  /* 0x0000000700087306 */ /* 0x000e300000209400 */
[----:B0-----:R-:W0:Y:S02]  /*25ab0*/  MUFU.RCP R8, R8 ;  /* 0x0000000800087308 */ /* 0x001e240000001000 */
[----:B0-----:R-:W-:Y:S01]  /*25ac0*/  VIADD R9, R8, 0xffffffe ;  /* 0x0ffffffe08097836 */ /* 0x001fe20000000000 */
[----:B------:R-:W-:-:S05]  /*25ad0*/  IABS R8, R5 ;  /* 0x0000000500087213 */ /* 0x000fca0000000000 */
[----:B------:R-:W0:Y:S01]  /*25ae0*/  F2I.FTZ.U32.TRUNC.NTZ R3, R9 ;  /* 0x0000000900037305 */ /* 0x000e22000021f000 */
[----:B------:R-:W-:Y:S01]  /*25af0*/  IADD3 R8, RZ, -R8, RZ ;  /* 0x80000008ff087210 */ /* 0x000fe20007ffe0ff */
[----:B0-----:R-:W-:-:S04]  /*25b00*/  IMAD.MOV R10, RZ, RZ, -R3 ;  /* 0x000000ffff0a7224 */ /* 0x001fc800078e0a03 */
[----:B------:R-:W-:-:S04]  /*25b10*/  IMAD R11, R10, R7, RZ ;  /* 0x000000070a0b7224 */ /* 0x000fc800078e02ff */
[----:B------:R-:W-:Y:S01]  /*25b20*/  IMAD.HI.U32 R2, R3, R11, R2 ;  /* 0x0000000b03027227 */ /* 0x000fe200078e0002 */
[----:B------:R-:W-:-:S05]  /*25b30*/  IABS R3, R0 ;  /* 0x0000000000037213 */ /* 0x000fca0000000000 */
        /* <DEDUP_REMOVED lines=16> */
[----:B------:R-:W-:-:S04]  /*25c40*/  VIADDMNMX R4, R3, R4, R6, PT ;  /* 0x0000000403047246 */ /* 0x000fc80003800106 */
[----:B------:R-:W-:-:S04]  /*25c50*/  IABS R6, R4 ;  /* 0x0000000400067213 */ /* 0x000fc80000000000 */
[----:B------:R-:W0:Y:S08]  /*25c60*/  I2F.RP R8, R6 ;  /* 0x0000000600087306 */ /* 0x000e300000209400 */
[----:B0-----:R-:W0:Y:S02]  /*25c70*/  MUFU.RCP R8, R8 ;  /* 0x0000000800087308 */ /* 0x001e240000001000 */
[----:B0-----:R-:W-:Y:S01]  /*25c80*/  VIADD R2, R8, 0xffffffe ;  /* 0x0ffffffe08027836 */ /* 0x001fe20000000000 */
[----:B------:R-:W-:-:S05]  /*25c90*/  IABS R8, R0 ;  /* 0x0000000000087213 */ /* 0x000fca0000000000 */
[----:B------:R0:W1:Y:S02]  /*25ca0*/  F2I.FTZ.U32.TRUNC.NTZ R3, R2 ;  /* 0x0000000200037305 */ /* 0x000064000021f000 */
[----:B0-----:R-:W-:Y:S01]  /*25cb0*/  MOV R2, RZ ;  /* 0x000000ff00027202 */ /* 0x001fe20000000f00 */
[----:B-1----:R-:W-:-:S04]  /*25cc0*/  IMAD.MOV R5, RZ, RZ, -R3 ;  /* 0x000000ffff057224 */ /* 0x002fc800078e0a03 */
[----:B------:R-:W-:-:S04]  /*25cd0*/  IMAD R5, R5, R6, RZ ;  /* 0x0000000605057224 */ /* 0x000fc800078e02ff */
[----:B------:R-:W-:Y:S01]  /*25ce0*/  IMAD.HI.U32 R3, R3, R5, R2 ;  /* 0x0000000503037227 */ /* 0x000fe200078e0002 */
[-C--:B------:R-:W-:Y:S02]  /*25cf0*/  IABS R5, R4.reuse ;  /* 0x0000000400057213 */ /* 0x080fe40000000000 */
[C---:B------:R-:W-:Y:S01]  /*25d00*/  LOP3.LUT R2, R0.reuse, R4, RZ, 0x3c, !PT ;  /* 0x0000000400027212 */ /* 0x040fe200078e3cff */
[----:B------:R-:W-:Y:S02]  /*25d10*/  IMAD.IADD R0, R0, 0x1, R7 ;  /* 0x0000000100007824 */ /* 0x000fe400078e0207 */
[----:B------:R-:W-:Y:S01]  /*25d20*/  IMAD.MOV R5, RZ, RZ, -R5 ;  /* 0x000000ffff057224 */ /* 0x000fe200078e0a05 */
[----:B------:R-:W-:Y:S01]  /*25d30*/  ISETP.GE.AND P2, PT, R2, RZ, PT ;  /* 0x000000ff0200720c */ /* 0x000fe20003f46270 */
[----:B------:R-:W-:-:S04]  /*25d40*/  IMAD.HI.U32 R3, R3, R8, RZ ;  /* 0x0000000803037227 */ /* 0x000fc800078e00ff */
[----:B------:R-:W-:-:S05]  /*25d50*/  IMAD R5, R3, R5, R8 ;  /* 0x0000000503057224 */ /* 0x000fca00078e0208 */
[----:B------:R-:W-:-:S13]  /*25d60*/  ISETP.GT.U32.AND P1, PT, R6, R5, PT ;  /* 0x000000050600720c */ /* 0x000fda0003f24070 */
[----:B------:R-:W-:Y:S02]  /*25d70*/  @!P1 IMAD.IADD R5, R5, 0x1, -R6 ;  /* 0x0000000105059824 */ /* 0x000fe400078e0a06 */
[----:B------:R-:W-:Y:S01]  /*25d80*/  @!P1 VIADD R3, R3, 0x1 ;  /* 0x0000000103039836 */ /* 0x000fe20000000000 */
[----:B------:R-:W-:Y:S02]  /*25d90*/  ISETP.NE.AND P1, PT, R4, RZ, PT ;  /* 0x000000ff0400720c */ /* 0x000fe40003f25270 */
[----:B------:R-:W-:-:S13]  /*25da0*/  ISETP.GE.U32.AND P0, PT, R5, R6, PT ;  /* 0x000000060500720c */ /* 0x000fda0003f06070 */
[----:B------:R-:W-:-:S04]  /*25db0*/  @P0 VIADD R3, R3, 0x1 ;  /* 0x0000000103030836 */ /* 0x000fc80000000000 */
[----:B------:R-:W-:Y:S01]  /*25dc0*/  @!P2 IMAD.MOV R3, RZ, RZ, -R3 ;  /* 0x000000ffff03a224 */ /* 0x000fe200078e0a03 */
[----:B------:R-:W-:Y:S01]  /*25dd0*/  @!P1 LOP3.LUT R3, RZ, R4, RZ, 0x33, !PT ;  /* 0x00000004ff039212 */ /* 0x000fe200078e33ff */
[----:B------:R-:W-:-:S04]  /*25de0*/  IMAD.MOV R4, RZ, RZ, -R4 ;  /* 0x000000ffff047224 */ /* 0x000fc800078e0a04 */
[----:B------:R-:W-:Y:S01]  /*25df0*/  IMAD R18, R3, R4, R0 ;  /* 0x0000000403127224 */ /* 0x000fe200078e0200 */
[----:B------:R-:W-:-:S05]  /*25e00*/  LOP3.LUT R0, RZ, R3, RZ, 0x33, !PT ;  /* 0x00000003ff007212 */ /* 0x000fca00078e33ff */
[----:B------:R-:W-:Y:S01]  /*25e10*/  IMAD.IADD R17, R17, 0x1, R0 ;  /* 0x0000000111117824 */ /* 0x000fe200078e0200 */
[----:B------:R-:W-:Y:S06]  /*25e20*/  BRA `(.L_x_2098) ;  /* 0x00000000001c7947 */ /* 0x000fec0003800000 */
.L_x_2090:
[----:B------:R-:W-:Y:S01]  /*25e30*/  UMOV UR4, URZ ;  /* 0x0000003f00047c82 */ /* 0x000fe20008000000 */
[----:B------:R-:W-:Y:S01]  /*25e40*/  UMOV UR5, URZ ;  /* 0x0000003f00057c82 */ /* 0x000fe20008000000 */
[----:B------:R-:W-:Y:S01]  /*25e50*/  ULDC UR6, c[0x0][0xc3c] ;  /* 0x00030f0000067ab9 */ /* 0x000fe20000000800 */
[----:B------:R-:W-:Y:S01]  /*25e60*/  MOV R16, R0 ;  /* 0x0000000000107202 */ /* 0x000fe20000000f00 */
[----:B------:R-:W-:Y:S02]  /*25e70*/  IMAD.U32 R17, RZ, RZ, UR4 ;  /* 0x00000004ff117e24 */ /* 0x000fe4000f8e00ff */
[----:B------:R-:W-:Y:S02]  /*25e80*/  IMAD.U32 R18, RZ, RZ, UR5 ;  /* 0x00000005ff127e24 */ /* 0x000fe4000f8e00ff */
[----:B------:R-:W-:-:S07]  /*25e90*/  IMAD.U32 R19, RZ, RZ, UR6 ;  /* 0x00000006ff137e24 */ /* 0x000fce000f8e00ff */
.L_x_2098:
[----:B------:R2:W3:Y:S01]  /*25ea0*/  LDL R2, [R1] ;  /* 0x0000000001027983 */ /* 0x0004e20000100800 */
[----:B------:R-:W1:Y:S01]  /*25eb0*/  S2R R0, SR_TID.X ;  /* 0x0000000000007919 */ /* 0x000e620000002100 */
[----:B------:R-:W-:Y:S05]  /*25ec0*/  WARPSYNC.ALL ;  /* 0x0000000000007948 */ /* 0x000fea0003800000 */
[----:B-1----:R-:W-:Y:S01]  /*25ed0*/  LOP3.LUT R0, R0, 0x1f, RZ, 0xc0, !PT ;  /* 0x0000001f00007812 */ /* 0x002fe200078ec0ff */
[----:B------:R-:W-:Y:S03]  /*25ee0*/  BAR.SYNC.DEFER_BLOCKING 0x4, 0x180 ;  /* 0x0106000000007b1d */ /* 0x000fe60000010000 */
[----:B------:R-:W-:-:S13]  /*25ef0*/  ISETP.NE.AND P0, PT, R0, RZ, PT ;  /* 0x000000ff0000720c */ /* 0x000fda0003f05270 */
[----:B------:R-:W-:Y:S01]  /*25f00*/  @!P0 MOV R0, 0x400 ;  /* 0x0000040000008802 */ /* 0x000fe20000000f00 */
[----:B---3--:R-:W1:Y:S03]  /*25f10*/  @!P0 S2R R2, SR_CgaCtaId ;  /* 0x0000000000028919 */ /* 0x008e660000008800 */
[----:B-1----:R-:W-:Y:S01]  /*25f20*/  @!P0 LEA R23, R2, R0, 0x18 ;  /* 0x0000000002178211 */ /* 0x002fe200078ec0ff */
[----:B------:R2:W-:Y:S04]  /*25f30*/  @!P0 STL [R1], R2 ;  /* 0x0000000201008387 */ /* 0x0005e80000100800 */
[----:B------:R2:W-:Y:S01]  /*25f40*/  @!P0 STS.128 [R23+0x284d0], R16 ;  /* 0x0284d01017008388 */ /* 0x0005e20000000c00 */
[----:B------:R-:W-:Y:S06]  /*25f50*/  BAR.ARV 0x5, 0x180 ;  /* 0x0146000000007b1d */ /* 0x000fec0000002000 */
.L_x_2087:
[----:B------:R-:W-:Y:S02]  /*25f60*/  ULDC UR4, c[0x0][0xc3c] ;  /* 0x00030f0000047ab9 */ /* 0x000fe40000000800 */
[----:B0-----:R-:W-:-:S13]  /*25f70*/  ISETP.GE.AND P0, PT, R19, UR4, PT ;  /* 0x0000000413007c0c */ /* 0x001fda000bf06270 */
[----:B------:R-:W-:Y:S05]  /*25f80*/  @!P0 BRA `(.L_x_2099) ;  /* 0xffffff98007c8947 */ /* 0x000fea000383ffff */
[----:B------:R-:W-:Y:S05]  /*25f90*/  BSYNC B7 ;  /* 0x0000000000077941 */ /* 0x000fea0003800000 */
.L_x_1969:
[----:B-12---:R-:W2:Y:S01]  /*25fa0*/  LDL.LU R0, [R1+0x20] ;  /* 0x0000200001007983 */ /* 0x006ea20000300800 */
[----:B------:R-:W-:Y:S01]  /*25fb0*/  BSSY B0, `(.L_x_2100) ;  /* 0x000000b000007945 */ /* 0x000fe20003800000 */
[----:B------:R-:W1:Y:S01]  /*25fc0*/  S2R R5, SR_CgaCtaId ;  /* 0x0000000000057919 */ /* 0x000e620000008800 */
[----:B--2---:R-:W-:-:S05]  /*25fd0*/  VIADD R0, R0, 0x1 ;  /* 0x0000000100007836 */ /* 0x004fca0000000000 */
[----:B0-----:R-:W-:-:S04]  /*25fe0*/  LEA.HI R2, R0, R0, RZ, 0x1 ;  /* 0x0000000000027211 */ /* 0x001fc800078f08ff */
[----:B------:R-:W-:Y:S02]  /*25ff0*/  LOP3.LUT R3, R2, 0xfffffffe, RZ, 0xc0, !PT ;  /* 0xfffffffe02037812 */ /* 0x000fe400078ec0ff */
[----:B------:R-:W-:-:S03]  /*26000*/  MOV R2, 0x400 ;  /* 0x0000040000027802 */ /* 0x000fc60000000f00 */
[----:B------:R-:W-:Y:S01]  /*26010*/  IMAD.IADD R0, R0, 0x1, -R3 ;  /* 0x0000000100007824 */ /* 0x000fe200078e0a03 */
[----:B-1----:R-:W-:-:S04]  /*26020*/  LEA R7, R5, R2, 0x18 ;  /* 0x0000000205077211 */ /* 0x002fc800078ec0ff */
[----:B------:R-:W-:-:S04]  /*26030*/  SHF.L.U32 R0, R0, 0x1f, RZ ;  /* 0x0000001f00007819 */ /* 0x000fc800000006ff */
[----:B------:R-:W0:Y:S02]  /*26040*/  SYNCS.PHASECHK.TRANS64.TRYWAIT P0, [R7+URZ+0x28420], R0 ;  /* 0x02842000070075a7 */ /* 0x000e24000800017f */
[----:B0-----:R-:W-:Y:S05]  /*26050*/  @!P0 BRA `(.L_x_2101) ;  /* 0x0000007000c48947 */ /* 0x001fea0003800000 */
.L_x_2375:
[----:B------:R-:W-:Y:S05]  /*26060*/  BSYNC B0 ;  /* 0x0000000000007941 */ /* 0x000fea0003800000 */
.L_x_2100:
[----:B------:R-:W-:-:S03]  /*26070*/  UMOV UR4, 0xffffffff ;  /* 0xffffffff00047882 */ /* 0x000fc60000000000 */
[----:B------:R-:W-:Y:S05]  /*26080*/  BRA.DIV UR4, `(.L_x_2102) ;  /* 0x0000007204cc7947 */ /* 0x000fea000b800000 */
[----:B0-----:R-:W0:Y:S02]  /*26090*/  S2R R0, SR_TID.X ;  /* 0x0000000000007919 */ /* 0x001e240000002100 */
[----:B0-----:R-:W-:-:S04]  /*260a0*/  SHF.R.U32.HI R0, RZ, 0x5, R0 ;  /* 0x00000005ff007819 */ /* 0x001fc80000011600 */
[----:B------:R-:W-:-:S05]  /*260b0*/  LOP3.LUT R0, R0, 0x3, RZ, 0xc0, !PT ;  /* 0x0000000300007812 */ /* 0x000fca00078ec0ff */
[----:B------:R0:W1:Y:S02]  /*260c0*/  SHFL.IDX PT, R14, R0, RZ, 0x1f ;  /* 0x00001fff000e7589 */ /* 0x00006400000e0000 */
.L_x_2378:
[----:B-1----:R-:W-:-:S13]  /*260d0*/  ISETP.NE.AND P0, PT, R14, RZ, PT ;  /* 0x000000ff0e00720c */ /* 0x002fda0003f05270 */
[----:B------:R-:W-:Y:S05]  /*260e0*/  @P0 BRA `(.L_x_1720) ;  /* 0x0000000000b00947 */ /* 0x000fea0003800000 */
[----:B------:R-:W-:-:S03]  /*260f0*/  UMOV UR4, 0xffffffff ;  /* 0xffffffff00047882 */ /* 0x000fc60000000000 */
[----:B------:R-:W-:Y:S05]  /*26100*/  BRA.DIV UR4, `(.L_x_2103) ;  /* 0x0000007204e07947 */ /* 0x000fea000b800000 */
[----:B------:R-:W-:-:S13]  /*26110*/  ELECT P6, URZ, PT ;  /* 0x00000000003f782f */ /* 0x000fda00038c0000 */
.L_x_2381:
        /* <DEDUP_REMOVED lines=8> */
.L_x_2104:
[----:B------:R-:W-:Y:S01]  /*261a0*/  IMAD R5, R28, 0x8, R7 ;  /* 0x000000081c057824 */ /* 0x000fe200078e0207 */
[----:B------:R-:W-:Y:S01]  /*261b0*/  SHF.L.U32 R0, R30, 0x1f, RZ ;  /* 0x0000001f1e007819 */ /* 0x000fe200000006ff */
[----:B------:R-:W-:-:S03]  /*261c0*/  VIADD R28, R28, 0x1 ;  /* 0x000000011c1c7836 */ /* 0x000fc60000000000 */
[----:B------:R-:W0:Y:S02]  /*261d0*/  SYNCS.PHASECHK.TRANS64.TRYWAIT P1, [R5+URZ+0x28440], R0 ;  /* 0x02844000050075a7 */ /* 0x000e24000802017f */
[----:B------:R-:W-:-:S04]  /*261e0*/  ISETP.NE.AND P2, PT, R28, 0x2, PT ;  /* 0x000000021c00780c */ /* 0x000fc80003f45270 */
[----:B------:R-:W-:Y:S01]  /*261f0*/  SEL R3, RZ, 0x1, P2 ;  /* 0x00000001ff037807 */ /* 0x000fe20001000000 */
[----:B0-----:R-:W-:Y:S08]  /*26200*/  @!P1 BRA `(.L_x_2105) ;  /* 0x0000007000c09947 */ /* 0x001ff00003800000 */
.L_x_2382:
[----:B------:R-:W-:Y:S02]  /*26210*/  SEL R28, R28, RZ, P2 ;  /* 0x000000ff1c1c7207 */ /* 0x000fe40001000000 */
[----:B------:R-:W-:Y:S01]  /*26220*/  LOP3.LUT R2, R30, R3, RZ, 0x3c, !PT ;  /* 0x000000031e027212 */ /* 0x000fe200078e3cff */
[----:B------:R-:W-:Y:S06]  /*26230*/  @!P0 BRA `(.L_x_2106) ;  /* 0x0000000000048947 */ /* 0x000fec0003800000 */
[----:B------:R-:W-:Y:S01]  /*26240*/  BPT.TRAP 0x1 ;  /* 0x000000040000795c */ /* 0x000fe20000300000 */
.L_x_2106:
[----:B------:R-:W-:Y:S02]  /*26250*/  LEA R3, R28, R7, 0x3 ;  /* 0x000000071c037211 */ /* 0x000fe400078e18ff */
[----:B------:R-:W-:-:S04]  /*26260*/  SHF.L.U32 R2, R2, 0x1f, RZ ;  /* 0x0000001f02027819 */ /* 0x000fc800000006ff */
[----:B------:R-:W1:Y:S02]  /*26270*/  SYNCS.PHASECHK.TRANS64.TRYWAIT P1, [R3+URZ+0x28440], R2 ;  /* 0x02844002030075a7 */ /* 0x000e64000802017f */
[----:B-1----:R-:W-:Y:S05]  /*26280*/  @!P1 BRA `(.L_x_2107) ;  /* 0x0000007000b49947 */ /* 0x002fea0003800000 */
.L_x_2383:
[----:B------:R-:W-:Y:S05]  /*26290*/  @!P0 BRA `(.L_x_2108) ;  /* 0x0000000000048947 */ /* 0x000fea0003800000 */
[----:B------:R-:W-:Y:S01]  /*262a0*/  BPT.TRAP 0x1 ;  /* 0x000000040000795c */ /* 0x000fe20000300000 */
.L_x_2108:
[----:B------:R-:W2:Y:S02]  /*262b0*/  SYNCS.PHASECHK.TRANS64.TRYWAIT P1, [R5+URZ+0x28460], R0 ;  /* 0x02846000050075a7 */ /* 0x000ea4000802017f */
[----:B--2---:R-:W-:Y:S05]  /*262c0*/  @!P1 BRA `(.L_x_2109) ;  /* 0x0000007000b89947 */ /* 0x004fea0003800000 */
.L_x_2384:
[----:B------:R-:W-:Y:S05]  /*262d0*/  @!P0 BRA `(.L_x_2110) ;  /* 0x0000000000048947 */ /* 0x000fea0003800000 */
[----:B------:R-:W-:Y:S01]  /*262e0*/  BPT.TRAP 0x1 ;  /* 0x000000040000795c */ /* 0x000fe20000300000 */
.L_x_2110:
[----:B------:R-:W3:Y:S02]  /*262f0*/  SYNCS.PHASECHK.TRANS64.TRYWAIT P1, [R3+URZ+0x28460], R2 ;  /* 0x02846002030075a7 */ /* 0x000ee4000802017f */
[----:B---3--:R-:W-:Y:S05]  /*26300*/  @!P1 BRA `(.L_x_2111) ;  /* 0x0000007000bc9947 */ /* 0x008fea0003800000 */
.L_x_2385:
[----:B------:R-:W-:Y:S05]  /*26310*/  @!P0 BRA `(.L_x_2112) ;  /* 0x0000000000048947 */ /* 0x000fea0003800000 */
[----:B------:R-:W-:Y:S01]  /*26320*/  BPT.TRAP 0x1 ;  /* 0x000000040000795c */ /* 0x000fe20000300000 */
.L_x_2112:
[----:B------:R-:W4:Y:S02]  /*26330*/  SYNCS.PHASECHK.TRANS64.TRYWAIT P1, [R5+URZ+0x28480], R0 ;  /* 0x02848000050075a7 */ /* 0x000f24000802017f */
[----:B----4-:R-:W-:Y:S05]  /*26340*/  @!P1 BRA `(.L_x_2113) ;  /* 0x0000007000c09947 */ /* 0x010fea0003800000 */
.L_x_2386:
[----:B------:R-:W-:Y:S05]  /*26350*/  @!P0 BRA `(.L_x_2114) ;  /* 0x0000000000048947 */ /* 0x000fea0003800000 */
[----:B------:R-:W-:Y:S01]  /*26360*/  BPT.TRAP 0x1 ;  /* 0x000000040000795c */ /* 0x000fe20000300000 */
.L_x_2114:
[----:B------:R0:W0:Y:S02]  /*26370*/  SYNCS.PHASECHK.TRANS64.TRYWAIT P0, [R3+URZ+0x28480], R2 ;  /* 0x02848002030075a7 */ /* 0x000024000800017f */
[----:B0-----:R-:W-:Y:S05]  /*26380*/  @!P0 NANOSLEEP.SYNCS 0x989680 ;  /* 0x009896800000895d */ /* 0x001fea0003900000 */
[----:B------:R-:W0:Y:S02]  /*26390*/  @!P0 SYNCS.PHASECHK.TRANS64 P0, [R3+URZ+0x28480], R2 ;  /* 0x02848002030085a7 */ /* 0x000e24000800007f */
[----:B0-----:R-:W-:Y:S05]  /*263a0*/  @!P0 BRA `(.L_x_2114) ;  /* 0xfffffffc00f08947 */ /* 0x001fea000383ffff */
.L_x_1720:
[----:B------:R-:W-:Y:S05]  /*263b0*/  BSYNC B8 ;  /* 0x0000000000087941 */ /* 0x000fea0003800000 */
.L_x_1717:
[----:B------:R-:W-:Y:S05]  /*263c0*/  EXIT ;  /* 0x000000000000794d */ /* 0x000fea0003800000 */
.L_x_1746:
[----:B--2---:R2:W3:Y:S02]  /*263d0*/  SYNCS.PHASECHK.TRANS64.TRYWAIT P6, [R72+URZ+0x28490], R81 ;  /* 0x02849051480075a7 */ /* 0x0044e400080c017f */
[----:B---3--:R-:W-:Y:S05]  /*263e0*/  @!P6 NANOSLEEP.SYNCS 0x989680 ;  /* 0x009896800000e95d */ /* 0x008fea0003900000 */
[----:B------:R-:W3:Y:S02]  /*263f0*/  @!P6 SYNCS.PHASECHK.TRANS64 P6, [R72+URZ+0x28490], R81 ;  /* 0x028490514800e5a7 */ /* 0x000ee400080c007f */
[----:B---3--:R-:W-:Y:S05]  /*26400*/  @!P6 BRA `(.L_x_1746) ;  /* 0xfffffffc00f0e947 */ /* 0x008fea000383ffff */
[----:B------:R-:W-:Y:S05]  /*26410*/  BRA `(.L_x_2115) ;  /* 0xfffffdc800087947 */ /* 0x000fea000383ffff */
.L_x_1747:
[----:B------:R-:W-:Y:S01]  /*26420*/  BSSY B1, `(.L_x_2116) ;  /* 0x0000008000017945 */ /* 0x000fe20003800000 */
[----:B0-----:R-:W-:Y:S02]  /*26430*/  IMAD.MOV.U32 R13, RZ, RZ, R2 ;  /* 0x000000ffff0d7224 */ /* 0x001fe400078e0002 */
[----:B------:R-:W-:Y:S02]  /*26440*/  IMAD.MOV.U32 R12, RZ, RZ, RZ ;  /* 0x000000ffff0c7224 */ /* 0x000fe400078e00ff */
[----:B------:R-:W-:Y:S02]  /*26450*/  IMAD.MOV.U32 R11, RZ, RZ, 0x181f ;  /* 0x0000181fff0b7424 */ /* 0x000fe400078e00ff */
[----:B------:R-:W-:-:S07]  /*26460*/  IMAD.MOV.U32 R15, RZ, RZ, -0x1 ;  /* 0xffffffffff0f7424 */ /* 0x000fce00078e00ff */
[----:B-12---:R-:W-:Y:S05]  /*26470*/  WARPSYNC.COLLECTIVE R15, `(.L_x_2117) ;  /* 0x000000000f087348 */ /* 0x006fea0003c00000 */
[----:B------:R0:W3:Y:S02]  /*26480*/  SHFL.IDX P6, R14, R13, R12, R11 ;  /* 0x0000000c0d0e7389 */ /* 0x0000e400000c000b */
[----:B0123--:R-:W-:Y:S01]  /*26490*/  ENDCOLLECTIVE ;  /* 0x000000000000791b */ /* 0x00ffe20003800000 */
.L_x_2117:
[----:B------:R-:W-:Y:S05]  /*264a0*/  BSYNC B1 ;  /* 0x0000000000017941 */ /* 0x000fea0003800000 */
.L_x_2116:
[----:B------:R-:W-:Y:S01]  /*264b0*/  IMAD.MOV.U32 R13, RZ, RZ, R0 ;  /* 0x000000ffff0d7224 */ /* 0x000fe200078e0000 */
[----:B------:R-:W-:Y:S01]  /*264c0*/  MOV R15, 0xffffffff ;  /* 0xffffffff000f7802 */ /* 0x000fe20000000f00 */
[----:B------:R-:W-:Y:S02]  /*264d0*/  IMAD.MOV.U32 R12, RZ, RZ, RZ ;  /* 0x000000ffff0c7224 */ /* 0x000fe400078e00ff */
[----:B------:R-:W-:Y:S02]  /*264e0*/  IMAD.MOV.U32 R11, RZ, RZ, 0x181f ;  /* 0x0000181fff0b7424 */ /* 0x000fe400078e00ff */
[----:B------:R-:W-:-:S07]  /*264f0*/  IMAD.MOV.U32 R3, RZ, RZ, R14 ;  /* 0x000000ffff037224 */ /* 0x000fce00078e000e */
[----:B------:R-:W-:Y:S05]  /*26500*/  WARPSYNC.COLLECTIVE R15, `(.L_x_2118) ;  /* 0x000000000f087348 */ /* 0x000fea0003c00000 */
[----:B------:R0:W1:Y:S02]  /*26510*/  SHFL.IDX P6, R14, R13, R12, R11 ;  /* 0x0000000c0d0e7389 */ /* 0x00006400000c000b */
[----:B01----:R-:W-:Y:S01]  /*26520*/  ENDCOLLECTIVE ;  /* 0x000000000000791b */ /* 0x003fe20003800000 */
.L_x_2118:
[----:B------:R-:W-:Y:S05]  /*26530*/  BRA `(.L_x_2119) ;  /* 0xfffffdc400d47947 */ /* 0x000fea000383ffff */
.L_x_1756:
[----:B------:R-:W-:Y:S01]  /*26540*/  BSSY B1, `(.L_x_2120) ;  /* 0x0000008000017945 */ /* 0x000fe20003800000 */
[----:B0-----:R-:W-:Y:S02]  /*26550*/  IMAD.MOV.U32 R13, RZ, RZ, R2 ;  /* 0x000000ffff0d7224 */ /* 0x001fe400078e0002 */
[----:B------:R-:W-:Y:S02]  /*26560*/  IMAD.MOV.U32 R12, RZ, RZ, 0x1 ;  /* 0x00000001ff0c7424 */ /* 0x000fe400078e00ff */
[----:B------:R-:W-:Y:S02]  /*26570*/  IMAD.MOV.U32 R11, RZ, RZ, 0x181f ;  /* 0x0000181fff0b7424 */ /* 0x000fe400078e00ff */
[----:B------:R-:W-:-:S07]  /*26580*/  IMAD.MOV.U32 R15, RZ, RZ, -0x1 ;  /* 0xffffffffff0f7424 */ /* 0x000fce00078e00ff */
[----:B-1234-:R-:W-:Y:S05]  /*26590*/  WARPSYNC.COLLECTIVE R15, `(.L_x_2121) ;  /* 0x000000000f087348 */ /* 0x01efea0003c00000 */
[----:B------:R0:W0:Y:S02]  /*265a0*/  SHFL.IDX P6, R14, R13, R12, R11 ;  /* 0x0000000c0d0e7389 */ /* 0x00002400000c000b */
[----:B01234-:R-:W-:Y:S01]  /*265b0*/  ENDCOLLECTIVE ;  /* 0x000000000000791b */ /* 0x01ffe20003800000 */
.L_x_2121:
[----:B------:R-:W-:Y:S05]  /*265c0*/  BSYNC B1 ;  /* 0x0000000000017941 */ /* 0x000fea0003800000 */
.L_x_2120:
[----:B------:R-:W-:Y:S01]  /*265d0*/  IMAD.MOV.U32 R13, RZ, RZ, R0 ;  /* 0x000000ffff0d7224 */ /* 0x000fe200078e0000 */
[----:B------:R-:W-:Y:S01]  /*265e0*/  MOV R15, 0xffffffff ;  /* 0xffffffff000f7802 */ /* 0x000fe20000000f00 */
[----:B------:R-:W-:Y:S02]  /*265f0*/  IMAD.MOV.U32 R12, RZ, RZ, 0x1 ;  /* 0x00000001ff0c7424 */ /* 0x000fe400078e00ff */
[----:B------:R-:W-:Y:S02]  /*26600*/  IMAD.MOV.U32 R11, RZ, RZ, 0x181f ;  /* 0x0000181fff0b7424 */ /* 0x000fe400078e00ff */
[----:B------:R-:W-:-:S07]  /*26610*/  IMAD.MOV.U32 R3, RZ, RZ, R14 ;  /* 0x000000ffff037224 */ /* 0x000fce00078e000e */
[----:B------:R-:W-:Y:S05]  /*26620*/  WARPSYNC.COLLECTIVE R15, `(.L_x_2122) ;  /* 0x000000000f087348 */ /* 0x000fea0003c00000 */
[----:B------:R0:W1:Y:S02]  /*26630*/  SHFL.IDX P6, R14, R13, R12, R11 ;  /* 0x0000000c0d0e7389 */ /* 0x00006400000c000b */
[----:B01----:R-:W-:Y:S01]  /*26640*/  ENDCOLLECTIVE ;  /* 0x000000000000791b */ /* 0x003fe20003800000 */
.L_x_2122:
[----:B------:R-:W-:Y:S05]  /*26650*/  BRA `(.L_x_2123) ;  /* 0xfffffdd4003c7947 */ /* 0x000fea000383ffff */
.L_x_1766:
[----:B-1----:R1:W2:Y:S02]  /*26660*/  SYNCS.PHASECHK.TRANS64.TRYWAIT P4, [R72+URZ+0x28490], R81 ;  /* 0x02849051480075a7 */ /* 0x0022a4000808017f */
[----:B--2---:R-:W-:Y:S05]  /*26670*/  @!P4 NANOSLEEP.SYNCS 0x989680 ;  /* 0x009896800000c95d */ /* 0x004fea0003900000 */
[----:B------:R-:W2:Y:S02]  /*26680*/  @!P4 SYNCS.PHASECHK.TRANS64 P4, [R72+URZ+0x28490], R81 ;  /* 0x028490514800c5a7 */ /* 0x000ea4000808007f */
[----:B--2---:R-:W-:Y:S05]  /*26690*/  @!P4 BRA `(.L_x_1766) ;  /* 0xfffffffc00f0c947 */ /* 0x004fea000383ffff */
[----:B------:R-:W-:Y:S05]  /*266a0*/  BRA `(.L_x_2124) ;  /* 0xfffffde400807947 */ /* 0x000fea000383ffff */
.L_x_1767:
        /* <DEDUP_REMOVED lines=8> */
.L_x_2126:
[----:B------:R-:W-:Y:S05]  /*26730*/  BSYNC B1 ;  /* 0x0000000000017941 */ /* 0x000fea0003800000 */
.L_x_2125:
        /* <DEDUP_REMOVED lines=8> */
.L_x_2127:
[----:B------:R-:W-:Y:S01]  /*267c0*/  IMAD.MOV.U32 R38, RZ, RZ, R14 ;  /* 0x000000ffff267224 */ /* 0x000fe200078e000e */
[----:B------:R-:W-:Y:S06]  /*267d0*/  BRA `(.L_x_2128) ;  /* 0xfffffde4004c7947 */ /* 0x000fec000383ffff */
.L_x_1772:
[----:B------:R-:W-:Y:S01]  /*267e0*/  BSSY B1, `(.L_x_2129) ;  /* 0x0000008000017945 */ /* 0x000fe20003800000 */
[----:B----4-:R-:W-:Y:S02]  /*267f0*/  IMAD.MOV.U32 R13, RZ, RZ, R2 ;  /* 0x000000ffff0d7224 */ /* 0x010fe400078e0002 */
[----:B------:R-:W-:Y:S02]  /*26800*/  IMAD.MOV.U32 R12, RZ, RZ, 0x1 ;  /* 0x00000001ff0c7424 */ /* 0x000fe400078e00ff */
[----:B------:R-:W-:Y:S02]  /*26810*/  IMAD.MOV.U32 R11, RZ, RZ, 0x181f ;  /* 0x0000181fff0b7424 */ /* 0x000fe400078e00ff */
[----:B------:R-:W-:-:S07]  /*26820*/  IMAD.MOV.U32 R15, RZ, RZ, -0x1 ;  /* 0xffffffffff0f7424 */ /* 0x000fce00078e00ff */
[----:B0123--:R-:W-:Y:S05]  /*26830*/  WARPSYNC.COLLECTIVE R15, `(.L_x_2130) ;  /* 0x000000000f087348 */ /* 0x00ffea0003c00000 */
[----:B------:R4:W0:Y:S02]  /*26840*/  SHFL.IDX P6, R14, R13, R12, R11 ;  /* 0x0000000c0d0e7389 */ /* 0x00082400000c000b */
[----:B01234-:R-:W-:Y:S01]  /*26850*/  ENDCOLLECTIVE ;  /* 0x000000000000791b */ /* 0x01ffe20003800000 */
.L_x_2130:
[----:B------:R-:W-:Y:S05]  /*26860*/  BSYNC B1 ;  /* 0x0000000000017941 */ /* 0x000fea0003800000 */
.L_x_2129:
        /* <DEDUP_REMOVED lines=8> */
.L_x_2131:
[----:B------:R-:W-:Y:S05]  /*268f0*/  BRA `(.L_x_2132) ;  /* 0xfffffdf000d07947 */ /* 0x000fea000383ffff */
.L_x_1777:
[----:B0-----:R0:W1:Y:S02]  /*26900*/  SYNCS.PHASECHK.TRANS64.TRYWAIT P3, [R72+URZ+0x28490], R81 ;  /* 0x02849051480075a7 */ /* 0x001064000806017f */
[----:B-1----:R-:W-:Y:S05]  /*26910*/  @!P3 NANOSLEEP.SYNCS 0x989680 ;  /* 0x009896800000b95d */ /* 0x002fea0003900000 */
[----:B------:R-:W1:Y:S02]  /*26920*/  @!P3 SYNCS.PHASECHK.TRANS64 P3, [R72+URZ+0x28490], R81 ;  /* 0x028490514800b5a7 */ /* 0x000e64000806007f */
[----:B-1----:R-:W-:Y:S05]  /*26930*/  @!P3 BRA `(.L_x_1777) ;  /* 0xfffffffc00f0b947 */ /* 0x002fea000383ffff */
[----:B------:R-:W-:Y:S05]  /*26940*/  BRA `(.L_x_2133) ;  /* 0xfffffe0000bc7947 */ /* 0x000fea000383ffff */
.L_x_1778:
        /* <DEDUP_REMOVED lines=8> */
.L_x_2135:
[----:B------:R-:W-:Y:S05]  /*269d0*/  BSYNC B1 ;  /* 0x0000000000017941 */ /* 0x000fea0003800000 */
.L_x_2134:
        /* <DEDUP_REMOVED lines=8> */
.L_x_2136:
[----:B------:R-:W-:Y:S05]  /*26a60*/  BRA `(.L_x_2137) ;  /* 0xfffffe0000e07947 */ /* 0x000fea000383ffff */
.L_x_1781:
[----:B------:R-:W-:Y:S01]  /*26a70*/  BSSY B1, `(.L_x_2138) ;  /* 0x0000008000017945 */ /* 0x000fe20003800000 */
[----:B------:R-:W-:Y:S02]  /*26a80*/  IMAD.MOV.U32 R13, RZ, RZ, R2 ;  /* 0x000000ffff0d7224 */ /* 0x000fe400078e0002 */
[----:B------:R-:W-:Y:S02]  /*26a90*/  IMAD.MOV.U32 R12, RZ, RZ, 0x1 ;  /* 0x00000001ff0c7424 */ /* 0x000fe400078e00ff */
[----:B------:R-:W-:Y:S02]  /*26aa0*/  IMAD.MOV.U32 R11, RZ, RZ, 0x181f ;  /* 0x0000181fff0b7424 */ /* 0x000fe400078e00ff */
[----:B----4-:R-:W-:-:S07]  /*26ab0*/  IMAD.MOV.U32 R15, RZ, RZ, -0x1 ;  /* 0xffffffffff0f7424 */ /* 0x010fce00078e00ff */
[----:B0123--:R-:W-:Y:S05]  /*26ac0*/  WARPSYNC.COLLECTIVE R15, `(.L_x_2139) ;  /* 0x000000000f087348 */ /* 0x00ffea0003c00000 */
[----:B---3--:R3:W4:Y:S02]  /*26ad0*/  SHFL.IDX P6, R14, R13, R12, R11 ;  /* 0x0000000c0d0e7389 */ /* 0x00872400000c000b */
[----:B01234-:R-:W-:Y:S01]  /*26ae0*/  ENDCOLLECTIVE ;  /* 0x000000000000791b */ /* 0x01ffe20003800000 */
.L_x_2139:
[----:B------:R-:W-:Y:S05]  /*26af0*/  BSYNC B1 ;  /* 0x0000000000017941 */ /* 0x000fea0003800000 */
.L_x_2138:
        /* <DEDUP_REMOVED lines=8> */
.L_x_2140:
[----:B------:R-:W-:Y:S05]  /*26b80*/  BRA `(.L_x_2141) ;  /* 0xfffffe0000e07947 */ /* 0x000fea000383ffff */
.L_x_1785:
[----:B-1----:R1:W3:Y:S02]  /*26b90*/  SYNCS.PHASECHK.TRANS64.TRYWAIT P4, [R72+URZ+0x284b0], R81 ;  /* 0x0284b051480075a7 */ /* 0x0022e4000808017f */
[----:B---3--:R-:W-:Y:S05]  /*26ba0*/  @!P4 NANOSLEEP.SYNCS 0x989680 ;  /* 0x009896800000c95d */ /* 0x008fea0003900000 */
[----:B------:R-:W3:Y:S02]  /*26bb0*/  @!P4 SYNCS.PHASECHK.TRANS64 P4, [R72+URZ+0x284b0], R81 ;  /* 0x0284b0514800c5a7 */ /* 0x000ee4000808007f */
[----:B---3--:R-:W-:Y:S05]  /*26bc0*/  @!P4 BRA `(.L_x_1785) ;  /* 0xfffffffc00f0c947 */ /* 0x008fea000383ffff */
[----:B------:R-:W-:Y:S05]  /*26bd0*/  BRA `(.L_x_2142) ;  /* 0xfffffe0400547947 */ /* 0x000fea000383ffff */
.L_x_1801:
[----:B------:R-:W0:Y:S01]  /*26be0*/  S2R R12, SR_TID.X ;  /* 0x00000000000c7919 */ /* 0x000e220000002100 */
[----:B------:R-:W-:Y:S01]  /*26bf0*/  BSSY B0, `(.L_x_2143) ;  /* 0x000000c000007945 */ /* 0x000fe20003800000 */
[----:B------:R-:W-:Y:S02]  /*26c00*/  IMAD.MOV.U32 R11, RZ, RZ, 0x1f ;  /* 0x0000001fff0b7424 */ /* 0x000fe400078e00ff */
[----:B------:R-:W-:Y:S02]  /*26c10*/  IMAD.MOV.U32 R15, RZ, RZ, -0x1 ;  /* 0xffffffffff0f7424 */ /* 0x000fe400078e00ff */
[----:B0-----:R-:W-:-:S05]  /*26c20*/  VIADD R20, R12, 0xffffff80 ;  /* 0xffffff800c147836 */ /* 0x001fca0000000000 */
[----:B------:R-:W-:-:S04]  /*26c30*/  SHF.R.S32.HI R12, RZ, 0x1f, R20 ;  /* 0x0000001fff0c7819 */ /* 0x000fc80000011414 */
[----:B------:R-:W-:-:S04]  /*26c40*/  LEA.HI R12, R12, R20, RZ, 0x7 ;  /* 0x000000140c0c7211 */ /* 0x000fc800078f38ff */
[----:B------:R-:W-:-:S05]  /*26c50*/  SHF.R.S32.HI R12, RZ, 0x7, R12 ;  /* 0x00000007ff0c7819 */ /* 0x000fca000001140c */
[----:B------:R-:W-:Y:S02]  /*26c60*/  IMAD.MOV.U32 R13, RZ, RZ, R12 ;  /* 0x000000ffff0d7224 */ /* 0x000fe400078e000c */
[----:B------:R-:W-:-:S07]  /*26c70*/  IMAD.MOV.U32 R12, RZ, RZ, RZ ;  /* 0x000000ffff0c7224 */ /* 0x000fce00078e00ff */
[----:B-----5:R-:W-:Y:S05]  /*26c80*/  WARPSYNC.COLLECTIVE R15, `(.L_x_2144) ;  /* 0x000000000f087348 */ /* 0x020fea0003c00000 */
[----:B------:R0:W1:Y:S02]  /*26c90*/  SHFL.IDX P6, R14, R13, R12, R11 ;  /* 0x0000000c0d0e7389 */ /* 0x00006400000c000b */
[----:B01---5:R-:W-:Y:S01]  /*26ca0*/  ENDCOLLECTIVE ;  /* 0x000000000000791b */ /* 0x023fe20003800000 */
.L_x_2144:
[----:B------:R-:W-:Y:S05]  /*26cb0*/  BSYNC B0 ;  /* 0x0000000000007941 */ /* 0x000fea0003800000 */
.L_x_2143:
[----:B------:R-:W-:Y:S05]  /*26cc0*/  BRA `(.L_x_2145) ;  /* 0xfffffe1400387947 */ /* 0x000fea000383ffff */
.L_x_1811:
[----:B------:R-:W-:Y:S01]  /*26cd0*/  BSSY B1, `(.L_x_2146) ;  /* 0x0000008000017945 */ /* 0x000fe20003800000 */
[----:B------:R-:W-:Y:S01]  /*26ce0*/  IMAD.MOV.U32 R13, RZ, RZ, R6 ;  /* 0x000000ffff0d7224 */ /* 0x000fe200078e0006 */
[----:B------:R-:W-:Y:S01]  /*26cf0*/  MOV R11, 0x181f ;  /* 0x0000181f000b7802 */ /* 0x000fe20000000f00 */
[----:B------:R-:W-:Y:S02]  /*26d00*/  IMAD.MOV.U32 R12, RZ, RZ, RZ ;  /* 0x000000ffff0c7224 */ /* 0x000fe400078e00ff */
[----:B------:R-:W-:-:S07]  /*26d10*/  IMAD.MOV.U32 R15, RZ, RZ, -0x1 ;  /* 0xffffffffff0f7424 */ /* 0x000fce00078e00ff */
[----:B------:R-:W-:Y:S05]  /*26d20*/  WARPSYNC.COLLECTIVE R15, `(.L_x_2147) ;  /* 0x000000000f087348 */ /* 0x000fea0003c00000 */
[----:B------:R0:W1:Y:S02]  /*26d30*/  SHFL.IDX P6, R14, R13, R12, R11 ;  /* 0x0000000c0d0e7389 */ /* 0x00006400000c000b */
[----:B01----:R-:W-:Y:S01]  /*26d40*/  ENDCOLLECTIVE ;  /* 0x000000000000791b */ /* 0x003fe20003800000 */
.L_x_2147:
[----:B------:R-:W-:Y:S05]  /*26d50*/  BSYNC B1 ;  /* 0x0000000000017941 */ /* 0x000fea0003800000 */
.L_x_2146:
        /* <DEDUP_REMOVED lines=8> */
.L_x_2148:
[----:B------:R-:W-:Y:S02]  /*26de0*/  IMAD.MOV.U32 R13, RZ, RZ, R8 ;  /* 0x000000ffff0d7224 */ /* 0x000fe400078e0008 */
[----:B------:R-:W-:-:S07]  /*26df0*/  IMAD.MOV.U32 R3, RZ, RZ, R14 ;  /* 0x000000ffff037224 */ /* 0x000fce00078e000e */
[----:B------:R-:W-:Y:S05]  /*26e00*/  WARPSYNC.COLLECTIVE R15, `(.L_x_2149) ;  /* 0x000000000f087348 */ /* 0x000fea0003c00000 */
[----:B------:R0:W1:Y:S02]  /*26e10*/  SHFL.IDX P6, R14, R13, R12, R11 ;  /* 0x0000000c0d0e7389 */ /* 0x00006400000c000b */
[----:B01----:R-:W-:Y:S01]  /*26e20*/  ENDCOLLECTIVE ;  /* 0x000000000000791b */ /* 0x003fe20003800000 */
.L_x_2149:
[----:B------:R-:W-:Y:S01]  /*26e30*/  IMAD.MOV.U32 R13, RZ, RZ, R7 ;  /* 0x000000ffff0d7224 */ /* 0x000fe200078e0007 */
[----:B------:R-:W-:-:S07]  /*26e40*/  MOV R4, R14 ;  /* 0x0000000e00047202 */ /* 0x000fce0000000f00 */
[----:B------:R-:W-:Y:S05]  /*26e50*/  WARPSYNC.COLLECTIVE R15, `(.L_x_2150) ;  /* 0x000000000f087348 */ /* 0x000fea0003c00000 */
[----:B------:R0:W1:Y:S02]  /*26e60*/  SHFL.IDX P6, R14, R13, R12, R11 ;  /* 0x0000000c0d0e7389 */ /* 0x00006400000c000b */
[----:B01----:R-:W-:Y:S01]  /*26e70*/  ENDCOLLECTIVE ;  /* 0x000000000000791b */ /* 0x003fe20003800000 */
.L_x_2150:
[----:B------:R-:W-:Y:S05]  /*26e80*/  BRA `(.L_x_2151) ;  /* 0xfffffe1800907947 */ /* 0x000fea000383ffff */
.L_x_1814:
[----:B------:R-:W-:Y:S01]  /*26e90*/  BSSY B1, `(.L_x_2152) ;  /* 0x0000008000017945 */ /* 0x000fe20003800000 */
[----:B-1----:R-:W-:Y:S02]  /*26ea0*/  IMAD.MOV.U32 R13, RZ, RZ, R6 ;  /* 0x000000ffff0d7224 */ /* 0x002fe400078e0006 */
[----:B------:R-:W-:Y:S02]  /*26eb0*/  IMAD.MOV.U32 R12, RZ, RZ, 0x1 ;  /* 0x00000001ff0c7424 */ /* 0x000fe400078e00ff */
[----:B------:R-:W-:Y:S02]  /*26ec0*/  IMAD.MOV.U32 R11, RZ, RZ, 0x181f ;  /* 0x0000181fff0b7424 */ /* 0x000fe400078e00ff */
[----:B------:R-:W-:-:S07]  /*26ed0*/  IMAD.MOV.U32 R15, RZ, RZ, -0x1 ;  /* 0xffffffffff0f7424 */ /* 0x000fce00078e00ff */
[----:B0-2345:R-:W-:Y:S05]  /*26ee0*/  WARPSYNC.COLLECTIVE R15, `(.L_x_2153) ;  /* 0x000000000f087348 */ /* 0x03dfea0003c00000 */
[----:B----4-:R1:W4:Y:S02]  /*26ef0*/  SHFL.IDX P6, R14, R13, R12, R11 ;  /* 0x0000000c0d0e7389 */ /* 0x01032400000c000b */
[----:B012345:R-:W-:Y:S01]  /*26f00*/  ENDCOLLECTIVE ;  /* 0x000000000000791b */ /* 0x03ffe20003800000 */
.L_x_2153:
[----:B------:R-:W-:Y:S05]  /*26f10*/  BSYNC B1 ;  /* 0x0000000000017941 */ /* 0x000fea0003800000 */
.L_x_2152:
        /* <DEDUP_REMOVED lines=8> */
.L_x_2154:
[----:B------:R-:W-:Y:S02]  /*26fa0*/  IMAD.MOV.U32 R13, RZ, RZ, R8 ;  /* 0x000000ffff0d7224 */ /* 0x000fe400078e0008 */
[----:B------:R-:W-:-:S07]  /*26fb0*/  IMAD.MOV.U32 R3, RZ, RZ, R14 ;  /* 0x000000ffff037224 */ /* 0x000fce00078e000e */
[----:B------:R-:W-:Y:S05]  /*26fc0*/  WARPSYNC.COLLECTIVE R15, `(.L_x_2155) ;  /* 0x000000000f087348 */ /* 0x000fea0003c00000 */
[----:B------:R0:W1:Y:S02]  /*26fd0*/  SHFL.IDX P6, R14, R13, R12, R11 ;  /* 0x0000000c0d0e7389 */ /* 0x00006400000c000b */
[----:B01----:R-:W-:Y:S01]  /*26fe0*/  ENDCOLLECTIVE ;  /* 0x000000000000791b */ /* 0x003fe20003800000 */
.L_x_2155:
[----:B------:R-:W-:Y:S02]  /*26ff0*/  IMAD.MOV.U32 R13, RZ, RZ, R7 ;  /* 0x000000ffff0d7224 */ /* 0x000fe400078e0007 */
[----:B------:R-:W-:-:S07]  /*27000*/  IMAD.MOV.U32 R4, RZ, RZ, R14 ;  /* 0x000000ffff047224 */ /* 0x000fce00078e000e */
[----:B------:R-:W-:Y:S05]  /*27010*/  WARPSYNC.COLLECTIVE R15, `(.L_x_2156) ;  /* 0x000000000f087348 */ /* 0x000fea0003c00000 */
[----:B------:R0:W1:Y:S02]  /*27020*/  SHFL.IDX P6, R14, R13, R12, R11 ;  /* 0x0000000c0d0e7389 */ /* 0x00006400000c000b */
[----:B01----:R-:W-:Y:S01]  /*27030*/  ENDCOLLECTIVE ;  /* 0x000000000000791b */ /* 0x003fe20003800000 */
.L_x_2156:
[----:B------:R-:W-:Y:S05]  /*27040*/  BRA `(.L_x_2157) ;  /* 0xfffffe1800ac7947 */ /* 0x000fea000383ffff */
.L_x_1817:
[----:B------:R-:W-:Y:S01]  /*27050*/  BSSY B1, `(.L_x_2158) ;  /* 0x0000008000017945 */ /* 0x000fe20003800000 */
[----:B0-----:R-:W-:Y:S01]  /*27060*/  IMAD.MOV.U32 R13, RZ, RZ, R6 ;  /* 0x000000ffff0d7224 */ /* 0x001fe200078e0006 */
[----:B------:R-:W-:Y:S01]  /*27070*/  MOV R15, 0xffffffff ;  /* 0xffffffff000f7802 */ /* 0x000fe20000000f00 */
[----:B------:R-:W-:Y:S02]  /*27080*/  IMAD.MOV.U32 R12, RZ, RZ, 0x2 ;  /* 0x00000002ff0c7424 */ /* 0x000fe400078e00ff */
[----:B------:R-:W-:-:S07]  /*27090*/  IMAD.MOV.U32 R11, RZ, RZ, 0x181f ;  /* 0x0000181fff0b7424 */ /* 0x000fce00078e00ff */
[----:B-12345:R-:W-:Y:S05]  /*270a0*/  WARPSYNC.COLLECTIVE R15, `(.L_x_2159) ;  /* 0x000000000f087348 */ /* 0x03efea0003c00000 */
[----:B----4-:R0:W4:Y:S02]  /*270b0*/  SHFL.IDX P6, R14, R13, R12, R11 ;  /* 0x0000000c0d0e7389 */ /* 0x01012400000c000b */
[----:B012345:R-:W-:Y:S01]  /*270c0*/  ENDCOLLECTIVE ;  /* 0x000000000000791b */ /* 0x03ffe20003800000 */
.L_x_2159:
[----:B------:R-:W-:Y:S05]  /*270d0*/  BSYNC B1 ;  /* 0x0000000000017941 */ /* 0x000fea0003800000 */
.L_x_2158:
[----:B------:R-:W-:Y:S02]  /*270e0*/  IMAD.MOV.U32 R13, RZ, RZ, R5 ;  /* 0x000000ffff0d7224 */ /* 0x000fe400078e0005 */
[----:B------:R-:W-:Y:S02]  /*270f0*/  IMAD.MOV.U32 R12, RZ, RZ, 0x2 ;  /* 0x00000002ff0c7424 */ /* 0x000fe400078e00ff */
[----:B------:R-:W-:Y:S02]  /*27100*/  IMAD.MOV.U32 R11, RZ, RZ, 0x181f ;  /* 0x0000181fff0b7424 */ /* 0x000fe400078e00ff */
[----:B------:R-:W-:Y:S02]  /*27110*/  IMAD.MOV.U32 R15, RZ, RZ, -0x1 ;  /* 0xffffffffff0f7424 */ /* 0x000fe400078e00ff */
[----:B------:R-:W-:-:S07]  /*27120*/  IMAD.MOV.U32 R0, RZ, RZ, R14 ;  /* 0x000000ffff007224 */ /* 0x000fce00078e000e */
[----:B------:R-:W-:Y:S05]  /*27130*/  WARPSYNC.COLLECTIVE R15, `(.L_x_2160) ;  /* 0x000000000f087348 */ /* 0x000fea0003c00000 */
[----:B------:R0:W1:Y:S02]  /*27140*/  SHFL.IDX P6, R14, R13, R12, R11 ;  /* 0x0000000c0d0e7389 */ /* 0x00006400000c000b */
[----:B01----:R-:W-:Y:S01]  /*27150*/  ENDCOLLECTIVE ;  /* 0x000000000000791b */ /* 0x003fe20003800000 */
.L_x_2160:
[----:B------:R-:W-:Y:S02]  /*27160*/  IMAD.MOV.U32 R13, RZ, RZ, R8 ;  /* 0x000000ffff0d7224 */ /* 0x000fe400078e0008 */
[----:B------:R-:W-:-:S07]  /*27170*/  IMAD.MOV.U32 R3, RZ, RZ, R14 ;  /* 0x000000ffff037224 */ /* 0x000fce00078e000e */
[----:B------:R-:W-:Y:S05]  /*27180*/  WARPSYNC.COLLECTIVE R15, `(.L_x_2161) ;  /* 0x000000000f087348 */ /* 0x000fea0003c00000 */
[----:B------:R0:W1:Y:S02]  /*27190*/  SHFL.IDX P6, R14, R13, R12, R11 ;  /* 0x0000000c0d0e7389 */ /* 0x00006400000c000b */
[----:B01----:R-:W-:Y:S01]  /*271a0*/  ENDCOLLECTIVE ;  /* 0x000000000000791b */ /* 0x003fe20003800000 */
.L_x_2161:
[----:B------:R-:W-:Y:S01]  /*271b0*/  MOV R13, R7 ;  /* 0x00000007000d7202 */ /* 0x000fe20000000f00 */
[----:B------:R-:W-:-:S07]  /*271c0*/  IMAD.MOV.U32 R4, RZ, RZ, R14 ;  /* 0x000000ffff047224 */ /* 0x000fce00078e000e */
[----:B------:R-:W-:Y:S05]  /*271d0*/  WARPSYNC.COLLECTIVE R15, `(.L_x_2162) ;  /* 0x000000000f087348 */ /* 0x000fea0003c00000 */
[----:B------:R0:W1:Y:S02]  /*271e0*/  SHFL.IDX P6, R14, R13, R12, R11 ;  /* 0x0000000c0d0e7389 */ /* 0x00006400000c000b */
[----:B01----:R-:W-:Y:S01]  /*271f0*/  ENDCOLLECTIVE ;  /* 0x000000000000791b */ /* 0x003fe20003800000 */
.L_x_2162:
[----:B------:R-:W-:Y:S05]  /*27200*/  BRA `(.L_x_2163) ;  /* 0xfffffe1800c07947 */ /* 0x000fea000383ffff */
.L_x_1820:
[----:B------:R-:W-:Y:S01]  /*27210*/  BSSY B1, `(.L_x_2164) ;  /* 0x0000008000017945 */ /* 0x000fe20003800000 */
[----:B------:R-:W-:Y:S02]  /*27220*/  IMAD.MOV.U32 R13, RZ, RZ, R6 ;  /* 0x000000ffff0d7224 */ /* 0x000fe400078e0006 */
[----:B------:R-:W-:Y:S02]  /*27230*/  IMAD.MOV.U32 R12, RZ, RZ, 0x3 ;  /* 0x00000003ff0c7424 */ /* 0x000fe400078e00ff */
[----:B------:R-:W-:Y:S02]  /*27240*/  IMAD.MOV.U32 R11, RZ, RZ, 0x181f ;  /* 0x0000181fff0b7424 */ /* 0x000fe400078e00ff */
[----:B------:R-:W-:-:S07]  /*27250*/  IMAD.MOV.U32 R15, RZ, RZ, -0x1 ;  /* 0xffffffffff0f7424 */ /* 0x000fce00078e00ff */
[----:B-12345:R-:W-:Y:S05]  /*27260*/  WARPSYNC.COLLECTIVE R15, `(.L_x_2165) ;  /* 0x000000000f087348 */ /* 0x03efea0003c00000 */
[----:B----4-:R0:W4:Y:S02]  /*27270*/  SHFL.IDX P6, R14, R13, R12, R11 ;  /* 0x0000000c0d0e7389 */ /* 0x01012400000c000b */
[----:B012345:R-:W-:Y:S01]  /*27280*/  ENDCOLLECTIVE ;  /* 0x000000000000791b */ /* 0x03ffe20003800000 */
.L_x_2165:
[----:B------:R-:W-:Y:S05]  /*27290*/  BSYNC B1 ;  /* 0x0000000000017941 */ /* 0x000fea0003800000 */
.L_x_2164:
        /* <DEDUP_REMOVED lines=8> */
.L_x_2166:
[----:B------:R-:W-:Y:S02]  /*27320*/  IMAD.MOV.U32 R13, RZ, RZ, R8 ;  /* 0x000000ffff0d7224 */ /* 0x000fe400078e0008 */
[----:B------:R-:W-:-:S07]  /*27330*/  IMAD.MOV.U32 R3, RZ, RZ, R14 ;  /* 0x000000ffff037224 */ /* 0x000fce00078e000e */
[----:B------:R-:W-:Y:S05]  /*27340*/  WARPSYNC.COLLECTIVE R15, `(.L_x_2167) ;  /* 0x000000000f087348 */ /* 0x000fea0003c00000 */
[----:B------:R0:W1:Y:S02]  /*27350*/  SHFL.IDX P6, R14, R13, R12, R11 ;  /* 0x0000000c0d0e7389 */ /* 0x00006400000c000b */
[----:B01----:R-:W-:Y:S01]  /*27360*/  ENDCOLLECTIVE ;  /* 0x000000000000791b */ /* 0x003fe20003800000 */
.L_x_2167:
[----:B------:R-:W-:Y:S02]  /*27370*/  IMAD.MOV.U32 R13, RZ, RZ, R7 ;  /* 0x000000ffff0d7224 */ /* 0x000fe400078e0007 */
[----:B------:R-:W-:-:S07]  /*27380*/  IMAD.MOV.U32 R4, RZ, RZ, R14 ;  /* 0x000000ffff047224 */ /* 0x000fce00078e000e */
[----:B------:R-:W-:Y:S05]  /*27390*/  WARPSYNC.COLLECTIVE R15, `(.L_x_2168) ;  /* 0x000000000f087348 */ /* 0x000fea0003c00000 */
[----:B------:R0:W1:Y:S02]  /*273a0*/  SHFL.IDX P6, R14, R13, R12, R11 ;  /* 0x0000000c0d0e7389 */ /* 0x00006400000c000b */
[----:B01----:R-:W-:Y:S01]  /*273b0*/  ENDCOLLECTIVE ;  /* 0x000000000000791b */ /* 0x003fe20003800000 */
.L_x_2168:
[----:B------:R-:W-:Y:S05]  /*273c0*/  BRA `(.L_x_2169) ;  /* 0xfffffe1800dc7947 */ /* 0x000fea000383ffff */
.L_x_1824:
[----:B-1----:R1:W2:Y:S02]  /*273d0*/  SYNCS.PHASECHK.TRANS64.TRYWAIT P0, [R184+URZ+0x28400], R5 ;  /* 0x02840005b80075a7 */ /* 0x0022a4000800017f */
[----:B--2---:R-:W-:Y:S05]  /*273e0*/  @!P0 NANOSLEEP.SYNCS 0x989680 ;  /* 0x009896800000895d */ /* 0x004fea0003900000 */
[----:B------:R-:W2:Y:S02]  /*273f0*/  @!P0 SYNCS.PHASECHK.TRANS64 P0, [R184+URZ+0x28400], R5 ;  /* 0x02840005b80085a7 */ /* 0x000ea4000800007f */
[----:B--2---:R-:W-:Y:S05]  /*27400*/  @!P0 BRA `(.L_x_1824) ;  /* 0xfffffffc00f08947 */ /* 0x004fea000383ffff */
[----:B------:R-:W-:Y:S05]  /*27410*/  BRA `(.L_x_2170) ;  /* 0xfffffe1c00587947 */ /* 0x000fea000383ffff */
.L_x_1840:
[----:B------:R-:W0:Y:S01]  /*27420*/  LDC R59, c[0x0][0x3f4] ;  /* 0x0000fd00ff3b7b82 */ /* 0x000e220000000800 */
        /* <DEDUP_REMOVED lines=8> */
.L_x_2172:
[----:B------:R-:W-:Y:S05]  /*274b0*/  BSYNC B1 ;  /* 0x0000000000017941 */ /* 0x000fea0003800000 */
.L_x_2171:
[----:B------:R-:W-:Y:S01]  /*274c0*/  IMAD.MOV.U32 R13, RZ, RZ, R37 ;  /* 0x000000ffff0d7224 */ /* 0x000fe200078e0025 */
[----:B------:R-:W-:Y:S01]  /*274d0*/  MOV R3, R14 ;  /* 0x0000000e00037202 */ /* 0x000fe20000000f00 */
[----:B------:R-:W-:Y:S01]  /*274e0*/  IMAD.MOV.U32 R12, RZ, RZ, RZ ;  /* 0x000000ffff0c7224 */ /* 0x000fe200078e00ff */
[----:B------:R-:W-:Y:S01]  /*274f0*/  ISETP.GE.AND P0, PT, R16, R59, PT ;  /* 0x0000003b1000720c */ /* 0x000fe20003f06270 */
[----:B------:R-:W-:Y:S02]  /*27500*/  IMAD.MOV.U32 R11, RZ, RZ, 0x181f ;  /* 0x0000181fff0b7424 */ /* 0x000fe400078e00ff */
[----:B------:R-:W-:Y:S02]  /*27510*/  IMAD.MOV.U32 R15, RZ, RZ, -0x1 ;  /* 0xffffffffff0f7424 */ /* 0x000fe400078e00ff */
[----:B------:R-:W-:-:S08]  /*27520*/  IMAD R57, R190, R57, RZ ;  /* 0x00000039be397224 */ /* 0x000fd000078e02ff */
[----:B------:R-:W-:Y:S05]  /*27530*/  WARPSYNC.COLLECTIVE R15, `(.L_x_2173) ;  /* 0x000000000f087348 */ /* 0x000fea0003c00000 */
[----:B------:R0:W1:Y:S02]  /*27540*/  SHFL.IDX P6, R14, R13, R12, R11 ;  /* 0x0000000c0d0e7389 */ /* 0x00006400000c000b */
[----:B01----:R-:W-:Y:S01]  /*27550*/  ENDCOLLECTIVE ;  /* 0x000000000000791b */ /* 0x003fe20003800000 */
.L_x_2173:
[----:B------:R-:W-:Y:S01]  /*27560*/  ISETP.GE.OR P1, PT, R52, R57, P0 ;  /* 0x000000393400720c */ /* 0x000fe20000726670 */
[----:B------:R-:W-:Y:S02]  /*27570*/  IMAD.MOV.U32 R13, RZ, RZ, R53 ;  /* 0x000000ffff0d7224 */ /* 0x000fe400078e0035 */
[----:B------:R-:W-:-:S10]  /*27580*/  IMAD.MOV.U32 R5, RZ, RZ, R14 ;  /* 0x000000ffff057224 */ /* 0x000fd400078e000e */
[----:B------:R-:W-:Y:S05]  /*27590*/  WARPSYNC.COLLECTIVE R15, `(.L_x_2174) ;  /* 0x000000000f087348 */ /* 0x000fea0003c00000 */
[----:B------:R0:W1:Y:S02]  /*275a0*/  SHFL.IDX P6, R14, R13, R12, R11 ;  /* 0x0000000c0d0e7389 */ /* 0x00006400000c000b */
[----:B01----:R-:W-:Y:S01]  /*275b0*/  ENDCOLLECTIVE ;  /* 0x000000000000791b */ /* 0x003fe20003800000 */
.L_x_2174:
[----:B------:R-:W-:-:S04]  /*275c0*/  @!P1 IADD3 R0, P2, R16, R5, RZ ;  /* 0x0000000510009210 */ /* 0x000fc80007f5e0ff */
[----:B------:R-:W-:Y:S01]  /*275d0*/  @!P1 IADD3.X R5, R3, R17, RZ, P2, !PT ;  /* 0x0000001103059210 */ /* 0x000fe200017fe4ff */
[----:B------:R-:W-:Y:S02]  /*275e0*/  @!P1 IMAD.MOV.U32 R4, RZ, RZ, R0 ;  /* 0x000000ffff049224 */ /* 0x000fe400078e0000 */
[----:B------:R-:W-:Y:S02]  /*275f0*/  IMAD.MOV.U32 R13, RZ, RZ, R55 ;  /* 0x000000ffff0d7224 */ /* 0x000fe400078e0037 */
[----:B------:R-:W-:-:S07]  /*27600*/  IMAD.MOV.U32 R7, RZ, RZ, R14 ;  /* 0x000000ffff077224 */ /* 0x000fce00078e000e */
[----:B------:R-:W-:Y:S05]  /*27610*/  WARPSYNC.COLLECTIVE R15, `(.L_x_2175) ;  /* 0x000000000f087348 */ /* 0x000fea0003c00000 */
[----:B------:R0:W1:Y:S02]  /*27620*/  SHFL.IDX P6, R14, R13, R12, R11 ;  /* 0x0000000c0d0e7389 */ /* 0x00006400000c000b */
[----:B01----:R-:W-:Y:S01]  /*27630*/  ENDCOLLECTIVE ;  /* 0x000000000000791b */ /* 0x003fe20003800000 */
.L_x_2175:
[----:B------:R-:W-:-:S05]  /*27640*/  @!P1 IADD3 R14, P3, R16, R14, RZ ;  /* 0x0000000e100e9210 */ /* 0x000fca0007f7e0ff */
[----:B------:R-:W-:Y:S02]  /*27650*/  @!P1 IMAD.X R3, R7, 0x1, R17, P3 ;  /* 0x0000000107039824 */ /* 0x000fe400018e0611 */
[----:B------:R-:W-:Y:S01]  /*27660*/  @!P1 IMAD.MOV.U32 R24, RZ, RZ, R14 ;  /* 0x000000ffff189224 */ /* 0x000fe200078e000e */
[----:B------:R-:W5:Y:S01]  /*27670*/  @!P1 LD.E.128 R4, desc[UR36][R4.64] ;  /* 0x0000002404049980 */ /* 0x000f62000c101d00 */
[----:B------:R-:W-:-:S06]  /*27680*/  @!P1 IMAD.MOV.U32 R25, RZ, RZ, R3 ;  /* 0x000000ffff199224 */ /* 0x000fcc00078e0003 */
[----:B------:R-:W5:Y:S01]  /*27690*/  @!P1 LD.E.128 R24, desc[UR36][R24.64] ;  /* 0x0000002418189980 */ /* 0x000f62000c101d00 */
[----:B------:R-:W-:Y:S01]  /*276a0*/  IMAD.MOV.U32 R13, RZ, RZ, R10 ;  /* 0x000000ffff0d7224 */ /* 0x000fe200078e000a */
[----:B------:R-:W-:Y:S01]  /*276b0*/  CS2R R20, SRZ ;  /* 0x0000000000147805 */ /* 0x000fe2000001ff00 */
[----:B------:R-:W-:Y:S01]  /*276c0*/  IMAD.MOV.U32 R12, RZ, RZ, 0x1 ;  /* 0x00000001ff0c7424 */ /* 0x000fe200078e00ff */
[----:B------:R-:W-:Y:S02]  /*276d0*/  CS2R R38, SRZ ;  /* 0x0000000000267805 */ /* 0x000fe4000001ff00 */
[----:B------:R-:W-:Y:S02]  /*276e0*/  CS2R R40, SRZ ;  /* 0x0000000000287805 */ /* 0x000fe4000001ff00 */
[----:B------:R-:W-:-:S07]  /*276f0*/  CS2R R42, SRZ ;  /* 0x00000000002a7805 */ /* 0x000fce000001ff00 */
[----:B-----5:R-:W-:Y:S05]  /*27700*/  WARPSYNC.COLLECTIVE R15, `(.L_x_2176) ;  /* 0x000000000f087348 */ /* 0x020fea0003c00000 */
[----:B------:R0:W1:Y:S02]  /*27710*/  SHFL.IDX P6, R14, R13, R12, R11 ;  /* 0x0000000c0d0e7389 */ /* 0x00006400000c000b */
[----:B01---5:R-:W-:Y:S01]  /*27720*/  ENDCOLLECTIVE ;  /* 0x000000000000791b */ /* 0x023fe20003800000 */
.L_x_2176:
[----:B------:R-:W-:Y:S02]  /*27730*/  IMAD.MOV.U32 R13, RZ, RZ, R37 ;  /* 0x000000ffff0d7224 */ /* 0x000fe400078e0025 */
[----:B------:R-:W-:-:S07]  /*27740*/  IMAD.MOV.U32 R3, RZ, RZ, R14 ;  /* 0x000000ffff037224 */ /* 0x000fce00078e000e */
[----:B------:R-:W-:Y:S05]  /*27750*/  WARPSYNC.COLLECTIVE R15, `(.L_x_2177) ;  /* 0x000000000f087348 */ /* 0x000fea0003c00000 */
[----:B------:R0:W1:Y:S02]  /*27760*/  SHFL.IDX P6, R14, R13, R12, R11 ;  /* 0x0000000c0d0e7389 */ /* 0x00006400000c000b */
[----:B01----:R-:W-:Y:S01]  /*27770*/  ENDCOLLECTIVE ;  /* 0x000000000000791b */ /* 0x003fe20003800000 */
.L_x_2177:
[----:B------:R-:W-:Y:S01]  /*27780*/  IMAD.MOV.U32 R13, RZ, RZ, R53 ;  /* 0x000000ffff0d7224 */ /* 0x000fe200078e0035 */
[----:B------:R-:W-:-:S07]  /*27790*/  MOV R9, R14 ;  /* 0x0000000e00097202 */ /* 0x000fce0000000f00 */
[----:B------:R-:W-:Y:S05]  /*277a0*/  WARPSYNC.COLLECTIVE R15, `(.L_x_2178) ;  /* 0x000000000f087348 */ /* 0x000fea0003c00000 */
[----:B------:R0:W1:Y:S02]  /*277b0*/  SHFL.IDX P6, R14, R13, R12, R11 ;  /* 0x0000000c0d0e7389 */ /* 0x00006400000c000b */
[----:B01----:R-:W-:Y:S01]  /*277c0*/  ENDCOLLECTIVE ;  /* 0x000000000000791b */ /* 0x003fe20003800000 */
.L_x_2178:
[----:B------:R-:W-:Y:S02]  /*277d0*/  IMAD.MOV.U32 R13, RZ, RZ, R55 ;  /* 0x000000ffff0d7224 */ /* 0x000fe400078e0037 */
[----:B------:R-:W-:-:S07]  /*277e0*/  IMAD.MOV.U32 R33, RZ, RZ, R14 ;  /* 0x000000ffff217224 */ /* 0x000fce00078e000e */
[----:B------:R-:W-:Y:S05]  /*277f0*/  WARPSYNC.COLLECTIVE R15, `(.L_x_2179) ;  /* 0x000000000f087348 */ /* 0x000fea0003c00000 */
[----:B------:R0:W1:Y:S02]  /*27800*/  SHFL.IDX P6, R14, R13, R12, R11 ;  /* 0x0000000c0d0e7389 */ /* 0x00006400000c000b */
[----:B01----:R-:W-:Y:S01]  /*27810*/  ENDCOLLECTIVE ;  /* 0x000000000000791b */ /* 0x003fe20003800000 */
.L_x_2179:
[----:B------:R-:W-:Y:S02]  /*27820*/  @!P1 IMAD.MOV.U32 R20, RZ, RZ, R4 ;  /* 0x000000ffff149224 */ /* 0x000fe400078e0004 */
[----:B------:R-:W-:Y:S01]  /*27830*/  @!P1 IMAD.MOV.U32 R21, RZ, RZ, R5 ;  /* 0x000000ffff159224 */ /* 0x000fe200078e0005 */
[----:B------:R-:W-:Y:S01]  /*27840*/  CS2R R4, SRZ ;  /* 0x0000000000047805 */ /* 0x000fe2000001ff00 */
[----:B------:R-:W-:Y:S02]  /*27850*/  @!P1 IMAD.MOV.U32 R38, RZ, RZ, R6 ;  /* 0x000000ffff269224 */ /* 0x000fe400078e0006 */
[----:B------:R-:W-:Y:S01]  /*27860*/  @!P1 IMAD.MOV.U32 R39, RZ, RZ, R7 ;  /* 0x000000ffff279224 */ /* 0x000fe200078e0007 */
[----:B------:R-:W-:Y:S01]  /*27870*/  @!P1 MOV R41, R25 ;  /* 0x0000001900299202 */ /* 0x000fe20000000f00 */
[----:B------:R-:W-:Y:S02]  /*27880*/  @!P1 IMAD.MOV.U32 R40, RZ, RZ, R24 ;  /* 0x000000ffff289224 */ /* 0x000fe400078e0018 */
[----:B------:R-:W-:-:S02]  /*27890*/  @!P1 IMAD.MOV.U32 R42, RZ, RZ, R26 ;  /* 0x000000ffff2a9224 */ /* 0x000fc400078e001a */
[----:B------:R-:W-:Y:S01]  /*278a0*/  @!P1 IMAD.MOV.U32 R43, RZ, RZ, R27 ;  /* 0x000000ffff2b9224 */ /* 0x000fe200078e001b */
[----:B------:R-:W-:Y:S06]  /*278b0*/  BRA `(.L_x_2180) ;  /* 0xfffffe5800d07947 */ /* 0x000fec000383ffff */
.L_x_1843:
[----:B------:R-:W-:Y:S01]  /*278c0*/  BSSY B1, `(.L_x_2181) ;  /* 0x0000008000017945 */ /* 0x000fe20003800000 */
[----:B------:R-:W-:Y:S02]  /*278d0*/  IMAD.MOV.U32 R13, RZ, RZ, R10 ;  /* 0x000000ffff0d7224 */ /* 0x000fe400078e000a */
[----:B------:R-:W-:Y:S02]  /*278e0*/  IMAD.MOV.U32 R12, RZ, RZ, 0x2 ;  /* 0x00000002ff0c7424 */ /* 0x000fe400078e00ff */
[----:B------:R-:W-:Y:S02]  /*278f0*/  IMAD.MOV.U32 R11, RZ, RZ, 0x181f ;  /* 0x0000181fff0b7424 */ /* 0x000fe400078e00ff */
[----:B------:R-:W-:-:S07]  /*27900*/  IMAD.MOV.U32 R15, RZ, RZ, -0x1 ;  /* 0xffffffffff0f7424 */ /* 0x000fce00078e00ff */
[----:B-----5:R-:W-:Y:S05]  /*27910*/  WARPSYNC.COLLECTIVE R15, `(.L_x_2182) ;  /* 0x000000000f087348 */ /* 0x020fea0003c00000 */
[----:B------:R0:W1:Y:S02]  /*27920*/  SHFL.IDX P6, R14, R13, R12, R11 ;  /* 0x0000000c0d0e7389 */ /* 0x00006400000c000b */
[----:B01---5:R-:W-:Y:S01]  /*27930*/  ENDCOLLECTIVE ;  /* 0x000000000000791b */ /* 0x023fe20003800000 */
.L_x_2182:
[----:B------:R-:W-:Y:S05]  /*27940*/  BSYNC B1 ;  /* 0x0000000000017941 */ /* 0x000fea0003800000 */
.L_x_2181:
[----:B------:R-:W-:Y:S01]  /*27950*/  IMAD.MOV.U32 R13, RZ, RZ, R37 ;  /* 0x000000ffff0d7224 */ /* 0x000fe200078e0025 */
[----:B------:R-:W-:Y:S01]  /*27960*/  MOV R12, 0x2 ;  /* 0x00000002000c7802 */ /* 0x000fe20000000f00 */
[----:B------:R-:W-:Y:S02]  /*27970*/  IMAD.MOV.U32 R11, RZ, RZ, 0x181f ;  /* 0x0000181fff0b7424 */ /* 0x000fe400078e00ff */
[----:B------:R-:W-:Y:S02]  /*27980*/  IMAD.MOV.U32 R15, RZ, RZ, -0x1 ;  /* 0xffffffffff0f7424 */ /* 0x000fe400078e00ff */
[----:B------:R-:W-:Y:S02]  /*27990*/  IMAD.MOV.U32 R3, RZ, RZ, R14 ;  /* 0x000000ffff037224 */ /* 0x000fe400078e000e */
[----:B------:R-:W-:-:S07]  /*279a0*/  VIADD R0, R52, 0x40 ;  /* 0x0000004034007836 */ /* 0x000fce0000000000 */
[----:B------:R-:W-:Y:S05]  /*279b0*/  WARPSYNC.COLLECTIVE R15, `(.L_x_2183) ;  /* 0x000000000f087348 */ /* 0x000fea0003c00000 */
[----:B------:R0:W1:Y:S02]  /*279c0*/  SHFL.IDX P6, R14, R13, R12, R11 ;  /* 0x0000000c0d0e7389 */ /* 0x00006400000c000b */
[----:B01----:R-:W-:Y:S01]  /*279d0*/  ENDCOLLECTIVE ;  /* 0x000000000000791b */ /* 0x003fe20003800000 */
.L_x_2183:
[----:B------:R-:W-:Y:S01]  /*279e0*/  ISETP.GE.OR P1, PT, R0, R57, P0 ;  /* 0x000000390000720c */ /* 0x000fe20000726670 */
[----:B------:R-:W-:Y:S02]  /*279f0*/  IMAD.MOV.U32 R13, RZ, RZ, R53 ;  /* 0x000000ffff0d7224 */ /* 0x000fe400078e0035 */
[----:B------:R-:W-:-:S10]  /*27a00*/  IMAD.MOV.U32 R9, RZ, RZ, R14 ;  /* 0x000000ffff097224 */ /* 0x000fd400078e000e */
[----:B------:R-:W-:Y:S05]  /*27a10*/  WARPSYNC.COLLECTIVE R15, `(.L_x_2184) ;  /* 0x000000000f087348 */ /* 0x000fea0003c00000 */
[----:B------:R0:W1:Y:S02]  /*27a20*/  SHFL.IDX P6, R14, R13, R12, R11 ;  /* 0x0000000c0d0e7389 */ /* 0x00006400000c000b */
[----:B01----:R-:W-:Y:S01]  /*27a30*/  ENDCOLLECTIVE ;  /* 0x000000000000791b */ /* 0x003fe20003800000 */
.L_x_2184:
[----:B------:R-:W-:-:S05]  /*27a40*/  @!P1 IADD3 R0, P2, R16, R9, RZ ;  /* 0x0000000910009210 */ /* 0x000fca0007f5e0ff */
[----:B------:R-:W-:Y:S02]  /*27a50*/  @!P1 IMAD.X R9, R3, 0x1, R17, P2 ;  /* 0x0000000103099824 */ /* 0x000fe400010e0611 */
[----:B------:R-:W-:Y:S02]  /*27a60*/  @!P1 IMAD.MOV.U32 R8, RZ, RZ, R0 ;  /* 0x000000ffff089224 */ /* 0x000fe400078e0000 */
[----:B------:R-:W-:Y:S02]  /*27a70*/  IMAD.MOV.U32 R13, RZ, RZ, R55 ;  /* 0x000000ffff0d7224 */ /* 0x000fe400078e0037 */
[----:B------:R-:W-:-:S07]  /*27a80*/  IMAD.MOV.U32 R25, RZ, RZ, R14 ;  /* 0x000000ffff197224 */ /* 0x000fce00078e000e */
[----:B------:R-:W-:Y:S05]  /*27a90*/  WARPSYNC.COLLECTIVE R15, `(.L_x_2185) ;  /* 0x000000000f087348 */ /* 0x000fea0003c00000 */
[----:B------:R0:W1:Y:S02]  /*27aa0*/  SHFL.IDX P6, R14, R13, R12, R11 ;  /* 0x0000000c0d0e7389 */ /* 0x00006400000c000b */
[----:B01----:R-:W-:Y:S01]  /*27ab0*/  ENDCOLLECTIVE ;  /* 0x000000000000791b */ /* 0x003fe20003800000 */
.L_x_2185:
[----:B------:R-:W-:-:S04]  /*27ac0*/  @!P1 IADD3 R14, P3, R16, R14, RZ ;  /* 0x0000000e100e9210 */ /* 0x000fc80007f7e0ff */
[----:B------:R-:W-:Y:S01]  /*27ad0*/  @!P1 IADD3.X R3, R25, R17, RZ, P3, !PT ;  /* 0x0000001119039210 */ /* 0x000fe20001ffe4ff */
[----:B------:R-:W-:Y:S01]  /*27ae0*/  @!P1 IMAD.MOV.U32 R32, RZ, RZ, R14 ;  /* 0x000000ffff209224 */ /* 0x000fe200078e000e */
[----:B------:R0:W5:Y:S03]  /*27af0*/  @!P1 LD.E.128 R24, desc[UR36][R8.64] ;  /* 0x0000002408189980 */ /* 0x000166000c101d00 */
[----:B------:R-:W-:-:S06]  /*27b00*/  @!P1 IMAD.MOV.U32 R33, RZ, RZ, R3 ;  /* 0x000000ffff219224 */ /* 0x000fcc00078e0003 */
[----:B------:R-:W5:Y:S01]  /*27b10*/  @!P1 LD.E.128 R32, desc[UR36][R32.64] ;  /* 0x0000002420209980 */ /* 0x000f62000c101d00 */
[----:B------:R-:W-:Y:S01]  /*27b20*/  IMAD.MOV.U32 R13, RZ, RZ, R10 ;  /* 0x000000ffff0d7224 */ /* 0x000fe200078e000a */
[----:B------:R-:W-:Y:S01]  /*27b30*/  CS2R R44, SRZ ;  /* 0x00000000002c7805 */ /* 0x000fe2000001ff00 */
[----:B------:R-:W-:Y:S01]  /*27b40*/  IMAD.MOV.U32 R12, RZ, RZ, 0x3 ;  /* 0x00000003ff0c7424 */ /* 0x000fe200078e00ff */
[----:B------:R-:W-:Y:S02]  /*27b50*/  CS2R R46, SRZ ;  /* 0x00000000002e7805 */ /* 0x000fe4000001ff00 */
[----:B------:R-:W-:Y:S02]  /*27b60*/  CS2R R48, SRZ ;  /* 0x0000000000307805 */ /* 0x000fe4000001ff00 */
[----:B------:R-:W-:Y:S02]  /*27b70*/  CS2R R50, SRZ ;  /* 0x0000000000327805 */ /* 0x000fe4000001ff00 */
[----:B0-----:R-:W-:-:S07]  /*27b80*/  CS2R R8, SRZ ;  /* 0x0000000000087805 */ /* 0x001fce000001ff00 */
[----:B-----5:R-:W-:Y:S05]  /*27b90*/  WARPSYNC.COLLECTIVE R15, `(.L_x_2186) ;  /* 0x000000000f087348 */ /* 0x020fea0003c00000 */
[----:B------:R0:W1:Y:S02]  /*27ba0*/  SHFL.IDX P6, R14, R13, R12, R11 ;  /* 0x0000000c0d0e7389 */ /* 0x00006400000c000b */
[----:B01---5:R-:W-:Y:S01]  /*27bb0*/  ENDCOLLECTIVE ;  /* 0x000000000000791b */ /* 0x023fe20003800000 */
.L_x_2186:
[----:B------:R-:W-:Y:S02]  /*27bc0*/  IMAD.MOV.U32 R13, RZ, RZ, R37 ;  /* 0x000000ffff0d7224 */ /* 0x000fe400078e0025 */
[----:B------:R-:W-:-:S07]  /*27bd0*/  IMAD.MOV.U32 R3, RZ, RZ, R14 ;  /* 0x000000ffff037224 */ /* 0x000fce00078e000e */
[----:B------:R-:W-:Y:S05]  /*27be0*/  WARPSYNC.COLLECTIVE R15, `(.L_x_2187) ;  /* 0x000000000f087348 */ /* 0x000fea0003c00000 */
[----:B------:R0:W1:Y:S02]  /*27bf0*/  SHFL.IDX P6, R14, R13, R12, R11 ;  /* 0x0000000c0d0e7389 */ /* 0x00006400000c000b */
[----:B01----:R-:W-:Y:S01]  /*27c00*/  ENDCOLLECTIVE ;  /* 0x000000000000791b */ /* 0x003fe20003800000 */
.L_x_2187:
[----:B------:R-:W-:Y:S01]  /*27c10*/  MOV R13, R53 ;  /* 0x00000035000d7202 */ /* 0x000fe20000000f00 */
[----:B------:R-:W-:-:S07]  /*27c20*/  IMAD.MOV.U32 R37, RZ, RZ, R14 ;  /* 0x000000ffff257224 */ /* 0x000fce00078e000e */
[----:B------:R-:W-:Y:S05]  /*27c30*/  WARPSYNC.COLLECTIVE R15, `(.L_x_2188) ;  /* 0x000000000f087348 */ /* 0x000fea0003c00000 */
[----:B------:R0:W1:Y:S02]  /*27c40*/  SHFL.IDX P6, R14, R13, R12, R11 ;  /* 0x0000000c0d0e7389 */ /* 0x00006400000c000b */
[----:B01----:R-:W-:Y:S01]  /*27c50*/  ENDCOLLECTIVE ;  /* 0x000000000000791b */ /* 0x003fe20003800000 */
.L_x_2188:
[----:B------:R-:W-:Y:S02]  /*27c60*/  IMAD.MOV.U32 R13, RZ, RZ, R55 ;  /* 0x000000ffff0d7224 */ /* 0x000fe400078e0037 */
[----:B------:R-:W-:-:S07]  /*27c70*/  IMAD.MOV.U32 R53, RZ, RZ, R14 ;  /* 0x000000ffff357224 */ /* 0x000fce00078e000e */
[----:B------:R-:W-:Y:S05]  /*27c80*/  WARPSYNC.COLLECTIVE R15, `(.L_x_2189) ;  /* 0x000000000f087348 */ /* 0x000fea0003c00000 */
[----:B------:R0:W1:Y:S02]  /*27c90*/  SHFL.IDX P6, R14, R13, R12, R11 ;  /* 0x0000000c0d0e7389 */ /* 0x00006400000c000b */
[----:B01----:R-:W-:Y:S01]  /*27ca0*/  ENDCOLLECTIVE ;  /* 0x000000000000791b */ /* 0x003fe20003800000 */
.L_x_2189:
[----:B------:R-:W-:Y:S02]  /*27cb0*/  IMAD.MOV.U32 R55, RZ, RZ, R14 ;  /* 0x000000ffff377224 */ /* 0x000fe400078e000e */
[----:B------:R-:W-:Y:S02]  /*27cc0*/  @!P1 IMAD.MOV.U32 R44, RZ, RZ, R24 ;  /* 0x000000ffff2c9224 */ /* 0x000fe400078e0018 */
[----:B------:R-:W-:Y:S02]  /*27cd0*/  @!P1 IMAD.MOV.U32 R45, RZ, RZ, R25 ;  /* 0x000000ffff2d9224 */ /* 0x000fe400078e0019 */
[----:B------:R-:W-:Y:S02]  /*27ce0*/  @!P1 IMAD.MOV.U32 R46, RZ, RZ, R26 ;  /* 0x000000ffff2e9224 */ /* 0x000fe400078e001a */
[----:B------:R-:W-:Y:S02]  /*27cf0*/  @!P1 IMAD.MOV.U32 R47, RZ, RZ, R27 ;  /* 0x000000ffff2f9224 */ /* 0x000fe400078e001b */
[----:B------:R-:W-:Y:S01]  /*27d00*/  @!P1 IMAD.MOV.U32 R48, RZ, RZ, R32 ;  /* 0x000000ffff309224 */ /* 0x000fe200078e0020 */
[----:B------:R-:W-:Y:S01]  /*27d10*/  @!P1 MOV R49, R33 ;  /* 0x0000002100319202 */ /* 0x000fe20000000f00 */
[----:B------:R-:W-:-:S02]  /*27d20*/  @!P1 IMAD.MOV.U32 R50, RZ, RZ, R34 ;  /* 0x000000ffff329224 */ /* 0x000fc400078e0022 */
[----:B------:R-:W-:Y:S01]  /*27d30*/  @!P1 IMAD.MOV.U32 R51, RZ, RZ, R35 ;  /* 0x000000ffff339224 */ /* 0x000fe200078e0023 */
[----:B------:R-:W-:Y:S06]  /*27d40*/  BRA `(.L_x_2190) ;  /* 0xfffffe58007c7947 */ /* 0x000fec000383ffff */
.L_x_1847:
[----:B0-----:R0:W1:Y:S02]  /*27d50*/  SYNCS.PHASECHK.TRANS64.TRYWAIT P4, [R184+URZ+0x28400], R25 ;  /* 0x02840019b80075a7 */ /* 0x001064000808017f */
[----:B-1----:R-:W-:Y:S05]  /*27d60*/  @!P4 NANOSLEEP.SYNCS 0x989680 ;  /* 0x009896800000c95d */ /* 0x002fea0003900000 */
[----:B------:R-:W1:Y:S02]  /*27d70*/  @!P4 SYNCS.PHASECHK.TRANS64 P4, [R184+URZ+0x28400], R25 ;  /* 0x02840019b800c5a7 */ /* 0x000e64000808007f */
[----:B-1----:R-:W-:Y:S05]  /*27d80*/  @!P4 BRA `(.L_x_1847) ;  /* 0xfffffffc00f0c947 */ /* 0x002fea000383ffff */
[----:B------:R-:W-:Y:S05]  /*27d90*/  BRA `(.L_x_2191) ;  /* 0xfffffe5800e87947 */ /* 0x000fea000383ffff */
.L_x_1857:
[----:B--2---:R2:W3:Y:S02]  /*27da0*/  SYNCS.PHASECHK.TRANS64.TRYWAIT P1, [R6+URZ+0x28430], R9 ;  /* 0x02843009060075a7 */ /* 0x0044e4000802017f */
[----:B---3--:R-:W-:Y:S05]  /*27db0*/  @!P1 NANOSLEEP.SYNCS 0x989680 ;  /* 0x009896800000995d */ /* 0x008fea0003900000 */
[----:B------:R-:W3:Y:S02]  /*27dc0*/  @!P1 SYNCS.PHASECHK.TRANS64 P1, [R6+URZ+0x28430], R9 ;  /* 0x02843009060095a7 */ /* 0x000ee4000802007f */
[----:B---3--:R-:W-:Y:S05]  /*27dd0*/  @!P1 BRA `(.L_x_1857) ;  /* 0xfffffffc00f09947 */ /* 0x008fea000383ffff */
[----:B------:R-:W-:Y:S05]  /*27de0*/  BRA `(.L_x_1856) ;  /* 0xfffffe9c00207947 */ /* 0x000fea000383ffff */
.L_x_1871:
[----:B-1----:R1:W2:Y:S02]  /*27df0*/  SYNCS.PHASECHK.TRANS64.TRYWAIT P2, [R6+URZ+0x28450], R9 ;  /* 0x02845009060075a7 */ /* 0x0022a4000804017f */
[----:B--2---:R-:W-:Y:S05]  /*27e00*/  @!P2 NANOSLEEP.SYNCS 0x989680 ;  /* 0x009896800000a95d */ /* 0x004fea0003900000 */
[----:B------:R-:W2:Y:S02]  /*27e10*/  @!P2 SYNCS.PHASECHK.TRANS64 P2, [R6+URZ+0x28450], R9 ;  /* 0x028450090600a5a7 */ /* 0x000ea4000804007f */
[----:B--2---:R-:W-:Y:S05]  /*27e20*/  @!P2 BRA `(.L_x_1871) ;  /* 0xfffffffc00f0a947 */ /* 0x004fea000383ffff */
[----:B------:R-:W-:Y:S05]  /*27e30*/  BRA `(.L_x_1870) ;  /* 0xfffffeb800847947 */ /* 0x000fea000383ffff */
.L_x_1881:
[----:B-1----:R1:W2:Y:S02]  /*27e40*/  SYNCS.PHASECHK.TRANS64.TRYWAIT P2, [R12+URZ+0x28430], R11 ;  /* 0x0284300b0c0075a7 */ /* 0x0022a4000804017f */
[----:B--2---:R-:W-:Y:S05]  /*27e50*/  @!P2 NANOSLEEP.SYNCS 0x989680 ;  /* 0x009896800000a95d */ /* 0x004fea0003900000 */
[----:B------:R-:W2:Y:S02]  /*27e60*/  @!P2 SYNCS.PHASECHK.TRANS64 P2, [R12+URZ+0x28430], R11 ;  /* 0x0284300b0c00a5a7 */ /* 0x000ea4000804007f */
[----:B--2---:R-:W-:Y:S05]  /*27e70*/  @!P2 BRA `(.L_x_1881) ;  /* 0xfffffffc00f0a947 */ /* 0x004fea000383ffff */
[----:B------:R-:W-:Y:S05]  /*27e80*/  BRA `(.L_x_1880) ;  /* 0xfffffebc00e47947 */ /* 0x000fea000383ffff */
.L_x_1895:
[----:B----4-:R4:W0:Y:S02]  /*27e90*/  SYNCS.PHASECHK.TRANS64.TRYWAIT P2, [R12+URZ+0x28450], R11 ;  /* 0x0284500b0c0075a7 */ /* 0x010824000804017f */
[----:B0-----:R-:W-:Y:S05]  /*27ea0*/  @!P2 NANOSLEEP.SYNCS 0x989680 ;  /* 0x009896800000a95d */ /* 0x001fea0003900000 */
[----:B------:R-:W0:Y:S02]  /*27eb0*/  @!P2 SYNCS.PHASECHK.TRANS64 P2, [R12+URZ+0x28450], R11 ;  /* 0x0284500b0c00a5a7 */ /* 0x000e24000804007f */
[----:B0-----:R-:W-:Y:S05]  /*27ec0*/  @!P2 BRA `(.L_x_1895) ;  /* 0xfffffffc00f0a947 */ /* 0x001fea000383ffff */
[----:B------:R-:W-:Y:S05]  /*27ed0*/  BRA `(.L_x_1894) ;  /* 0xfffffee000607947 */ /* 0x000fea000383ffff */
.L_x_1906:
[----:B-1----:R1:W2:Y:S02]  /*27ee0*/  SYNCS.PHASECHK.TRANS64.TRYWAIT P2, [R12+URZ+0x28430], R6 ;  /* 0x028430060c0075a7 */ /* 0x0022a4000804017f */
[----:B--2---:R-:W-:Y:S05]  /*27ef0*/  @!P2 NANOSLEEP.SYNCS 0x989680 ;  /* 0x009896800000a95d */ /* 0x004fea0003900000 */
[----:B------:R-:W2:Y:S02]  /*27f00*/  @!P2 SYNCS.PHASECHK.TRANS64 P2, [R12+URZ+0x28430], R6 ;  /* 0x028430060c00a5a7 */ /* 0x000ea4000804007f */
[----:B--2---:R-:W-:Y:S05]  /*27f10*/  @!P2 BRA `(.L_x_1906) ;  /* 0xfffffffc00f0a947 */ /* 0x004fea000383ffff */
[----:B------:R-:W-:Y:S05]  /*27f20*/  BRA `(.L_x_1905) ;  /* 0xfffffee400d07947 */ /* 0x000fea000383ffff */
.L_x_1912:
[----:B-1----:R1:W3:Y:S02]  /*27f30*/  SYNCS.PHASECHK.TRANS64.TRYWAIT P2, [R12+URZ+0x28450], R6 ;  /* 0x028450060c0075a7 */ /* 0x0022e4000804017f */
[----:B---3--:R-:W-:Y:S05]  /*27f40*/  @!P2 NANOSLEEP.SYNCS 0x989680 ;  /* 0x009896800000a95d */ /* 0x008fea0003900000 */
[----:B------:R-:W3:Y:S02]  /*27f50*/  @!P2 SYNCS.PHASECHK.TRANS64 P2, [R12+URZ+0x28450], R6 ;  /* 0x028450060c00a5a7 */ /* 0x000ee4000804007f */
[----:B---3--:R-:W-:Y:S05]  /*27f60*/  @!P2 BRA `(.L_x_1912) ;  /* 0xfffffffc00f0a947 */ /* 0x008fea000383ffff */
[----:B------:R-:W-:Y:S05]  /*27f70*/  BRA `(.L_x_1911) ;  /* 0xfffffefc009c7947 */ /* 0x000fea000383ffff */
.L_x_1919:
[----:B-1----:R1:W2:Y:S02]  /*27f80*/  SYNCS.PHASECHK.TRANS64.TRYWAIT P1, [R10+URZ+0x28430], R11 ;  /* 0x0284300b0a0075a7 */ /* 0x0022a4000802017f */
[----:B--2---:R-:W-:Y:S05]  /*27f90*/  @!P1 NANOSLEEP.SYNCS 0x989680 ;  /* 0x009896800000995d */ /* 0x004fea0003900000 */
[----:B------:R-:W2:Y:S02]  /*27fa0*/  @!P1 SYNCS.PHASECHK.TRANS64 P1, [R10+URZ+0x28430], R11 ;  /* 0x0284300b0a0095a7 */ /* 0x000ea4000802007f */
[----:B--2---:R-:W-:Y:S05]  /*27fb0*/  @!P1 BRA `(.L_x_1919) ;  /* 0xfffffffc00f09947 */ /* 0x004fea000383ffff */
[----:B------:R-:W-:Y:S05]  /*27fc0*/  BRA `(.L_x_1918) ;  /* 0xffffff0000607947 */ /* 0x000fea000383ffff */
.L_x_1933:
[----:B---3--:R3:W4:Y:S02]  /*27fd0*/  SYNCS.PHASECHK.TRANS64.TRYWAIT P1, [R10+URZ+0x28450], R11 ;  /* 0x0284500b0a0075a7 */ /* 0x008724000802017f */
[----:B----4-:R-:W-:Y:S05]  /*27fe0*/  @!P1 NANOSLEEP.SYNCS 0x989680 ;  /* 0x009896800000995d */ /* 0x010fea0003900000 */
[----:B------:R-:W4:Y:S02]  /*27ff0*/  @!P1 SYNCS.PHASECHK.TRANS64 P1, [R10+URZ+0x28450], R11 ;  /* 0x0284500b0a0095a7 */ /* 0x000f24000802007f */
[----:B----4-:R-:W-:Y:S05]  /*28000*/  @!P1 BRA `(.L_x_1933) ;  /* 0xfffffffc00f09947 */ /* 0x010fea000383ffff */
[----:B------:R-:W-:Y:S05]  /*28010*/  BRA `(.L_x_1932) ;  /* 0xffffff2000c87947 */ /* 0x000fea000383ffff */
.L_x_1938:
[----:B------:R-:W-:Y:S01]  /*28020*/  SEL R29, R7, R6, P0 ;  /* 0x00000006071d7207 */ /* 0x000fe20000000000 */
[----:B------:R-:W-:Y:S01]  /*28030*/  IMAD.MOV.U32 R15, RZ, RZ, -0x1 ;  /* 0xffffffffff0f7424 */ /* 0x000fe200078e00ff */
[----:B------:R-:W-:Y:S02]  /*28040*/  SEL R6, R6, R7, P0 ;  /* 0x0000000706067207 */ /* 0x000fe40000000000 */
[----:B------:R-:W-:Y:S02]  /*28050*/  SEL R33, R9, R8, P0 ;  /* 0x0000000809217207 */ /* 0x000fe40000000000 */
[----:B------:R-:W-:Y:S02]  /*28060*/  SEL R7, R8, R9, P0 ;  /* 0x0000000908077207 */ /* 0x000fe40000000000 */
[----:B------:R-:W-:Y:S02]  /*28070*/  SEL R35, R11, R10, P0 ;  /* 0x0000000a0b237207 */ /* 0x000fe40000000000 */
[----:B------:R-:W-:Y:S01]  /*28080*/  SEL R8, R10, R11, P0 ;  /* 0x0000000b0a087207 */ /* 0x000fe20000000000 */
[----:B------:R-:W-:Y:S01]  /*28090*/  IMAD.MOV.U32 R11, RZ, RZ, 0x1c1f ;  /* 0x00001c1fff0b7424 */ /* 0x000fe200078e00ff */
[----:B------:R-:W-:-:S02]  /*280a0*/  SEL R113, R117, R12, P0 ;  /* 0x0000000c75717207 */ /* 0x000fc40000000000 */
[----:B------:R-:W-:Y:S01]  /*280b0*/  SEL R42, R12, R117, P0 ;  /* 0x000000750c2a7207 */ /* 0x000fe20000000000 */
[----:B-----5:R-:W-:Y:S01]  /*280c0*/  IMAD.MOV.U32 R12, RZ, RZ, R2 ;  /* 0x000000ffff0c7224 */ /* 0x020fe200078e0002 */
[----:B------:R-:W-:Y:S02]  /*280d0*/  LOP3.LUT R9, R2, 0x2, RZ, 0x3c, !PT ;  /* 0x0000000202097812 */ /* 0x000fe400078e3cff */
[----:B------:R-:W-:-:S07]  /*280e0*/  SEL R51, R26, R109, P0 ;  /* 0x0000006d1a337207 */ /* 0x000fce0000000000 */
[----:B0-----:R-:W-:Y:S05]  /*280f0*/  WARPSYNC.COLLECTIVE R15, `(.L_x_2192) ;  /* 0x000000000f087348 */ /* 0x001fea0003c00000 */
[----:B------:R1:W2:Y:S02]  /*28100*/  SHFL.IDX P6, R14, R13, R12, R11 ;  /* 0x0000000c0d0e7389 */ /* 0x0002a400000c000b */
[----:B012---:R-:W-:Y:S01]  /*28110*/  ENDCOLLECTIVE ;  /* 0x000000000000791b */ /* 0x007fe20003800000 */
.L_x_2192:
        /* <DEDUP_REMOVED lines=19> */
.L_x_2193:
        /* <DEDUP_REMOVED lines=18> */
.L_x_2194:
        /* <DEDUP_REMOVED lines=19> */
.L_x_2195:
        /* <DEDUP_REMOVED lines=19> */
.L_x_2196:
[----:B------:R-:W-:Y:S02]  /*285d0*/  SEL R75, R135, R134, P0 ;  /* 0x00000086874b7207 */ /* 0x000fe40000000000 */
[----:B------:R-:W-:Y:S02]  /*285e0*/  SEL R5, R134, R135, P0 ;  /* 0x0000008786057207 */ /* 0x000fe40000000000 */
        /* <DEDUP_REMOVED lines=8> */
.L_x_2197:
[----:B------:R-:W-:Y:S02]  /*28670*/  IMAD.MOV.U32 R13, RZ, RZ, R35 ;  /* 0x000000ffff0d7224 */ /* 0x000fe400078e0023 */
[----:B------:R-:W-:Y:S02]  /*28680*/  IMAD.MOV.U32 R12, RZ, RZ, R2 ;  /* 0x000000ffff0c7224 */ /* 0x000fe400078e0002 */
[----:B------:R-:W-:-:S07]  /*28690*/  IMAD.MOV.U32 R56, RZ, RZ, R14 ;  /* 0x000000ffff387224 */ /* 0x000fce00078e000e */
[----:B------:R-:W-:Y:S05]  /*286a0*/  WARPSYNC.COLLECTIVE R15, `(.L_x_2198) ;  /* 0x000000000f087348 */ /* 0x000fea0003c00000 */
[----:B------:R0:W1:Y:S02]  /*286b0*/  SHFL.IDX P6, R14, R13, R12, R11 ;  /* 0x0000000c0d0e7389 */ /* 0x00006400000c000b */
[----:B01----:R-:W-:Y:S01]  /*286c0*/  ENDCOLLECTIVE ;  /* 0x000000000000791b */ /* 0x003fe20003800000 */
.L_x_2198:
[----:B------:R-:W-:Y:S01]  /*286d0*/  IMAD.MOV.U32 R13, RZ, RZ, R8 ;  /* 0x000000ffff0d7224 */ /* 0x000fe200078e0008 */
[----:B------:R-:W-:Y:S01]  /*286e0*/  SEL R8, R45, R52, P0 ;  /* 0x000000342d087207 */ /* 0x000fe20000000000 */
[----:B------:R-:W-:Y:S02]  /*286f0*/  IMAD.MOV.U32 R12, RZ, RZ, R9 ;  /* 0x000000ffff0c7224 */ /* 0x000fe400078e0009 */
[----:B------:R-:W-:-:S07]  /*28700*/  IMAD.MOV.U32 R53, RZ, RZ, R14 ;  /* 0x000000ffff357224 */ /* 0x000fce00078e000e */
[----:B------:R-:W-:Y:S05]  /*28710*/  WARPSYNC.COLLECTIVE R15, `(.L_x_2199) ;  /* 0x000000000f087348 */ /* 0x000fea0003c00000 */
[----:B------:R0:W1:Y:S02]  /*28720*/  SHFL.IDX P6, R14, R13, R12, R11 ;  /* 0x0000000c0d0e7389 */ /* 0x00006400000c000b */
[----:B01----:R-:W-:Y:S01]  /*28730*/  ENDCOLLECTIVE ;  /* 0x000000000000791b */ /* 0x003fe20003800000 */
.L_x_2199:
[----:B------:R-:W-:Y:S02]  /*28740*/  IMAD.MOV.U32 R13, RZ, RZ, R37 ;  /* 0x000000ffff0d7224 */ /* 0x000fe400078e0025 */
[----:B------:R-:W-:Y:S01]  /*28750*/  IMAD.MOV.U32 R12, RZ, RZ, R2 ;  /* 0x000000ffff0c7224 */ /* 0x000fe200078e0002 */
[----:B------:R-:W-:-:S07]  /*28760*/  MOV R60, R14 ;  /* 0x0000000e003c7202 */ /* 0x000fce0000000f00 */
[----:B------:R-:W-:Y:S05]  /*28770*/  WARPSYNC.COLLECTIVE R15, `(.L_x_2200) ;  /* 0x000000000f087348 */ /* 0x000fea0003c00000 */
[----:B------:R0:W1:Y:S02]  /*28780*/  SHFL.IDX P6, R14, R13, R12, R11 ;  /* 0x0000000c0d0e7389 */ /* 0x00006400000c000b */
[----:B01----:R-:W-:Y:S01]  /*28790*/  ENDCOLLECTIVE ;  /* 0x000000000000791b */ /* 0x003fe20003800000 */
.L_x_2200:
[----:B------:R-:W-:Y:S01]  /*287a0*/  IMAD.MOV.U32 R13, RZ, RZ, R10 ;  /* 0x000000ffff0d7224 */ /* 0x000fe200078e000a */
[----:B------:R-:W-:Y:S01]  /*287b0*/  SEL R10, R52, R45, P0 ;  /* 0x0000002d340a7207 */ /* 0x000fe20000000000 */
[----:B------:R-:W-:Y:S02]  /*287c0*/  IMAD.MOV.U32 R12, RZ, RZ, R9 ;  /* 0x000000ffff0c7224 */ /* 0x000fe400078e0009 */
[----:B------:R-:W-:-:S07]  /*287d0*/  IMAD.MOV.U32 R57, RZ, RZ, R14 ;  /* 0x000000ffff397224 */ /* 0x000fce00078e000e */
[----:B------:R-:W-:Y:S05]  /*287e0*/  WARPSYNC.COLLECTIVE R15, `(.L_x_2201) ;  /* 0x000000000f087348 */ /* 0x000fea0003c00000 */
[----:B------:R0:W1:Y:S02]  /*287f0*/  SHFL.IDX P6, R14, R13, R12, R11 ;  /* 0x0000000c0d0e7389 */ /* 0x00006400000c000b */
[----:B01----:R-:W-:Y:S01]  /*28800*/  ENDCOLLECTIVE ;  /* 0x000000000000791b */ /* 0x003fe20003800000 */
.L_x_2201:
[----:B------:R-:W-:Y:S02]  /*28810*/  IMAD.MOV.U32 R13, RZ, RZ, R39 ;  /* 0x000000ffff0d7224 */ /* 0x000fe400078e0027 */
[----:B------:R-:W-:Y:S02]  /*28820*/  IMAD.MOV.U32 R12, RZ, RZ, R2 ;  /* 0x000000ffff0c7224 */ /* 0x000fe400078e0002 */
[----:B------:R-:W-:-:S07]  /*28830*/  IMAD.MOV.U32 R64, RZ, RZ, R14 ;  /* 0x000000ffff407224 */ /* 0x000fce00078e000e */
[----:B------:R-:W-:Y:S05]  /*28840*/  WARPSYNC.COLLECTIVE R15, `(.L_x_2202) ;  /* 0x000000000f087348 */ /* 0x000fea0003c00000 */
[----:B------:R0:W1:Y:S02]  /*28850*/  SHFL.IDX P6, R14, R13, R12, R11 ;  /* 0x0000000c0d0e7389 */ /* 0x00006400000c000b */
[----:B01----:R-:W-:Y:S01]  /*28860*/  ENDCOLLECTIVE ;  /* 0x000000000000791b */ /* 0x003fe20003800000 */
.L_x_2202:
[----:B------:R-:W-:Y:S01]  /*28870*/  SEL R30, R64, R57, P0 ;  /* 0x00000039401e7207 */ /* 0x000fe20000000000 */
[----:B------:R-:W-:Y:S02]  /*28880*/  IMAD.MOV.U32 R13, RZ, RZ, R20 ;  /* 0x000000ffff0d7224 */ /* 0x000fe400078e0014 */
[----:B------:R-:W-:Y:S01]  /*28890*/  IMAD.MOV.U32 R12, RZ, RZ, R9 ;  /* 0x000000ffff0c7224 */ /* 0x000fe200078e0009 */
[----:B------:R-:W-:-:S07]  /*288a0*/  MOV R61, R14 ;  /* 0x0000000e003d7202 */ /* 0x000fce0000000f00 */
[----:B------:R-:W-:Y:S05]  /*288b0*/  WARPSYNC.COLLECTIVE R15, `(.L_x_2203) ;  /* 0x000000000f087348 */ /* 0x000fea0003c00000 */
[----:B------:R0:W1:Y:S02]  /*288c0*/  SHFL.IDX P6, R14, R13, R12, R11 ;  /* 0x0000000c0d0e7389 */ /* 0x00006400000c000b */
[----:B01----:R-:W-:Y:S01]  /*288d0*/  ENDCOLLECTIVE ;  /* 0x000000000000791b */ /* 0x003fe20003800000 */
.L_x_2203:
[----:B------:R-:W-:Y:S02]  /*288e0*/  IMAD.MOV.U32 R13, RZ, RZ, R43 ;  /* 0x000000ffff0d7224 */ /* 0x000fe400078e002b */
[----:B------:R-:W-:Y:S02]  /*288f0*/  IMAD.MOV.U32 R12, RZ, RZ, R2 ;  /* 0x000000ffff0c7224 */ /* 0x000fe400078e0002 */
[----:B------:R-:W-:-:S07]  /*28900*/  IMAD.MOV.U32 R20, RZ, RZ, R14 ;  /* 0x000000ffff147224 */ /* 0x000fce00078e000e */
[----:B------:R-:W-:Y:S05]  /*28910*/  WARPSYNC.COLLECTIVE R15, `(.L_x_2204) ;  /* 0x000000000f087348 */ /* 0x000fea0003c00000 */
[----:B------:R0:W1:Y:S02]  /*28920*/  SHFL.IDX P6, R14, R13, R12, R11 ;  /* 0x0000000c0d0e7389 */ /* 0x00006400000c000b */
[----:B01----:R-:W-:Y:S01]  /*28930*/  ENDCOLLECTIVE ;  /* 0x000000000000791b */ /* 0x003fe20003800000 */
.L_x_2204:
[----:B------:R-:W-:Y:S01]  /*28940*/  IMAD.MOV.U32 R13, RZ, RZ, R24 ;  /* 0x000000ffff0d7224 */ /* 0x000fe200078e0018 */
[----:B------:R-:W-:Y:S01]  /*28950*/  SEL R24, R53, R60, P0 ;  /* 0x0000003c35187207 */ /* 0x000fe20000000000 */
[----:B------:R-:W-:Y:S02]  /*28960*/  IMAD.MOV.U32 R12, RZ, RZ, R9 ;  /* 0x000000ffff0c7224 */ /* 0x000fe400078e0009 */
[----:B------:R-:W-:-:S07]  /*28970*/  IMAD.MOV.U32 R65, RZ, RZ, R14 ;  /* 0x000000ffff417224 */ /* 0x000fce00078e000e */
[----:B------:R-:W-:Y:S05]  /*28980*/  WARPSYNC.COLLECTIVE R15, `(.L_x_2205) ;  /* 0x000000000f087348 */ /* 0x000fea0003c00000 */
[----:B------:R0:W1:Y:S02]  /*28990*/  SHFL.IDX P6, R14, R13, R12, R11 ;  /* 0x0000000c0d0e7389 */ /* 0x00006400000c000b */
[----:B01----:R-:W-:Y:S01]  /*289a0*/  ENDCOLLECTIVE ;  /* 0x000000000000791b */ /* 0x003fe20003800000 */
.L_x_2205:
[----:B------:R-:W-:Y:S02]  /*289b0*/  IMAD.MOV.U32 R13, RZ, RZ, R51 ;  /* 0x000000ffff0d7224 */ /* 0x000fe400078e0033 */
[----:B------:R-:W-:Y:S01]  /*289c0*/  IMAD.MOV.U32 R12, RZ, RZ, R2 ;  /* 0x000000ffff0c7224 */ /* 0x000fe200078e0002 */
[----:B------:R-:W-:-:S07]  /*289d0*/  MOV R68, R14 ;  /* 0x0000000e00447202 */ /* 0x000fce0000000f00 */
[----:B------:R-:W-:Y:S05]  /*289e0*/  WARPSYNC.COLLECTIVE R15, `(.L_x_2206) ;  /* 0x000000000f087348 */ /* 0x000fea0003c00000 */
[----:B------:R0:W1:Y:S02]  /*289f0*/  SHFL.IDX P6, R14, R13, R12, R11 ;  /* 0x0000000c0d0e7389 */ /* 0x00006400000c000b */
[----:B01----:R-:W-:Y:S01]  /*28a00*/  ENDCOLLECTIVE ;  /* 0x000000000000791b */ /* 0x003fe20003800000 */
.L_x_2206:
[----:B------:R-:W-:Y:S01]  /*28a10*/  IMAD.MOV.U32 R13, RZ, RZ, R26 ;  /* 0x000000ffff0d7224 */ /* 0x000fe200078e001a */
[----:B------:R-:W-:Y:S01]  /*28a20*/  SEL R26, R60, R53, P0 ;  /* 0x000000353c1a7207 */ /* 0x000fe20000000000 */
[----:B------:R-:W-:Y:S02]  /*28a30*/  IMAD.MOV.U32 R12, RZ, RZ, R9 ;  /* 0x000000ffff0c7224 */ /* 0x000fe400078e0009 */
[----:B------:R-:W-:-:S07]  /*28a40*/  IMAD.MOV.U32 R69, RZ, RZ, R14 ;  /* 0x000000ffff457224 */ /* 0x000fce00078e000e */
[----:B------:R-:W-:Y:S05]  /*28a50*/  WARPSYNC.COLLECTIVE R15, `(.L_x_2207) ;  /* 0x000000000f087348 */ /* 0x000fea0003c00000 */
[----:B------:R0:W1:Y:S02]  /*28a60*/  SHFL.IDX P6, R14, R13, R12, R11 ;  /* 0x0000000c0d0e7389 */ /* 0x00006400000c000b */
[----:B01----:R-:W-:Y:S01]  /*28a70*/  ENDCOLLECTIVE ;  /* 0x000000000000791b */ /* 0x003fe20003800000 */
.L_x_2207:
[----:B------:R-:W-:Y:S02]  /*28a80*/  IMAD.MOV.U32 R13, RZ, RZ, R59 ;  /* 0x000000ffff0d7224 */ /* 0x000fe400078e003b */
[----:B------:R-:W-:Y:S02]  /*28a90*/  IMAD.MOV.U32 R12, RZ, RZ, R2 ;  /* 0x000000ffff0c7224 */ /* 0x000fe400078e0002 */
[----:B------:R-:W-:-:S07]  /*28aa0*/  IMAD.MOV.U32 R72, RZ, RZ, R14 ;  /* 0x000000ffff487224 */ /* 0x000fce00078e000e */
[----:B------:R-:W-:Y:S05]  /*28ab0*/  WARPSYNC.COLLECTIVE R15, `(.L_x_2208) ;  /* 0x000000000f087348 */ /* 0x000fea0003c00000 */
[----:B------:R0:W1:Y:S02]  /*28ac0*/  SHFL.IDX P6, R14, R13, R12, R11 ;  /* 0x0000000c0d0e7389 */ /* 0x00006400000c000b */
[----:B01----:R-:W-:Y:S01]  /*28ad0*/  ENDCOLLECTIVE ;  /* 0x000000000000791b */ /* 0x003fe20003800000 */
.L_x_2208:
[----:B------:R-:W-:Y:S01]  /*28ae0*/  IMAD.MOV.U32 R13, RZ, RZ, R28 ;  /* 0x000000ffff0d7224 */ /* 0x000fe200078e001c */
[----:B------:R-:W-:Y:S01]  /*28af0*/  SEL R28, R57, R64, P0 ;  /* 0x00000040391c7207 */ /* 0x000fe20000000000 */
[----:B------:R-:W-:Y:S01]  /*28b00*/  IMAD.MOV.U32 R12, RZ, RZ, R9 ;  /* 0x000000ffff0c7224 */ /* 0x000fe200078e0009 */
[----:B------:R-:W-:-:S07]  /*28b10*/  MOV R86, R14 ;  /* 0x0000000e00567202 */ /* 0x000fce0000000f00 */
[----:B------:R-:W-:Y:S05]  /*28b20*/  WARPSYNC.COLLECTIVE R15, `(.L_x_2209) ;  /* 0x000000000f087348 */ /* 0x000fea0003c00000 */
[----:B------:R0:W1:Y:S02]  /*28b30*/  SHFL.IDX P6, R14, R13, R12, R11 ;  /* 0x0000000c0d0e7389 */ /* 0x00006400000c000b */
[----:B01----:R-:W-:Y:S01]  /*28b40*/  ENDCOLLECTIVE ;  /* 0x000000000000791b */ /* 0x003fe20003800000 */
.L_x_2209:
[----:B------:R-:W-:Y:S02]  /*28b50*/  IMAD.MOV.U32 R13, RZ, RZ, R67 ;  /* 0x000000ffff0d7224 */ /* 0x000fe400078e0043 */
[----:B------:R-:W-:Y:S02]  /*28b60*/  IMAD.MOV.U32 R12, RZ, RZ, R2 ;  /* 0x000000ffff0c7224 */ /* 0x000fe400078e0002 */
[----:B------:R-:W-:-:S07]  /*28b70*/  IMAD.MOV.U32 R91, RZ, RZ, R14 ;  /* 0x000000ffff5b7224 */ /* 0x000fce00078e000e */
[----:B------:R-:W-:Y:S05]  /*28b80*/  WARPSYNC.COLLECTIVE R15, `(.L_x_2210) ;  /* 0x000000000f087348 */ /* 0x000fea0003c00000 */
[----:B------:R0:W1:Y:S02]  /*28b90*/  SHFL.IDX P6, R14, R13, R12, R11 ;  /* 0x0000000c0d0e7389 */ /* 0x00006400000c000b */
[----:B01----:R-:W-:Y:S01]  /*28ba0*/  ENDCOLLECTIVE ;  /* 0x000000000000791b */ /* 0x003fe20003800000 */
.L_x_2210:
[----:B------:R-:W-:Y:S01]  /*28bb0*/  IMAD.MOV.U32 R13, RZ, RZ, R34 ;  /* 0x000000ffff0d7224 */ /* 0x000fe200078e0022 */
[----:B------:R-:W-:Y:S01]  /*28bc0*/  SEL R34, R20, R61, P0 ;  /* 0x0000003d14227207 */ /* 0x000fe20000000000 */
[----:B------:R-:W-:Y:S02]  /*28bd0*/  IMAD.MOV.U32 R12, RZ, RZ, R9 ;  /* 0x000000ffff0c7224 */ /* 0x000fe400078e0009 */
[----:B------:R-:W-:-:S07]  /*28be0*/  IMAD.MOV.U32 R90, RZ, RZ, R14 ;  /* 0x000000ffff5a7224 */ /* 0x000fce00078e000e */
[----:B------:R-:W-:Y:S05]  /*28bf0*/  WARPSYNC.COLLECTIVE R15, `(.L_x_2211) ;  /* 0x000000000f087348 */ /* 0x000fea0003c00000 */
[----:B------:R0:W1:Y:S02]  /*28c00*/  SHFL.IDX P6, R14, R13, R12, R11 ;  /* 0x0000000c0d0e7389 */ /* 0x00006400000c000b */
[----:B01----:R-:W-:Y:S01]  /*28c10*/  ENDCOLLECTIVE ;  /* 0x000000000000791b */ /* 0x003fe20003800000 */
.L_x_2211:
[----:B------:R-:W-:Y:S02]  /*28c20*/  IMAD.MOV.U32 R13, RZ, RZ, R97 ;  /* 0x000000ffff0d7224 */ /* 0x000fe400078e0061 */
[----:B------:R-:W-:Y:S01]  /*28c30*/  IMAD.MOV.U32 R12, RZ, RZ, R2 ;  /* 0x000000ffff0c7224 */ /* 0x000fe200078e0002 */
[----:B------:R-:W-:-:S07]  /*28c40*/  MOV R95, R14 ;  /* 0x0000000e005f7202 */ /* 0x000fce0000000f00 */
[----:B------:R-:W-:Y:S05]  /*28c50*/  WARPSYNC.COLLECTIVE R15, `(.L_x_2212) ;  /* 0x000000000f087348 */ /* 0x000fea0003c00000 */
[----:B------:R0:W1:Y:S02]  /*28c60*/  SHFL.IDX P6, R14, R13, R12, R11 ;  /* 0x0000000c0d0e7389 */ /* 0x00006400000c000b */
[----:B01----:R-:W-:Y:S01]  /*28c70*/  ENDCOLLECTIVE ;  /* 0x000000000000791b */ /* 0x003fe20003800000 */
.L_x_2212:
[----:B------:R-:W-:Y:S01]  /*28c80*/  IMAD.MOV.U32 R13, RZ, RZ, R40 ;  /* 0x000000ffff0d7224 */ /* 0x000fe200078e0028 */
[----:B------:R-:W-:Y:S01]  /*28c90*/  SEL R40, R69, R72, P0 ;  /* 0x0000004845287207 */ /* 0x000fe20000000000 */
[----:B------:R-:W-:Y:S02]  /*28ca0*/  IMAD.MOV.U32 R12, RZ, RZ, R9 ;  /* 0x000000ffff0c7224 */ /* 0x000fe400078e0009 */
[----:B------:R-:W-:-:S07]  /*28cb0*/  IMAD.MOV.U32 R97, RZ, RZ, R14 ;  /* 0x000000ffff617224 */ /* 0x000fce00078e000e */
[----:B------:R-:W-:Y:S05]  /*28cc0*/  WARPSYNC.COLLECTIVE R15, `(.L_x_2213) ;  /* 0x000000000f087348 */ /* 0x000fea0003c00000 */
[----:B------:R0:W1:Y:S02]  /*28cd0*/  SHFL.IDX P6, R14, R13, R12, R11 ;  /* 0x0000000c0d0e7389 */ /* 0x00006400000c000b */
[----:B01----:R-:W-:Y:S01]  /*28ce0*/  ENDCOLLECTIVE ;  /* 0x000000000000791b */ /* 0x003fe20003800000 */
.L_x_2213:
[----:B------:R-:W-:Y:S02]  /*28cf0*/  IMAD.MOV.U32 R13, RZ, RZ, R99 ;  /* 0x000000ffff0d7224 */ /* 0x000fe400078e0063 */
[----:B------:R-:W-:Y:S02]  /*28d00*/  IMAD.MOV.U32 R12, RZ, RZ, R2 ;  /* 0x000000ffff0c7224 */ /* 0x000fe400078e0002 */
[----:B------:R-:W-:-:S07]  /*28d10*/  IMAD.MOV.U32 R98, RZ, RZ, R14 ;  /* 0x000000ffff627224 */ /* 0x000fce00078e000e */
[----:B------:R-:W-:Y:S05]  /*28d20*/  WARPSYNC.COLLECTIVE R15, `(.L_x_2214) ;  /* 0x000000000f087348 */ /* 0x000fea0003c00000 */
[----:B------:R0:W1:Y:S02]  /*28d30*/  SHFL.IDX P6, R14, R13, R12, R11 ;  /* 0x0000000c0d0e7389 */ /* 0x00006400000c000b */
[----:B01----:R-:W-:Y:S01]  /*28d40*/  ENDCOLLECTIVE ;  /* 0x000000000000791b */ /* 0x003fe20003800000 */
.L_x_2214:
[----:B------:R-:W-:Y:S01]  /*28d50*/  SEL R52, R97, R98, P0 ;  /* 0x0000006261347207 */ /* 0x000fe20000000000 */
[----:B------:R-:W-:Y:S01]  /*28d60*/  IMAD.MOV.U32 R13, RZ, RZ, R46 ;  /* 0x000000ffff0d7224 */ /* 0x000fe200078e002e */
[----:B------:R-:W-:Y:S01]  /*28d70*/  SEL R46, R91, R86, P0 ;  /* 0x000000565b2e7207 */ /* 0x000fe20000000000 */
[----:B------:R-:W-:Y:S01]  /*28d80*/  IMAD.MOV.U32 R12, RZ, RZ, R9 ;  /* 0x000000ffff0c7224 */ /* 0x000fe200078e0009 */
[----:B------:R-:W-:-:S07]  /*28d90*/  MOV R58, R14 ;  /* 0x0000000e003a7202 */ /* 0x000fce0000000f00 */
[----:B------:R-:W-:Y:S05]  /*28da0*/  WARPSYNC.COLLECTIVE R15, `(.L_x_2215) ;  /* 0x000000000f087348 */ /* 0x000fea0003c00000 */
[----:B------:R0:W1:Y:S02]  /*28db0*/  SHFL.IDX P6, R14, R13, R12, R11 ;  /* 0x0000000c0d0e7389 */ /* 0x00006400000c000b */
[----:B01----:R-:W-:Y:S01]  /*28dc0*/  ENDCOLLECTIVE ;  /* 0x000000000000791b */ /* 0x003fe20003800000 */
.L_x_2215:
[----:B------:R-:W-:Y:S02]  /*28dd0*/  IMAD.MOV.U32 R13, RZ, RZ, R41 ;  /* 0x000000ffff0d7224 */ /* 0x000fe400078e0029 */
[----:B------:R-:W-:Y:S02]  /*28de0*/  IMAD.MOV.U32 R12, RZ, RZ, R2 ;  /* 0x000000ffff0c7224 */ /* 0x000fe400078e0002 */
[----:B------:R-:W-:-:S07]  /*28df0*/  IMAD.MOV.U32 R99, RZ, RZ, R14 ;  /* 0x000000ffff637224 */ /* 0x000fce00078e000e */
[----:B------:R-:W-:Y:S05]  /*28e00*/  WARPSYNC.COLLECTIVE R15, `(.L_x_2216) ;  /* 0x000000000f087348 */ /* 0x000fea0003c00000 */
[----:B------:R0:W1:Y:S02]  /*28e10*/  SHFL.IDX P6, R14, R13, R12, R11 ;  /* 0x0000000c0d0e7389 */ /* 0x00006400000c000b */
[----:B01----:R-:W-:Y:S01]  /*28e20*/  ENDCOLLECTIVE ;  /* 0x000000000000791b */ /* 0x003fe20003800000 */
.L_x_2216:
[----:B------:R-:W-:Y:S01]  /*28e30*/  IMAD.MOV.U32 R13, RZ, RZ, R50 ;  /* 0x000000ffff0d7224 */ /* 0x000fe200078e0032 */
[----:B------:R-:W-:Y:S01]  /*28e40*/  SEL R50, R95, R90, P0 ;  /* 0x0000005a5f327207 */ /* 0x000fe20000000000 */
[----:B------:R-:W-:Y:S02]  /*28e50*/  IMAD.MOV.U32 R12, RZ, RZ, R9 ;  /* 0x000000ffff0c7224 */ /* 0x000fe400078e0009 */
[----:B------:R-:W-:-:S07]  /*28e60*/  IMAD.MOV.U32 R41, RZ, RZ, R14 ;  /* 0x000000ffff297224 */ /* 0x000fce00078e000e */
[----:B------:R-:W-:Y:S05]  /*28e70*/  WARPSYNC.COLLECTIVE R15, `(.L_x_2217) ;  /* 0x000000000f087348 */ /* 0x000fea0003c00000 */
[----:B------:R0:W1:Y:S02]  /*28e80*/  SHFL.IDX P6, R14, R13, R12, R11 ;  /* 0x0000000c0d0e7389 */ /* 0x00006400000c000b */
[----:B01----:R-:W-:Y:S01]  /*28e90*/  ENDCOLLECTIVE ;  /* 0x000000000000791b */ /* 0x003fe20003800000 */
.L_x_2217:
[----:B------:R-:W-:Y:S02]  /*28ea0*/  IMAD.MOV.U32 R13, RZ, RZ, R101 ;  /* 0x000000ffff0d7224 */ /* 0x000fe400078e0065 */
[----:B------:R-:W-:Y:S01]  /*28eb0*/  IMAD.MOV.U32 R12, RZ, RZ, R2 ;  /* 0x000000ffff0c7224 */ /* 0x000fe200078e0002 */
[----:B------:R-:W-:-:S07]  /*28ec0*/  MOV R100, R14 ;  /* 0x0000000e00647202 */ /* 0x000fce0000000f00 */
[----:B------:R-:W-:Y:S05]  /*28ed0*/  WARPSYNC.COLLECTIVE R15, `(.L_x_2218) ;  /* 0x000000000f087348 */ /* 0x000fea0003c00000 */
[----:B------:R0:W1:Y:S02]  /*28ee0*/  SHFL.IDX P6, R14, R13, R12, R11 ;  /* 0x0000000c0d0e7389 */ /* 0x00006400000c000b */
[----:B01----:R-:W-:Y:S01]  /*28ef0*/  ENDCOLLECTIVE ;  /* 0x000000000000791b */ /* 0x003fe20003800000 */
.L_x_2218:
[----:B------:R-:W-:Y:S01]  /*28f00*/  SEL R60, R41, R100, P0 ;  /* 0x00000064293c7207 */ /* 0x000fe20000000000 */
[----:B------:R-:W-:Y:S01]  /*28f10*/  IMAD.MOV.U32 R13, RZ, RZ, R44 ;  /* 0x000000ffff0d7224 */ /* 0x000fe200078e002c */
[----:B------:R-:W-:Y:S01]  /*28f20*/  SEL R44, R86, R91, P0 ;  /* 0x0000005b562c7207 */ /* 0x000fe20000000000 */
[----:B------:R-:W-:Y:S02]  /*28f30*/  IMAD.MOV.U32 R12, RZ, RZ, R9 ;  /* 0x000000ffff0c7224 */ /* 0x000fe400078e0009 */
[----:B------:R-:W-:-:S07]  /*28f40*/  IMAD.MOV.U32 R66, RZ, RZ, R14 ;  /* 0x000000ffff427224 */ /* 0x000fce00078e000e */
[----:B------:R-:W-:Y:S05]  /*28f50*/  WARPSYNC.COLLECTIVE R15, `(.L_x_2219) ;  /* 0x000000000f087348 */ /* 0x000fea0003c00000 */
[----:B------:R0:W1:Y:S02]  /*28f60*/  SHFL.IDX P6, R14, R13, R12, R11 ;  /* 0x0000000c0d0e7389 */ /* 0x00006400000c000b */
[----:B01----:R-:W-:Y:S01]  /*28f70*/  ENDCOLLECTIVE ;  /* 0x000000000000791b */ /* 0x003fe20003800000 */
.L_x_2219:
[----:B------:R-:W-:Y:S02]  /*28f80*/  IMAD.MOV.U32 R13, RZ, RZ, R105 ;  /* 0x000000ffff0d7224 */ /* 0x000fe400078e0069 */
[----:B------:R-:W-:Y:S02]  /*28f90*/  IMAD.MOV.U32 R12, RZ, RZ, R2 ;  /* 0x000000ffff0c7224 */ /* 0x000fe400078e0002 */
[----:B------:R-:W-:-:S07]  /*28fa0*/  IMAD.MOV.U32 R7, RZ, RZ, R14 ;  /* 0x000000ffff077224 */ /* 0x000fce00078e000e */
[----:B------:R-:W-:Y:S05]  /*28fb0*/  WARPSYNC.COLLECTIVE R15, `(.L_x_2220) ;  /* 0x000000000f087348 */ /* 0x000fea0003c00000 */
[----:B------:R0:W1:Y:S02]  /*28fc0*/  SHFL.IDX P6, R14, R13, R12, R11 ;  /* 0x0000000c0d0e7389 */ /* 0x00006400000c000b */
[----:B01----:R-:W-:Y:S01]  /*28fd0*/  ENDCOLLECTIVE ;  /* 0x000000000000791b */ /* 0x003fe20003800000 */
.L_x_2220:
[----:B------:R-:W-:Y:S02]  /*28fe0*/  SEL R64, R66, R7, P0 ;  /* 0x0000000742407207 */ /* 0x000fe40000000000 */
        /* <DEDUP_REMOVED lines=8> */
.L_x_2221:
[----:B------:R-:W-:Y:S02]  /*29070*/  IMAD.MOV.U32 R13, RZ, RZ, R107 ;  /* 0x000000ffff0d7224 */ /* 0x000fe400078e006b */
[----:B------:R-:W-:Y:S02]  /*29080*/  IMAD.MOV.U32 R12, RZ, RZ, R2 ;  /* 0x000000ffff0c7224 */ /* 0x000fe400078e0002 */
[----:B------:R-:W-:-:S07]  /*29090*/  IMAD.MOV.U32 R101, RZ, RZ, R14 ;  /* 0x000000ffff657224 */ /* 0x000fce00078e000e */
[----:B------:R-:W-:Y:S05]  /*290a0*/  WARPSYNC.COLLECTIVE R15, `(.L_x_2222) ;  /* 0x000000000f087348 */ /* 0x000fea0003c00000 */
[----:B------:R0:W1:Y:S02]  /*290b0*/  SHFL.IDX P6, R14, R13, R12, R11 ;  /* 0x0000000c0d0e7389 */ /* 0x00006400000c000b */
[----:B01----:R-:W-:Y:S01]  /*290c0*/  ENDCOLLECTIVE ;  /* 0x000000000000791b */ /* 0x003fe20003800000 */
.L_x_2222:
[----:B------:R-:W-:Y:S01]  /*290d0*/  IMAD.MOV.U32 R13, RZ, RZ, R32 ;  /* 0x000000ffff0d7224 */ /* 0x000fe200078e0020 */
[----:B------:R-:W-:Y:S01]  /*290e0*/  SEL R32, R61, R20, P0 ;  /* 0x000000143d207207 */ /* 0x000fe20000000000 */
[----:B------:R-:W-:Y:S02]  /*290f0*/  IMAD.MOV.U32 R12, RZ, RZ, R9 ;  /* 0x000000ffff0c7224 */ /* 0x000fe400078e0009 */
[----:B------:R-:W-:Y:S02]  /*29100*/  IMAD.MOV.U32 R20, RZ, RZ, RZ ;  /* 0x000000ffff147224 */ /* 0x000fe400078e00ff */
[----:B------:R-:W-:-:S07]  /*29110*/  IMAD.MOV.U32 R74, RZ, RZ, R14 ;  /* 0x000000ffff4a7224 */ /* 0x000fce00078e000e */
[----:B------:R-:W-:Y:S05]  /*29120*/  WARPSYNC.COLLECTIVE R15, `(.L_x_2223) ;  /* 0x000000000f087348 */ /* 0x000fea0003c00000 */
[----:B------:R0:W1:Y:S02]  /*29130*/  SHFL.IDX P6, R14, R13, R12, R11 ;  /* 0x0000000c0d0e7389 */ /* 0x00006400000c000b */
[----:B01----:R-:W-:Y:S01]  /*29140*/  ENDCOLLECTIVE ;  /* 0x000000000000791b */ /* 0x003fe20003800000 */
.L_x_2223:
[----:B------:R-:W-:Y:S02]  /*29150*/  IMAD.MOV.U32 R13, RZ, RZ, R109 ;  /* 0x000000ffff0d7224 */ /* 0x000fe400078e006d */
[----:B------:R-:W-:Y:S01]  /*29160*/  IMAD.MOV.U32 R12, RZ, RZ, R2 ;  /* 0x000000ffff0c7224 */ /* 0x000fe200078e0002 */
[----:B------:R-:W-:-:S07]  /*29170*/  MOV R103, R14 ;  /* 0x0000000e00677202 */ /* 0x000fce0000000f00 */
[----:B------:R-:W-:Y:S05]  /*29180*/  WARPSYNC.COLLECTIVE R15, `(.L_x_2224) ;  /* 0x000000000f087348 */ /* 0x000fea0003c00000 */
[----:B------:R0:W1:Y:S02]  /*29190*/  SHFL.IDX P6, R14, R13, R12, R11 ;  /* 0x0000000c0d0e7389 */ /* 0x00006400000c000b */
[----:B01----:R-:W-:Y:S01]  /*291a0*/  ENDCOLLECTIVE ;  /* 0x000000000000791b */ /* 0x003fe20003800000 */
.L_x_2224:
[----:B------:R-:W-:Y:S01]  /*291b0*/  IMAD.MOV.U32 R13, RZ, RZ, R36 ;  /* 0x000000ffff0d7224 */ /* 0x000fe200078e0024 */
[----:B------:R-:W-:Y:S01]  /*291c0*/  SEL R36, R65, R68, P0 ;  /* 0x0000004441247207 */ /* 0x000fe20000000000 */
[----:B------:R-:W-:Y:S01]  /*291d0*/  IMAD.MOV.U32 R12, RZ, RZ, R9 ;  /* 0x000000ffff0c7224 */ /* 0x000fe200078e0009 */
[----:B------:R-:W-:Y:S02]  /*291e0*/  SEL R68, R70, R101, P0 ;  /* 0x0000006546447207 */ /* 0x000fe40000000000 */
[----:B------:R-:W-:Y:S01]  /*291f0*/  SEL R70, R101, R70, P0 ;  /* 0x0000004665467207 */ /* 0x000fe20000000000 */
[----:B------:R-:W-:-:S07]  /*29200*/  IMAD.MOV.U32 R37, RZ, RZ, R14 ;  /* 0x000000ffff257224 */ /* 0x000fce00078e000e */
[----:B------:R-:W-:Y:S05]  /*29210*/  WARPSYNC.COLLECTIVE R15, `(.L_x_2225) ;  /* 0x000000000f087348 */ /* 0x000fea0003c00000 */
[----:B------:R0:W1:Y:S02]  /*29220*/  SHFL.IDX P6, R14, R13, R12, R11 ;  /* 0x0000000c0d0e7389 */ /* 0x00006400000c000b */
[----:B01----:R-:W-:Y:S01]  /*29230*/  ENDCOLLECTIVE ;  /* 0x000000000000791b */ /* 0x003fe20003800000 */
.L_x_2225:
[----:B------:R-:W-:Y:S02]  /*29240*/  IMAD.MOV.U32 R13, RZ, RZ, R113 ;  /* 0x000000ffff0d7224 */ /* 0x000fe400078e0071 */
[----:B------:R-:W-:Y:S02]  /*29250*/  IMAD.MOV.U32 R12, RZ, RZ, R2 ;  /* 0x000000ffff0c7224 */ /* 0x000fe400078e0002 */
[----:B------:R-:W-:-:S07]  /*29260*/  IMAD.MOV.U32 R102, RZ, RZ, R14 ;  /* 0x000000ffff667224 */ /* 0x000fce00078e000e */
[----:B------:R-:W-:Y:S05]  /*29270*/  WARPSYNC.COLLECTIVE R15, `(.L_x_2226) ;  /* 0x000000000f087348 */ /* 0x000fea0003c00000 */
[----:B------:R0:W1:Y:S02]  /*29280*/  SHFL.IDX P6, R14, R13, R12, R11 ;  /* 0x0000000c0d0e7389 */ /* 0x00006400000c000b */
[----:B01----:R-:W-:Y:S01]  /*29290*/  ENDCOLLECTIVE ;  /* 0x000000000000791b */ /* 0x003fe20003800000 */
.L_x_2226:
[----:B------:R-:W-:Y:S01]  /*292a0*/  SEL R7, R102, R37, P0 ;  /* 0x0000002566077207 */ /* 0x000fe20000000000 */
[----:B------:R-:W-:Y:S01]  /*292b0*/  IMAD.MOV.U32 R13, RZ, RZ, R42 ;  /* 0x000000ffff0d7224 */ /* 0x000fe200078e002a */
[----:B------:R-:W-:Y:S01]  /*292c0*/  SEL R42, R72, R69, P0 ;  /* 0x00000045482a7207 */ /* 0x000fe20000000000 */
[----:B------:R-:W-:Y:S01]  /*292d0*/  IMAD.MOV.U32 R12, RZ, RZ, R9 ;  /* 0x000000ffff0c7224 */ /* 0x000fe200078e0009 */
[----:B------:R-:W-:Y:S02]  /*292e0*/  SEL R72, R74, R103, P0 ;  /* 0x000000674a487207 */ /* 0x000fe40000000000 */
[----:B------:R-:W-:Y:S02]  /*292f0*/  SEL R74, R103, R74, P0 ;  /* 0x0000004a674a7207 */ /* 0x000fe40000000000 */
[----:B------:R-:W-:-:S07]  /*29300*/  MOV R33, R14 ;  /* 0x0000000e00217202 */ /* 0x000fce0000000f00 */
[----:B------:R-:W-:Y:S05]  /*29310*/  WARPSYNC.COLLECTIVE R15, `(.L_x_2227) ;  /* 0x000000000f087348 */ /* 0x000fea0003c00000 */
[----:B------:R0:W1:Y:S02]  /*29320*/  SHFL.IDX P6, R14, R13, R12, R11 ;  /* 0x0000000c0d0e7389 */ /* 0x00006400000c000b */
[----:B01----:R-:W-:Y:S01]  /*29330*/  ENDCOLLECTIVE ;  /* 0x000000000000791b */ /* 0x003fe20003800000 */
.L_x_2227:
[----:B------:R-:W-:Y:S02]  /*29340*/  IMAD.MOV.U32 R13, RZ, RZ, R115 ;  /* 0x000000ffff0d7224 */ /* 0x000fe400078e0073 */
[----:B------:R-:W-:Y:S02]  /*29350*/  IMAD.MOV.U32 R12, RZ, RZ, R2 ;  /* 0x000000ffff0c7224 */ /* 0x000fe400078e0002 */
[----:B------:R-:W-:-:S07]  /*29360*/  IMAD.MOV.U32 R104, RZ, RZ, R14 ;  /* 0x000000ffff687224 */ /* 0x000fce00078e000e */
[----:B------:R-:W-:Y:S05]  /*29370*/  WARPSYNC.COLLECTIVE R15, `(.L_x_2228) ;  /* 0x000000000f087348 */ /* 0x000fea0003c00000 */
[----:B------:R0:W1:Y:S02]  /*29380*/  SHFL.IDX P6, R14, R13, R12, R11 ;  /* 0x0000000c0d0e7389 */ /* 0x00006400000c000b */
[----:B01----:R-:W-:Y:S01]  /*29390*/  ENDCOLLECTIVE ;  /* 0x000000000000791b */ /* 0x003fe20003800000 */
.L_x_2228:
[----:B------:R-:W-:Y:S01]  /*293a0*/  IMAD.MOV.U32 R13, RZ, RZ, R48 ;  /* 0x000000ffff0d7224 */ /* 0x000fe200078e0030 */
[----:B------:R-:W-:Y:S01]  /*293b0*/  SEL R48, R90, R95, P0 ;  /* 0x0000005f5a307207 */ /* 0x000fe20000000000 */
[----:B------:R-:W-:Y:S02]  /*293c0*/  IMAD.MOV.U32 R12, RZ, RZ, R9 ;  /* 0x000000ffff0c7224 */ /* 0x000fe400078e0009 */
[----:B------:R-:W-:-:S07]  /*293d0*/  IMAD.MOV.U32 R29, RZ, RZ, R14 ;  /* 0x000000ffff1d7224 */ /* 0x000fce00078e000e */
[----:B------:R-:W-:Y:S05]  /*293e0*/  WARPSYNC.COLLECTIVE R15, `(.L_x_2229) ;  /* 0x000000000f087348 */ /* 0x000fea0003c00000 */
[----:B------:R0:W1:Y:S02]  /*293f0*/  SHFL.IDX P6, R14, R13, R12, R11 ;  /* 0x0000000c0d0e7389 */ /* 0x00006400000c000b */
[----:B01----:R-:W-:Y:S01]  /*29400*/  ENDCOLLECTIVE ;  /* 0x000000000000791b */ /* 0x003fe20003800000 */
.L_x_2229:
[----:B------:R-:W-:Y:S02]  /*29410*/  IMAD.MOV.U32 R13, RZ, RZ, R117 ;  /* 0x000000ffff0d7224 */ /* 0x000fe400078e0075 */
[----:B------:R-:W-:Y:S01]  /*29420*/  IMAD.MOV.U32 R12, RZ, RZ, R2 ;  /* 0x000000ffff0c7224 */ /* 0x000fe200078e0002 */
[----:B------:R-:W-:-:S07]  /*29430*/  MOV R106, R14 ;  /* 0x0000000e006a7202 */ /* 0x000fce0000000f00 */
[----:B------:R-:W-:Y:S05]  /*29440*/  WARPSYNC.COLLECTIVE R15, `(.L_x_2230) ;  /* 0x000000000f087348 */ /* 0x000fea0003c00000 */
[----:B------:R0:W1:Y:S02]  /*29450*/  SHFL.IDX P6, R14, R13, R12, R11 ;  /* 0x0000000c0d0e7389 */ /* 0x00006400000c000b */
[----:B01----:R-:W-:Y:S01]  /*29460*/  ENDCOLLECTIVE ;  /* 0x000000000000791b */ /* 0x003fe20003800000 */
.L_x_2230:
[----:B------:R-:W-:Y:S01]  /*29470*/  IMAD.MOV.U32 R13, RZ, RZ, R54 ;  /* 0x000000ffff0d7224 */ /* 0x000fe200078e0036 */
[----:B------:R-:W-:Y:S01]  /*29480*/  SEL R54, R98, R97, P0 ;  /* 0x0000006162367207 */ /* 0x000fe20000000000 */
[----:B------:R-:W-:Y:S02]  /*29490*/  IMAD.MOV.U32 R12, RZ, RZ, R9 ;  /* 0x000000ffff0c7224 */ /* 0x000fe400078e0009 */
[----:B------:R-:W-:-:S07]  /*294a0*/  IMAD.MOV.U32 R27, RZ, RZ, R14 ;  /* 0x000000ffff1b7224 */ /* 0x000fce00078e000e */
[----:B------:R-:W-:Y:S05]  /*294b0*/  WARPSYNC.COLLECTIVE R15, `(.L_x_2231) ;  /* 0x000000000f087348 */ /* 0x000fea0003c00000 */
[----:B------:R0:W1:Y:S02]  /*294c0*/  SHFL.IDX P6, R14, R13, R12, R11 ;  /* 0x0000000c0d0e7389 */ /* 0x00006400000c000b */
[----:B01----:R-:W-:Y:S01]  /*294d0*/  ENDCOLLECTIVE ;  /* 0x000000000000791b */ /* 0x003fe20003800000 */
.L_x_2231:
[----:B------:R-:W-:Y:S02]  /*294e0*/  IMAD.MOV.U32 R13, RZ, RZ, R31 ;  /* 0x000000ffff0d7224 */ /* 0x000fe400078e001f */
[----:B------:R-:W-:Y:S02]  /*294f0*/  IMAD.MOV.U32 R12, RZ, RZ, R2 ;  /* 0x000000ffff0c7224 */ /* 0x000fe400078e0002 */
[----:B------:R-:W-:-:S07]  /*29500*/  IMAD.MOV.U32 R108, RZ, RZ, R14 ;  /* 0x000000ffff6c7224 */ /* 0x000fce00078e000e */
[----:B------:R-:W-:Y:S05]  /*29510*/  WARPSYNC.COLLECTIVE R15, `(.L_x_2232) ;  /* 0x000000000f087348 */ /* 0x000fea0003c00000 */
[----:B------:R0:W1:Y:S02]  /*29520*/  SHFL.IDX P6, R14, R13, R12, R11 ;  /* 0x0000000c0d0e7389 */ /* 0x00006400000c000b */
[----:B01----:R-:W-:Y:S01]  /*29530*/  ENDCOLLECTIVE ;  /* 0x000000000000791b */ /* 0x003fe20003800000 */
.L_x_2232:
        /* <DEDUP_REMOVED lines=9> */
.L_x_2233:
[----:B------:R-:W-:Y:S02]  /*295d0*/  IMAD.MOV.U32 R13, RZ, RZ, R121 ;  /* 0x000000ffff0d7224 */ /* 0x000fe400078e0079 */
[----:B------:R-:W-:Y:S02]  /*295e0*/  IMAD.MOV.U32 R12, RZ, RZ, R2 ;  /* 0x000000ffff0c7224 */ /* 0x000fe400078e0002 */
[----:B------:R-:W-:-:S07]  /*295f0*/  IMAD.MOV.U32 R110, RZ, RZ, R14 ;  /* 0x000000ffff6e7224 */ /* 0x000fce00078e000e */
[----:B------:R-:W-:Y:S05]  /*29600*/  WARPSYNC.COLLECTIVE R15, `(.L_x_2234) ;  /* 0x000000000f087348 */ /* 0x000fea0003c00000 */
[----:B------:R0:W1:Y:S02]  /*29610*/  SHFL.IDX P6, R14, R13, R12, R11 ;  /* 0x0000000c0d0e7389 */ /* 0x00006400000c000b */
[----:B01----:R-:W-:Y:S01]  /*29620*/  ENDCOLLECTIVE ;  /* 0x000000000000791b */ /* 0x003fe20003800000 */
.L_x_2234:
[----:B------:R-:W-:Y:S02]  /*29630*/  IMAD.MOV.U32 R13, RZ, RZ, R112 ;  /* 0x000000ffff0d7224 */ /* 0x000fe400078e0070 */
[----:B------:R-:W-:Y:S02]  /*29640*/  IMAD.MOV.U32 R12, RZ, RZ, R9 ;  /* 0x000000ffff0c7224 */ /* 0x000fe400078e0009 */
[----:B------:R-:W-:-:S07]  /*29650*/  IMAD.MOV.U32 R35, RZ, RZ, R14 ;  /* 0x000000ffff237224 */ /* 0x000fce00078e000e */
[----:B------:R-:W-:Y:S05]  /*29660*/  WARPSYNC.COLLECTIVE R15, `(.L_x_2235) ;  /* 0x000000000f087348 */ /* 0x000fea0003c00000 */
[----:B------:R0:W1:Y:S02]  /*29670*/  SHFL.IDX P6, R14, R13, R12, R11 ;  /* 0x0000000c0d0e7389 */ /* 0x00006400000c000b */
[----:B01----:R-:W-:Y:S01]  /*29680*/  ENDCOLLECTIVE ;  /* 0x000000000000791b */ /* 0x003fe20003800000 */
.L_x_2235:
[----:B------:R-:W-:Y:S02]  /*29690*/  IMAD.MOV.U32 R13, RZ, RZ, R123 ;  /* 0x000000ffff0d7224 */ /* 0x000fe400078e007b */
[----:B------:R-:W-:Y:S01]  /*296a0*/  IMAD.MOV.U32 R12, RZ, RZ, R2 ;  /* 0x000000ffff0c7224 */ /* 0x000fe200078e0002 */
[----:B------:R-:W-:-:S07]  /*296b0*/  MOV R112, R14 ;  /* 0x0000000e00707202 */ /* 0x000fce0000000f00 */
[----:B------:R-:W-:Y:S05]  /*296c0*/  WARPSYNC.COLLECTIVE R15, `(.L_x_2236) ;  /* 0x000000000f087348 */ /* 0x000fea0003c00000 */
[----:B------:R0:W1:Y:S02]  /*296d0*/  SHFL.IDX P6, R14, R13, R12, R11 ;  /* 0x0000000c0d0e7389 */ /* 0x00006400000c000b */
[----:B01----:R-:W-:Y:S01]  /*296e0*/  ENDCOLLECTIVE ;  /* 0x000000000000791b */ /* 0x003fe20003800000 */
.L_x_2236:
[----:B------:R-:W-:Y:S02]  /*296f0*/  IMAD.MOV.U32 R13, RZ, RZ, R114 ;  /* 0x000000ffff0d7224 */ /* 0x000fe400078e0072 */
[----:B------:R-:W-:Y:S02]  /*29700*/  IMAD.MOV.U32 R12, RZ, RZ, R9 ;  /* 0x000000ffff0c7224 */ /* 0x000fe400078e0009 */
[----:B------:R-:W-:-:S07]  /*29710*/  IMAD.MOV.U32 R39, RZ, RZ, R14 ;  /* 0x000000ffff277224 */ /* 0x000fce00078e000e */
[----:B------:R-:W-:Y:S05]  /*29720*/  WARPSYNC.COLLECTIVE R15, `(.L_x_2237) ;  /* 0x000000000f087348 */ /* 0x000fea0003c00000 */
[----:B------:R0:W1:Y:S02]  /*29730*/  SHFL.IDX P6, R14, R13, R12, R11 ;  /* 0x0000000c0d0e7389 */ /* 0x00006400000c000b */
[----:B01----:R-:W-:Y:S01]  /*29740*/  ENDCOLLECTIVE ;  /* 0x000000000000791b */ /* 0x003fe20003800000 */
.L_x_2237:
[----:B------:R-:W-:Y:S02]  /*29750*/  IMAD.MOV.U32 R13, RZ, RZ, R125 ;  /* 0x000000ffff0d7224 */ /* 0x000fe400078e007d */
[----:B------:R-:W-:Y:S02]  /*29760*/  IMAD.MOV.U32 R12, RZ, RZ, R2 ;  /* 0x000000ffff0c7224 */ /* 0x000fe400078e0002 */
[----:B------:R-:W-:-:S07]  /*29770*/  IMAD.MOV.U32 R114, RZ, RZ, R14 ;  /* 0x000000ffff727224 */ /* 0x000fce00078e000e */
[----:B------:R-:W-:Y:S05]  /*29780*/  WARPSYNC.COLLECTIVE R15, `(.L_x_2238) ;  /* 0x000000000f087348 */ /* 0x000fea0003c00000 */
[----:B------:R0:W1:Y:S02]  /*29790*/  SHFL.IDX P6, R14, R13, R12, R11 ;  /* 0x0000000c0d0e7389 */ /* 0x00006400000c000b */
[----:B01----:R-:W-:Y:S01]  /*297a0*/  ENDCOLLECTIVE ;  /* 0x000000000000791b */ /* 0x003fe20003800000 */
.L_x_2238:
[----:B------:R-:W-:Y:S02]  /*297b0*/  IMAD.MOV.U32 R13, RZ, RZ, R116 ;  /* 0x000000ffff0d7224 */ /* 0x000fe400078e0074 */
[----:B------:R-:W-:Y:S01]  /*297c0*/  IMAD.MOV.U32 R12, RZ, RZ, R9 ;  /* 0x000000ffff0c7224 */ /* 0x000fe200078e0009 */
[----:B------:R-:W-:-:S07]  /*297d0*/  MOV R43, R14 ;  /* 0x0000000e002b7202 */ /* 0x000fce0000000f00 */
[----:B------:R-:W-:Y:S05]  /*297e0*/  WARPSYNC.COLLECTIVE R15, `(.L_x_2239) ;  /* 0x000000000f087348 */ /* 0x000fea0003c00000 */
[----:B------:R0:W1:Y:S02]  /*297f0*/  SHFL.IDX P6, R14, R13, R12, R11 ;  /* 0x0000000c0d0e7389 */ /* 0x00006400000c000b */
[----:B01----:R-:W-:Y:S01]  /*29800*/  ENDCOLLECTIVE ;  /* 0x000000000000791b */ /* 0x003fe20003800000 */
.L_x_2239:
[----:B------:R-:W-:Y:S02]  /*29810*/  IMAD.MOV.U32 R13, RZ, RZ, R47 ;  /* 0x000000ffff0d7224 */ /* 0x000fe400078e002f */
[----:B------:R-:W-:Y:S02]  /*29820*/  IMAD.MOV.U32 R12, RZ, RZ, R2 ;  /* 0x000000ffff0c7224 */ /* 0x000fe400078e0002 */
[----:B------:R-:W-:-:S07]  /*29830*/  IMAD.MOV.U32 R116, RZ, RZ, R14 ;  /* 0x000000ffff747224 */ /* 0x000fce00078e000e */
[----:B------:R-:W-:Y:S05]  /*29840*/  WARPSYNC.COLLECTIVE R15, `(.L_x_2240) ;  /* 0x000000000f087348 */ /* 0x000fea0003c00000 */
[----:B------:R0:W1:Y:S02]  /*29850*/  SHFL.IDX P6, R14, R13, R12, R11 ;  /* 0x0000000c0d0e7389 */ /* 0x00006400000c000b */
[----:B01----:R-:W-:Y:S01]  /*29860*/  ENDCOLLECTIVE ;  /* 0x000000000000791b */ /* 0x003fe20003800000 */
.L_x_2240:
[----:B------:R-:W-:Y:S02]  /*29870*/  SEL R41, R43, R116, P0 ;  /* 0x000000742b297207 */ /* 0x000fe40000000000 */
[----:B------:R-:W-:Y:S01]  /*29880*/  SEL R43, R116, R43, P0 ;  /* 0x0000002b742b7207 */ /* 0x000fe20000000000 */
[----:B------:R-:W-:Y:S02]  /*29890*/  IMAD.MOV.U32 R13, RZ, RZ, R120 ;  /* 0x000000ffff0d7224 */ /* 0x000fe400078e0078 */
[----:B------:R-:W-:Y:S02]  /*298a0*/  IMAD.MOV.U32 R12, RZ, RZ, R9 ;  /* 0x000000ffff0c7224 */ /* 0x000fe400078e0009 */
[----:B------:R-:W-:-:S07]  /*298b0*/  IMAD.MOV.U32 R47, RZ, RZ, R14 ;  /* 0x000000ffff2f7224 */ /* 0x000fce00078e000e */
[----:B------:R-:W-:Y:S05]  /*298c0*/  WARPSYNC.COLLECTIVE R15, `(.L_x_2241) ;  /* 0x000000000f087348 */ /* 0x000fea0003c00000 */
[----:B------:R0:W1:Y:S02]  /*298d0*/  SHFL.IDX P6, R14, R13, R12, R11 ;  /* 0x0000000c0d0e7389 */ /* 0x00006400000c000b */
[----:B01----:R-:W-:Y:S01]  /*298e0*/  ENDCOLLECTIVE ;  /* 0x000000000000791b */ /* 0x003fe20003800000 */
.L_x_2241:
[----:B------:R-:W-:Y:S02]  /*298f0*/  IMAD.MOV.U32 R13, RZ, RZ, R129 ;  /* 0x000000ffff0d7224 */ /* 0x000fe400078e0081 */
[----:B------:R-:W-:Y:S01]  /*29900*/  IMAD.MOV.U32 R12, RZ, RZ, R2 ;  /* 0x000000ffff0c7224 */ /* 0x000fe200078e0002 */
[----:B------:R-:W-:-:S07]  /*29910*/  MOV R120, R14 ;  /* 0x0000000e00787202 */ /* 0x000fce0000000f00 */
[----:B------:R-:W-:Y:S05]  /*29920*/  WARPSYNC.COLLECTIVE R15, `(.L_x_2242) ;  /* 0x000000000f087348 */ /* 0x000fea0003c00000 */
[----:B------:R0:W1:Y:S02]  /*29930*/  SHFL.IDX P6, R14, R13, R12, R11 ;  /* 0x0000000c0d0e7389 */ /* 0x00006400000c000b */
[----:B01----:R-:W-:Y:S01]  /*29940*/  ENDCOLLECTIVE ;  /* 0x000000000000791b */ /* 0x003fe20003800000 */
.L_x_2242:
        /* <DEDUP_REMOVED lines=8> */
.L_x_2243:
[----:B------:R-:W-:Y:S02]  /*299d0*/  IMAD.MOV.U32 R13, RZ, RZ, R55 ;  /* 0x000000ffff0d7224 */ /* 0x000fe400078e0037 */
[----:B------:R-:W-:Y:S02]  /*299e0*/  IMAD.MOV.U32 R12, RZ, RZ, R2 ;  /* 0x000000ffff0c7224 */ /* 0x000fe400078e0002 */
[----:B------:R-:W-:-:S07]  /*299f0*/  IMAD.MOV.U32 R122, RZ, RZ, R14 ;  /* 0x000000ffff7a7224 */ /* 0x000fce00078e000e */
[----:B------:R-:W-:Y:S05]  /*29a00*/  WARPSYNC.COLLECTIVE R15, `(.L_x_2244) ;  /* 0x000000000f087348 */ /* 0x000fea0003c00000 */
[----:B------:R0:W1:Y:S02]  /*29a10*/  SHFL.IDX P6, R14, R13, R12, R11 ;  /* 0x0000000c0d0e7389 */ /* 0x00006400000c000b */
[----:B01----:R-:W-:Y:S01]  /*29a20*/  ENDCOLLECTIVE ;  /* 0x000000000000791b */ /* 0x003fe20003800000 */
.L_x_2244:
[----:B------:R-:W-:Y:S02]  /*29a30*/  IMAD.MOV.U32 R13, RZ, RZ, R128 ;  /* 0x000000ffff0d7224 */ /* 0x000fe400078e0080 */
[----:B------:R-:W-:Y:S01]  /*29a40*/  IMAD.MOV.U32 R12, RZ, RZ, R9 ;  /* 0x000000ffff0c7224 */ /* 0x000fe200078e0009 */
[----:B------:R-:W-:-:S07]  /*29a50*/  MOV R55, R14 ;  /* 0x0000000e00377202 */ /* 0x000fce0000000f00 */
[----:B------:R-:W-:Y:S05]  /*29a60*/  WARPSYNC.COLLECTIVE R15, `(.L_x_2245) ;  /* 0x000000000f087348 */ /* 0x000fea0003c00000 */
[----:B------:R0:W1:Y:S02]  /*29a70*/  SHFL.IDX P6, R14, R13, R12, R11 ;  /* 0x0000000c0d0e7389 */ /* 0x00006400000c000b */
[----:B01----:R-:W-:Y:S01]  /*29a80*/  ENDCOLLECTIVE ;  /* 0x000000000000791b */ /* 0x003fe20003800000 */
.L_x_2245:
[----:B------:R-:W-:Y:S02]  /*29a90*/  IMAD.MOV.U32 R13, RZ, RZ, R131 ;  /* 0x000000ffff0d7224 */ /* 0x000fe400078e0083 */
[----:B------:R-:W-:Y:S02]  /*29aa0*/  IMAD.MOV.U32 R12, RZ, RZ, R2 ;  /* 0x000000ffff0c7224 */ /* 0x000fe400078e0002 */
[----:B------:R-:W-:-:S07]  /*29ab0*/  IMAD.MOV.U32 R128, RZ, RZ, R14 ;  /* 0x000000ffff807224 */ /* 0x000fce00078e000e */
[----:B------:R-:W-:Y:S05]  /*29ac0*/  WARPSYNC.COLLECTIVE R15, `(.L_x_2246) ;  /* 0x000000000f087348 */ /* 0x000fea0003c00000 */
[----:B------:R0:W1:Y:S02]  /*29ad0*/  SHFL.IDX P6, R14, R13, R12, R11 ;  /* 0x0000000c0d0e7389 */ /* 0x00006400000c000b */
[----:B01----:R-:W-:Y:S01]  /*29ae0*/  ENDCOLLECTIVE ;  /* 0x000000000000791b */ /* 0x003fe20003800000 */
.L_x_2246:
        /* <DEDUP_REMOVED lines=8> */
.L_x_2247:
[----:B------:R-:W-:Y:S02]  /*29b70*/  IMAD.MOV.U32 R13, RZ, RZ, R63 ;  /* 0x000000ffff0d7224 */ /* 0x000fe400078e003f */
[----:B------:R-:W-:Y:S01]  /*29b80*/  IMAD.MOV.U32 R12, RZ, RZ, R2 ;  /* 0x000000ffff0c7224 */ /* 0x000fe200078e0002 */
[----:B------:R-:W-:-:S07]  /*29b90*/  MOV R118, R14 ;  /* 0x0000000e00767202 */ /* 0x000fce0000000f00 */
[----:B------:R-:W-:Y:S05]  /*29ba0*/  WARPSYNC.COLLECTIVE R15, `(.L_x_2248) ;  /* 0x000000000f087348 */ /* 0x000fea0003c00000 */
[----:B------:R0:W1:Y:S02]  /*29bb0*/  SHFL.IDX P6, R14, R13, R12, R11 ;  /* 0x0000000c0d0e7389 */ /* 0x00006400000c000b */
[----:B01----:R-:W-:Y:S01]  /*29bc0*/  ENDCOLLECTIVE ;  /* 0x000000000000791b */ /* 0x003fe20003800000 */
.L_x_2248:
        /* <DEDUP_REMOVED lines=8> */
.L_x_2249:
[----:B------:R-:W-:Y:S02]  /*29c50*/  IMAD.MOV.U32 R13, RZ, RZ, R111 ;  /* 0x000000ffff0d7224 */ /* 0x000fe400078e006f */
[----:B------:R-:W-:Y:S02]  /*29c60*/  IMAD.MOV.U32 R12, RZ, RZ, R2 ;  /* 0x000000ffff0c7224 */ /* 0x000fe400078e0002 */
[----:B------:R-:W-:-:S07]  /*29c70*/  IMAD.MOV.U32 R124, RZ, RZ, R14 ;  /* 0x000000ffff7c7224 */ /* 0x000fce00078e000e */
[----:B------:R-:W-:Y:S05]  /*29c80*/  WARPSYNC.COLLECTIVE R15, `(.L_x_2250) ;  /* 0x000000000f087348 */ /* 0x000fea0003c00000 */
[----:B------:R0:W1:Y:S02]  /*29c90*/  SHFL.IDX P6, R14, R13, R12, R11 ;  /* 0x0000000c0d0e7389 */ /* 0x00006400000c000b */
[----:B01----:R-:W-:Y:S01]  /*29ca0*/  ENDCOLLECTIVE ;  /* 0x000000000000791b */ /* 0x003fe20003800000 */
.L_x_2250:
        /* <DEDUP_REMOVED lines=8> */
.L_x_2251:
[----:B------:R-:W-:Y:S02]  /*29d30*/  IMAD.MOV.U32 R13, RZ, RZ, R71 ;  /* 0x000000ffff0d7224 */ /* 0x000fe400078e0047 */
[----:B------:R-:W-:Y:S02]  /*29d40*/  IMAD.MOV.U32 R12, RZ, RZ, R2 ;  /* 0x000000ffff0c7224 */ /* 0x000fe400078e0002 */
[----:B------:R-:W-:-:S07]  /*29d50*/  IMAD.MOV.U32 R126, RZ, RZ, R14 ;  /* 0x000000ffff7e7224 */ /* 0x000fce00078e000e */
[----:B------:R-:W-:Y:S05]  /*29d60*/  WARPSYNC.COLLECTIVE R15, `(.L_x_2252) ;  /* 0x000000000f087348 */ /* 0x000fea0003c00000 */
[----:B------:R0:W1:Y:S02]  /*29d70*/  SHFL.IDX P6, R14, R13, R12, R11 ;  /* 0x0000000c0d0e7389 */ /* 0x00006400000c000b */
[----:B01----:R-:W-:Y:S01]  /*29d80*/  ENDCOLLECTIVE ;  /* 0x000000000000791b */ /* 0x003fe20003800000 */
.L_x_2252:
        /* <DEDUP_REMOVED lines=8> */
.L_x_2253:
[----:B------:R-:W-:Y:S02]  /*29e10*/  IMAD.MOV.U32 R13, RZ, RZ, R75 ;  /* 0x000000ffff0d7224 */ /* 0x000fe400078e004b */
[----:B------:R-:W-:Y:S01]  /*29e20*/  IMAD.MOV.U32 R12, RZ, RZ, R2 ;  /* 0x000000ffff0c7224 */ /* 0x000fe200078e0002 */
[----:B------:R-:W-:-:S07]  /*29e30*/  MOV R132, R14 ;  /* 0x0000000e00847202 */ /* 0x000fce0000000f00 */
[----:B------:R-:W-:Y:S05]  /*29e40*/  WARPSYNC.COLLECTIVE R15, `(.L_x_2254) ;  /* 0x000000000f087348 */ /* 0x000fea0003c00000 */
[----:B------:R0:W1:Y:S02]  /*29e50*/  SHFL.IDX P6, R14, R13, R12, R11 ;  /* 0x0000000c0d0e7389 */ /* 0x00006400000c000b */
[----:B01----:R-:W-:Y:S01]  /*29e60*/  ENDCOLLECTIVE ;  /* 0x000000000000791b */ /* 0x003fe20003800000 */
.L_x_2254:
[----:B------:R-:W-:Y:S02]  /*29e70*/  SEL R69, R71, R132, P0 ;  /* 0x0000008447457207 */ /* 0x000fe40000000000 */
[----:B------:R-:W-:Y:S01]  /*29e80*/  SEL R71, R132, R71, P0 ;  /* 0x0000004784477207 */ /* 0x000fe20000000000 */
[----:B------:R-:W-:Y:S01]  /*29e90*/  IMAD.MOV.U32 R13, RZ, RZ, R5 ;  /* 0x000000ffff0d7224 */ /* 0x000fe200078e0005 */
[----:B------:R-:W-:Y:S01]  /*29ea0*/  SEL R5, R37, R102, P0 ;  /* 0x0000006625057207 */ /* 0x000fe20000000000 */
[----:B------:R-:W-:Y:S01]  /*29eb0*/  IMAD.MOV.U32 R12, RZ, RZ, R9 ;  /* 0x000000ffff0c7224 */ /* 0x000fe200078e0009 */
[----:B------:R-:W-:Y:S02]  /*29ec0*/  SEL R9, R33, R104, P0 ;  /* 0x0000006821097207 */ /* 0x000fe40000000000 */
[----:B------:R-:W-:Y:S02]  /*29ed0*/  SEL R37, R39, R114, P0 ;  /* 0x0000007227257207 */ /* 0x000fe40000000000 */
[----:B------:R-:W-:Y:S01]  /*29ee0*/  SEL R39, R114, R39, P0 ;  /* 0x0000002772277207 */ /* 0x000fe20000000000 */
[----:B------:R-:W-:-:S07]  /*29ef0*/  IMAD.MOV.U32 R75, RZ, RZ, R14 ;  /* 0x000000ffff4b7224 */ /* 0x000fce00078e000e */
[----:B------:R-:W-:Y:S05]  /*29f00*/  WARPSYNC.COLLECTIVE R15, `(.L_x_2255) ;  /* 0x000000000f087348 */ /* 0x000fea0003c00000 */
[----:B------:R0:W1:Y:S02]  /*29f10*/  SHFL.IDX P6, R14, R13, R12, R11 ;  /* 0x0000000c0d0e7389 */ /* 0x00006400000c000b */
[----:B01----:R-:W-:Y:S01]  /*29f20*/  ENDCOLLECTIVE ;  /* 0x000000000000791b */ /* 0x003fe20003800000 */
.L_x_2255:
[----:B------:R-:W-:Y:S02]  /*29f30*/  SEL R12, R49, R56, P0 ;  /* 0x00000038310c7207 */ /* 0x000fe40000000000 */
[----:B------:R-:W-:Y:S02]  /*29f40*/  SEL R11, R104, R33, P0 ;  /* 0x00000021680b7207 */ /* 0x000fe40000000000 */
[----:B------:R-:W-:Y:S02]  /*29f50*/  SEL R13, R29, R106, P0 ;  /* 0x0000006a1d0d7207 */ /* 0x000fe40000000000 */
[----:B------:R-:W-:Y:S02]  /*29f60*/  SEL R15, R106, R29, P0 ;  /* 0x0000001d6a0f7207 */ /* 0x000fe40000000000 */
[----:B------:R-:W-:Y:S01]  /*29f70*/  SEL R29, R31, R110, P0 ;  /* 0x0000006e1f1d7207 */ /* 0x000fe20000000000 */
[----:B------:R-:W-:Y:S01]  /*29f80*/  IMAD.MOV.U32 R2, RZ, RZ, R14 ;  /* 0x000000ffff027224 */ /* 0x000fe200078e000e */
        /* <DEDUP_REMOVED lines=9> */
.L_x_1950:
[----:B------:R-:W-:Y:S01]  /*2a020*/  IMAD.MOV.U32 R13, RZ, RZ, R3 ;  /* 0x000000ffff0d7224 */ /* 0x000fe200078e0003 */
[----:B------:R-:W-:Y:S01]  /*2a030*/  MOV R12, RZ ;  /* 0x000000ff000c7202 */ /* 0x000fe20000000f00 */
[----:B------:R-:W-:Y:S02]  /*2a040*/  IMAD.MOV.U32 R11, RZ, RZ, 0x181f ;  /* 0x0000181fff0b7424 */ /* 0x000fe400078e00ff */
[----:B------:R-:W-:-:S07]  /*2a050*/  IMAD.MOV.U32 R15, RZ, RZ, -0x1 ;  /* 0xffffffffff0f7424 */ /* 0x000fce00078e00ff */
[----:B------:R-:W-:Y:S05]  /*2a060*/  WARPSYNC.COLLECTIVE R15, `(.L_x_2257) ;  /* 0x000000000f087348 */ /* 0x000fea0003c00000 */
[----:B------:R0:W1:Y:S02]  /*2a070*/  SHFL.IDX P6, R14, R13, R12, R11 ;  /* 0x0000000c0d0e7389 */ /* 0x00006400000c000b */
[----:B01----:R-:W-:Y:S01]  /*2a080*/  ENDCOLLECTIVE ;  /* 0x000000000000791b */ /* 0x003fe20003800000 */
.L_x_2257:
[----:B------:R-:W-:Y:S02]  /*2a090*/  IMAD.MOV.U32 R13, RZ, RZ, R2 ;  /* 0x000000ffff0d7224 */ /* 0x000fe400078e0002 */
[----:B------:R-:W-:-:S07]  /*2a0a0*/  IMAD.MOV.U32 R0, RZ, RZ, R14 ;  /* 0x000000ffff007224 */ /* 0x000fce00078e000e */
[----:B------:R-:W-:Y:S05]  /*2a0b0*/  WARPSYNC.COLLECTIVE R15, `(.L_x_2258) ;  /* 0x000000000f087348 */ /* 0x000fea0003c00000 */
[----:B------:R0:W1:Y:S02]  /*2a0c0*/  SHFL.IDX P6, R14, R13, R12, R11 ;  /* 0x0000000c0d0e7389 */ /* 0x00006400000c000b */
[----:B01----:R-:W-:Y:S01]  /*2a0d0*/  ENDCOLLECTIVE ;  /* 0x000000000000791b */ /* 0x003fe20003800000 */
.L_x_2258:
[----:B------:R-:W-:Y:S05]  /*2a0e0*/  BRA `(.L_x_2259) ;  /* 0xffffff4000d07947 */ /* 0x000fea000383ffff */
.L_x_1953:
[----:B------:R-:W-:Y:S01]  /*2a0f0*/  BSSY B1, `(.L_x_2260) ;  /* 0x0000008000017945 */ /* 0x000fe20003800000 */
[----:B------:R-:W-:Y:S02]  /*2a100*/  IMAD.MOV.U32 R13, RZ, RZ, R3 ;  /* 0x000000ffff0d7224 */ /* 0x000fe400078e0003 */
[----:B------:R-:W-:Y:S02]  /*2a110*/  IMAD.MOV.U32 R12, RZ, RZ, 0x1 ;  /* 0x00000001ff0c7424 */ /* 0x000fe400078e00ff */
[----:B------:R-:W-:Y:S02]  /*2a120*/  IMAD.MOV.U32 R11, RZ, RZ, 0x181f ;  /* 0x0000181fff0b7424 */ /* 0x000fe400078e00ff */
[----:B---3--:R-:W-:-:S07]  /*2a130*/  IMAD.MOV.U32 R15, RZ, RZ, -0x1 ;  /* 0xffffffffff0f7424 */ /* 0x008fce00078e00ff */
[----:B012---:R-:W-:Y:S05]  /*2a140*/  WARPSYNC.COLLECTIVE R15, `(.L_x_2261) ;  /* 0x000000000f087348 */ /* 0x007fea0003c00000 */
[----:B--2---:R2:W3:Y:S02]  /*2a150*/  SHFL.IDX P6, R14, R13, R12, R11 ;  /* 0x0000000c0d0e7389 */ /* 0x0044e400000c000b */
[----:B0123--:R-:W-:Y:S01]  /*2a160*/  ENDCOLLECTIVE ;  /* 0x000000000000791b */ /* 0x00ffe20003800000 */
.L_x_2261:
[----:B------:R-:W-:Y:S05]  /*2a170*/  BSYNC B1 ;  /* 0x0000000000017941 */ /* 0x000fea0003800000 */
.L_x_2260:
[----:B------:R-:W-:Y:S01]  /*2a180*/  IMAD.MOV.U32 R13, RZ, RZ, R2 ;  /* 0x000000ffff0d7224 */ /* 0x000fe200078e0002 */
[----:B------:R-:W-:Y:S01]  /*2a190*/  MOV R0, R14 ;  /* 0x0000000e00007202 */ /* 0x000fe20000000f00 */
[----:B------:R-:W-:Y:S02]  /*2a1a0*/  IMAD.MOV.U32 R12, RZ, RZ, 0x1 ;  /* 0x00000001ff0c7424 */ /* 0x000fe400078e00ff */
[----:B------:R-:W-:Y:S02]  /*2a1b0*/  IMAD.MOV.U32 R11, RZ, RZ, 0x181f ;  /* 0x0000181fff0b7424 */ /* 0x000fe400078e00ff */
[----:B------:R-:W-:-:S07]  /*2a1c0*/  IMAD.MOV.U32 R15, RZ, RZ, -0x1 ;  /* 0xffffffffff0f7424 */ /* 0x000fce00078e00ff */
[----:B------:R-:W-:Y:S05]  /*2a1d0*/  WARPSYNC.COLLECTIVE R15, `(.L_x_2262) ;  /* 0x000000000f087348 */ /* 0x000fea0003c00000 */
[----:B------:R0:W1:Y:S02]  /*2a1e0*/  SHFL.IDX P6, R14, R13, R12, R11 ;  /* 0x0000000c0d0e7389 */ /* 0x00006400000c000b */
[----:B01----:R-:W-:Y:S01]  /*2a1f0*/  ENDCOLLECTIVE ;  /* 0x000000000000791b */ /* 0x003fe20003800000 */
.L_x_2262:
[----:B------:R-:W-:Y:S05]  /*2a200*/  BRA `(.L_x_2263) ;  /* 0xffffff4000f07947 */ /* 0x000fea000383ffff */
.L_x_1956:
[----:B------:R-:W-:Y:S01]  /*2a210*/  BSSY B1, `(.L_x_2264) ;  /* 0x0000008000017945 */ /* 0x000fe20003800000 */
[----:B------:R-:W-:Y:S02]  /*2a220*/  IMAD.MOV.U32 R13, RZ, RZ, R3 ;  /* 0x000000ffff0d7224 */ /* 0x000fe400078e0003 */
[----:B------:R-:W-:Y:S02]  /*2a230*/  IMAD.MOV.U32 R12, RZ, RZ, 0x2 ;  /* 0x00000002ff0c7424 */ /* 0x000fe400078e00ff */
[----:B------:R-:W-:Y:S02]  /*2a240*/  IMAD.MOV.U32 R11, RZ, RZ, 0x181f ;  /* 0x0000181fff0b7424 */ /* 0x000fe400078e00ff */
[----:B---3--:R-:W-:-:S07]  /*2a250*/  IMAD.MOV.U32 R15, RZ, RZ, -0x1 ;  /* 0xffffffffff0f7424 */ /* 0x008fce00078e00ff */
[----:B012-4-:R-:W-:Y:S05]  /*2a260*/  WARPSYNC.COLLECTIVE R15, `(.L_x_2265) ;  /* 0x000000000f087348 */ /* 0x017fea0003c00000 */
[----:B--2---:R2:W3:Y:S02]  /*2a270*/  SHFL.IDX P6, R14, R13, R12, R11 ;  /* 0x0000000c0d0e7389 */ /* 0x0044e400000c000b */
[----:B01234-:R-:W-:Y:S01]  /*2a280*/  ENDCOLLECTIVE ;  /* 0x000000000000791b */ /* 0x01ffe20003800000 */
.L_x_2265:
[----:B------:R-:W-:Y:S05]  /*2a290*/  BSYNC B1 ;  /* 0x0000000000017941 */ /* 0x000fea0003800000 */
.L_x_2264:
        /* <DEDUP_REMOVED lines=8> */
.L_x_2266:
[----:B------:R-:W-:Y:S05]  /*2a320*/  BRA `(.L_x_2267) ;  /* 0xffffff4400107947 */ /* 0x000fea000383ffff */
.L_x_1959:
        /* <DEDUP_REMOVED lines=8> */
.L_x_2269:
[----:B------:R-:W-:Y:S05]  /*2a3b0*/  BSYNC B1 ;  /* 0x0000000000017941 */ /* 0x000fea0003800000 */
.L_x_2268:
        /* <DEDUP_REMOVED lines=8> */
.L_x_2270:
[----:B------:R-:W-:Y:S05]  /*2a440*/  BRA `(.L_x_2271) ;  /* 0xffffff4400307947 */ /* 0x000fea000383ffff */
.L_x_1983:
[----:B------:R-:W0:Y:S01]  /*2a450*/  S2R R5, SR_TID.X ;  /* 0x0000000000057919 */ /* 0x000e220000002100 */
[----:B------:R-:W-:Y:S01]  /*2a460*/  BSSY B1, `(.L_x_2272) ;  /* 0x000000a000017945 */ /* 0x000fe20003800000 */
[----:B------:R-:W-:Y:S02]  /*2a470*/  IMAD.MOV.U32 R12, RZ, RZ, RZ ;  /* 0x000000ffff0c7224 */ /* 0x000fe400078e00ff */
        /* <DEDUP_REMOVED lines=8> */
.L_x_2273:
[----:B------:R-:W-:Y:S05]  /*2a500*/  BSYNC B1 ;  /* 0x0000000000017941 */ /* 0x000fea0003800000 */
.L_x_2272:
[----:B------:R-:W-:Y:S05]  /*2a510*/  BRA `(.L_x_2274) ;  /* 0xffffff5c00a07947 */ /* 0x000fea000383ffff */
.L_x_1985:
[----:B------:R-:W-:Y:S01]  /*2a520*/  BSSY B1, `(.L_x_2275) ;  /* 0x0000006000017945 */ /* 0x000fe20003800000 */
[----:B------:R-:W-:-:S07]  /*2a530*/  MOV R15, 0xffffffff ;  /* 0xffffffff000f7802 */ /* 0x000fce0000000f00 */
[----:B0-----:R-:W-:Y:S05]  /*2a540*/  WARPSYNC.COLLECTIVE R15, `(.L_x_2276) ;  /* 0x000000000f0c7348 */ /* 0x001fea0003c00000 */
[----:B------:R-:W-:Y:S02]  /*2a550*/  ELECT P6, UR62, PT ;  /* 0x00000000003e782f */ /* 0x000fe400038c0000 */
[----:B------:R-:W-:Y:S01]  /*2a560*/  MOV R14, UR62 ;  /* 0x0000003e000e7c02 */ /* 0x000fe20008000f00 */
[----:B0-----:R-:W-:Y:S10]  /*2a570*/  ENDCOLLECTIVE ;  /* 0x000000000000791b */ /* 0x001ff40003800000 */
.L_x_2276:
[----:B------:R-:W-:Y:S05]  /*2a580*/  BSYNC B1 ;  /* 0x0000000000017941 */ /* 0x000fea0003800000 */
.L_x_2275:
[----:B------:R-:W-:Y:S05]  /*2a590*/  BRA `(.L_x_1984) ;  /* 0xffffff5c00987947 */ /* 0x000fea000383ffff */
.L_x_1987:
[----:B0-----:R0:W1:Y:S02]  /*2a5a0*/  SYNCS.PHASECHK.TRANS64.TRYWAIT P0, [R23+URZ+0x28420], R5 ;  /* 0x02842005170075a7 */ /* 0x001064000800017f */
[----:B-1----:R-:W-:Y:S05]  /*2a5b0*/  @!P0 NANOSLEEP.SYNCS 0x989680 ;  /* 0x009896800000895d */ /* 0x002fea0003900000 */
[----:B------:R-:W1:Y:S02]  /*2a5c0*/  @!P0 SYNCS.PHASECHK.TRANS64 P0, [R23+URZ+0x28420], R5 ;  /* 0x02842005170085a7 */ /* 0x000e64000800007f */
[----:B-1----:R-:W-:Y:S05]  /*2a5d0*/  @!P0 BRA `(.L_x_1987) ;  /* 0xfffffffc00f08947 */ /* 0x002fea000383ffff */
[----:B------:R-:W-:Y:S05]  /*2a5e0*/  BRA `(.L_x_2277) ;  /* 0xffffff5c00a87947 */ /* 0x000fea000383ffff */
.L_x_1991:
[----:B-1----:R1:W2:Y:S02]  /*2a5f0*/  SYNCS.PHASECHK.TRANS64.TRYWAIT P0, [R12+URZ+0x284a0], R11 ;  /* 0x0284a00b0c0075a7 */ /* 0x0022a4000800017f */
[----:B--2---:R-:W-:Y:S05]  /*2a600*/  @!P0 NANOSLEEP.SYNCS 0x989680 ;  /* 0x009896800000895d */ /* 0x004fea0003900000 */
[----:B------:R-:W2:Y:S02]  /*2a610*/  @!P0 SYNCS.PHASECHK.TRANS64 P0, [R12+URZ+0x284a0], R11 ;  /* 0x0284a00b0c0085a7 */ /* 0x000ea4000800007f */
[----:B--2---:R-:W-:Y:S05]  /*2a620*/  @!P0 BRA `(.L_x_1991) ;  /* 0xfffffffc00f08947 */ /* 0x004fea000383ffff */
[----:B------:R-:W-:Y:S05]  /*2a630*/  BRA `(.L_x_2278) ;  /* 0xffffff5c00c07947 */ /* 0x000fea000383ffff */
.L_x_1997:
[----:B0-----:R0:W2:Y:S02]  /*2a640*/  SYNCS.PHASECHK.TRANS64.TRYWAIT P0, [R12+URZ+0x284c0], R11 ;  /* 0x0284c00b0c0075a7 */ /* 0x0010a4000800017f */
[----:B--2---:R-:W-:Y:S05]  /*2a650*/  @!P0 NANOSLEEP.SYNCS 0x989680 ;  /* 0x009896800000895d */ /* 0x004fea0003900000 */
[----:B------:R-:W2:Y:S02]  /*2a660*/  @!P0 SYNCS.PHASECHK.TRANS64 P0, [R12+URZ+0x284c0], R11 ;  /* 0x0284c00b0c0085a7 */ /* 0x000ea4000800007f */
[----:B--2---:R-:W-:Y:S05]  /*2a670*/  @!P0 BRA `(.L_x_1997) ;  /* 0xfffffffc00f08947 */ /* 0x004fea000383ffff */
[----:B------:R-:W-:Y:S05]  /*2a680*/  BRA `(.L_x_2279) ;  /* 0xffffff60007c7947 */ /* 0x000fea000383ffff */
.L_x_2005:
[----:B-1----:R1:W2:Y:S02]  /*2a690*/  SYNCS.PHASECHK.TRANS64.TRYWAIT P1, [R11+URZ+0x284a0], R9 ;  /* 0x0284a0090b0075a7 */ /* 0x0022a4000802017f */
[----:B--2---:R-:W-:Y:S05]  /*2a6a0*/  @!P1 NANOSLEEP.SYNCS 0x989680 ;  /* 0x009896800000995d */ /* 0x004fea0003900000 */
[----:B------:R-:W2:Y:S02]  /*2a6b0*/  @!P1 SYNCS.PHASECHK.TRANS64 P1, [R11+URZ+0x284a0], R9 ;  /* 0x0284a0090b0095a7 */ /* 0x000ea4000802007f */
[----:B--2---:R-:W-:Y:S05]  /*2a6c0*/  @!P1 BRA `(.L_x_2005) ;  /* 0xfffffffc00f09947 */ /* 0x004fea000383ffff */
[----:B------:R-:W-:Y:S05]  /*2a6d0*/  BRA `(.L_x_2280) ;  /* 0xffffff6400747947 */ /* 0x000fea000383ffff */
.L_x_2011:
[----:B0-----:R0:W2:Y:S02]  /*2a6e0*/  SYNCS.PHASECHK.TRANS64.TRYWAIT P1, [R11+URZ+0x284c0], R9 ;  /* 0x0284c0090b0075a7 */ /* 0x0010a4000802017f */
[----:B--2---:R-:W-:Y:S05]  /*2a6f0*/  @!P1 NANOSLEEP.SYNCS 0x989680 ;  /* 0x009896800000995d */ /* 0x004fea0003900000 */
[----:B------:R-:W2:Y:S02]  /*2a700*/  @!P1 SYNCS.PHASECHK.TRANS64 P1, [R11+URZ+0x284c0], R9 ;  /* 0x0284c0090b0095a7 */ /* 0x000ea4000802007f */
[----:B--2---:R-:W-:Y:S05]  /*2a710*/  @!P1 BRA `(.L_x_2011) ;  /* 0xfffffffc00f09947 */ /* 0x004fea000383ffff */
[----:B------:R-:W-:Y:S05]  /*2a720*/  BRA `(.L_x_2281) ;  /* 0xffffff68002c7947 */ /* 0x000fea000383ffff */
.L_x_2035:
        /* <DEDUP_REMOVED lines=11> */
.L_x_2283:
[----:B------:R-:W-:Y:S05]  /*2a7e0*/  BSYNC B0 ;  /* 0x0000000000007941 */ /* 0x000fea0003800000 */
.L_x_2282:
[----:B------:R-:W-:Y:S05]  /*2a7f0*/  BRA `(.L_x_2284) ;  /* 0xffffff7800687947 */ /* 0x000fea000383ffff */
.L_x_2038:
[----:B0-----:R0:W1:Y:S02]  /*2a800*/  SYNCS.PHASECHK.TRANS64.TRYWAIT P0, [R6+URZ+0x28480], R21 ;  /* 0x02848015060075a7 */ /* 0x001064000800017f */
[----:B-1----:R-:W-:Y:S05]  /*2a810*/  @!P0 NANOSLEEP.SYNCS 0x989680 ;  /* 0x009896800000895d */ /* 0x002fea0003900000 */
[----:B------:R-:W1:Y:S02]  /*2a820*/  @!P0 SYNCS.PHASECHK.TRANS64 P0, [R6+URZ+0x28480], R21 ;  /* 0x02848015060085a7 */ /* 0x000e64000800007f */
[----:B-1----:R-:W-:Y:S05]  /*2a830*/  @!P0 BRA `(.L_x_2038) ;  /* 0xfffffffc00f08947 */ /* 0x002fea000383ffff */
[----:B------:R-:W-:Y:S05]  /*2a840*/  BRA `(.L_x_2285) ;  /* 0xffffff7800887947 */ /* 0x000fea000383ffff */
.L_x_2039:
        /* <DEDUP_REMOVED lines=8> */
.L_x_2287:
[----:B------:R-:W-:Y:S05]  /*2a8d0*/  BSYNC B0 ;  /* 0x0000000000007941 */ /* 0x000fea0003800000 */
.L_x_2286:
[----:B------:R-:W-:Y:S01]  /*2a8e0*/  IMAD.MOV.U32 R13, RZ, RZ, R2 ;  /* 0x000000ffff0d7224 */ /* 0x000fe200078e0002 */
[----:B------:R-:W-:Y:S01]  /*2a8f0*/  MOV R5, R14 ;  /* 0x0000000e00057202 */ /* 0x000fe20000000f00 */
[----:B------:R-:W-:Y:S01]  /*2a900*/  IMAD.MOV.U32 R12, RZ, RZ, RZ ;  /* 0x000000ffff0c7224 */ /* 0x000fe200078e00ff */
[----:B------:R-:W-:Y:S01]  /*2a910*/  LOP3.LUT R27, R34, 0x80, RZ, 0xfc, !PT ;  /* 0x00000080221b7812 */ /* 0x000fe200078efcff */
[----:B------:R-:W-:Y:S01]  /*2a920*/  IMAD.MOV.U32 R11, RZ, RZ, 0x181f ;  /* 0x0000181fff0b7424 */ /* 0x000fe200078e00ff */
[C---:B------:R-:W-:Y:S01]  /*2a930*/  ISETP.GE.AND P3, PT, R24.reuse, 0x11, PT ;  /* 0x000000111800780c */ /* 0x040fe20003f66270 */
[----:B------:R-:W-:Y:S01]  /*2a940*/  IMAD.MOV.U32 R15, RZ, RZ, -0x1 ;  /* 0xffffffffff0f7424 */ /* 0x000fe200078e00ff */
[----:B------:R-:W-:-:S13]  /*2a950*/  ISETP.GE.AND P5, PT, R24, 0x31, PT ;  /* 0x000000311800780c */ /* 0x000fda0003fa6270 */
[----:B------:R-:W-:Y:S05]  /*2a960*/  WARPSYNC.COLLECTIVE R15, `(.L_x_2288) ;  /* 0x000000000f087348 */ /* 0x000fea0003c00000 */
[----:B------:R0:W1:Y:S02]  /*2a970*/  SHFL.IDX P6, R14, R13, R12, R11 ;  /* 0x0000000c0d0e7389 */ /* 0x00006400000c000b */
[----:B01----:R-:W-:Y:S01]  /*2a980*/  ENDCOLLECTIVE ;  /* 0x000000000000791b */ /* 0x003fe20003800000 */
.L_x_2288:
[----:B------:R-:W0:Y:S01]  /*2a990*/  LDC R15, c[0x0][0x2f4] ;  /* 0x0000bd00ff0f7b82 */ /* 0x000e220000000800 */
[----:B------:R-:W-:Y:S01]  /*2a9a0*/  IMAD.MOV.U32 R13, RZ, RZ, R3 ;  /* 0x000000ffff0d7224 */ /* 0x000fe200078e0003 */
[----:B------:R-:W-:Y:S01]  /*2a9b0*/  MOV R12, 0x1 ;  /* 0x00000001000c7802 */ /* 0x000fe20000000f00 */
[----:B------:R-:W-:-:S05]  /*2a9c0*/  IMAD.MOV.U32 R8, RZ, RZ, R14 ;  /* 0x000000ffff087224 */ /* 0x000fca00078e000e */
[----:B------:R-:W-:-:S05]  /*2a9d0*/  IADD3 R8, P0, R34, R8, RZ ;  /* 0x0000000822087210 */ /* 0x000fca0007f1e0ff */
[----:B------:R-:W-:Y:S02]  /*2a9e0*/  IMAD.X R9, RZ, RZ, R5, P0 ;  /* 0x000000ffff097224 */ /* 0x000fe400000e0605 */
        /* <DEDUP_REMOVED lines=8> */
.L_x_2289:
[----:B------:R-:W-:Y:S01]  /*2aa70*/  @!PT LDS RZ, [RZ] ;  /* 0x00000000fffff984 */ /* 0x000fe20000000800 */
[----:B------:R-:W-:Y:S01]  /*2aa80*/  @!PT LDS RZ, [RZ] ;  /* 0x00000000fffff984 */ /* 0x000fe20000000800 */
[----:B------:R-:W-:Y:S01]  /*2aa90*/  @!PT LDS RZ, [RZ] ;  /* 0x00000000fffff984 */ /* 0x000fe20000000800 */
[----:B------:R0:W-:Y:S01]  /*2aaa0*/  LDGSTS.E.BYPASS.LTC128B.128 [R5+0x10000], desc[UR36][R8.64], !P1 ;  /* 0x1000000008057fae */ /* 0x0001e2000c901d64 */
[----:B------:R-:W-:Y:S01]  /*2aab0*/  ISETP.LT.OR P1, PT, R24, 0x1, P0 ;  /* 0x000000011800780c */ /* 0x000fe20000721670 */
[----:B------:R-:W-:-:S12]  /*2aac0*/  IMAD.MOV.U32 R13, RZ, RZ, R2 ;  /* 0x000000ffff0d7224 */ /* 0x000fd800078e0002 */
[----:B------:R0:W-:Y:S01]  /*2aad0*/  LDGSTS.E.BYPASS.LTC128B.128 [R5+0x12000], desc[UR36][R8.64+0x80], !P1 ;  /* 0x1200008008057fae */ /* 0x0001e2000c901d64 */
[----:B------:R-:W-:-:S07]  /*2aae0*/  IMAD.MOV.U32 R7, RZ, RZ, R14 ;  /* 0x000000ffff077224 */ /* 0x000fce00078e000e */
[----:B0-----:R-:W-:Y:S05]  /*2aaf0*/  WARPSYNC.COLLECTIVE R15, `(.L_x_2290) ;  /* 0x000000000f087348 */ /* 0x001fea0003c00000 */
[----:B------:R1:W2:Y:S02]  /*2ab00*/  SHFL.IDX P6, R14, R13, R12, R11 ;  /* 0x0000000c0d0e7389 */ /* 0x0002a400000c000b */
[----:B012---:R-:W-:Y:S01]  /*2ab10*/  ENDCOLLECTIVE ;  /* 0x000000000000791b */ /* 0x007fe20003800000 */
.L_x_2290:
[----:B------:R-:W-:Y:S02]  /*2ab20*/  IMAD.MOV.U32 R13, RZ, RZ, R3 ;  /* 0x000000ffff0d7224 */ /* 0x000fe400078e0003 */
[----:B------:R-:W-:Y:S02]  /*2ab30*/  IMAD.MOV.U32 R12, RZ, RZ, 0x2 ;  /* 0x00000002ff0c7424 */ /* 0x000fe400078e00ff */
[----:B------:R-:W-:-:S07]  /*2ab40*/  IMAD.MOV.U32 R8, RZ, RZ, R14 ;  /* 0x000000ffff087224 */ /* 0x000fce00078e000e */
[----:B------:R-:W-:Y:S05]  /*2ab50*/  WARPSYNC.COLLECTIVE R15, `(.L_x_2291) ;  /* 0x000000000f087348 */ /* 0x000fea0003c00000 */
[----:B------:R0:W1:Y:S02]  /*2ab60*/  SHFL.IDX P6, R14, R13, R12, R11 ;  /* 0x0000000c0d0e7389 */ /* 0x00006400000c000b */
[----:B01----:R-:W-:Y:S01]  /*2ab70*/  ENDCOLLECTIVE ;  /* 0x000000000000791b */ /* 0x003fe20003800000 */
.L_x_2291:
        /* <DEDUP_REMOVED lines=13> */
.L_x_2292:
[----:B------:R-:W-:Y:S01]  /*2ac50*/  @!PT LDS RZ, [RZ] ;  /* 0x00000000fffff984 */ /* 0x000fe20000000800 */
[----:B------:R-:W-:Y:S01]  /*2ac60*/  @!PT LDS RZ, [RZ] ;  /* 0x00000000fffff984 */ /* 0x000fe20000000800 */
[----:B------:R-:W-:Y:S01]  /*2ac70*/  @!PT LDS RZ, [RZ] ;  /* 0x00000000fffff984 */ /* 0x000fe20000000800 */
[----:B------:R0:W-:Y:S01]  /*2ac80*/  LDGSTS.E.BYPASS.LTC128B.128 [R5+0x12800], desc[UR36][R8.64+0x80], !P1 ;  /* 0x1280008008057fae */ /* 0x0001e2000c901d64 */
[----:B------:R-:W-:Y:S02]  /*2ac90*/  IMAD.MOV.U32 R13, RZ, RZ, R3 ;  /* 0x000000ffff0d7224 */ /* 0x000fe400078e0003 */
[----:B------:R-:W-:Y:S02]  /*2aca0*/  IMAD.MOV.U32 R12, RZ, RZ, 0x3 ;  /* 0x00000003ff0c7424 */ /* 0x000fe400078e00ff */
[----:B0-----:R-:W-:-:S07]  /*2acb0*/  IMAD.MOV.U32 R8, RZ, RZ, R14 ;  /* 0x000000ffff087224 */ /* 0x001fce00078e000e */
[----:B------:R-:W-:Y:S05]  /*2acc0*/  WARPSYNC.COLLECTIVE R15, `(.L_x_2293) ;  /* 0x000000000f087348 */ /* 0x000fea0003c00000 */
[----:B------:R0:W1:Y:S02]  /*2acd0*/  SHFL.IDX P6, R14, R13, R12, R11 ;  /* 0x0000000c0d0e7389 */ /* 0x00006400000c000b */
[----:B01----:R-:W-:Y:S01]  /*2ace0*/  ENDCOLLECTIVE ;  /* 0x000000000000791b */ /* 0x003fe20003800000 */
.L_x_2293:
        /* <DEDUP_REMOVED lines=13> */
.L_x_2294:
[----:B------:R-:W-:Y:S01]  /*2adc0*/  @!PT LDS RZ, [RZ] ;  /* 0x00000000fffff984 */ /* 0x000fe20000000800 */
[----:B------:R-:W-:Y:S01]  /*2add0*/  @!PT LDS RZ, [RZ] ;  /* 0x00000000fffff984 */ /* 0x000fe20000000800 */
[----:B------:R-:W-:Y:S01]  /*2ade0*/  @!PT LDS RZ, [RZ] ;  /* 0x00000000fffff984 */ /* 0x000fe20000000800 */
[----:B------:R2:W-:Y:S01]  /*2adf0*/  LDGSTS.E.BYPASS.LTC128B.128 [R5+0x13000], desc[UR36][R8.64+0x80], !P1 ;  /* 0x1300008008057fae */ /* 0x0005e2000c901d64 */
[----:B------:R-:W-:Y:S01]  /*2ae00*/  ISETP.GE.AND P1, PT, R24, 0x21, PT ;  /* 0x000000211800780c */ /* 0x000fe20003f26270 */
[----:B------:R-:W-:Y:S01]  /*2ae10*/  IMAD.MOV.U32 R2, RZ, RZ, R14 ;  /* 0x000000ffff027224 */ /* 0x000fe200078e000e */
[----:B------:R-:W-:Y:S11]  /*2ae20*/  BRA `(.L_x_2295) ;  /* 0xffffff7400f87947 */ /* 0x000ff6000383ffff */
.L_x_2044:
[----:B------:R0:W0:Y:S02]  /*2ae30*/  SYNCS.PHASECHK.TRANS64.TRYWAIT P0, [R6+URZ+0x28440], R21 ;  /* 0x02844015060075a7 */ /* 0x000024000800017f */
[----:B0-----:R-:W-:Y:S05]  /*2ae40*/  @!P0 NANOSLEEP.SYNCS 0x989680 ;  /* 0x009896800000895d */ /* 0x001fea0003900000 */
[----:B------:R-:W0:Y:S02]  /*2ae50*/  @!P0 SYNCS.PHASECHK.TRANS64 P0, [R6+URZ+0x28440], R21 ;  /* 0x02844015060085a7 */ /* 0x000e24000800007f */
[----:B0-----:R-:W-:Y:S05]  /*2ae60*/  @!P0 BRA `(.L_x_2044) ;  /* 0xfffffffc00f08947 */ /* 0x001fea000383ffff */
[----:B------:R-:W-:Y:S05]  /*2ae70*/  BRA `(.L_x_2296) ;  /* 0xffffff7800507947 */ /* 0x000fea000383ffff */
.L_x_2045:
[----:B------:R-:W-:Y:S01]  /*2ae80*/  BSSY B0, `(.L_x_2297) ;  /* 0x0000008000007945 */ /* 0x000fe20003800000 */
[----:B------:R-:W-:Y:S01]  /*2ae90*/  IMAD.MOV.U32 R13, RZ, RZ, R0 ;  /* 0x000000ffff0d7224 */ /* 0x000fe200078e0000 */
[----:B------:R-:W-:Y:S01]  /*2aea0*/  MOV R12, RZ ;  /* 0x000000ff000c7202 */ /* 0x000fe20000000f00 */
[----:B------:R-:W-:Y:S02]  /*2aeb0*/  IMAD.MOV.U32 R11, RZ, RZ, 0x181f ;  /* 0x0000181fff0b7424 */ /* 0x000fe400078e00ff */
[----:B------:R-:W-:-:S07]  /*2aec0*/  IMAD.MOV.U32 R15, RZ, RZ, -0x1 ;  /* 0xffffffffff0f7424 */ /* 0x000fce00078e00ff */
[----:B0---4-:R-:W-:Y:S05]  /*2aed0*/  WARPSYNC.COLLECTIVE R15, `(.L_x_2298) ;  /* 0x000000000f087348 */ /* 0x011fea0003c00000 */
[----:B------:R1:W2:Y:S02]  /*2aee0*/  SHFL.IDX P6, R14, R13, R12, R11 ;  /* 0x0000000c0d0e7389 */ /* 0x0002a400000c000b */
[----:B012-4-:R-:W-:Y:S01]  /*2aef0*/  ENDCOLLECTIVE ;  /* 0x000000000000791b */ /* 0x017fe20003800000 */
.L_x_2298:
[----:B------:R-:W-:Y:S05]  /*2af00*/  BSYNC B0 ;  /* 0x0000000000007941 */ /* 0x000fea0003800000 */
.L_x_2297:
        /* <DEDUP_REMOVED lines=8> */
.L_x_2299:
        /* <DEDUP_REMOVED lines=16> */
.L_x_2300:
        /* <DEDUP_REMOVED lines=10> */
.L_x_2301:
[----:B------:R-:W-:Y:S02]  /*2b130*/  IMAD.MOV.U32 R13, RZ, RZ, R0 ;  /* 0x000000ffff0d7224 */ /* 0x000fe400078e0000 */
[----:B------:R-:W-:Y:S02]  /*2b140*/  IMAD.MOV.U32 R12, RZ, RZ, 0x2 ;  /* 0x00000002ff0c7424 */ /* 0x000fe400078e00ff */
[----:B------:R-:W-:-:S07]  /*2b150*/  IMAD.MOV.U32 R3, RZ, RZ, R14 ;  /* 0x000000ffff037224 */ /* 0x000fce00078e000e */
[----:B------:R-:W-:Y:S05]  /*2b160*/  WARPSYNC.COLLECTIVE R15, `(.L_x_2302) ;  /* 0x000000000f087348 */ /* 0x000fea0003c00000 */
[----:B------:R0:W1:Y:S02]  /*2b170*/  SHFL.IDX P6, R14, R13, R12, R11 ;  /* 0x0000000c0d0e7389 */ /* 0x00006400000c000b */
[----:B01----:R-:W-:Y:S01]  /*2b180*/  ENDCOLLECTIVE ;  /* 0x000000000000791b */ /* 0x003fe20003800000 */
.L_x_2302:
[----:B------:R-:W-:-:S05]  /*2b190*/  @P3 IADD3 R3, P0, R34, R3, RZ ;  /* 0x0000000322033210 */ /* 0x000fca0007f1e0ff */
[----:B------:R-:W-:-:S05]  /*2b1a0*/  @P3 IMAD.X R2, RZ, RZ, R2, P0 ;  /* 0x000000ffff023224 */ /* 0x000fca00000e0602 */
        /* <DEDUP_REMOVED lines=13> */
.L_x_2303:
[----:B------:R-:W-:Y:S02]  /*2b280*/  IMAD.MOV.U32 R13, RZ, RZ, R0 ;  /* 0x000000ffff0d7224 */ /* 0x000fe400078e0000 */
[----:B------:R-:W-:Y:S02]  /*2b290*/  IMAD.MOV.U32 R12, RZ, RZ, 0x3 ;  /* 0x00000003ff0c7424 */ /* 0x000fe400078e00ff */
[----:B------:R-:W-:-:S07]  /*2b2a0*/  IMAD.MOV.U32 R3, RZ, RZ, R14 ;  /* 0x000000ffff037224 */ /* 0x000fce00078e000e */
[----:B------:R-:W-:Y:S05]  /*2b2b0*/  WARPSYNC.COLLECTIVE R15, `(.L_x_2304) ;  /* 0x000000000f087348 */ /* 0x000fea0003c00000 */
[----:B------:R0:W1:Y:S02]  /*2b2c0*/  SHFL.IDX P6, R14, R13, R12, R11 ;  /* 0x0000000c0d0e7389 */ /* 0x00006400000c000b */
[----:B01----:R-:W-:Y:S01]  /*2b2d0*/  ENDCOLLECTIVE ;  /* 0x000000000000791b */ /* 0x003fe20003800000 */
.L_x_2304:
[----:B------:R-:W-:-:S05]  /*2b2e0*/  @P1 IADD3 R3, P0, R34, R3, RZ ;  /* 0x0000000322031210 */ /* 0x000fca0007f1e0ff */
[----:B------:R-:W-:-:S05]  /*2b2f0*/  @P1 IMAD.X R2, RZ, RZ, R2, P0 ;  /* 0x000000ffff021224 */ /* 0x000fca00000e0602 */
[----:B------:R-:W-:Y:S01]  /*2b300*/  @P1 LOP3.LUT R3, R3, R2, RZ, 0x3c, !PT ;  /* 0x0000000203031212 */ /* 0x000fe200078e3cff */
[----:B------:R-:W-:-:S03]  /*2b310*/  IMAD.MOV.U32 R13, RZ, RZ, R4 ;  /* 0x000000ffff0d7224 */ /* 0x000fc600078e0004 */
[----:B------:R-:W-:-:S04]  /*2b320*/  @P1 LOP3.LUT R2, R3, R2, RZ, 0x3c, !PT ;  /* 0x0000000203021212 */ /* 0x000fc800078e3cff */
[----:B------:R-:W-:Y:S01]  /*2b330*/  @P1 LOP3.LUT R3, R3, R2, RZ, 0x3c, !PT ;  /* 0x0000000203031212 */ /* 0x000fe200078e3cff */
[----:B------:R-:W-:-:S07]  /*2b340*/  IMAD.MOV.U32 R0, RZ, RZ, R14 ;  /* 0x000000ffff007224 */ /* 0x000fce00078e000e */
[----:B------:R-:W-:Y:S05]  /*2b350*/  WARPSYNC.COLLECTIVE R15, `(.L_x_2305) ;  /* 0x000000000f087348 */ /* 0x000fea0003c00000 */
[----:B------:R0:W1:Y:S02]  /*2b360*/  SHFL.IDX P6, R14, R13, R12, R11 ;  /* 0x0000000c0d0e7389 */ /* 0x00006400000c000b */
[----:B01----:R-:W-:Y:S01]  /*2b370*/  ENDCOLLECTIVE ;  /* 0x000000000000791b */ /* 0x003fe20003800000 */
.L_x_2305:
[----:B------:R-:W-:Y:S01]  /*2b380*/  @!PT LDS RZ, [RZ] ;  /* 0x00000000fffff984 */ /* 0x000fe20000000800 */
[----:B------:R-:W-:Y:S01]  /*2b390*/  @!PT LDS RZ, [RZ] ;  /* 0x00000000fffff984 */ /* 0x000fe20000000800 */
[----:B------:R-:W-:Y:S01]  /*2b3a0*/  @!PT LDS RZ, [RZ] ;  /* 0x00000000fffff984 */ /* 0x000fe20000000800 */
[----:B------:R0:W-:Y:S04]  /*2b3b0*/  @P1 LDGSTS.E.BYPASS.LTC128B.128 [R5+0x21000], desc[UR36][R2.64], !P4 ;  /* 0x2100000002051fae */ /* 0x0001e8000e101d64 */
[----:B------:R0:W-:Y:S01]  /*2b3c0*/  @P1 LDGSTS.E.BYPASS.LTC128B.128 [R5+0x23000], desc[UR36][R2.64+0x80], !P2 ;  /* 0x2300008002051fae */ /* 0x0001e2000d101d64 */
[----:B------:R-:W-:Y:S01]  /*2b3d0*/  IMAD.MOV.U32 R4, RZ, RZ, R14 ;  /* 0x000000ffff047224 */ /* 0x000fe200078e000e */
[----:B------:R-:W-:Y:S06]  /*2b3e0*/  BRA `(.L_x_2306) ;  /* 0xffffff7400cc7947 */ /* 0x000fec000383ffff */
.L_x_2050:
[----:B------:R-:W-:Y:S01]  /*2b3f0*/  MOV R13, R4 ;  /* 0x00000004000d7202 */ /* 0x000fe20000000f00 */
[----:B------:R-:W-:Y:S02]  /*2b400*/  IMAD.MOV.U32 R12, RZ, RZ, RZ ;  /* 0x000000ffff0c7224 */ /* 0x000fe400078e00ff */
[----:B------:R-:W-:Y:S02]  /*2b410*/  IMAD.MOV.U32 R11, RZ, RZ, 0x181f ;  /* 0x0000181fff0b7424 */ /* 0x000fe400078e00ff */
[----:B------:R-:W-:Y:S02]  /*2b420*/  IMAD.MOV.U32 R15, RZ, RZ, -0x1 ;  /* 0xffffffffff0f7424 */ /* 0x000fe400078e00ff */
[----:B------:R-:W-:Y:S02]  /*2b430*/  IMAD R25, R25, R7, RZ ;  /* 0x0000000719197224 */ /* 0x000fe400078e02ff */
[----:B------:R-:W-:-:S07]  /*2b440*/  IMAD.IADD R17, R9, 0x1, R17 ;  /* 0x0000000109117824 */ /* 0x000fce00078e0211 */
[----:B-----5:R-:W-:Y:S05]  /*2b450*/  WARPSYNC.COLLECTIVE R15, `(.L_x_2307) ;  /* 0x000000000f087348 */ /* 0x020fea0003c00000 */
[----:B------:R0:W1:Y:S02]  /*2b460*/  SHFL.IDX P6, R14, R13, R12, R11 ;  /* 0x0000000c0d0e7389 */ /* 0x00006400000c000b */
[----:B01---5:R-:W-:Y:S01]  /*2b470*/  ENDCOLLECTIVE ;  /* 0x000000000000791b */ /* 0x023fe20003800000 */
.L_x_2307:
[C---:B------:R-:W-:Y:S02]  /*2b480*/  ISETP.GE.AND P2, PT, R17.reuse, R25, PT ;  /* 0x000000191100720c */ /* 0x040fe40003f46270 */
[----:B------:R-:W-:Y:S01]  /*2b490*/  IADD3 R6, R17, 0x10, RZ ;  /* 0x0000001011067810 */ /* 0x000fe20007ffe0ff */
[----:B------:R-:W-:Y:S02]  /*2b4a0*/  IMAD.MOV.U32 R13, RZ, RZ, R0 ;  /* 0x000000ffff0d7224 */ /* 0x000fe400078e0000 */
[----:B------:R-:W-:-:S08]  /*2b4b0*/  IMAD.MOV.U32 R2, RZ, RZ, R14 ;  /* 0x000000ffff027224 */ /* 0x000fd000078e000e */
[----:B------:R-:W-:Y:S05]  /*2b4c0*/  WARPSYNC.COLLECTIVE R15, `(.L_x_2308) ;  /* 0x000000000f087348 */ /* 0x000fea0003c00000 */
[----:B------:R0:W1:Y:S02]  /*2b4d0*/  SHFL.IDX P6, R14, R13, R12, R11 ;  /* 0x0000000c0d0e7389 */ /* 0x00006400000c000b */
[----:B01----:R-:W-:Y:S01]  /*2b4e0*/  ENDCOLLECTIVE ;  /* 0x000000000000791b */ /* 0x003fe20003800000 */
.L_x_2308:
[----:B------:R-:W-:Y:S02]  /*2b4f0*/  IMAD.MOV.U32 R13, RZ, RZ, R4 ;  /* 0x000000ffff0d7224 */ /* 0x000fe400078e0004 */
[----:B------:R-:W-:Y:S02]  /*2b500*/  IMAD.MOV.U32 R12, RZ, RZ, 0x1 ;  /* 0x00000001ff0c7424 */ /* 0x000fe400078e00ff */
[----:B------:R-:W-:-:S07]  /*2b510*/  IMAD.MOV.U32 R3, RZ, RZ, R14 ;  /* 0x000000ffff037224 */ /* 0x000fce00078e000e */
[----:B------:R-:W-:Y:S05]  /*2b520*/  WARPSYNC.COLLECTIVE R15, `(.L_x_2309) ;  /* 0x000000000f087348 */ /* 0x000fea0003c00000 */
[----:B------:R0:W1:Y:S02]  /*2b530*/  SHFL.IDX P6, R14, R13, R12, R11 ;  /* 0x0000000c0d0e7389 */ /* 0x00006400000c000b */
[----:B01----:R-:W-:Y:S01]  /*2b540*/  ENDCOLLECTIVE ;  /* 0x000000000000791b */ /* 0x003fe20003800000 */
.L_x_2309:
        /* <DEDUP_REMOVED lines=17> */
.L_x_2310:
[----:B------:R-:W-:Y:S01]  /*2b660*/  IMAD.MOV.U32 R13, RZ, RZ, R4 ;  /* 0x000000ffff0d7224 */ /* 0x000fe200078e0004 */
[----:B------:R-:W-:Y:S01]  /*2b670*/  MOV R12, 0x2 ;  /* 0x00000002000c7802 */ /* 0x000fe20000000f00 */
[----:B------:R-:W-:-:S07]  /*2b680*/  IMAD.MOV.U32 R3, RZ, RZ, R14 ;  /* 0x000000ffff037224 */ /* 0x000fce00078e000e */
[----:B------:R-:W-:Y:S05]  /*2b690*/  WARPSYNC.COLLECTIVE R15, `(.L_x_2311) ;  /* 0x000000000f087348 */ /* 0x000fea0003c00000 */
[----:B------:R0:W1:Y:S02]  /*2b6a0*/  SHFL.IDX P6, R14, R13, R12, R11 ;  /* 0x0000000c0d0e7389 */ /* 0x00006400000c000b */
[----:B01----:R-:W-:Y:S01]  /*2b6b0*/  ENDCOLLECTIVE ;  /* 0x000000000000791b */ /* 0x003fe20003800000 */
.L_x_2311:
        /* <DEDUP_REMOVED lines=17> */
.L_x_2312:
[----:B------:R-:W-:Y:S02]  /*2b7d0*/  IMAD.MOV.U32 R13, RZ, RZ, R4 ;  /* 0x000000ffff0d7224 */ /* 0x000fe400078e0004 */
[----:B------:R-:W-:Y:S02]  /*2b7e0*/  IMAD.MOV.U32 R12, RZ, RZ, 0x3 ;  /* 0x00000003ff0c7424 */ /* 0x000fe400078e00ff */
[----:B------:R-:W-:-:S07]  /*2b7f0*/  IMAD.MOV.U32 R3, RZ, RZ, R14 ;  /* 0x000000ffff037224 */ /* 0x000fce00078e000e */
[----:B------:R-:W-:Y:S05]  /*2b800*/  WARPSYNC.COLLECTIVE R15, `(.L_x_2313) ;  /* 0x000000000f087348 */ /* 0x000fea0003c00000 */
[----:B------:R0:W1:Y:S02]  /*2b810*/  SHFL.IDX P6, R14, R13, R12, R11 ;  /* 0x0000000c0d0e7389 */ /* 0x00006400000c000b */
[----:B01----:R-:W-:Y:S01]  /*2b820*/  ENDCOLLECTIVE ;  /* 0x000000000000791b */ /* 0x003fe20003800000 */
.L_x_2313:
        /* <DEDUP_REMOVED lines=17> */
.L_x_2314:
[----:B------:R-:W-:Y:S02]  /*2b940*/  IMAD.MOV.U32 R13, RZ, RZ, R4 ;  /* 0x000000ffff0d7224 */ /* 0x000fe400078e0004 */
[----:B------:R-:W-:Y:S02]  /*2b950*/  IMAD.MOV.U32 R12, RZ, RZ, 0x4 ;  /* 0x00000004ff0c7424 */ /* 0x000fe400078e00ff */
[----:B------:R-:W-:-:S07]  /*2b960*/  IMAD.MOV.U32 R3, RZ, RZ, R14 ;  /* 0x000000ffff037224 */ /* 0x000fce00078e000e */
[----:B------:R-:W-:Y:S05]  /*2b970*/  WARPSYNC.COLLECTIVE R15, `(.L_x_2315) ;  /* 0x000000000f087348 */ /* 0x000fea0003c00000 */
[----:B------:R0:W1:Y:S02]  /*2b980*/  SHFL.IDX P6, R14, R13, R12, R11 ;  /* 0x0000000c0d0e7389 */ /* 0x00006400000c000b */
[----:B01----:R-:W-:Y:S01]  /*2b990*/  ENDCOLLECTIVE ;  /* 0x000000000000791b */ /* 0x003fe20003800000 */
.L_x_2315:
        /* <DEDUP_REMOVED lines=17> */
.L_x_2316:
[----:B------:R-:W-:Y:S02]  /*2bab0*/  IMAD.MOV.U32 R13, RZ, RZ, R4 ;  /* 0x000000ffff0d7224 */ /* 0x000fe400078e0004 */
[----:B------:R-:W-:Y:S02]  /*2bac0*/  IMAD.MOV.U32 R12, RZ, RZ, 0x5 ;  /* 0x00000005ff0c7424 */ /* 0x000fe400078e00ff */
[----:B------:R-:W-:-:S07]  /*2bad0*/  IMAD.MOV.U32 R3, RZ, RZ, R14 ;  /* 0x000000ffff037224 */ /* 0x000fce00078e000e */
[----:B------:R-:W-:Y:S05]  /*2bae0*/  WARPSYNC.COLLECTIVE R15, `(.L_x_2317) ;  /* 0x000000000f087348 */ /* 0x000fea0003c00000 */
[----:B------:R0:W1:Y:S02]  /*2baf0*/  SHFL.IDX P6, R14, R13, R12, R11 ;  /* 0x0000000c0d0e7389 */ /* 0x00006400000c000b */
[----:B01----:R-:W-:Y:S01]  /*2bb00*/  ENDCOLLECTIVE ;  /* 0x000000000000791b */ /* 0x003fe20003800000 */
.L_x_2317:
        /* <DEDUP_REMOVED lines=17> */
.L_x_2318:
[----:B------:R-:W-:Y:S01]  /*2bc20*/  MOV R13, R4 ;  /* 0x00000004000d7202 */ /* 0x000fe20000000f00 */
[----:B------:R-:W-:Y:S02]  /*2bc30*/  IMAD.MOV.U32 R12, RZ, RZ, 0x6 ;  /* 0x00000006ff0c7424 */ /* 0x000fe400078e00ff */
[----:B------:R-:W-:-:S07]  /*2bc40*/  IMAD.MOV.U32 R3, RZ, RZ, R14 ;  /* 0x000000ffff037224 */ /* 0x000fce00078e000e */
[----:B------:R-:W-:Y:S05]  /*2bc50*/  WARPSYNC.COLLECTIVE R15, `(.L_x_2319) ;  /* 0x000000000f087348 */ /* 0x000fea0003c00000 */
[----:B------:R0:W1:Y:S02]  /*2bc60*/  SHFL.IDX P6, R14, R13, R12, R11 ;  /* 0x0000000c0d0e7389 */ /* 0x00006400000c000b */
[----:B01----:R-:W-:Y:S01]  /*2bc70*/  ENDCOLLECTIVE ;  /* 0x000000000000791b */ /* 0x003fe20003800000 */
.L_x_2319:
        /* <DEDUP_REMOVED lines=16> */
.L_x_2320:
[----:B------:R-:W-:Y:S02]  /*2bd80*/  IMAD.MOV.U32 R13, RZ, RZ, R4 ;  /* 0x000000ffff0d7224 */ /* 0x000fe400078e0004 */
[----:B------:R-:W-:Y:S02]  /*2bd90*/  IMAD.MOV.U32 R12, RZ, RZ, 0x7 ;  /* 0x00000007ff0c7424 */ /* 0x000fe400078e00ff */
[----:B------:R-:W-:-:S07]  /*2bda0*/  IMAD.MOV.U32 R3, RZ, RZ, R14 ;  /* 0x000000ffff037224 */ /* 0x000fce00078e000e */
[----:B------:R-:W-:Y:S05]  /*2bdb0*/  WARPSYNC.COLLECTIVE R15, `(.L_x_2321) ;  /* 0x000000000f087348 */ /* 0x000fea0003c00000 */
[----:B------:R0:W1:Y:S02]  /*2bdc0*/  SHFL.IDX P6, R14, R13, R12, R11 ;  /* 0x0000000c0d0e7389 */ /* 0x00006400000c000b */
[----:B01----:R-:W-:Y:S01]  /*2bdd0*/  ENDCOLLECTIVE ;  /* 0x000000000000791b */ /* 0x003fe20003800000 */
.L_x_2321:
        /* <DEDUP_REMOVED lines=15> */
.L_x_2322:
[----:B------:R-:W-:Y:S05]  /*2bed0*/  BRA `(.L_x_2323) ;  /* 0xffffff7800147947 */ /* 0x000fea000383ffff */
.L_x_2055:
[----:B0-----:R0:W1:Y:S02]  /*2bee0*/  SYNCS.PHASECHK.TRANS64.TRYWAIT P1, [R23+URZ+0x28420], R0 ;  /* 0x02842000170075a7 */ /* 0x001064000802017f */
[----:B-1----:R-:W-:Y:S05]  /*2bef0*/  @!P1 NANOSLEEP.SYNCS 0x989680 ;  /* 0x009896800000995d */ /* 0x002fea0003900000 */
[----:B------:R-:W1:Y:S02]  /*2bf00*/  @!P1 SYNCS.PHASECHK.TRANS64 P1, [R23+URZ+0x28420], R0 ;  /* 0x02842000170095a7 */ /* 0x000e64000802007f */
[----:B-1----:R-:W-:Y:S05]  /*2bf10*/  @!P1 BRA `(.L_x_2055) ;  /* 0xfffffffc00f09947 */ /* 0x002fea000383ffff */
[----:B------:R-:W-:Y:S05]  /*2bf20*/  BRA `(.L_x_2324) ;  /* 0xffffff78008c7947 */ /* 0x000fea000383ffff */
.L_x_2059:
[----:B-1----:R1:W2:Y:S02]  /*2bf30*/  SYNCS.PHASECHK.TRANS64.TRYWAIT P0, [R0+URZ+0x28480], R17 ;  /* 0x02848011000075a7 */ /* 0x0022a4000800017f */
[----:B--2---:R-:W-:Y:S05]  /*2bf40*/  @!P0 NANOSLEEP.SYNCS 0x989680 ;  /* 0x009896800000895d */ /* 0x004fea0003900000 */
[----:B------:R-:W2:Y:S02]  /*2bf50*/  @!P0 SYNCS.PHASECHK.TRANS64 P0, [R0+URZ+0x28480], R17 ;  /* 0x02848011000085a7 */ /* 0x000ea4000800007f */
[----:B--2---:R-:W-:Y:S05]  /*2bf60*/  @!P0 BRA `(.L_x_2059) ;  /* 0xfffffffc00f08947 */ /* 0x004fea000383ffff */
[----:B------:R-:W-:Y:S05]  /*2bf70*/  BRA `(.L_x_2325) ;  /* 0xffffff7c00407947 */ /* 0x000fea000383ffff */
.L_x_2060:
        /* <DEDUP_REMOVED lines=8> */
.L_x_2327:
[----:B------:R-:W-:Y:S05]  /*2c000*/  BSYNC B0 ;  /* 0x0000000000007941 */ /* 0x000fea0003800000 */
.L_x_2326:
[----:B------:R-:W-:Y:S01]  /*2c010*/  IMAD.MOV.U32 R13, RZ, RZ, R21 ;  /* 0x000000ffff0d7224 */ /* 0x000fe200078e0015 */
[----:B------:R-:W-:Y:S01]  /*2c020*/  MOV R15, 0xffffffff ;  /* 0xffffffff000f7802 */ /* 0x000fe20000000f00 */
[----:B------:R-:W-:Y:S02]  /*2c030*/  IMAD.MOV.U32 R12, RZ, RZ, RZ ;  /* 0x000000ffff0c7224 */ /* 0x000fe400078e00ff */
[----:B------:R-:W-:Y:S02]  /*2c040*/  IMAD.MOV.U32 R11, RZ, RZ, 0x181f ;  /* 0x0000181fff0b7424 */ /* 0x000fe400078e00ff */
[----:B------:R-:W-:Y:S02]  /*2c050*/  IMAD.MOV.U32 R3, RZ, RZ, R14 ;  /* 0x000000ffff037224 */ /* 0x000fe400078e000e */
[----:B------:R-:W-:-:S07]  /*2c060*/  IMAD.IADD R4, R23, 0x1, R4 ;  /* 0x0000000117047824 */ /* 0x000fce00078e0204 */
[----:B------:R-:W-:Y:S05]  /*2c070*/  WARPSYNC.COLLECTIVE R15, `(.L_x_2328) ;  /* 0x000000000f087348 */ /* 0x000fea0003c00000 */
[----:B------:R0:W1:Y:S02]  /*2c080*/  SHFL.IDX P6, R14, R13, R12, R11 ;  /* 0x0000000c0d0e7389 */ /* 0x00006400000c000b */
[----:B01----:R-:W-:Y:S01]  /*2c090*/  ENDCOLLECTIVE ;  /* 0x000000000000791b */ /* 0x003fe20003800000 */
.L_x_2328:
[----:B------:R-:W-:Y:S02]  /*2c0a0*/  IMAD.MOV.U32 R13, RZ, RZ, R24 ;  /* 0x000000ffff0d7224 */ /* 0x000fe400078e0018 */
[----:B------:R-:W-:Y:S02]  /*2c0b0*/  IMAD.MOV.U32 R12, RZ, RZ, 0x1 ;  /* 0x00000001ff0c7424 */ /* 0x000fe400078e00ff */
[----:B------:R-:W-:-:S07]  /*2c0c0*/  IMAD.MOV.U32 R2, RZ, RZ, R14 ;  /* 0x000000ffff027224 */ /* 0x000fce00078e000e */
[----:B------:R-:W-:Y:S05]  /*2c0d0*/  WARPSYNC.COLLECTIVE R15, `(.L_x_2329) ;  /* 0x000000000f087348 */ /* 0x000fea0003c00000 */
[----:B------:R0:W1:Y:S02]  /*2c0e0*/  SHFL.IDX P6, R14, R13, R12, R11 ;  /* 0x0000000c0d0e7389 */ /* 0x00006400000c000b */
[----:B01----:R-:W-:Y:S01]  /*2c0f0*/  ENDCOLLECTIVE ;  /* 0x000000000000791b */ /* 0x003fe20003800000 */
.L_x_2329:
        /* <DEDUP_REMOVED lines=12> */
.L_x_2330:
[----:B------:R-:W-:Y:S02]  /*2c1c0*/  IMAD.MOV.U32 R13, RZ, RZ, R24 ;  /* 0x000000ffff0d7224 */ /* 0x000fe400078e0018 */
[----:B------:R-:W-:Y:S02]  /*2c1d0*/  IMAD.MOV.U32 R12, RZ, RZ, 0x2 ;  /* 0x00000002ff0c7424 */ /* 0x000fe400078e00ff */
[----:B------:R-:W-:-:S07]  /*2c1e0*/  IMAD.MOV.U32 R2, RZ, RZ, R14 ;  /* 0x000000ffff027224 */ /* 0x000fce00078e000e */
[----:B------:R-:W-:Y:S05]  /*2c1f0*/  WARPSYNC.COLLECTIVE R15, `(.L_x_2331) ;  /* 0x000000000f087348 */ /* 0x000fea0003c00000 */
[----:B------:R0:W1:Y:S02]  /*2c200*/  SHFL.IDX P6, R14, R13, R12, R11 ;  /* 0x0000000c0d0e7389 */ /* 0x00006400000c000b */
[----:B01----:R-:W-:Y:S01]  /*2c210*/  ENDCOLLECTIVE ;  /* 0x000000000000791b */ /* 0x003fe20003800000 */
.L_x_2331:
        /* <DEDUP_REMOVED lines=12> */
.L_x_2332:
[----:B------:R-:W-:Y:S02]  /*2c2e0*/  IMAD.MOV.U32 R13, RZ, RZ, R24 ;  /* 0x000000ffff0d7224 */ /* 0x000fe400078e0018 */
[----:B------:R-:W-:Y:S02]  /*2c2f0*/  IMAD.MOV.U32 R12, RZ, RZ, 0x3 ;  /* 0x00000003ff0c7424 */ /* 0x000fe400078e00ff */
[----:B------:R-:W-:-:S07]  /*2c300*/  IMAD.MOV.U32 R2, RZ, RZ, R14 ;  /* 0x000000ffff027224 */ /* 0x000fce00078e000e */
[----:B------:R-:W-:Y:S05]  /*2c310*/  WARPSYNC.COLLECTIVE R15, `(.L_x_2333) ;  /* 0x000000000f087348 */ /* 0x000fea0003c00000 */
[----:B------:R0:W1:Y:S02]  /*2c320*/  SHFL.IDX P6, R14, R13, R12, R11 ;  /* 0x0000000c0d0e7389 */ /* 0x00006400000c000b */
[----:B01----:R-:W-:Y:S01]  /*2c330*/  ENDCOLLECTIVE ;  /* 0x000000000000791b */ /* 0x003fe20003800000 */
.L_x_2333:
        /* <DEDUP_REMOVED lines=12> */
.L_x_2334:
[----:B------:R-:W-:Y:S01]  /*2c400*/  IMAD.MOV.U32 R2, RZ, RZ, R14 ;  /* 0x000000ffff027224 */ /* 0x000fe200078e000e */
[----:B------:R-:W-:Y:S06]  /*2c410*/  BRA `(.L_x_2335) ;  /* 0xffffff7800dc7947 */ /* 0x000fec000383ffff */
.L_x_2065:
[----:B----4-:R4:W0:Y:S02]  /*2c420*/  SYNCS.PHASECHK.TRANS64.TRYWAIT P0, [R0+URZ+0x28440], R17 ;  /* 0x02844011000075a7 */ /* 0x010824000800017f */
[----:B0-----:R-:W-:Y:S05]  /*2c430*/  @!P0 NANOSLEEP.SYNCS 0x989680 ;  /* 0x009896800000895d */ /* 0x001fea0003900000 */
[----:B------:R-:W0:Y:S02]  /*2c440*/  @!P0 SYNCS.PHASECHK.TRANS64 P0, [R0+URZ+0x28440], R17 ;  /* 0x02844011000085a7 */ /* 0x000e24000800007f */
[----:B0-----:R-:W-:Y:S05]  /*2c450*/  @!P0 BRA `(.L_x_2065) ;  /* 0xfffffffc00f08947 */ /* 0x001fea000383ffff */
[----:B------:R-:W-:Y:S05]  /*2c460*/  BRA `(.L_x_2336) ;  /* 0xffffff7c002c7947 */ /* 0x000fea000383ffff */
.L_x_2066:
[----:B------:R-:W-:Y:S01]  /*2c470*/  BSSY B0, `(.L_x_2337) ;  /* 0x0000008000007945 */ /* 0x000fe20003800000 */
[----:B------:R-:W-:Y:S02]  /*2c480*/  IMAD.MOV.U32 R13, RZ, RZ, R8 ;  /* 0x000000ffff0d7224 */ /* 0x000fe400078e0008 */
[----:B------:R-:W-:Y:S02]  /*2c490*/  IMAD.MOV.U32 R12, RZ, RZ, RZ ;  /* 0x000000ffff0c7224 */ /* 0x000fe400078e00ff */
[----:B------:R-:W-:Y:S02]  /*2c4a0*/  IMAD.MOV.U32 R11, RZ, RZ, 0x181f ;  /* 0x0000181fff0b7424 */ /* 0x000fe400078e00ff */
[----:B------:R-:W-:-:S07]  /*2c4b0*/  IMAD.MOV.U32 R15, RZ, RZ, -0x1 ;  /* 0xffffffffff0f7424 */ /* 0x000fce00078e00ff */
[----:B01-34-:R-:W-:Y:S05]  /*2c4c0*/  WARPSYNC.COLLECTIVE R15, `(.L_x_2338) ;  /* 0x000000000f087348 */ /* 0x01bfea0003c00000 */
[----:B------:R2:W0:Y:S02]  /*2c4d0*/  SHFL.IDX P6, R14, R13, R12, R11 ;  /* 0x0000000c0d0e7389 */ /* 0x00042400000c000b */
[----:B01234-:R-:W-:Y:S01]  /*2c4e0*/  ENDCOLLECTIVE ;  /* 0x000000000000791b */ /* 0x01ffe20003800000 */
.L_x_2338:
[----:B------:R-:W-:Y:S05]  /*2c4f0*/  BSYNC B0 ;  /* 0x0000000000007941 */ /* 0x000fea0003800000 */
.L_x_2337:
        /* <DEDUP_REMOVED lines=8> */
.L_x_2339:
[----:B------:R-:W-:Y:S02]  /*2c580*/  IMAD.MOV.U32 R13, RZ, RZ, R8 ;  /* 0x000000ffff0d7224 */ /* 0x000fe400078e0008 */
[----:B------:R-:W-:Y:S02]  /*2c590*/  IMAD.MOV.U32 R12, RZ, RZ, 0x1 ;  /* 0x00000001ff0c7424 */ /* 0x000fe400078e00ff */
[----:B------:R-:W-:-:S07]  /*2c5a0*/  IMAD.MOV.U32 R2, RZ, RZ, R14 ;  /* 0x000000ffff027224 */ /* 0x000fce00078e000e */
[----:B------:R-:W-:Y:S05]  /*2c5b0*/  WARPSYNC.COLLECTIVE R15, `(.L_x_2340) ;  /* 0x000000000f087348 */ /* 0x000fea0003c00000 */
[----:B------:R0:W1:Y:S02]  /*2c5c0*/  SHFL.IDX P6, R14, R13, R12, R11 ;  /* 0x0000000c0d0e7389 */ /* 0x00006400000c000b */
[----:B01----:R-:W-:Y:S01]  /*2c5d0*/  ENDCOLLECTIVE ;  /* 0x000000000000791b */ /* 0x003fe20003800000 */
.L_x_2340:
        /* <DEDUP_REMOVED lines=12> */
.L_x_2341:
[----:B------:R-:W-:Y:S02]  /*2c6a0*/  IMAD.MOV.U32 R13, RZ, RZ, R8 ;  /* 0x000000ffff0d7224 */ /* 0x000fe400078e0008 */
[----:B------:R-:W-:Y:S01]  /*2c6b0*/  IMAD.MOV.U32 R12, RZ, RZ, 0x2 ;  /* 0x00000002ff0c7424 */ /* 0x000fe200078e00ff */
[----:B------:R-:W-:-:S07]  /*2c6c0*/  MOV R2, R14 ;  /* 0x0000000e00027202 */ /* 0x000fce0000000f00 */
[----:B------:R-:W-:Y:S05]  /*2c6d0*/  WARPSYNC.COLLECTIVE R15, `(.L_x_2342) ;  /* 0x000000000f087348 */ /* 0x000fea0003c00000 */
[----:B------:R0:W1:Y:S02]  /*2c6e0*/  SHFL.IDX P6, R14, R13, R12, R11 ;  /* 0x0000000c0d0e7389 */ /* 0x00006400000c000b */
[----:B01----:R-:W-:Y:S01]  /*2c6f0*/  ENDCOLLECTIVE ;  /* 0x000000000000791b */ /* 0x003fe20003800000 */
.L_x_2342:
        /* <DEDUP_REMOVED lines=12> */
.L_x_2343:
[----:B------:R-:W-:Y:S01]  /*2c7c0*/  IMAD.MOV.U32 R13, RZ, RZ, R8 ;  /* 0x000000ffff0d7224 */ /* 0x000fe200078e0008 */
[----:B------:R-:W-:Y:S01]  /*2c7d0*/  MOV R12, 0x3 ;  /* 0x00000003000c7802 */ /* 0x000fe20000000f00 */
[----:B------:R-:W-:-:S07]  /*2c7e0*/  IMAD.MOV.U32 R2, RZ, RZ, R14 ;  /* 0x000000ffff027224 */ /* 0x000fce00078e000e */
[----:B------:R-:W-:Y:S05]  /*2c7f0*/  WARPSYNC.COLLECTIVE R15, `(.L_x_2344) ;  /* 0x000000000f087348 */ /* 0x000fea0003c00000 */
[----:B------:R0:W1:Y:S02]  /*2c800*/  SHFL.IDX P6, R14, R13, R12, R11 ;  /* 0x0000000c0d0e7389 */ /* 0x00006400000c000b */
[----:B01----:R-:W-:Y:S01]  /*2c810*/  ENDCOLLECTIVE ;  /* 0x000000000000791b */ /* 0x003fe20003800000 */
.L_x_2344:
        /* <DEDUP_REMOVED lines=12> */
.L_x_2345:
[----:B------:R-:W-:Y:S01]  /*2c8e0*/  IMAD.MOV.U32 R2, RZ, RZ, R14 ;  /* 0x000000ffff027224 */ /* 0x000fe200078e000e */
[----:B------:R-:W-:Y:S06]  /*2c8f0*/  BRA `(.L_x_2346) ;  /* 0xffffff7800bc7947 */ /* 0x000fec000383ffff */
.L_x_2071:
[----:B0-----:R0:W1:Y:S02]  /*2c900*/  SYNCS.PHASECHK.TRANS64.TRYWAIT P2, [R0+URZ+0x28470], R3 ;  /* 0x02847003000075a7 */ /* 0x001064000804017f */
[----:B-1----:R-:W-:Y:S05]  /*2c910*/  @!P2 NANOSLEEP.SYNCS 0x989680 ;  /* 0x009896800000a95d */ /* 0x002fea0003900000 */
[----:B------:R-:W1:Y:S02]  /*2c920*/  @!P2 SYNCS.PHASECHK.TRANS64 P2, [R0+URZ+0x28470], R3 ;  /* 0x028470030000a5a7 */ /* 0x000e64000804007f */
[----:B-1----:R-:W-:Y:S05]  /*2c930*/  @!P2 BRA `(.L_x_2071) ;  /* 0xfffffffc00f0a947 */ /* 0x002fea000383ffff */
[----:B------:R-:W-:Y:S05]  /*2c940*/  BRA `(.L_x_2347) ;  /* 0xffffff7c00207947 */ /* 0x000fea000383ffff */
.L_x_2073:
[----:B0-----:R0:W1:Y:S02]  /*2c950*/  SYNCS.PHASECHK.TRANS64.TRYWAIT P2, [R0+URZ+0x28460], R3 ;  /* 0x02846003000075a7 */ /* 0x001064000804017f */
[----:B-1----:R-:W-:Y:S05]  /*2c960*/  @!P2 NANOSLEEP.SYNCS 0x989680 ;  /* 0x009896800000a95d */ /* 0x002fea0003900000 */
[----:B------:R-:W1:Y:S02]  /*2c970*/  @!P2 SYNCS.PHASECHK.TRANS64 P2, [R0+URZ+0x28460], R3 ;  /* 0x028460030000a5a7 */ /* 0x000e64000804007f */
[----:B-1----:R-:W-:Y:S05]  /*2c980*/  @!P2 BRA `(.L_x_2073) ;  /* 0xfffffffc00f0a947 */ /* 0x002fea000383ffff */
[----:B------:R-:W-:Y:S05]  /*2c990*/  BRA `(.L_x_2348) ;  /* 0xffffff7c002c7947 */ /* 0x000fea000383ffff */
.L_x_2081:
[----:B0-----:R0:W1:Y:S02]  /*2c9a0*/  SYNCS.PHASECHK.TRANS64.TRYWAIT P1, [R17+URZ+0x28470], R0 ;  /* 0x02847000110075a7 */ /* 0x001064000802017f */
[----:B-1----:R-:W-:Y:S05]  /*2c9b0*/  @!P1 NANOSLEEP.SYNCS 0x989680 ;  /* 0x009896800000995d */ /* 0x002fea0003900000 */
[----:B------:R-:W1:Y:S02]  /*2c9c0*/  @!P1 SYNCS.PHASECHK.TRANS64 P1, [R17+URZ+0x28470], R0 ;  /* 0x02847000110095a7 */ /* 0x000e64000802007f */
[----:B-1----:R-:W-:Y:S05]  /*2c9d0*/  @!P1 BRA `(.L_x_2081) ;  /* 0xfffffffc00f09947 */ /* 0x002fea000383ffff */
[----:B------:R-:W-:Y:S05]  /*2c9e0*/  BRA `(.L_x_2349) ;  /* 0xffffff8000dc7947 */ /* 0x000fea000383ffff */
.L_x_2083:
[----:B0-----:R0:W1:Y:S02]  /*2c9f0*/  SYNCS.PHASECHK.TRANS64.TRYWAIT P1, [R17+URZ+0x28460], R0 ;  /* 0x02846000110075a7 */ /* 0x001064000802017f */
[----:B-1----:R-:W-:Y:S05]  /*2ca00*/  @!P1 NANOSLEEP.SYNCS 0x989680 ;  /* 0x009896800000995d */ /* 0x002fea0003900000 */
[----:B------:R-:W1:Y:S02]  /*2ca10*/  @!P1 SYNCS.PHASECHK.TRANS64 P1, [R17+URZ+0x28460], R0 ;  /* 0x02846000110095a7 */ /* 0x000e64000802007f */
[----:B-1----:R-:W-:Y:S05]  /*2ca20*/  @!P1 BRA `(.L_x_2083) ;  /* 0xfffffffc00f09947 */ /* 0x002fea000383ffff */
[----:B------:R-:W-:Y:S05]  /*2ca30*/  BRA `(.L_x_2350) ;  /* 0xffffff8000e47947 */ /* 0x000fea000383ffff */
.L_x_2088:
        /* <DEDUP_REMOVED lines=8> */
.L_x_2352:
[----:B------:R-:W-:Y:S05]  /*2cac0*/  BSYNC B0 ;  /* 0x0000000000007941 */ /* 0x000fea0003800000 */
.L_x_2351:
[----:B------:R-:W-:Y:S01]  /*2cad0*/  MOV R13, R16 ;  /* 0x00000010000d7202 */ /* 0x000fe20000000f00 */
[----:B------:R-:W-:Y:S02]  /*2cae0*/  IMAD.MOV.U32 R12, RZ, RZ, 0x1 ;  /* 0x00000001ff0c7424 */ /* 0x000fe400078e00ff */
[----:B------:R-:W-:Y:S02]  /*2caf0*/  IMAD.MOV.U32 R11, RZ, RZ, 0x1f ;  /* 0x0000001fff0b7424 */ /* 0x000fe400078e00ff */
[----:B------:R-:W-:Y:S02]  /*2cb00*/  IMAD.MOV.U32 R15, RZ, RZ, -0x1 ;  /* 0xffffffffff0f7424 */ /* 0x000fe400078e00ff */
[----:B------:R-:W-:Y:S02]  /*2cb10*/  IMAD.IADD R7, R19, 0x1, R8 ;  /* 0x0000000113077824 */ /* 0x000fe400078e0208 */
[----:B------:R-:W-:-:S07]  /*2cb20*/  IMAD.MOV.U32 R0, RZ, RZ, R14 ;  /* 0x000000ffff007224 */ /* 0x000fce00078e000e */
[----:B------:R-:W-:Y:S05]  /*2cb30*/  WARPSYNC.COLLECTIVE R15, `(.L_x_2353) ;  /* 0x000000000f087348 */ /* 0x000fea0003c00000 */
[----:B------:R0:W1:Y:S02]  /*2cb40*/  SHFL.IDX P6, R14, R13, R12, R11 ;  /* 0x0000000c0d0e7389 */ /* 0x00006400000c000b */
[----:B01----:R-:W-:Y:S01]  /*2cb50*/  ENDCOLLECTIVE ;  /* 0x000000000000791b */ /* 0x003fe20003800000 */
.L_x_2353:
[----:B------:R-:W-:Y:S02]  /*2cb60*/  ULDC UR4, c[0x0][0xc3c] ;  /* 0x00030f0000047ab9 */ /* 0x000fe40000000800 */
[----:B------:R-:W-:-:S13]  /*2cb70*/  ISETP.GE.OR P1, PT, R7, UR4, !P0 ;  /* 0x0000000407007c0c */ /* 0x000fda000c726670 */
[----:B------:R-:W0:Y:S01]  /*2cb80*/  @!P1 LDC.64 R2, c[0x0][0xc80] ;  /* 0x00032000ff029b82 */ /* 0x000e220000000a00 */
[----:B------:R-:W-:Y:S01]  /*2cb90*/  IMAD.MOV.U32 R17, RZ, RZ, RZ ;  /* 0x000000ffff117224 */ /* 0x000fe200078e00ff */
[----:B------:R-:W-:Y:S01]  /*2cba0*/  MOV R11, RZ ;  /* 0x000000ff000b7202 */ /* 0x000fe20000000f00 */
[----:B------:R-:W-:Y:S02]  /*2cbb0*/  IMAD.MOV.U32 R5, RZ, RZ, R14 ;  /* 0x000000ffff057224 */ /* 0x000fe400078e000e */
[----:B0-----:R-:W-:-:S06]  /*2cbc0*/  @!P1 IMAD.WIDE R2, R7, 0x4, R2 ;  /* 0x0000000407029825 */ /* 0x001fcc00078e0202 */
[----:B------:R-:W2:Y:S01]  /*2cbd0*/  @!P1 LDG.E R2, desc[UR36][R2.64] ;  /* 0x0000002402029981 */ /* 0x000ea2000c1e1900 */
        /* <DEDUP_REMOVED lines=10> */
.L_x_2354:
[----:B------:R-:W-:Y:S01]  /*2cc80*/  IMAD.MOV.U32 R12, RZ, RZ, 0x2 ;  /* 0x00000002ff0c7424 */ /* 0x000fe200078e00ff */
[----:B------:R-:W-:-:S05]  /*2cc90*/  SEL R4, R14, RZ, P1 ;  /* 0x000000ff0e047207 */ /* 0x000fca0000800000 */
[----:B------:R-:W-:-:S04]  /*2cca0*/  IMAD.IADD R4, R17, 0x1, R4 ;  /* 0x0000000111047824 */ /* 0x000fc800078e0204 */
[----:B------:R-:W-:-:S07]  /*2ccb0*/  IMAD.MOV.U32 R13, RZ, RZ, R4 ;  /* 0x000000ffff0d7224 */ /* 0x000fce00078e0004 */
[----:B------:R-:W-:Y:S05]  /*2ccc0*/  WARPSYNC.COLLECTIVE R15, `(.L_x_2355) ;  /* 0x000000000f087348 */ /* 0x000fea0003c00000 */
[----:B------:R0:W1:Y:S02]  /*2ccd0*/  SHFL.UP P6, R14, R13, R12, R11 ;  /* 0x0400000c0d0e7389 */ /* 0x00006400000c000b */
[----:B01----:R-:W-:Y:S01]  /*2cce0*/  ENDCOLLECTIVE ;  /* 0x000000000000791b */ /* 0x003fe20003800000 */
.L_x_2355:
[----:B------:R-:W-:Y:S01]  /*2ccf0*/  IMAD.MOV.U32 R12, RZ, RZ, 0x4 ;  /* 0x00000004ff0c7424 */ /* 0x000fe200078e00ff */
[----:B------:R-:W-:-:S05]  /*2cd00*/  SEL R3, R14, RZ, P2 ;  /* 0x000000ff0e037207 */ /* 0x000fca0001000000 */
[----:B------:R-:W-:-:S04]  /*2cd10*/  IMAD.IADD R6, R4, 0x1, R3 ;  /* 0x0000000104067824 */ /* 0x000fc800078e0203 */
[----:B------:R-:W-:-:S07]  /*2cd20*/  IMAD.MOV.U32 R13, RZ, RZ, R6 ;  /* 0x000000ffff0d7224 */ /* 0x000fce00078e0006 */
[----:B------:R-:W-:Y:S05]  /*2cd30*/  WARPSYNC.COLLECTIVE R15, `(.L_x_2356) ;  /* 0x000000000f087348 */ /* 0x000fea0003c00000 */
[----:B------:R0:W1:Y:S02]  /*2cd40*/  SHFL.UP P6, R14, R13, R12, R11 ;  /* 0x0400000c0d0e7389 */ /* 0x00006400000c000b */
[----:B01----:R-:W-:Y:S01]  /*2cd50*/  ENDCOLLECTIVE ;  /* 0x000000000000791b */ /* 0x003fe20003800000 */
.L_x_2356:
[----:B------:R-:W-:Y:S02]  /*2cd60*/  MOV R12, 0x8 ;  /* 0x00000008000c7802 */ /* 0x000fe40000000f00 */
[----:B------:R-:W-:-:S05]  /*2cd70*/  SEL R3, R14, RZ, P3 ;  /* 0x000000ff0e037207 */ /* 0x000fca0001800000 */
[----:B------:R-:W-:-:S04]  /*2cd80*/  IMAD.IADD R2, R6, 0x1, R3 ;  /* 0x0000000106027824 */ /* 0x000fc800078e0203 */
[----:B------:R-:W-:-:S07]  /*2cd90*/  IMAD.MOV.U32 R13, RZ, RZ, R2 ;  /* 0x000000ffff0d7224 */ /* 0x000fce00078e0002 */
[----:B------:R-:W-:Y:S05]  /*2cda0*/  WARPSYNC.COLLECTIVE R15, `(.L_x_2357) ;  /* 0x000000000f087348 */ /* 0x000fea0003c00000 */
[----:B------:R0:W1:Y:S02]  /*2cdb0*/  SHFL.UP P6, R14, R13, R12, R11 ;  /* 0x0400000c0d0e7389 */ /* 0x00006400000c000b */
[----:B01----:R-:W-:Y:S01]  /*2cdc0*/  ENDCOLLECTIVE ;  /* 0x000000000000791b */ /* 0x003fe20003800000 */
.L_x_2357:
[----:B------:R-:W-:Y:S01]  /*2cdd0*/  IMAD.MOV.U32 R12, RZ, RZ, 0x10 ;  /* 0x00000010ff0c7424 */ /* 0x000fe200078e00ff */
[----:B------:R-:W-:-:S05]  /*2cde0*/  SEL R3, R14, RZ, P4 ;  /* 0x000000ff0e037207 */ /* 0x000fca0002000000 */
[----:B------:R-:W-:-:S04]  /*2cdf0*/  IMAD.IADD R3, R2, 0x1, R3 ;  /* 0x0000000102037824 */ /* 0x000fc800078e0203 */
[----:B------:R-:W-:-:S07]  /*2ce00*/  IMAD.MOV.U32 R13, RZ, RZ, R3 ;  /* 0x000000ffff0d7224 */ /* 0x000fce00078e0003 */
[----:B------:R-:W-:Y:S05]  /*2ce10*/  WARPSYNC.COLLECTIVE R15, `(.L_x_2358) ;  /* 0x000000000f087348 */ /* 0x000fea0003c00000 */
[----:B------:R0:W1:Y:S02]  /*2ce20*/  SHFL.UP P6, R14, R13, R12, R11 ;  /* 0x0400000c0d0e7389 */ /* 0x00006400000c000b */
[----:B01----:R-:W-:Y:S01]  /*2ce30*/  ENDCOLLECTIVE ;  /* 0x000000000000791b */ /* 0x003fe20003800000 */
.L_x_2358:
[----:B------:R-:W-:Y:S02]  /*2ce40*/  IMAD.MOV.U32 R12, RZ, RZ, 0x1f ;  /* 0x0000001fff0c7424 */ /* 0x000fe400078e00ff */
[----:B------:R-:W-:Y:S01]  /*2ce50*/  IMAD.MOV.U32 R11, RZ, RZ, 0x1f ;  /* 0x0000001fff0b7424 */ /* 0x000fe200078e00ff */
[----:B------:R-:W-:-:S05]  /*2ce60*/  SEL R14, R14, RZ, P5 ;  /* 0x000000ff0e0e7207 */ /* 0x000fca0002800000 */
[----:B------:R-:W-:-:S04]  /*2ce70*/  IMAD.IADD R3, R3, 0x1, R14 ;  /* 0x0000000103037824 */ /* 0x000fc800078e020e */
[----:B------:R-:W-:-:S07]  /*2ce80*/  IMAD.MOV.U32 R13, RZ, RZ, R3 ;  /* 0x000000ffff0d7224 */ /* 0x000fce00078e0003 */
[----:B------:R-:W-:Y:S05]  /*2ce90*/  WARPSYNC.COLLECTIVE R15, `(.L_x_2359) ;  /* 0x000000000f087348 */ /* 0x000fea0003c00000 */
[----:B------:R0:W1:Y:S02]  /*2cea0*/  SHFL.IDX P6, R14, R13, R12, R11 ;  /* 0x0000000c0d0e7389 */ /* 0x00006400000c000b */
[----:B01----:R-:W-:Y:S01]  /*2ceb0*/  ENDCOLLECTIVE ;  /* 0x000000000000791b */ /* 0x003fe20003800000 */
.L_x_2359:
[----:B------:R-:W-:Y:S05]  /*2cec0*/  BRA `(.L_x_2360) ;  /* 0xffffff8400e07947 */ /* 0x000fea000383ffff */
.L_x_2093:
        /* <DEDUP_REMOVED lines=8> */
.L_x_2362:
[----:B------:R-:W-:Y:S05]  /*2cf50*/  BSYNC B0 ;  /* 0x0000000000007941 */ /* 0x000fea0003800000 */
.L_x_2361:
[----:B------:R-:W-:Y:S01]  /*2cf60*/  SEL R14, R14, RZ, P1 ;  /* 0x000000ff0e0e7207 */ /* 0x000fe20000800000 */
[----:B------:R-:W-:Y:S02]  /*2cf70*/  IMAD.MOV.U32 R12, RZ, RZ, 0x2 ;  /* 0x00000002ff0c7424 */ /* 0x000fe400078e00ff */
[----:B------:R-:W-:Y:S02]  /*2cf80*/  IMAD.MOV.U32 R11, RZ, RZ, RZ ;  /* 0x000000ffff0b7224 */ /* 0x000fe400078e00ff */
[----:B------:R-:W-:Y:S02]  /*2cf90*/  IMAD.IADD R13, R17, 0x1, R14 ;  /* 0x00000001110d7824 */ /* 0x000fe400078e020e */
[----:B------:R-:W-:-:S07]  /*2cfa0*/  IMAD.MOV.U32 R15, RZ, RZ, -0x1 ;  /* 0xffffffffff0f7424 */ /* 0x000fce00078e00ff */
[----:B------:R-:W-:Y:S05]  /*2cfb0*/  WARPSYNC.COLLECTIVE R15, `(.L_x_2363) ;  /* 0x000000000f087348 */ /* 0x000fea0003c00000 */
[----:B------:R0:W1:Y:S02]  /*2cfc0*/  SHFL.UP P6, R14, R13, R12, R11 ;  /* 0x0400000c0d0e7389 */ /* 0x00006400000c000b */
[----:B01----:R-:W-:Y:S01]  /*2cfd0*/  ENDCOLLECTIVE ;  /* 0x000000000000791b */ /* 0x003fe20003800000 */
.L_x_2363:
[----:B------:R-:W-:Y:S02]  /*2cfe0*/  MOV R12, 0x4 ;  /* 0x00000004000c7802 */ /* 0x000fe40000000f00 */
[----:B------:R-:W-:-:S05]  /*2cff0*/  SEL R2, R14, RZ, P2 ;  /* 0x000000ff0e027207 */ /* 0x000fca0001000000 */
[----:B------:R-:W-:-:S04]  /*2d000*/  IMAD.IADD R2, R13, 0x1, R2 ;  /* 0x000000010d027824 */ /* 0x000fc800078e0202 */
[----:B------:R-:W-:-:S07]  /*2d010*/  IMAD.MOV.U32 R13, RZ, RZ, R2 ;  /* 0x000000ffff0d7224 */ /* 0x000fce00078e0002 */
[----:B------:R-:W-:Y:S05]  /*2d020*/  WARPSYNC.COLLECTIVE R15, `(.L_x_2364) ;  /* 0x000000000f087348 */ /* 0x000fea0003c00000 */
[----:B------:R0:W1:Y:S02]  /*2d030*/  SHFL.UP P6, R14, R13, R12, R11 ;  /* 0x0400000c0d0e7389 */ /* 0x00006400000c000b */
[----:B01----:R-:W-:Y:S01]  /*2d040*/  ENDCOLLECTIVE ;  /* 0x000000000000791b */ /* 0x003fe20003800000 */
.L_x_2364:
[----:B------:R-:W-:Y:S01]  /*2d050*/  IMAD.MOV.U32 R12, RZ, RZ, 0x8 ;  /* 0x00000008ff0c7424 */ /* 0x000fe200078e00ff */
[----:B------:R-:W-:-:S05]  /*2d060*/  SEL R3, R14, RZ, P3 ;  /* 0x000000ff0e037207 */ /* 0x000fca0001800000 */
[----:B------:R-:W-:-:S04]  /*2d070*/  IMAD.IADD R3, R2, 0x1, R3 ;  /* 0x0000000102037824 */ /* 0x000fc800078e0203 */
[----:B------:R-:W-:-:S07]  /*2d080*/  IMAD.MOV.U32 R13, RZ, RZ, R3 ;  /* 0x000000ffff0d7224 */ /* 0x000fce00078e0003 */
[----:B------:R-:W-:Y:S05]  /*2d090*/  WARPSYNC.COLLECTIVE R15, `(.L_x_2365) ;  /* 0x000000000f087348 */ /* 0x000fea0003c00000 */
[----:B------:R0:W1:Y:S02]  /*2d0a0*/  SHFL.UP P6, R14, R13, R12, R11 ;  /* 0x0400000c0d0e7389 */ /* 0x00006400000c000b */
[----:B01----:R-:W-:Y:S01]  /*2d0b0*/  ENDCOLLECTIVE ;  /* 0x000000000000791b */ /* 0x003fe20003800000 */
.L_x_2365:
[----:B------:R-:W-:Y:S01]  /*2d0c0*/  IMAD.MOV.U32 R12, RZ, RZ, 0x10 ;  /* 0x00000010ff0c7424 */ /* 0x000fe200078e00ff */
[----:B------:R-:W-:-:S05]  /*2d0d0*/  SEL R4, R14, RZ, P4 ;  /* 0x000000ff0e047207 */ /* 0x000fca0002000000 */
[----:B------:R-:W-:-:S04]  /*2d0e0*/  IMAD.IADD R4, R3, 0x1, R4 ;  /* 0x0000000103047824 */ /* 0x000fc800078e0204 */
[----:B------:R-:W-:-:S07]  /*2d0f0*/  IMAD.MOV.U32 R13, RZ, RZ, R4 ;  /* 0x000000ffff0d7224 */ /* 0x000fce00078e0004 */
[----:B------:R-:W-:Y:S05]  /*2d100*/  WARPSYNC.COLLECTIVE R15, `(.L_x_2366) ;  /* 0x000000000f087348 */ /* 0x000fea0003c00000 */
[----:B------:R0:W1:Y:S02]  /*2d110*/  SHFL.UP P6, R14, R13, R12, R11 ;  /* 0x0400000c0d0e7389 */ /* 0x00006400000c000b */
[----:B01----:R-:W-:Y:S01]  /*2d120*/  ENDCOLLECTIVE ;  /* 0x000000000000791b */ /* 0x003fe20003800000 */
.L_x_2366:
        /* <DEDUP_REMOVED lines=8> */
.L_x_2367:
[----:B------:R-:W-:Y:S05]  /*2d1b0*/  BRA `(.L_x_2368) ;  /* 0xffffff8400c07947 */ /* 0x000fea000383ffff */
.L_x_2095:
[----:B------:R-:W-:Y:S01]  /*2d1c0*/  BSSY B0, `(.L_x_2369) ;  /* 0x0000006000007945 */ /* 0x000fe20003800000 */
[----:B------:R-:W-:Y:S01]  /*2d1d0*/  PLOP3.LUT P6, PT, P6, PT, PT, 0x8, 0x0 ;  /* 0x000000000000781c */ /* 0x000fe200037ce170 */
[----:B------:R-:W-:-:S12]  /*2d1e0*/  IMAD.MOV.U32 R15, RZ, RZ, -0x1 ;  /* 0xffffffffff0f7424 */ /* 0x000fd800078e00ff */
[----:B0-----:R-:W-:Y:S05]  /*2d1f0*/  WARPSYNC.COLLECTIVE R15, `(.L_x_2370) ;  /* 0x000000000f087348 */ /* 0x001fea0003c00000 */
[----:B------:R-:W-:Y:S01]  /*2d200*/  VOTE.ANY R14, PT, P6 ;  /* 0x00000000000e7806 */ /* 0x000fe200030e0100 */
[----:B0-----:R-:W-:Y:S06]  /*2d210*/  ENDCOLLECTIVE ;  /* 0x000000000000791b */ /* 0x001fec0003800000 */
.L_x_2370:
[----:B------:R-:W-:Y:S05]  /*2d220*/  BSYNC B0 ;  /* 0x0000000000007941 */ /* 0x000fea0003800000 */
.L_x_2369:
[----:B------:R-:W-:Y:S02]  /*2d230*/  IMAD.MOV.U32 R2, RZ, RZ, R14 ;  /* 0x000000ffff027224 */ /* 0x000fe400078e000e */
[----:B------:R-:W-:Y:S02]  /*2d240*/  IMAD.MOV.U32 R13, RZ, RZ, R17 ;  /* 0x000000ffff0d7224 */ /* 0x000fe400078e0011 */
[----:B------:R-:W0:Y:S01]  /*2d250*/  POPC R6, R2 ;  /* 0x0000000200067309 */ /* 0x000e220000000000 */
[----:B------:R-:W-:Y:S02]  /*2d260*/  IMAD.MOV.U32 R11, RZ, RZ, 0x1f ;  /* 0x0000001fff0b7424 */ /* 0x000fe400078e00ff */
[----:B------:R-:W-:Y:S02]  /*2d270*/  IMAD.MOV.U32 R15, RZ, RZ, -0x1 ;  /* 0xffffffffff0f7424 */ /* 0x000fe400078e00ff */
[----:B0-----:R-:W-:-:S07]  /*2d280*/  IMAD.MOV.U32 R12, RZ, RZ, R6 ;  /* 0x000000ffff0c7224 */ /* 0x001fce00078e0006 */
[----:B------:R-:W-:Y:S05]  /*2d290*/  WARPSYNC.COLLECTIVE R15, `(.L_x_2371) ;  /* 0x000000000f087348 */ /* 0x000fea0003c00000 */
[----:B------:R0:W1:Y:S02]  /*2d2a0*/  SHFL.IDX P6, R14, R13, R12, R11 ;  /* 0x0000000c0d0e7389 */ /* 0x00006400000c000b */
[----:B01----:R-:W-:Y:S01]  /*2d2b0*/  ENDCOLLECTIVE ;  /* 0x000000000000791b */ /* 0x003fe20003800000 */
.L_x_2371:
[----:B------:R-:W-:Y:S01]  /*2d2c0*/  IMAD.MOV.U32 R17, RZ, RZ, R14 ;  /* 0x000000ffff117224 */ /* 0x000fe200078e000e */
[----:B------:R-:W-:Y:S06]  /*2d2d0*/  BRA `(.L_x_2372) ;  /* 0xffffff8400b07947 */ /* 0x000fec000383ffff */
.L_x_2097:
[----:B------:R-:W-:Y:S01]  /*2d2e0*/  BSSY B0, `(.L_x_2373) ;  /* 0x0000007000007945 */ /* 0x000fe20003800000 */
[----:B------:R-:W-:Y:S01]  /*2d2f0*/  MOV R13, R3 ;  /* 0x00000003000d7202 */ /* 0x000fe20000000f00 */
[----:B------:R-:W-:Y:S02]  /*2d300*/  IMAD.MOV.U32 R11, RZ, RZ, 0x1f ;  /* 0x0000001fff0b7424 */ /* 0x000fe400078e00ff */
[----:B------:R-:W-:-:S07]  /*2d310*/  IMAD.MOV.U32 R15, RZ, RZ, -0x1 ;  /* 0xffffffffff0f7424 */ /* 0x000fce00078e00ff */
[----:B012---:R-:W-:Y:S05]  /*2d320*/  WARPSYNC.COLLECTIVE R15, `(.L_x_2374) ;  /* 0x000000000f087348 */ /* 0x007fea0003c00000 */
[----:B------:R3:W4:Y:S02]  /*2d330*/  SHFL.IDX P6, R14, R13, R12, R11 ;  /* 0x0000000c0d0e7389 */ /* 0x00072400000c000b */
[----:B01234-:R-:W-:Y:S01]  /*2d340*/  ENDCOLLECTIVE ;  /* 0x000000000000791b */ /* 0x01ffe20003800000 */
.L_x_2374:
[----:B------:R-:W-:Y:S05]  /*2d350*/  BSYNC B0 ;  /* 0x0000000000007941 */ /* 0x000fea0003800000 */
.L_x_2373:
[----:B------:R-:W-:Y:S05]  /*2d360*/  BRA `(.L_x_2096) ;  /* 0xffffff8400a87947 */ /* 0x000fea000383ffff */
.L_x_2101:
[----:B0-----:R0:W1:Y:S02]  /*2d370*/  SYNCS.PHASECHK.TRANS64.TRYWAIT P0, [R7+URZ+0x28420], R0 ;  /* 0x02842000070075a7 */ /* 0x001064000800017f */
[----:B-1----:R-:W-:Y:S05]  /*2d380*/  @!P0 NANOSLEEP.SYNCS 0x989680 ;  /* 0x009896800000895d */ /* 0x002fea0003900000 */
[----:B------:R-:W1:Y:S02]  /*2d390*/  @!P0 SYNCS.PHASECHK.TRANS64 P0, [R7+URZ+0x28420], R0 ;  /* 0x02842000070085a7 */ /* 0x000e64000800007f */
[----:B-1----:R-:W-:Y:S05]  /*2d3a0*/  @!P0 BRA `(.L_x_2101) ;  /* 0xfffffffc00f08947 */ /* 0x002fea000383ffff */
[----:B------:R-:W-:Y:S05]  /*2d3b0*/  BRA `(.L_x_2375) ;  /* 0xffffff8c00287947 */ /* 0x000fea000383ffff */
.L_x_2102:
[----:B------:R-:W1:Y:S01]  /*2d3c0*/  S2R R2, SR_TID.X ;  /* 0x0000000000027919 */ /* 0x000e620000002100 */
[----:B------:R-:W-:Y:S01]  /*2d3d0*/  BSSY B0, `(.L_x_2376) ;  /* 0x000000a000007945 */ /* 0x000fe20003800000 */
[----:B------:R-:W-:Y:S02]  /*2d3e0*/  IMAD.MOV.U32 R12, RZ, RZ, RZ ;  /* 0x000000ffff0c7224 */ /* 0x000fe400078e00ff */
[----:B------:R-:W-:Y:S02]  /*2d3f0*/  IMAD.MOV.U32 R11, RZ, RZ, 0x1f ;  /* 0x0000001fff0b7424 */ /* 0x000fe400078e00ff */
[----:B------:R-:W-:Y:S01]  /*2d400*/  IMAD.MOV.U32 R15, RZ, RZ, -0x1 ;  /* 0xffffffffff0f7424 */ /* 0x000fe200078e00ff */
[----:B-1----:R-:W-:-:S04]  /*2d410*/  SHF.R.U32.HI R2, RZ, 0x5, R2 ;  /* 0x00000005ff027819 */ /* 0x002fc80000011602 */
[----:B------:R-:W-:-:S05]  /*2d420*/  LOP3.LUT R2, R2, 0x3, RZ, 0xc0, !PT ;  /* 0x0000000302027812 */ /* 0x000fca00078ec0ff */
[----:B------:R-:W-:-:S07]  /*2d430*/  IMAD.MOV.U32 R13, RZ, RZ, R2 ;  /* 0x000000ffff0d7224 */ /* 0x000fce00078e0002 */
[----:B0-----:R-:W-:Y:S05]  /*2d440*/  WARPSYNC.COLLECTIVE R15, `(.L_x_2377) ;  /* 0x000000000f087348 */ /* 0x001fea0003c00000 */
[----:B------:R1:W2:Y:S02]  /*2d450*/  SHFL.IDX P6, R14, R13, R12, R11 ;  /* 0x0000000c0d0e7389 */ /* 0x0002a400000c000b */
[----:B012---:R-:W-:Y:S01]  /*2d460*/  ENDCOLLECTIVE ;  /* 0x000000000000791b */ /* 0x007fe20003800000 */
.L_x_2377:
[----:B------:R-:W-:Y:S05]  /*2d470*/  BSYNC B0 ;  /* 0x0000000000007941 */ /* 0x000fea0003800000 */
.L_x_2376:
[----:B------:R-:W-:Y:S05]  /*2d480*/  BRA `(.L_x_2378) ;  /* 0xffffff8c00107947 */ /* 0x000fea000383ffff */
.L_x_2103:
[----:B------:R-:W-:Y:S01]  /*2d490*/  BSSY B0, `(.L_x_2379) ;  /* 0x0000006000007945 */ /* 0x000fe20003800000 */
[----:B------:R-:W-:-:S07]  /*2d4a0*/  IMAD.MOV.U32 R15, RZ, RZ, -0x1 ;  /* 0xffffffffff0f7424 */ /* 0x000fce00078e00ff */
[----:B0-----:R-:W-:Y:S05]  /*2d4b0*/  WARPSYNC.COLLECTIVE R15, `(.L_x_2380) ;  /* 0x000000000f0c7348 */ /* 0x001fea0003c00000 */
[----:B------:R-:W-:Y:S02]  /*2d4c0*/  ELECT P6, UR62, PT ;  /* 0x00000000003e782f */ /* 0x000fe400038c0000 */
[----:B------:R-:W-:Y:S01]  /*2d4d0*/  MOV R14, UR62 ;  /* 0x0000003e000e7c02 */ /* 0x000fe20008000f00 */
[----:B0-----:R-:W-:Y:S10]  /*2d4e0*/  ENDCOLLECTIVE ;  /* 0x000000000000791b */ /* 0x001ff40003800000 */
.L_x_2380:
[----:B------:R-:W-:Y:S05]  /*2d4f0*/  BSYNC B0 ;  /* 0x0000000000007941 */ /* 0x000fea0003800000 */
.L_x_2379:
[----:B------:R-:W-:Y:S05]  /*2d500*/  BRA `(.L_x_2381) ;  /* 0xffffff8c00047947 */ /* 0x000fea000383ffff */
.L_x_2105:
[----:B0-----:R0:W1:Y:S02]  /*2d510*/  SYNCS.PHASECHK.TRANS64.TRYWAIT P1, [R5+URZ+0x28440], R0 ;  /* 0x02844000050075a7 */ /* 0x001064000802017f */
[----:B-1----:R-:W-:Y:S05]  /*2d520*/  @!P1 NANOSLEEP.SYNCS 0x989680 ;  /* 0x009896800000995d */ /* 0x002fea0003900000 */
[----:B------:R-:W1:Y:S02]  /*2d530*/  @!P1 SYNCS.PHASECHK.TRANS64 P1, [R5+URZ+0x28440], R0 ;  /* 0x02844000050095a7 */ /* 0x000e64000802007f */
[----:B-1----:R-:W-:Y:S05]  /*2d540*/  @!P1 BRA `(.L_x_2105) ;  /* 0xfffffffc00f09947 */ /* 0x002fea000383ffff */
[----:B------:R-:W-:Y:S05]  /*2d550*/  BRA `(.L_x_2382) ;  /* 0xffffff8c002c7947 */ /* 0x000fea000383ffff */
.L_x_2107:
[----:B-1----:R1:W2:Y:S02]  /*2d560*/  SYNCS.PHASECHK.TRANS64.TRYWAIT P1, [R3+URZ+0x28440], R2 ;  /* 0x02844002030075a7 */ /* 0x0022a4000802017f */
[----:B--2---:R-:W-:Y:S05]  /*2d570*/  @!P1 NANOSLEEP.SYNCS 0x989680 ;  /* 0x009896800000995d */ /* 0x004fea0003900000 */
[----:B------:R-:W2:Y:S02]  /*2d580*/  @!P1 SYNCS.PHASECHK.TRANS64 P1, [R3+URZ+0x28440], R2 ;  /* 0x02844002030095a7 */ /* 0x000ea4000802007f */
[----:B--2---:R-:W-:Y:S05]  /*2d590*/  @!P1 BRA `(.L_x_2107) ;  /* 0xfffffffc00f09947 */ /* 0x004fea000383ffff */
[----:B------:R-:W-:Y:S05]  /*2d5a0*/  BRA `(.L_x_2383) ;  /* 0xffffff8c00387947 */ /* 0x000fea000383ffff */
.L_x_2109:
[----:B--2---:R2:W3:Y:S02]  /*2d5b0*/  SYNCS.PHASECHK.TRANS64.TRYWAIT P1, [R5+URZ+0x28460], R0 ;  /* 0x02846000050075a7 */ /* 0x0044e4000802017f */
[----:B---3--:R-:W-:Y:S05]  /*2d5c0*/  @!P1 NANOSLEEP.SYNCS 0x989680 ;  /* 0x009896800000995d */ /* 0x008fea0003900000 */
[----:B------:R-:W3:Y:S02]  /*2d5d0*/  @!P1 SYNCS.PHASECHK.TRANS64 P1, [R5+URZ+0x28460], R0 ;  /* 0x02846000050095a7 */ /* 0x000ee4000802007f */
[----:B---3--:R-:W-:Y:S05]  /*2d5e0*/  @!P1 BRA `(.L_x_2109) ;  /* 0xfffffffc00f09947 */ /* 0x008fea000383ffff */
[----:B------:R-:W-:Y:S05]  /*2d5f0*/  BRA `(.L_x_2384) ;  /* 0xffffff8c00347947 */ /* 0x000fea000383ffff */
.L_x_2111:
[----:B---3--:R3:W4:Y:S02]  /*2d600*/  SYNCS.PHASECHK.TRANS64.TRYWAIT P1, [R3+URZ+0x28460], R2 ;  /* 0x02846002030075a7 */ /* 0x008724000802017f */
[----:B----4-:R-:W-:Y:S05]  /*2d610*/  @!P1 NANOSLEEP.SYNCS 0x989680 ;  /* 0x009896800000995d */ /* 0x010fea0003900000 */
[----:B------:R-:W4:Y:S02]  /*2d620*/  @!P1 SYNCS.PHASECHK.TRANS64 P1, [R3+URZ+0x28460], R2 ;  /* 0x02846002030095a7 */ /* 0x000f24000802007f */
[----:B----4-:R-:W-:Y:S05]  /*2d630*/  @!P1 BRA `(.L_x_2111) ;  /* 0xfffffffc00f09947 */ /* 0x010fea000383ffff */
[----:B------:R-:W-:Y:S05]  /*2d640*/  BRA `(.L_x_2385) ;  /* 0xffffff8c00307947 */ /* 0x000fea000383ffff */
.L_x_2113:
[----:B----4-:R4:W0:Y:S02]  /*2d650*/  SYNCS.PHASECHK.TRANS64.TRYWAIT P1, [R5+URZ+0x28480], R0 ;  /* 0x02848000050075a7 */ /* 0x010824000802017f */
[----:B0-----:R-:W-:Y:S05]  /*2d660*/  @!P1 NANOSLEEP.SYNCS 0x989680 ;  /* 0x009896800000995d */ /* 0x001fea0003900000 */
[----:B------:R-:W0:Y:S02]  /*2d670*/  @!P1 SYNCS.PHASECHK.TRANS64 P1, [R5+URZ+0x28480], R0 ;  /* 0x02848000050095a7 */ /* 0x000e24000802007f */
[----:B0-----:R-:W-:Y:S05]  /*2d680*/  @!P1 BRA `(.L_x_2113) ;  /* 0xfffffffc00f09947 */ /* 0x001fea000383ffff */
[----:B------:R-:W-:Y:S05]  /*2d690*/  BRA `(.L_x_2386) ;  /* 0xffffff8c002c7947 */ /* 0x000fea000383ffff */
.L_x_2387:
        /* <DEDUP_REMOVED lines=14> */
.L_x_3635:


//--------------------- .text._ZN7cutlass13device_kernelIN5flash11enable_sm90INS1_16FlashAttnFwdSm90INS1_25CollectiveMainloopFwdSm90ILi2EN4cute5tupleIJNS5_1CILi1EEES8_S8_EEENS6_IJNS7_ILi128EEESA_NS7_ILi256EEEEEELi256ENS_12float_e4m3_tEfNS_4arch4Sm90ELb1ELb0ELb0ELb0ELb1ELb0ELb0ELb1ELb0ELb1ELb0ELb0EEENS1_21CollectiveEpilogueFwdINS6_IJSA_SB_SA_EEES9_NS_10bfloat16_tESF_Li256ELb0ELb1ELb0ELb1EEENS1_30DynamicPersistentTileSchedulerILi256ELi128ELb0ELb1ELb1EEEEEEEEEvNT_6ParamsE --------------------------
	.section	.text._ZN7cutlass13device_kernelIN5flash11enable_sm90INS1_16FlashAttnFwdSm90INS1_25CollectiveMainloopFwdSm90ILi2EN4cute5tupleIJNS5_1CILi1EEES8_S8_EEENS6_IJNS7_ILi128EEESA_NS7_ILi256EEEEEELi256ENS_12float_e4m3_tEfNS_4arch4Sm90ELb1ELb0ELb0ELb0ELb1ELb0ELb0ELb1ELb0ELb1ELb0ELb0EEENS1_21CollectiveEpilogueFwdINS6_IJSA_SB_SA_EEES9_NS_10bfloat16_tESF_Li256ELb0ELb1ELb0ELb1EEENS1_30DynamicPersistentTileSchedulerILi256ELi128ELb0ELb1ELb1EEEEEEEEEvNT_6ParamsE,"ax",@progbits
	.align	128
.text._ZN7cutlass13device_kernelIN5flash11enable_sm90INS1_16FlashAttnFwdSm90INS1_25CollectiveMainloopFwdSm90ILi2EN4cute5tupleIJNS5_1CILi1EEES8_S8_EEENS6_IJNS7_ILi128EEESA_NS7_ILi256EEEEEELi256ENS_12float_e4m3_tEfNS_4arch4Sm90ELb1ELb0ELb0ELb0ELb1ELb0ELb0ELb1ELb0ELb1ELb0ELb0EEENS1_21CollectiveEpilogueFwdINS6_IJSA_SB_SA_EEES9_NS_10bfloat16_tESF_Li256ELb0ELb1ELb0ELb1EEENS1_30DynamicPersistentTileSchedulerILi256ELi128ELb0ELb1ELb1EEEEEEEEEvNT_6ParamsE:
        .type           _ZN7cutlass13device_kernelIN5flash11enable_sm90INS1_16FlashAttnFwdSm90INS1_25CollectiveMainloopFwdSm90ILi2EN4cute5tupleIJNS5_1CILi1EEES8_S8_EEENS6_IJNS7_ILi128EEESA_NS7_ILi256EEEEEELi256ENS_12float_e4m3_tEfNS_4arch4Sm90ELb1ELb0ELb0ELb0ELb1ELb0ELb0ELb1ELb0ELb1ELb0ELb0EEENS1_21CollectiveEpilogueFwdINS6_IJSA_SB_SA_EEES9_NS_10bfloat16_tESF_Li256ELb0ELb1ELb0ELb1EEENS1_30DynamicPersistentTileSchedulerILi256ELi128ELb0ELb1ELb1EEEEEEEEEvNT_6ParamsE,@function
        .size           _ZN7cutlass13device_kernelIN5flash11enable_sm90INS1_16FlashAttnFwdSm90INS1_25CollectiveMainloopFwdSm90ILi2EN4cute5tupleIJNS5_1CILi1EEES8_S8_EEENS6_IJNS7_ILi128EEESA_NS7_ILi256EEEEEELi256ENS_12float_e4m3_tEfNS_4arch4Sm90ELb1ELb0ELb0ELb0ELb1ELb0ELb0ELb1ELb0ELb1ELb0ELb0EEENS1_21CollectiveEpilogueFwdINS6_IJSA_SB_SA_EEES9_NS_10bfloat16_tESF_Li256ELb0ELb1ELb0ELb1EEENS1_30DynamicPersistentTileSchedulerILi256ELi128ELb0ELb1ELb1EEEEEEEEEvNT_6ParamsE,(.L_x_3636 - _ZN7cutlass13device_kernelIN5flash11enable_sm90INS1_16FlashAttnFwdSm90INS1_25CollectiveMainloopFwdSm90ILi2EN4cute5tupleIJNS5_1CILi1EEES8_S8_EEENS6_IJNS7_ILi128EEESA_NS7_ILi256EEEEEELi256ENS_12float_e4m3_tEfNS_4arch4Sm90ELb1ELb0ELb0ELb0ELb1ELb0ELb0ELb1ELb0ELb1ELb0ELb0EEENS1_21CollectiveEpilogueFwdINS6_IJSA_SB_SA_EEES9_NS_10bfloat16_tESF_Li256ELb0ELb1ELb0ELb1EEENS1_30DynamicPersistentTileSchedulerILi256ELi128ELb0ELb1ELb1EEEEEEEEEvNT_6ParamsE)
        .other          _ZN7cutlass13device_kernelIN5flash11enable_sm90INS1_16FlashAttnFwdSm90INS1_25CollectiveMainloopFwdSm90ILi2EN4cute5tupleIJNS5_1CILi1EEES8_S8_EEENS6_IJNS7_ILi128EEESA_NS7_ILi256EEEEEELi256ENS_12float_e4m3_tEfNS_4arch4Sm90ELb1ELb0ELb0ELb0ELb1ELb0ELb0ELb1ELb0ELb1ELb0ELb0EEENS1_21CollectiveEpilogueFwdINS6_IJSA_SB_SA_EEES9_NS_10bfloat16_tESF_Li256ELb0ELb1ELb0ELb1EEENS1_30DynamicPersistentTileSchedulerILi256ELi128ELb0ELb1ELb1EEEEEEEEEvNT_6ParamsE,@"STO_CUDA_ENTRY STV_DEFAULT"
_ZN7cutlass13device_kernelIN5flash11enable_sm90INS1_16FlashAttnFwdSm90INS1_25CollectiveMainloopFwdSm90ILi2EN4cute5tupleIJNS5_1CILi1EEES8_S8_EEENS6_IJNS7_ILi128EEESA_NS7_ILi256EEEEEELi256ENS_12float_e4m3_tEfNS_4arch4Sm90ELb1ELb0ELb0ELb0ELb1ELb0ELb0ELb1ELb0ELb1ELb0ELb0EEENS1_21CollectiveEpilogueFwdINS6_IJSA_SB_SA_EEES9_NS_10bfloat16_tESF_Li256ELb0ELb1ELb0ELb1EEENS1_30DynamicPersistentTileSchedulerILi256ELi128ELb0ELb1ELb1EEEEEEEEEvNT_6ParamsE:
        /* <DEDUP_REMOVED lines=45> */
.L_x_2388:
        /* <DEDUP_REMOVED lines=22> */
.L_x_2389:
        /* <DEDUP_REMOVED lines=18> */
.L_x_2390:
        /* <DEDUP_REMOVED lines=22> */
.L_x_2391:
        /* <DEDUP_REMOVED lines=24> */
.L_x_2392:
        /* <DEDUP_REMOVED lines=9> */
.L_x_2394:
        /* <DEDUP_REMOVED lines=24> */
[CC--:B------:R-:W-:Y:S01]  /*0a40*/  LEA.HI R2, R3.reuse, R226.reuse, RZ, 0x4 ;  /* 0x000000e203027211 */ /* 0x0c0fe200078f20ff */
[----:B------:R-:W-:Y:S01]  /*0a50*/  IMAD.SHL.U32 R4, R4, 0x20, RZ ;  /* 0x0000002004047824 */ /* 0x000fe200078e00ff */
[----:B------:R-:W-:Y:S01]  /*0a60*/  LEA.HI R10, R3, R226, RZ, 0x2 ;  /* 0x000000e2030a7211 */ /* 0x000fe200078f10ff */
[----:B------:R-:W-:Y:S01]  /*0a70*/  IMAD.IADD R218, R226, 0x1, -R5 ;  /* 0x00000001e2da7824 */ /* 0x000fe200078e0a05 */
[----:B------:R-:W-:-:S02]  /*0a80*/  LOP3.LUT R5, R2, 0x3fffff0, RZ, 0xc0, !PT ;  /* 0x03fffff002057812 */ /* 0x000fc400078ec0ff */
[----:B------:R-:W-:Y:S02]  /*0a90*/  LOP3.LUT R4, R4, 0xfffffc00, RZ, 0xc0, !PT ;  /* 0xfffffc0004047812 */ /* 0x000fe400078ec0ff */
[----:B------:R-:W-:Y:S01]  /*0aa0*/  SHF.R.S32.HI R9, RZ, 0x1f, R218 ;  /* 0x0000001fff097819 */ /* 0x000fe200000114da */
[----:B------:R-:W-:Y:S01]  /*0ab0*/  IMAD.IADD R5, R226, 0x1, -R5 ;  /* 0x00000001e2057824 */ /* 0x000fe200078e0a05 */
[----:B------:R-:W-:Y:S02]  /*0ac0*/  SHF.R.S32.HI R7, RZ, 0x4, R2 ;  /* 0x00000004ff077819 */ /* 0x000fe40000011402 */
[----:B------:R-:W-:Y:S01]  /*0ad0*/  LEA.HI R6, R9, R218, RZ, 0x2 ;  /* 0x000000da09067211 */ /* 0x000fe200078f10ff */
[----:B------:R-:W-:Y:S01]  /*0ae0*/  IMAD R221, R5, 0x40, R4 ;  /* 0x0000004005dd7824 */ /* 0x000fe200078e0204 */
[----:B------:R-:W-:Y:S02]  /*0af0*/  LOP3.LUT R5, R10, 0xfffffffc, RZ, 0xc0, !PT ;  /* 0xfffffffc0a057812 */ /* 0x000fe400078ec0ff */
[----:B------:R-:W-:-:S02]  /*0b00*/  SHF.R.S32.HI R8, RZ, 0x2, R6 ;  /* 0x00000002ff087819 */ /* 0x000fc40000011406 */
[----:B------:R-:W-:Y:S01]  /*0b10*/  SHF.R.S32.HI R11, RZ, 0x1f, R6 ;  /* 0x0000001fff0b7819 */ /* 0x000fe20000011406 */
[----:B------:R-:W-:Y:S01]  /*0b20*/  IMAD.IADD R4, R226, 0x1, -R5 ;  /* 0x00000001e2047824 */ /* 0x000fe200078e0a05 */
[----:B------:R-:W-:Y:S02]  /*0b30*/  LEA.HI R2, R2, R7, RZ, 0x1 ;  /* 0x0000000702027211 */ /* 0x000fe400078f08ff */
[----:B------:R-:W-:Y:S02]  /*0b40*/  LEA.HI R3, R3, R226, RZ, 0x3 ;  /* 0x000000e203037211 */ /* 0x000fe400078f18ff */
[----:B------:R-:W-:Y:S02]  /*0b50*/  LEA.HI R11, R11, R8, RZ, 0x3 ;  /* 0x000000080b0b7211 */ /* 0x000fe400078f18ff */
[----:B------:R-:W-:Y:S02]  /*0b60*/  SHF.R.S32.HI R219, RZ, 0x7, R0 ;  /* 0x00000007ffdb7819 */ /* 0x000fe40000011400 */
[----:B------:R-:W-:-:S02]  /*0b70*/  LOP3.LUT R2, R2, 0x1ffffffe, RZ, 0xc0, !PT ;  /* 0x1ffffffe02027812 */ /* 0x000fc400078ec0ff */
[----:B------:R-:W-:Y:S02]  /*0b80*/  LOP3.LUT R5, R3, 0xfffffff8, RZ, 0xc0, !PT ;  /* 0xfffffff803057812 */ /* 0x000fe400078ec0ff */
[----:B------:R-:W-:Y:S01]  /*0b90*/  LOP3.LUT R11, R11, 0xfffffff8, RZ, 0xc0, !PT ;  /* 0xfffffff80b0b7812 */ /* 0x000fe200078ec0ff */
[----:B------:R-:W-:Y:S01]  /*0ba0*/  IMAD.IADD R2, R7, 0x1, -R2 ;  /* 0x0000000107027824 */ /* 0x000fe200078e0a02 */
[----:B------:R-:W-:Y:S01]  /*0bb0*/  LEA.HI R9, R9, R218, RZ, 0x5 ;  /* 0x000000da09097211 */ /* 0x000fe200078f28ff */
[----:B------:R-:W-:Y:S01]  /*0bc0*/  IMAD.IADD R216, R226, 0x1, -R5 ;  /* 0x00000001e2d87824 */ /* 0x000fe200078e0a05 */
[----:B------:R-:W-:Y:S01]  /*0bd0*/  LEA.HI R0, R0, R219, RZ, 0x1 ;  /* 0x000000db00007211 */ /* 0x000fe200078f08ff */
[----:B------:R-:W-:Y:S01]  /*0be0*/  IMAD.IADD R8, R8, 0x1, -R11 ;  /* 0x0000000108087824 */ /* 0x000fe200078e0a0b */
[----:B------:R-:W-:Y:S01]  /*0bf0*/  SHF.R.S32.HI R9, RZ, 0x5, R9 ;  /* 0x00000005ff097819 */ /* 0x000fe20000011409 */
[----:B------:R-:W-:Y:S01]  /*0c00*/  IMAD.SHL.U32 R16, R216, 0x8, RZ ;  /* 0x00000008d8107824 */ /* 0x000fe200078e00ff */
[----:B------:R-:W-:Y:S01]  /*0c10*/  LEA.HI R7, R4, R4, RZ, 0x1 ;  /* 0x0000000404077211 */ /* 0x000fe200078f08ff */
[----:B------:R-:W-:Y:S01]  /*0c20*/  IMAD R221, R2, 0x8, R221 ;  /* 0x0000000802dd7824 */ /* 0x000fe200078e02dd */
        /* <DEDUP_REMOVED lines=17> */
.L_x_2451:
        /* <DEDUP_REMOVED lines=21> */
.L_x_2395:
[----:B------:R-:W-:Y:S01]  /*0e90*/  ULDC UR6, c[0x0][0xc54] ;  /* 0x0003150000067ab9 */ /* 0x000fe20000000800 */
[----:B------:R-:W-:Y:S01]  /*0ea0*/  UMOV UR8, UR7 ;  /* 0x0000000700087c82 */ /* 0x000fe20008000000 */
[----:B------:R-:W-:-:S11]  /*0eb0*/  UISETP.NE.AND UP0, UPT, UR6, 0x1, UPT ;  /* 0x000000010600788c */ /* 0x000fd6000bf05270 */
[----:B------:R-:W-:Y:S02]  /*0ec0*/  @UP0 ULDC.64 UR10, c[0x0][0xc58] ;  /* 0x00031600000a0ab9 */ /* 0x000fe40000000a00 */
[----:B------:R-:W-:-:S04]  /*0ed0*/  UIMAD.WIDE.U32 UR4, UR7, UR10, URZ ;  /* 0x0000000a070472a5 */ /* 0x000fc8000f8e003f */
[----:B------:R-:W-:-:S04]  /*0ee0*/  @UP0 USHF.R.U32.HI UR8, URZ, UR11, UR5 ;  /* 0x0000000b3f080299 */ /* 0x000fc80008011605 */
[----:B------:R-:W-:-:S12]  /*0ef0*/  UIMAD UR4, UR8, UR6, URZ ;  /* 0x00000006080472a4 */ /* 0x000fd8000f8e023f */
.L_x_2396:
        /* <DEDUP_REMOVED lines=55> */
[----:B------:R-:W-:Y:S01]  /*1270*/  ULDC UR5, c[0x0][0x448] ;  /* 0x0001120000057ab9 */ /* 0x000fe20000000800 */
[----:B------:R-:W-:Y:S01]  /*1280*/  IMAD.U32 R5, RZ, RZ, UR7 ;  /* 0x00000007ff057e24 */ /* 0x000fe2000f8e00ff */
[----:B------:R-:W-:Y:S01]  /*1290*/  ULDC UR46, c[0x0][0x424] ;  /* 0x00010900002e7ab9 */ /* 0x000fe20000000800 */
[----:B------:R-:W-:Y:S01]  /*12a0*/  ULDC UR9, c[0x0][0x2f0] ;  /* 0x0000bc0000097ab9 */ /* 0x000fe20000000800 */
[----:B------:R0:W2:Y:S01]  /*12b0*/  @P0 LDG.E R7, desc[UR50][R2.64] ;  /* 0x0000003202070981 */ /* 0x0000a2000c1e1900 */
[----:B------:R-:W-:Y:S01]  /*12c0*/  UISETP.NE.AND UP4, UPT, UR5, 0x1, UPT ;  /* 0x000000010500788c */ /* 0x000fe2000bf85270 */
[----:B------:R-:W-:Y:S02]  /*12d0*/  ULDC.64 UR6, c[0x0][0x418] ;  /* 0x0001060000067ab9 */ /* 0x000fe40000000a00 */
[----:B------:R1:W2:Y:S01]  /*12e0*/  @P1 LDG.E R0, desc[UR50][R4.64] ;  /* 0x0000003204001981 */ /* 0x0002a2000c1e1900 */
[----:B------:R-:W-:Y:S01]  /*12f0*/  UISETP.NE.U32.AND UP0, UPT, UR6, URZ, UPT ;  /* 0x0000003f0600728c */ /* 0x000fe2000bf05070 */
[----:B------:R-:W-:Y:S01]  /*1300*/  PLOP3.LUT P0, PT, PT, PT, PT, 0x80, 0x0 ;  /* 0x000000000000781c */ /* 0x000fe20003f0f070 */
[----:B------:R-:W-:Y:S01]  /*1310*/  UP2UR UR47, UPR, URZ, 0x10 ;  /* 0x000000103f2f7883 */ /* 0x000fe20008000000 */
[----:B------:R-:W-:Y:S01]  /*1320*/  CS2R R150, SRZ ;  /* 0x0000000000967805 */ /* 0x000fe2000001ff00 */
[----:B------:R-:W-:Y:S01]  /*1330*/  UISETP.NE.AND.EX UP0, UPT, UR7, URZ, UPT, UP0 ;  /* 0x0000003f0700728c */ /* 0x000fe2000bf05300 */
[----:B0-----:R-:W-:Y:S01]  /*1340*/  IMAD.MOV.U32 R2, RZ, RZ, RZ ;  /* 0x000000ffff027224 */ /* 0x001fe200078e00ff */
[----:B------:R-:W-:Y:S01]  /*1350*/  CS2R R26, SRZ ;  /* 0x00000000001a7805 */ /* 0x000fe2000001ff00 */
[----:B------:R-:W-:Y:S01]  /*1360*/  ULDC UR7, c[0x0][0x288] ;  /* 0x0000a20000077ab9 */ /* 0x000fe20000000800 */
[----:B------:R-:W-:Y:S01]  /*1370*/  USEL UR46, UR46, 0x1, UP0 ;  /* 0x000000012e2e7887 */ /* 0x000fe20008000000 */
[----:B------:R-:W-:Y:S01]  /*1380*/  CS2R R92, SRZ ;  /* 0x00000000005c7805 */ /* 0x000fe2000001ff00 */
[----:B------:R-:W-:Y:S01]  /*1390*/  UIADD3 UR7, -UR7, 0x80, URZ ;  /* 0x0000008007077890 */ /* 0x000fe2000fffe13f */
[----:B------:R-:W-:-:S02]  /*13a0*/  CS2R R144, SRZ ;  /* 0x0000000000907805 */ /* 0x000fc4000001ff00 */
[----:B------:R-:W-:Y:S02]  /*13b0*/  CS2R R142, SRZ ;  /* 0x00000000008e7805 */ /* 0x000fe4000001ff00 */
[----:B------:R-:W-:Y:S01]  /*13c0*/  CS2R R30, SRZ ;  /* 0x00000000001e7805 */ /* 0x000fe2000001ff00 */
[----:B------:R-:W-:Y:S01]  /*13d0*/  UIMAD UR7, UR46, UR9, UR7 ;  /* 0x000000092e0772a4 */ /* 0x000fe2000f8e0207 */
        /* <DEDUP_REMOVED lines=55> */
[----:B-1----:R-:W-:Y:S02]  /*1750*/  CS2R R4, SRZ ;  /* 0x0000000000047805 */ /* 0x002fe4000001ff00 */
[----:B------:R-:W-:Y:S01]  /*1760*/  CS2R R24, SRZ ;  /* 0x0000000000187805 */ /* 0x000fe2000001ff00 */
[----:B------:R-:W-:Y:S02]  /*1770*/  IMAD.MOV.U32 R159, RZ, RZ, RZ ;  /* 0x000000ffff9f7224 */ /* 0x000fe400078e00ff */
[----:B--2---:R-:W-:Y:S01]  /*1780*/  FMUL.FTZ R0, R7, R0 ;  /* 0x0000000007007220 */ /* 0x004fe20000410000 */
[----:B------:R-:W-:-:S03]  /*1790*/  CS2R R6, SRZ ;  /* 0x0000000000067805 */ /* 0x000fc6000001ff00 */
[----:B------:R-:W-:Y:S01]  /*17a0*/  FMUL.FTZ R0, R0, UR4 ;  /* 0x0000000400007c20 */ /* 0x000fe20008410000 */
[----:B------:R-:W-:Y:S02]  /*17b0*/  ULDC UR4, c[0x0][0xc3c] ;  /* 0x00030f0000047ab9 */ /* 0x000fe40000000800 */
[----:B------:R-:W-:Y:S02]  /*17c0*/  UIADD3 UR4, UR8, UR4, URZ ;  /* 0x0000000408047290 */ /* 0x000fe4000fffe03f */
[----:B------:R-:W-:Y:S01]  /*17d0*/  R2UR UR40, R0 ;  /* 0x00000000002872ca */ /* 0x000fe200000e0000 */
[----:B------:R-:W-:Y:S01]  /*17e0*/  @UP4 ULDC UR8, c[0x0][0x450] ;  /* 0x0001140000084ab9 */ /* 0x000fe20000000800 */
[----:B------:R-:W-:Y:S01]  /*17f0*/  USHF.L.U32 UR41, UR4, 0x7, URZ ;  /* 0x0000000704297899 */ /* 0x000fe2000800063f */
[----:B------:R-:W-:Y:S02]  /*1800*/  IMAD.MOV.U32 R0, RZ, RZ, RZ ;  /* 0x000000ffff007224 */ /* 0x000fe400078e00ff */
[----:B------:R-:W-:Y:S01]  /*1810*/  @UP4 ULDC UR4, c[0x0][0x44c] ;  /* 0x0001130000044ab9 */ /* 0x000fe20000000800 */
[----:B------:R-:W-:-:S04]  /*1820*/  UIADD3 UR6, UR41, 0x7f, URZ ;  /* 0x0000007f29067890 */ /* 0x000fc8000fffe03f */
[----:B------:R-:W-:Y:S02]  /*1830*/  UIMAD.WIDE.U32 UR4, UR6, UR4, URZ ;  /* 0x00000004060472a5 */ /* 0x000fe4000f8e003f */
[----:B------:R-:W-:Y:S02]  /*1840*/  UIMAD UR4, UR46, UR9, 0x7f ;  /* 0x0000007f2e0474a4 */ /* 0x000fe4000f8e0209 */
[----:B------:R-:W-:Y:S02]  /*1850*/  @UP4 USHF.R.U32.HI UR6, URZ, UR8, UR5 ;  /* 0x000000083f064299 */ /* 0x000fe40008011605 */
[----:B------:R-:W-:Y:S02]  /*1860*/  USHF.R.S32.HI UR5, URZ, 0x1f, UR4 ;  /* 0x0000001f3f057899 */ /* 0x000fe40008011404 */
[----:B------:R-:W-:Y:S02]  /*1870*/  UIADD3 UR6, UR7, UR6, URZ ;  /* 0x0000000607067290 */ /* 0x000fe4000fffe03f */
[----:B------:R-:W-:-:S02]  /*1880*/  ULEA.HI UR5, UR5, UR4, URZ, 0x7 ;  /* 0x0000000405057291 */ /* 0x000fc4000f8f383f */
[----:B------:R-:W-:Y:S02]  /*1890*/  USHF.R.S32.HI UR7, URZ, 0x1f, UR6 ;  /* 0x0000001f3f077899 */ /* 0x000fe40008011406 */
[----:B------:R-:W-:Y:S02]  /*18a0*/  USHF.R.S32.HI UR5, URZ, 0x7, UR5 ;  /* 0x000000073f057899 */ /* 0x000fe40008011405 */
[----:B------:R-:W-:-:S04]  /*18b0*/  ULEA.HI UR7, UR7, UR6, URZ, 0x7 ;  /* 0x0000000607077291 */ /* 0x000fc8000f8f383f */
[----:B------:R-:W-:-:S04]  /*18c0*/  USHF.R.S32.HI UR7, URZ, 0x7, UR7 ;  /* 0x000000073f077899 */ /* 0x000fc80008011407 */
[----:B------:R-:W-:-:S04]  /*18d0*/  UISETP.LT.AND UP0, UPT, UR5, UR7, UPT ;  /* 0x000000070500728c */ /* 0x000fc8000bf01270 */
[----:B------:R-:W-:-:S04]  /*18e0*/  USEL UR52, UR5, UR7, UP0 ;  /* 0x0000000705347287 */ /* 0x000fc80008000000 */
[----:B------:R-:W-:-:S06]  /*18f0*/  UISETP.GE.AND UP0, UPT, UR52, 0x1, UPT ;  /* 0x000000013400788c */ /* 0x000fcc000bf06270 */
[----:B------:R-:W-:-:S13]  /*1900*/  PLOP3.LUT P1, PT, PT, PT, UP0, 0x80, 0x0 ;  /* 0x000000000000781c */ /* 0x000fda0003f2f008 */
[----:B------:R-:W-:Y:S05]  /*1910*/  @!P1 BRA `(.L_x_2397) ;  /* 0x0000008000949947 */ /* 0x000fea0003800000 */
        /* <DEDUP_REMOVED lines=31> */
.L_x_2398:
        /* <DEDUP_REMOVED lines=10> */
.L_x_2535:
[----:B0-----:R-:W-:Y:S01]  /*1bb0*/  IMAD.U32 R0, RZ, RZ, UR44 ;  /* 0x0000002cff007e24 */ /* 0x001fe2000f8e00ff */
[----:B------:R-:W-:Y:S05]  /*1bc0*/  WARPSYNC.ALL ;  /* 0x0000000000007948 */ /* 0x000fea0003800000 */
[----:B------:R0:W-:Y:S01]  /*1bd0*/  BAR.SYNC.DEFER_BLOCKING R6, 0x100 ;  /* 0x000400060000751d */ /* 0x0001e20000010000 */
[----:B------:R-:W-:-:S13]  /*1be0*/  ISETP.NE.AND P0, PT, R0, 0x3, PT ;  /* 0x000000030000780c */ /* 0x000fda0003f05270 */
[----:B0-----:R-:W-:Y:S05]  /*1bf0*/  @!P0 BRA `(.L_x_2400) ;  /* 0x0000000000048947 */ /* 0x001fea0003800000 */
[----:B------:R-:W-:Y:S01]  /*1c00*/  BPT.TRAP 0x1 ;  /* 0x000000040000795c */ /* 0x000fe20000300000 */
.L_x_2400:
[----:B------:R-:W-:Y:S01]  /*1c10*/  ULEA UR53, UR36, UR48, 0x3 ;  /* 0x0000003024357291 */ /* 0x000fe2000f8e183f */
[----:B------:R-:W-:-:S05]  /*1c20*/  IMAD.U32 R7, RZ, RZ, UR42 ;  /* 0x0000002aff077e24 */ /* 0x000fca000f8e00ff */
[----:B------:R-:W-:-:S04]  /*1c30*/  SHF.L.U32 R7, R7, 0x1f, RZ ;  /* 0x0000001f07077819 */ /* 0x000fc800000006ff */
[----:B------:R0:W1:Y:S01]  /*1c40*/  SYNCS.PHASECHK.TRANS64.TRYWAIT P1, [UR53+0x38830], R7 ;  /* 0x03883007ff0075a7 */ /* 0x0000620008020175 */
[----:B------:R-:W-:Y:S05]  /*1c50*/  @!P0 BRA `(.L_x_2401) ;  /* 0x0000000000048947 */ /* 0x000fea0003800000 */
[----:B------:R-:W-:Y:S01]  /*1c60*/  BPT.TRAP 0x1 ;  /* 0x000000040000795c */ /* 0x000fe20000300000 */
.L_x_2401:
[----:B-1----:R-:W-:Y:S05]  /*1c70*/  @P1 BRA `(.L_x_2402) ;  /* 0x0000000000081947 */ /* 0x002fea0003800000 */
[----:B------:R-:W1:Y:S02]  /*1c80*/  SYNCS.PHASECHK.TRANS64.TRYWAIT P1, [UR53+0x38830], R7 ;  /* 0x03883007ff0075a7 */ /* 0x000e640008020175 */
[----:B-1----:R-:W-:Y:S05]  /*1c90*/  @!P1 BRA `(.L_x_2403) ;  /* 0x0000010c00089947 */ /* 0x002fea0003800000 */
.L_x_2402:
        /* <DEDUP_REMOVED lines=66> */
.L_x_2404:
[----:B------:R-:W-:Y:S01]  /*20c0*/  UISETP.NE.AND UP0, UPT, UR47, URZ, UPT ;  /* 0x0000003f2f00728c */ /* 0x000fe2000bf05270 */
[----:B------:R-:W-:Y:S01]  /*20d0*/  VIADD R0, R18, UR41 ;  /* 0x0000002912007c36 */ /* 0x000fe20008000000 */
[----:B------:R-:W-:Y:S01]  /*20e0*/  ULDC UR10, c[0x0][0x2f0] ;  /* 0x0000bc00000a7ab9 */ /* 0x000fe20000000800 */
[----:B------:R-:W-:-:S03]  /*20f0*/  ULDC UR11, c[0x0][0x288] ;  /* 0x0000a200000b7ab9 */ /* 0x000fc60000000800 */
[----:B------:R-:W-:Y:S02]  /*2100*/  PLOP3.LUT P1, PT, PT, PT, UP0, 0x80, 0x0 ;  /* 0x000000000000781c */ /* 0x000fe40003f2f008 */
[----:B------:R-:W-:-:S03]  /*2110*/  PLOP3.LUT P2, PT, PT, PT, UP0, 0x80, 0x0 ;  /* 0x000000000000781c */ /* 0x000fc60003f4f008 */
[----:B------:R-:W-:-:S08]  /*2120*/  @UP0 ULDC UR6, c[0x0][0x44c] ;  /* 0x0001130000060ab9 */ /* 0x000fd00000000800 */
[----:B------:R-:W-:Y:S01]  /*2130*/  @P1 IMAD.HI.U32 R2, R0, UR6, RZ ;  /* 0x0000000600021c27 */ /* 0x000fe2000f8e00ff */
[----:B------:R-:W-:-:S04]  /*2140*/  @UP0 ULDC UR6, c[0x0][0x450] ;  /* 0x0001140000060ab9 */ /* 0x000fc80000000800 */
[----:B------:R-:W-:Y:S01]  /*2150*/  @P2 SHF.R.U32.HI R0, RZ, UR6, R2 ;  /* 0x00000006ff002c19 */ /* 0x000fe20008011602 */
[----:B------:R-:W-:Y:S02]  /*2160*/  UMOV UR6, 0xffffff80 ;  /* 0xffffff8000067882 */ /* 0x000fe40000000000 */
[----:B------:R-:W-:Y:S02]  /*2170*/  UIMAD UR7, UR52, UR6, 0x81 ;  /* 0x00000081340774a4 */ /* 0x000fe4000f8e0206 */
[----:B------:R-:W2:Y:S01]  /*2180*/  SHFL.IDX PT, R4, R0, 0x1, 0x1c1f ;  /* 0x003c1f0000047f89 */ /* 0x000ea200000e0000 */
[----:B------:R-:W-:Y:S02]  /*2190*/  UIMAD UR6, UR52, UR6, 0x80 ;  /* 0x00000080340674a4 */ /* 0x000fe4000f8e0206 */
[----:B------:R-:W-:Y:S01]  /*21a0*/  UIMAD UR7, UR46, UR10, UR7 ;  /* 0x0000000a2e0772a4 */ /* 0x000fe2000f8e0207 */
[----:B------:R-:W3:Y:S01]  /*21b0*/  SHFL.IDX PT, R0, R0, RZ, 0x1c1f ;  /* 0x001c1fff00007589 */ /* 0x000ee200000e0000 */
[----:B------:R-:W-:-:S04]  /*21c0*/  UIMAD UR6, UR46, UR10, UR6 ;  /* 0x0000000a2e0672a4 */ /* 0x000fc8000f8e0206 */
[----:B------:R-:W-:Y:S02]  /*21d0*/  IMAD.U32 R8, RZ, RZ, UR7 ;  /* 0x00000007ff087e24 */ /* 0x000fe4000f8e00ff */
[----:B------:R-:W-:Y:S01]  /*21e0*/  IMAD.U32 R2, RZ, RZ, UR6 ;  /* 0x00000006ff027e24 */ /* 0x000fe2000f8e00ff */
[----:B------:R-:W-:Y:S01]  /*21f0*/  UIADD3 UR6, UR53, 0x38840, URZ ;  /* 0x0003884035067890 */ /* 0x000fe2000fffe03f */
[C---:B------:R-:W-:Y:S02]  /*2200*/  IMAD R5, R17.reuse, -0x2, R8 ;  /* 0xfffffffe11057824 */ /* 0x040fe400078e0208 */
[----:B------:R-:W-:Y:S01]  /*2210*/  IMAD R2, R17, -0x2, R2 ;  /* 0xfffffffe11027824 */ /* 0x000fe200078e0202 */
[----:B------:R-:W-:Y:S02]  /*2220*/  UPRMT UR6, UR49, 0x654, UR6 ;  /* 0x0000065431067896 */ /* 0x000fe40008000006 */
[----:B--2---:R-:W-:Y:S01]  /*2230*/  IADD3 R9, R4, -UR11, R5 ;  /* 0x8000000b04097c10 */ /* 0x004fe2000fffe005 */
[----:B------:R-:W-:-:S06]  /*2240*/  VIADD R5, R5, -UR11 ;  /* 0x8000000b05057c36 */ /* 0x000fcc0008000000 */
[----:B------:R-:W-:Y:S01]  /*2250*/  SYNCS.ARRIVE.TRANS64.RED.A1T0 RZ, [UR6], RZ ;  /* 0x000000ffffff79a7 */ /* 0x000fe20008100406 */
[----:B------:R-:W-:Y:S02]  /*2260*/  VIMNMX R9, R2, R9, PT ;  /* 0x0000000902097248 */ /* 0x000fe40003fe0100 */
[----:B---3--:R-:W-:Y:S02]  /*2270*/  VIADDMNMX R5, R0, R5, R2, PT ;  /* 0x0000000500057246 */ /* 0x008fe40003800102 */
[C---:B------:R-:W-:Y:S02]  /*2280*/  ISETP.GT.AND P1, PT, R9.reuse, RZ, PT ;  /* 0x000000ff0900720c */ /* 0x040fe40003f24270 */
[C---:B------:R-:W-:Y:S02]  /*2290*/  ISETP.GT.AND P2, PT, R9.reuse, 0x1, PT ;  /* 0x000000010900780c */ /* 0x040fe40003f44270 */
[----:B------:R-:W-:Y:S02]  /*22a0*/  ISETP.GT.AND P3, PT, R9, 0x8, PT ;  /* 0x000000080900780c */ /* 0x000fe40003f64270 */
[----:B------:R-:W-:-:S02]  /*22b0*/  FSEL R26, R26, -INF , P1 ;  /* 0xff8000001a1a7808 */ /* 0x000fc40000800000 */
[----:B------:R-:W-:Y:S02]  /*22c0*/  FSEL R27, R27, -INF , P2 ;  /* 0xff8000001b1b7808 */ /* 0x000fe40001000000 */
[C---:B------:R-:W-:Y:S02]  /*22d0*/  ISETP.GT.AND P1, PT, R9.reuse, 0x9, PT ;  /* 0x000000090900780c */ /* 0x040fe40003f24270 */
[----:B------:R-:W-:Y:S02]  /*22e0*/  FSEL R30, R30, -INF , P3 ;  /* 0xff8000001e1e7808 */ /* 0x000fe40001800000 */
[----:B------:R-:W-:Y:S02]  /*22f0*/  FMNMX.FTZ R11, R26, R27, !PT ;  /* 0x0000001b1a0b7209 */ /* 0x000fe40007810000 */
[----:B------:R-:W-:Y:S02]  /*2300*/  ISETP.GT.AND P2, PT, R9, 0x10, PT ;  /* 0x000000100900780c */ /* 0x000fe40003f44270 */
[----:B------:R-:W-:-:S02]  /*2310*/  FSEL R10, R31, -INF , P1 ;  /* 0xff8000001f0a7808 */ /* 0x000fc40000800000 */
[----:B------:R-:W-:Y:S02]  /*2320*/  FMNMX.FTZ R11, R30, R11, !PT ;  /* 0x0000000b1e0b7209 */ /* 0x000fe40007810000 */
[C---:B------:R-:W-:Y:S02]  /*2330*/  ISETP.GT.AND P1, PT, R9.reuse, 0x11, PT ;  /* 0x000000110900780c */ /* 0x040fe40003f24270 */
[----:B------:R-:W-:Y:S02]  /*2340*/  FSEL R34, R34, -INF , P2 ;  /* 0xff80000022227808 */ /* 0x000fe40001000000 */
[----:B------:R-:W-:Y:S02]  /*2350*/  FMNMX.FTZ R13, R10, R11, !PT ;  /* 0x0000000b0a0d7209 */ /* 0x000fe40007810000 */
[----:B------:R-:W-:Y:S02]  /*2360*/  ISETP.GT.AND P2, PT, R9, 0x18, PT ;  /* 0x000000180900780c */ /* 0x000fe40003f44270 */
[----:B------:R-:W-:-:S02]  /*2370*/  FSEL R11, R35, -INF , P1 ;  /* 0xff800000230b7808 */ /* 0x000fc40000800000 */
[----:B------:R-:W-:Y:S02]  /*2380*/  FMNMX.FTZ R4, R34, R13, !PT ;  /* 0x0000000d22047209 */ /* 0x000fe40007810000 */
[----:B------:R-:W-:Y:S02]  /*2390*/  ISETP.GT.AND P1, PT, R9, 0x19, PT ;  /* 0x000000190900780c */ /* 0x000fe40003f24270 */
        /* <DEDUP_REMOVED lines=70> */
[----:B------:R-:W-:Y:S01]  /*2800*/  FMNMX.FTZ R4, R82, R21, !PT ;  /* 0x0000001552047209 */ /* 0x000fe20007810000 */
[----:B------:R-:W-:Y:S01]  /*2810*/  IMAD.U32 R21, RZ, RZ, UR40 ;  /* 0x00000028ff157e24 */ /* 0x000fe2000f8e00ff */
[----:B------:R-:W-:Y:S02]  /*2820*/  ISETP.GT.AND P1, PT, R9, 0x79, PT ;  /* 0x000000790900780c */ /* 0x000fe40003f24270 */
[----:B------:R-:W-:Y:S02]  /*2830*/  FSEL R86, R86, -INF , P2 ;  /* 0xff80000056567808 */ /* 0x000fe40001000000 */
[----:B------:R-:W-:Y:S02]  /*2840*/  FMNMX.FTZ R9, R83, R4, !PT ;  /* 0x0000000453097209 */ /* 0x000fe40007810000 */
[----:B------:R-:W-:Y:S02]  /*2850*/  FSEL R87, R87, -INF , P1 ;  /* 0xff80000057577808 */ /* 0x000fe40000800000 */
[----:B------:R-:W-:-:S02]  /*2860*/  FMNMX.FTZ R4, R86, R9, !PT ;  /* 0x0000000956047209 */ /* 0x000fc40007810000 */
[----:B------:R-:W-:Y:S02]  /*2870*/  ISETP.GT.AND P2, PT, R5, 0x1, PT ;  /* 0x000000010500780c */ /* 0x000fe40003f44270 */
[----:B------:R-:W-:Y:S02]  /*2880*/  FMNMX.FTZ R8, R87, R4, !PT ;  /* 0x0000000457087209 */ /* 0x000fe40007810000 */
[----:B------:R-:W-:Y:S02]  /*2890*/  ISETP.GT.AND P3, PT, R5, 0x8, PT ;  /* 0x000000080500780c */ /* 0x000fe40003f64270 */
[----:B------:R-:W-:Y:S01]  /*28a0*/  FSEL R42, R25, -INF , P2 ;  /* 0xff800000192a7808 */ /* 0x000fe20001000000 */
[----:B------:R-:W2:Y:S01]  /*28b0*/  SHFL.BFLY PT, R9, R8, 0x2, 0x1f ;  /* 0x0c401f0008097f89 */ /* 0x000ea200000e0000 */
[----:B------:R-:W-:Y:S02]  /*28c0*/  FSEL R35, R28, -INF , P3 ;  /* 0xff8000001c237808 */ /* 0x000fe40001800000 */
[----:B------:R-:W-:-:S04]  /*28d0*/  ISETP.GT.AND P2, PT, R5, 0x10, PT ;  /* 0x000000100500780c */ /* 0x000fc80003f44270 */
[----:B------:R-:W-:Y:S02]  /*28e0*/  FSEL R43, R32, -INF , P2 ;  /* 0xff800000202b7808 */ /* 0x000fe40001000000 */
[----:B------:R-:W-:-:S04]  /*28f0*/  ISETP.GT.AND P2, PT, R5, 0x18, PT ;  /* 0x000000180500780c */ /* 0x000fc80003f44270 */
[----:B------:R-:W-:Y:S02]  /*2900*/  FSEL R46, R36, -INF , P2 ;  /* 0xff800000242e7808 */ /* 0x000fe40001000000 */
[----:B------:R-:W-:-:S04]  /*2910*/  ISETP.GT.AND P2, PT, R5, 0x20, PT ;  /* 0x000000200500780c */ /* 0x000fc80003f44270 */
[----:B------:R-:W-:Y:S02]  /*2920*/  FSEL R40, R40, -INF , P2 ;  /* 0xff80000028287808 */ /* 0x000fe40001000000 */
[C---:B------:R-:W-:Y:S02]  /*2930*/  ISETP.GT.AND P2, PT, R5.reuse, 0x28, PT ;  /* 0x000000280500780c */ /* 0x040fe40003f44270 */
[----:B--2---:R-:W-:Y:S02]  /*2940*/  FMNMX.FTZ R9, R8, R9, !PT ;  /* 0x0000000908097209 */ /* 0x004fe40007810000 */
[----:B------:R-:W-:Y:S02]  /*2950*/  FSEL R44, R44, -INF , P2 ;  /* 0xff8000002c2c7808 */ /* 0x000fe40001000000 */
[----:B------:R-:W-:Y:S01]  /*2960*/  ISETP.GT.AND P2, PT, R5, 0x30, PT ;  /* 0x000000300500780c */ /* 0x000fe20003f44270 */
[----:B------:R-:W2:Y:S03]  /*2970*/  SHFL.BFLY PT, R4, R9, 0x1, 0x1f ;  /* 0x0c201f0009047f89 */ /* 0x000ea600000e0000 */
[----:B------:R-:W-:-:S02]  /*2980*/  FSEL R48, R48, -INF , P2 ;  /* 0xff80000030307808 */ /* 0x000fc40001000000 */
[----:B------:R-:W-:-:S04]  /*2990*/  ISETP.GT.AND P2, PT, R5, 0x38, PT ;  /* 0x000000380500780c */ /* 0x000fc80003f44270 */
[----:B------:R-:W-:Y:S02]  /*29a0*/  FSEL R52, R52, -INF , P2 ;  /* 0xff80000034347808 */ /* 0x000fe40001000000 */
[----:B------:R-:W-:-:S04]  /*29b0*/  ISETP.GT.AND P2, PT, R5, 0x40, PT ;  /* 0x000000400500780c */ /* 0x000fc80003f44270 */
[----:B------:R-:W-:Y:S02]  /*29c0*/  FSEL R56, R56, -INF , P2 ;  /* 0xff80000038387808 */ /* 0x000fe40001000000 */
[----:B------:R-:W-:-:S04]  /*29d0*/  ISETP.GT.AND P2, PT, R5, 0x48, PT ;  /* 0x000000480500780c */ /* 0x000fc80003f44270 */
[----:B------:R-:W-:Y:S02]  /*29e0*/  FSEL R60, R60, -INF , P2 ;  /* 0xff8000003c3c7808 */ /* 0x000fe40001000000 */
[----:B------:R-:W-:Y:S02]  /*29f0*/  ISETP.GT.AND P2, PT, R5, 0x50, PT ;  /* 0x000000500500780c */ /* 0x000fe40003f44270 */
[----:B--2---:R-:W-:Y:S02]  /*2a00*/  FMNMX.FTZ R4, R9, R4, !PT ;  /* 0x0000000409047209 */ /* 0x004fe40007810000 */
[----:B------:R-:W-:Y:S02]  /*2a10*/  FSEL R64, R64, -INF , P2 ;  /* 0xff80000040407808 */ /* 0x000fe40001000000 */
[C---:B------:R-:W-:Y:S01]  /*2a20*/  FSETP.NEU.FTZ.AND P1, PT, R4.reuse, -INF , PT ;  /* 0xff8000000400780b */ /* 0x040fe20003f3d000 */
[----:B------:R-:W-:-:S01]  /*2a30*/  FFMA.FTZ R20, R4, R21, -8 ;  /* 0xc100000004147423 */ /* 0x000fc20000010015 */
[----:B------:R-:W-:-:S04]  /*2a40*/  ISETP.GT.AND P2, PT, R5, 0x58, PT ;  /* 0x000000580500780c */ /* 0x000fc80003f44270 */
[----:B------:R-:W-:Y:S02]  /*2a50*/  FSEL R89, R20, RZ, P1 ;  /* 0x000000ff14597208 */ /* 0x000fe40000800000 */
[----:B------:R-:W-:Y:S02]  /*2a60*/  ISETP.GT.AND P1, PT, R5, RZ, PT ;  /* 0x000000ff0500720c */ /* 0x000fe40003f24270 */
[----:B------:R-:W-:Y:S01]  /*2a70*/  FSEL R68, R68, -INF , P2 ;  /* 0xff80000044447808 */ /* 0x000fe20001000000 */
[----:B------:R-:W-:-:S01]  /*2a80*/  FFMA.FTZ R9, R10, UR40, -R89 ;  /* 0x000000280a097c23 */ /* 0x000fc20008010859 */
[----:B------:R-:W-:Y:S01]  /*2a90*/  FSEL R31, R24, -INF , P1 ;  /* 0xff800000181f7808 */ /* 0x000fe20000800000 */
[----:B------:R-:W-:-:S01]  /*2aa0*/  FFMA.FTZ R10, R11, UR40, -R89 ;  /* 0x000000280b0a7c23 */ /* 0x000fc20008010859 */
[----:B------:R-:W-:Y:S01]  /*2ab0*/  ISETP.GT.AND P1, PT, R5, 0x9, PT ;  /* 0x000000090500780c */ /* 0x000fe20003f24270 */
[----:B------:R-:W-:-:S01]  /*2ac0*/  FFMA.FTZ R157, R13, UR40, -R89 ;  /* 0x000000280d9d7c23 */ /* 0x000fc20008010859 */
[----:B------:R-:W-:Y:S01]  /*2ad0*/  FMNMX.FTZ R2, R31, R42, !PT ;  /* 0x0000002a1f027209 */ /* 0x000fe20007810000 */
[----:B------:R-:W-:-:S01]  /*2ae0*/  FFMA.FTZ R0, R30, UR40, -R89 ;  /* 0x000000281e007c23 */ /* 0x000fc20008010859 */
[----:B------:R-:W-:Y:S01]  /*2af0*/  FSEL R39, R29, -INF , P1 ;  /* 0xff8000001d277808 */ /* 0x000fe20000800000 */
[----:B------:R-:W-:-:S01]  /*2b00*/  FFMA.FTZ R155, R34, UR40, -R89 ;  /* 0x00000028229b7c23 */ /* 0x000fc20008010859 */
[----:B------:R-:W-:Y:S01]  /*2b10*/  FMNMX.FTZ R2, R35, R2, !PT ;  /* 0x0000000223027209 */ /* 0x000fe20007810000 */
[----:B------:R-:W-:-:S01]  /*2b20*/  FFMA.FTZ R159, R50, UR40, -R89 ;  /* 0x00000028329f7c23 */ /* 0x000fc20008010859 */
[----:B------:R-:W-:Y:S01]  /*2b30*/  ISETP.GT.AND P1, PT, R5, 0x11, PT ;  /* 0x000000110500780c */ /* 0x000fe20003f24270 */
[----:B------:R-:W-:Y:S01]  /*2b40*/  IMAD.U32 R50, RZ, RZ, UR40 ;  /* 0x00000028ff327e24 */ /* 0x000fe2000f8e00ff */
[----:B------:R-:W-:Y:S01]  /*2b50*/  FMNMX.FTZ R2, R39, R2, !PT ;  /* 0x0000000227027209 */ /* 0x000fe20007810000 */
[----:B------:R-:W-:-:S01]  /*2b60*/  FFMA.FTZ R153, R26, UR40, -R89 ;  /* 0x000000281a997c23 */ /* 0x000fc20008010859 */
[----:B------:R-:W-:Y:S01]  /*2b70*/  FSEL R33, R33, -INF , P1 ;  /* 0xff80000021217808 */ /* 0x000fe20000800000 */
[----:B------:R-:W-:-:S01]  /*2b80*/  FFMA.FTZ R8, R27, UR40, -R89 ;  /* 0x000000281b087c23 */ /* 0x000fc20008010859 */
[----:B------:R-:W-:Y:S01]  /*2b90*/  FMNMX.FTZ R2, R43, R2, !PT ;  /* 0x000000022b027209 */ /* 0x000fe20007810000 */
[----:B------:R-:W-:-:S01]  /*2ba0*/  FFMA.FTZ R54, R54, UR40, -R89 ;  /* 0x0000002836367c23 */ /* 0x000fc20008010859 */
[----:B------:R-:W-:Y:S01]  /*2bb0*/  ISETP.GT.AND P1, PT, R5, 0x19, PT ;  /* 0x000000190500780c */ /* 0x000fe20003f24270 */
[----:B------:R-:W-:Y:S01]  /*2bc0*/  MUFU.EX2 R153, R153 ;  /* 0x0000009900997308 */ /* 0x000fe20000000800 */
[----:B------:R-:W-:Y:S01]  /*2bd0*/  FMNMX.FTZ R21, R33, R2, !PT ;  /* 0x0000000221157209 */ /* 0x000fe20007810000 */
[--C-:B------:R-:W-:Y:S01]  /*2be0*/  FFMA.FTZ R26, R55, UR40, -R89.reuse ;  /* 0x00000028371a7c23 */ /* 0x100fe20008010859 */
[----:B------:R-:W-:Y:S01]  /*2bf0*/  FSEL R37, R37, -INF , P1 ;  /* 0xff80000025257808 */ /* 0x000fe20000800000 */
[--C-:B------:R-:W-:Y:S01]  /*2c00*/  FFMA.FTZ R161, R58, UR40, -R89.reuse ;  /* 0x000000283aa17c23 */ /* 0x100fe20008010859 */
[----:B------:R-:W-:Y:S01]  /*2c10*/  FMNMX.FTZ R2, R46, R21, !PT ;  /* 0x000000152e027209 */ /* 0x000fe20007810000 */
[--C-:B------:R-:W-:Y:S01]  /*2c20*/  FFMA.FTZ R32, R63, UR40, -R89.reuse ;  /* 0x000000283f207c23 */ /* 0x100fe20008010859 */
        /* <DEDUP_REMOVED lines=17> */
[----:B------:R2:W-:Y:S01]  /*2d40*/  MUFU.EX2 R11, R20 ;  /* 0x00000014000b7308 */ /* 0x0005e20000000800 */
[----:B------:R-:W-:Y:S01]  /*2d50*/  FMNMX.FTZ R21, R45, R12, !PT ;  /* 0x0000000c2d157209 */ /* 0x000fe20007810000 */
[--C-:B------:R-:W-:Y:S01]  /*2d60*/  FFMA.FTZ R27, R78, UR40, -R89.reuse ;  /* 0x000000284e1b7c23 */ /* 0x100fe20008010859 */
[----:B------:R-:W-:Y:S01]  /*2d70*/  FSEL R49, R49, -INF , P1 ;  /* 0xff80000031317808 */ /* 0x000fe20000800000 */
[--C-:B------:R-:W-:Y:S01]  /*2d80*/  FFMA.FTZ R38, R79, UR40, -R89.reuse ;  /* 0x000000284f267c23 */ /* 0x100fe20008010859 */
[----:B------:R-:W-:Y:S01]  /*2d90*/  FMNMX.FTZ R12, R48, R21, !PT ;  /* 0x00000015300c7209 */ /* 0x000fe20007810000 */
[--C-:B------:R-:W-:Y:S01]  /*2da0*/  FFMA.FTZ R21, R15, UR40, -R89.reuse ;  /* 0x000000280f157c23 */ /* 0x100fe20008010859 */
[----:B------:R-:W-:Y:S01]  /*2db0*/  ISETP.GT.AND P1, PT, R5, 0x39, PT ;  /* 0x000000390500780c */ /* 0x000fe20003f24270 */
[----:B------:R-:W3:Y:S01]  /*2dc0*/  MUFU.EX2 R9, R9 ;  /* 0x0000000900097308 */ /* 0x000ee20000000800 */
[----:B------:R-:W-:Y:S01]  /*2dd0*/  FMNMX.FTZ R13, R49, R12, !PT ;  /* 0x0000000c310d7209 */ /* 0x000fe20007810000 */
[--C-:B------:R-:W-:Y:S01]  /*2de0*/  FFMA.FTZ R12, R14, UR40, -R89.reuse ;  /* 0x000000280e0c7c23 */ /* 0x100fe20008010859 */
[----:B------:R-:W-:Y:S01]  /*2df0*/  FSEL R53, R53, -INF , P1 ;  /* 0xff80000035357808 */ /* 0x000fe20000800000 */
[--C-:B------:R-:W-:Y:S01]  /*2e00*/  FFMA.FTZ R167, R82, UR40, -R89.reuse ;  /* 0x0000002852a77c23 */ /* 0x100fe20008010859 */
[----:B------:R-:W-:Y:S01]  /*2e10*/  FMNMX.FTZ R14, R52, R13, !PT ;  /* 0x0000000d340e7209 */ /* 0x000fe20007810000 */
[----:B------:R-:W-:Y:S01]  /*2e20*/  FFMA.FTZ R87, R87, UR40, -R89 ;  /* 0x0000002857577c23 */ /* 0x000fe20008010859 */
[----:B------:R-:W-:Y:S01]  /*2e30*/  ISETP.GT.AND P1, PT, R5, 0x41, PT ;  /* 0x000000410500780c */ /* 0x000fe20003f24270 */
[----:B------:R-:W-:Y:S01]  /*2e40*/  MUFU.EX2 R155, R155 ;  /* 0x0000009b009b7308 */ /* 0x000fe20000000800 */
[----:B------:R-:W-:-:S02]  /*2e50*/  FMNMX.FTZ R13, R53, R14, !PT ;  /* 0x0000000e350d7209 */ /* 0x000fc40007810000 */
[----:B------:R-:W-:Y:S02]  /*2e60*/  FSEL R57, R57, -INF , P1 ;  /* 0xff80000039397808 */ /* 0x000fe40000800000 */
[----:B------:R-:W-:Y:S02]  /*2e70*/  FMNMX.FTZ R14, R56, R13, !PT ;  /* 0x0000000d380e7209 */ /* 0x000fe40007810000 */
[----:B------:R-:W-:Y:S01]  /*2e80*/  ISETP.GT.AND P1, PT, R5, 0x49, PT ;  /* 0x000000490500780c */ /* 0x000fe20003f24270 */
[----:B------:R4:W-:Y:S01]  /*2e90*/  MUFU.EX2 R13, R21 ;  /* 0x00000015000d7308 */ /* 0x0009e20000000800 */
[----:B------:R-:W-:Y:S01]  /*2ea0*/  FMNMX.FTZ R15, R57, R14, !PT ;  /* 0x0000000e390f7209 */ /* 0x000fe20007810000 */
[----:B------:R-:W-:Y:S01]  /*2eb0*/  FFMA.FTZ R14, R47, UR40, -R89 ;  /* 0x000000282f0e7c23 */ /* 0x000fe20008010859 */
[----:B------:R-:W-:Y:S02]  /*2ec0*/  FSEL R61, R61, -INF , P1 ;  /* 0xff8000003d3d7808 */ /* 0x000fe40000800000 */
[----:B--2---:R-:W-:-:S02]  /*2ed0*/  FMNMX.FTZ R20, R60, R15, !PT ;  /* 0x0000000f3c147209 */ /* 0x004fc40007810000 */
[----:B------:R-:W-:Y:S01]  /*2ee0*/  ISETP.GT.AND P1, PT, R5, 0x51, PT ;  /* 0x000000510500780c */ /* 0x000fe20003f24270 */
[----:B------:R-:W-:Y:S01]  /*2ef0*/  MUFU.EX2 R10, R10 ;  /* 0x0000000a000a7308 */ /* 0x000fe20000000800 */
[----:B------:R-:W-:Y:S02]  /*2f00*/  FMNMX.FTZ R15, R61, R20, !PT ;  /* 0x000000143d0f7209 */ /* 0x000fe40007810000 */
[----:B------:R-:W-:Y:S02]  /*2f10*/  FSEL R65, R65, -INF , P1 ;  /* 0xff80000041417808 */ /* 0x000fe40000800000 */
[----:B------:R-:W-:Y:S02]  /*2f20*/  FMNMX.FTZ R20, R64, R15, !PT ;  /* 0x0000000f40147209 */ /* 0x000fe40007810000 */
[----:B------:R-:W-:Y:S01]  /*2f30*/  ISETP.GT.AND P1, PT, R5, 0x59, PT ;  /* 0x000000590500780c */ /* 0x000fe20003f24270 */
[----:B------:R-:W-:Y:S01]  /*2f40*/  MUFU.EX2 R2, R2 ;  /* 0x0000000200027308 */ /* 0x000fe20000000800 */
[----:B------:R-:W-:Y:S01]  /*2f50*/  FMNMX.FTZ R15, R65, R20, !PT ;  /* 0x00000014410f7209 */ /* 0x000fe20007810000 */
[----:B------:R-:W-:Y:S01]  /*2f60*/  FFMA.FTZ R20, R51, UR40, -R89 ;  /* 0x0000002833147c23 */ /* 0x000fe20008010859 */
[----:B------:R-:W-:-:S02]  /*2f70*/  ISETP.GT.AND P2, PT, R5, 0x60, PT ;  /* 0x000000600500780c */ /* 0x000fc40003f44270 */
[----:B------:R-:W-:Y:S02]  /*2f80*/  FSEL R69, R69, -INF , P1 ;  /* 0xff80000045457808 */ /* 0x000fe40000800000 */
[----:B------:R-:W-:Y:S01]  /*2f90*/  FMNMX.FTZ R24, R68, R15, !PT ;  /* 0x0000000f44187209 */ /* 0x000fe20007810000 */
[----:B------:R-:W-:Y:S01]  /*2fa0*/  MUFU.EX2 R157, R157 ;  /* 0x0000009d009d7308 */ /* 0x000fe20000000800 */
[----:B------:R-:W-:Y:S02]  /*2fb0*/  ISETP.GT.AND P1, PT, R5, 0x61, PT ;  /* 0x000000610500780c */ /* 0x000fe40003f24270 */
[----:B------:R-:W-:Y:S02]  /*2fc0*/  FSEL R72, R72, -INF , P2 ;  /* 0xff80000048487808 */ /* 0x000fe40001000000 */
[----:B------:R-:W-:Y:S02]  /*2fd0*/  FMNMX.FTZ R15, R69, R24, !PT ;  /* 0x00000018450f7209 */ /* 0x000fe40007810000 */
[----:B------:R-:W-:Y:S01]  /*2fe0*/  ISETP.GT.AND P2, PT, R5, 0x68, PT ;  /* 0x000000680500780c */ /* 0x000fe20003f44270 */
[----:B------:R-:W-:Y:S01]  /*2ff0*/  MUFU.EX2 R12, R12 ;  /* 0x0000000c000c7308 */ /* 0x000fe20000000800 */
[----:B------:R-:W-:-:S02]  /*3000*/  FSEL R73, R73, -INF , P1 ;  /* 0xff80000049497808 */ /* 0x000fc40000800000 */
[----:B------:R-:W-:Y:S02]  /*3010*/  FMNMX.FTZ R24, R72, R15, !PT ;  /* 0x0000000f48187209 */ /* 0x000fe40007810000 */
[----:B------:R-:W-:Y:S02]  /*3020*/  ISETP.GT.AND P1, PT, R5, 0x69, PT ;  /* 0x000000690500780c */ /* 0x000fe40003f24270 */
[----:B------:R-:W-:Y:S01]  /*3030*/  FSEL R76, R76, -INF , P2 ;  /* 0xff8000004c4c7808 */ /* 0x000fe20001000000 */
[----:B------:R-:W-:Y:S01]  /*3040*/  MUFU.EX2 R15, R54 ;  /* 0x00000036000f7308 */ /* 0x000fe20000000800 */
[----:B----4-:R-:W-:Y:S02]  /*3050*/  FMNMX.FTZ R21, R73, R24, !PT ;  /* 0x0000001849157209 */ /* 0x010fe40007810000 */
[----:B------:R-:W-:Y:S02]  /*3060*/  ISETP.GT.AND P2, PT, R5, 0x70, PT ;  /* 0x000000700500780c */ /* 0x000fe40003f44270 */
[----:B------:R-:W-:-:S02]  /*3070*/  FSEL R77, R77, -INF , P1 ;  /* 0xff8000004d4d7808 */ /* 0x000fc40000800000 */
        /* <DEDUP_REMOVED lines=8> */
[----:B------:R-:W-:Y:S01]  /*3100*/  FMNMX.FTZ R24, R80, R21, !PT ;  /* 0x0000001550187209 */ /* 0x000fe20007810000 */
[----:B------:R-:W-:-:S01]  /*3110*/  FFMA.FTZ R21, R62, UR40, -R89 ;  /* 0x000000283e157c23 */ /* 0x000fc20008010859 */
[----:B------:R-:W-:Y:S02]  /*3120*/  ISETP.GT.AND P1, PT, R5, 0x79, PT ;  /* 0x000000790500780c */ /* 0x000fe40003f24270 */
[----:B------:R-:W-:Y:S01]  /*3130*/  FSEL R84, R84, -INF , P2 ;  /* 0xff80000054547808 */ /* 0x000fe20001000000 */
[----:B------:R-:W-:Y:S01]  /*3140*/  MUFU.EX2 R20, R20 ;  /* 0x0000001400147308 */ /* 0x000fe20000000800 */
[----:B------:R-:W-:Y:S01]  /*3150*/  FMNMX.FTZ R5, R81, R24, !PT ;  /* 0x0000001851057209 */ /* 0x000fe20007810000 */
[----:B------:R-:W-:Y:S01]  /*3160*/  FFMA.FTZ R24, R59, UR40, -R89 ;  /* 0x000000283b187c23 */ /* 0x000fe20008010859 */
[----:B------:R-:W-:Y:S02]  /*3170*/  FSEL R85, R85, -INF , P1 ;  /* 0xff80000055557808 */ /* 0x000fe40000800000 */
[----:B------:R-:W-:-:S03]  /*3180*/  FMNMX.FTZ R28, R84, R5, !PT ;  /* 0x00000005541c7209 */ /* 0x000fc60007810000 */
[----:B------:R-:W-:Y:S01]  /*3190*/  MUFU.EX2 R26, R26 ;  /* 0x0000001a001a7308 */ /* 0x000fe20000000800 */
[----:B------:R-:W-:Y:S01]  /*31a0*/  FMNMX.FTZ R5, R85, R28, !PT ;  /* 0x0000001c55057209 */ /* 0x000fe20007810000 */
[----:B------:R-:W-:-:S04]  /*31b0*/  FFMA.FTZ R28, R67, UR40, -R89 ;  /* 0x00000028431c7c23 */ /* 0x000fc80008010859 */
[----:B------:R-:W2:Y:S02]  /*31c0*/  SHFL.BFLY PT, R30, R5, 0x2, 0x1f ;  /* 0x0c401f00051e7f89 */ /* 0x000ea400000e0000 */
        /* <DEDUP_REMOVED lines=11> */
[--C-:B------:R-:W-:Y:S01]  /*3280*/  FFMA.FTZ R34, R83, UR40, -R89.reuse ;  /* 0x0000002853227c23 */ /* 0x100fe20008010859 */
[----:B------:R-:W-:-:S02]  /*3290*/  FFMA.FTZ R29, R86, UR40, -R89 ;  /* 0x00000028561d7c23 */ /* 0x000fc40008010859 */
[C---:B------:R-:W-:Y:S01]  /*32a0*/  FSETP.NEU.FTZ.AND P1, PT, R5.reuse, -INF , PT ;  /* 0xff8000000500780b */ /* 0x040fe20003f3d000 */
[----:B------:R-:W-:-:S02]  /*32b0*/  FFMA.FTZ R47, R5, R50, -8 ;  /* 0xc1000000052f7423 */ /* 0x000fc40000010032 */
[----:B------:R-:W-:Y:S03]  /*32c0*/  MUFU.EX2 R36, R36 ;  /* 0x0000002400247308 */ /* 0x000fe60000000800 */
[----:B------:R-:W-:Y:S02]  /*32d0*/  FSEL R50, R47, RZ, P1 ;  /* 0x000000ff2f327208 */ /* 0x000fe40000800000 */
[----:B---3--:R-:W-:-:S03]  /*32e0*/  F2FP.SATFINITE.E4M3.F32.PACK_AB_MERGE_C R47, R9, R0, RZ ;  /* 0x00000000092f723e */ /* 0x008fc600048070ff */
        /* <DEDUP_REMOVED lines=33> */
[----:B--2---:R-:W-:-:S01]  /*3500*/  FADD.FTZ R42, R152, R31 ;  /* 0x0000001f982a7221 */ /* 0x004fc20000010000 */
[--C-:B------:R-:W-:Y:S01]  /*3510*/  FFMA.FTZ R80, R80, UR40, -R50.reuse ;  /* 0x0000002850507c23 */ /* 0x100fe20008010832 */
[----:B------:R-:W-:-:S01]  /*3520*/  FFMA.FTZ R81, R81, UR40, -R50 ;  /* 0x0000002851517c23 */ /* 0x000fc20008010832 */
[--C-:B------:R-:W-:Y:S01]  /*3530*/  FFMA.FTZ R84, R84, UR40, -R50.reuse ;  /* 0x0000002854547c23 */ /* 0x100fe20008010832 */
[----:B------:R-:W-:-:S03]  /*3540*/  FFMA.FTZ R50, R85, UR40, -R50 ;  /* 0x0000002855327c23 */ /* 0x000fc60008010832 */
[----:B------:R-:W2:Y:S08]  /*3550*/  MUFU.EX2 R43, R43 ;  /* 0x0000002b002b7308 */ /* 0x000eb00000000800 */
[----:B------:R5:W0:Y:S08]  /*3560*/  MUFU.EX2 R154, R33 ;  /* 0x00000021009a7308 */ /* 0x000a300000000800 */
[----:B------:R-:W1:Y:S01]  /*3570*/  MUFU.EX2 R46, R46 ;  /* 0x0000002e002e7308 */ /* 0x000e620000000800 */
[----:B-----5:R-:W-:-:S01]  /*3580*/  FADD.FTZ R33, R153, R8 ;  /* 0x0000000899217221 */ /* 0x020fc20000010000 */
[----:B------:R-:W-:-:S03]  /*3590*/  F2FP.SATFINITE.E4M3.F32.PACK_AB_MERGE_C R153, R8, R153, R47 ;  /* 0x000000990899723e */ /* 0x000fc6000480702f */
[----:B------:R-:W-:Y:S01]  /*35a0*/  FADD.FTZ R62, R0, R33 ;  /* 0x00000021003e7221 */ /* 0x000fe20000010000 */
[----:B---3--:R-:W-:-:S01]  /*35b0*/  FADD.FTZ R33, R35, R42 ;  /* 0x0000002a23217221 */ /* 0x008fc20000010000 */
[----:B----4-:R-:W-:Y:S01]  /*35c0*/  F2FP.SATFINITE.E4M3.F32.PACK_AB_MERGE_C R35, R54, R35, RZ ;  /* 0x000000233623723e */ /* 0x010fe200048070ff */
[----:B------:R-:W3:Y:S01]  /*35d0*/  MUFU.EX2 R37, R37 ;  /* 0x0000002500257308 */ /* 0x000ee20000000800 */
[----:B------:R-:W-:-:S01]  /*35e0*/  FADD.FTZ R62, R9, R62 ;  /* 0x0000003e093e7221 */ /* 0x000fc20000010000 */
[----:B------:R-:W-:Y:S01]  /*35f0*/  FADD.FTZ R42, R54, R33 ;  /* 0x00000021362a7221 */ /* 0x000fe20000010000 */
[----:B------:R-:W-:Y:S02]  /*3600*/  F2FP.SATFINITE.E4M3.F32.PACK_AB_MERGE_C R152, R31, R152, R35 ;  /* 0x000000981f98723e */ /* 0x000fe40004807023 */
[----:B------:R-:W-:Y:S01]  /*3610*/  FADD.FTZ R39, R155, R62 ;  /* 0x0000003e9b277221 */ /* 0x000fe20000010000 */
[----:B--2---:R-:W-:-:S02]  /*3620*/  FADD.FTZ R33, R43, R42 ;  /* 0x0000002a2b217221 */ /* 0x004fc40000010000 */
[----:B------:R-:W2:Y:S01]  /*3630*/  MUFU.EX2 R40, R40 ;  /* 0x0000002800287308 */ /* 0x000ea20000000800 */
[----:B------:R-:W-:-:S01]  /*3640*/  FADD.FTZ R39, R10, R39 ;  /* 0x000000270a277221 */ /* 0x000fc20000010000 */
[----:B0-----:R-:W-:-:S03]  /*3650*/  FADD.FTZ R33, R154, R33 ;  /* 0x000000219a217221 */ /* 0x001fc60000010000 */
[----:B------:R-:W-:Y:S01]  /*3660*/  FADD.FTZ R62, R2, R39 ;  /* 0x00000027023e7221 */ /* 0x000fe20000010000 */
[----:B-1----:R-:W-:-:S02]  /*3670*/  FADD.FTZ R42, R46, R33 ;  /* 0x000000212e2a7221 */ /* 0x002fc40000010000 */
[----:B------:R-:W0:Y:S01]  /*3680*/  MUFU.EX2 R41, R41 ;  /* 0x0000002900297308 */ /* 0x000e220000000800 */
[----:B------:R-:W-:-:S01]  /*3690*/  FADD.FTZ R62, R11, R62 ;  /* 0x0000003e0b3e7221 */ /* 0x000fc20000010000 */
[C---:B---3--:R-:W-:Y:S01]  /*36a0*/  FADD.FTZ R33, R37.reuse, R42 ;  /* 0x0000002a25217221 */ /* 0x048fe20000010000 */
[----:B------:R-:W-:Y:S02]  /*36b0*/  F2FP.SATFINITE.E4M3.F32.PACK_AB_MERGE_C R37, R37, R46, RZ ;  /* 0x0000002e2525723e */ /* 0x000fe400048070ff */
[----:B------:R-:W-:Y:S02]  /*36c0*/  FADD.FTZ R39, R157, R62 ;  /* 0x0000003e9d277221 */ /* 0x000fe40000010000 */
[----:B------:R-:W-:Y:S01]  /*36d0*/  F2FP.SATFINITE.E4M3.F32.PACK_AB_MERGE_C R154, R154, R43, R37 ;  /* 0x0000002b9a9a723e */ /* 0x000fe20004807025 */
[----:B------:R-:W1:Y:S01]  /*36e0*/  MUFU.EX2 R44, R44 ;  /* 0x0000002c002c7308 */ /* 0x000e620000000800 */
[----:B--2---:R-:W-:-:S01]  /*36f0*/  FADD.FTZ R42, R40, R33 ;  /* 0x00000021282a7221 */ /* 0x004fc20000010000 */
[----:B------:R-:W-:-:S04]  /*3700*/  FADD.FTZ R62, R12, R39 ;  /* 0x000000270c3e7221 */ /* 0x000fc80000010000 */
[----:B------:R-:W-:Y:S02]  /*3710*/  FADD.FTZ R39, R13, R62 ;  /* 0x0000003e0d277221 */ /* 0x000fe40000010000 */
[----:B------:R-:W2:Y:S01]  /*3720*/  MUFU.EX2 R45, R45 ;  /* 0x0000002d002d7308 */ /* 0x000ea20000000800 */
[----:B0-----:R-:W-:-:S01]  /*3730*/  FADD.FTZ R33, R41, R42 ;  /* 0x0000002a29217221 */ /* 0x001fc20000010000 */
[C---:B------:R-:W-:Y:S01]  /*3740*/  FADD.FTZ R62, R14.reuse, R39 ;  /* 0x000000270e3e7221 */ /* 0x040fe20000010000 */
[----:B------:R-:W-:-:S03]  /*3750*/  F2FP.SATFINITE.E4M3.F32.PACK_AB_MERGE_C R14, R14, R13, RZ ;  /* 0x0000000d0e0e723e */ /* 0x000fc600048070ff */
[----:B------:R-:W-:Y:S01]  /*3760*/  FADD.FTZ R39, R159, R62 ;  /* 0x0000003e9f277221 */ /* 0x000fe20000010000 */
[----:B------:R-:W-:Y:S01]  /*3770*/  F2FP.SATFINITE.E4M3.F32.PACK_AB_MERGE_C R157, R12, R157, R14 ;  /* 0x0000009d0c9d723e */ /* 0x000fe2000480700e */
[----:B------:R-:W0:Y:S01]  /*3780*/  MUFU.EX2 R48, R48 ;  /* 0x0000003000307308 */ /* 0x000e220000000800 */
[----:B-1----:R-:W-:-:S01]  /*3790*/  FADD.FTZ R42, R44, R33 ;  /* 0x000000212c2a7221 */ /* 0x002fc20000010000 */
[----:B------:R-:W-:-:S04]  /*37a0*/  FADD.FTZ R62, R20, R39 ;  /* 0x00000027143e7221 */ /* 0x000fc80000010000 */
[----:B------:R-:W-:Y:S01]  /*37b0*/  FADD.FTZ R39, R15, R62 ;  /* 0x0000003e0f277221 */ /* 0x000fe20000010000 */
[----:B------:R-:W-:Y:S01]  /*37c0*/  F2FP.SATFINITE.E4M3.F32.PACK_AB_MERGE_C R15, R26, R15, RZ ;  /* 0x0000000f1a0f723e */ /* 0x000fe200048070ff */
[----:B------:R-:W1:Y:S01]  /*37d0*/  MUFU.EX2 R49, R49 ;  /* 0x0000003100317308 */ /* 0x000e620000000800 */
[----:B--2---:R-:W-:-:S01]  /*37e0*/  FADD.FTZ R33, R45, R42 ;  /* 0x0000002a2d217221 */ /* 0x004fc20000010000 */
[----:B------:R-:W-:Y:S01]  /*37f0*/  FADD.FTZ R62, R26, R39 ;  /* 0x000000271a3e7221 */ /* 0x000fe20000010000 */
[----:B------:R-:W-:Y:S02]  /*3800*/  F2FP.SATFINITE.E4M3.F32.PACK_AB_MERGE_C R44, R45, R44, RZ ;  /* 0x0000002c2d2c723e */ /* 0x000fe400048070ff */
[----:B------:R-:W-:Y:S01]  /*3810*/  F2FP.SATFINITE.E4M3.F32.PACK_AB_MERGE_C R159, R20, R159, R15 ;  /* 0x0000009f149f723e */ /* 0x000fe2000480700f */
[----:B------:R-:W-:-:S01]  /*3820*/  FADD.FTZ R39, R161, R62 ;  /* 0x0000003ea1277221 */ /* 0x000fc20000010000 */
[----:B------:R-:W-:Y:S01]  /*3830*/  F2FP.SATFINITE.E4M3.F32.PACK_AB_MERGE_C R156, R41, R40, R44 ;  /* 0x00000028299c723e */ /* 0x000fe2000480702c */
[----:B------:R-:W2:Y:S01]  /*3840*/  MUFU.EX2 R52, R52 ;  /* 0x0000003400347308 */ /* 0x000ea20000000800 */
[----:B0-----:R-:W-:-:S01]  /*3850*/  FADD.FTZ R42, R48, R33 ;  /* 0x00000021302a7221 */ /* 0x001fc20000010000 */
[----:B------:R-:W-:-:S04]  /*3860*/  FADD.FTZ R62, R24, R39 ;  /* 0x00000027183e7221 */ /* 0x000fc80000010000 */
[----:B------:R-:W-:Y:S01]  /*3870*/  FADD.FTZ R39, R21, R62 ;  /* 0x0000003e15277221 */ /* 0x000fe20000010000 */
[----:B------:R-:W-:Y:S01]  /*3880*/  F2FP.SATFINITE.E4M3.F32.PACK_AB_MERGE_C R21, R32, R21, RZ ;  /* 0x000000152015723e */ /* 0x000fe200048070ff */
[----:B------:R-:W0:Y:S01]  /*3890*/  MUFU.EX2 R53, R53 ;  /* 0x0000003500357308 */ /* 0x000e220000000800 */
[----:B-1----:R-:W-:-:S01]  /*38a0*/  FADD.FTZ R33, R49, R42 ;  /* 0x0000002a31217221 */ /* 0x002fc20000010000 */
[----:B------:R-:W-:Y:S01]  /*38b0*/  FADD.FTZ R62, R32, R39 ;  /* 0x00000027203e7221 */ /* 0x000fe20000010000 */
[----:B------:R-:W-:-:S03]  /*38c0*/  F2FP.SATFINITE.E4M3.F32.PACK_AB_MERGE_C R161, R24, R161, R21 ;  /* 0x000000a118a1723e */ /* 0x000fc60004807015 */
[----:B------:R-:W-:Y:S02]  /*38d0*/  FADD.FTZ R39, R163, R62 ;  /* 0x0000003ea3277221 */ /* 0x000fe40000010000 */
[----:B------:R-:W1:Y:S01]  /*38e0*/  MUFU.EX2 R56, R56 ;  /* 0x0000003800387308 */ /* 0x000e620000000800 */
[----:B--2---:R-:W-:-:S07]  /*38f0*/  FADD.FTZ R42, R52, R33 ;  /* 0x00000021342a7221 */ /* 0x004fce0000010000 */
[----:B------:R-:W2:Y:S01]  /*3900*/  MUFU.EX2 R57, R57 ;  /* 0x0000003900397308 */ /* 0x000ea20000000800 */
[----:B0-----:R-:W-:-:S01]  /*3910*/  FADD.FTZ R33, R53, R42 ;  /* 0x0000002a35217221 */ /* 0x001fc20000010000 */
[----:B------:R-:W-:-:S04]  /*3920*/  F2FP.SATFINITE.E4M3.F32.PACK_AB_MERGE_C R52, R53, R52, RZ ;  /* 0x000000343534723e */ /* 0x000fc800048070ff */
[----:B------:R-:W-:Y:S02]  /*3930*/  F2FP.SATFINITE.E4M3.F32.PACK_AB_MERGE_C R158, R49, R48, R52 ;  /* 0x00000030319e723e */ /* 0x000fe40004807034 */
[----:B------:R-:W0:Y:S01]  /*3940*/  MUFU.EX2 R60, R60 ;  /* 0x0000003c003c7308 */ /* 0x000e220000000800 */
[----:B-1----:R-:W-:-:S07]  /*3950*/  FADD.FTZ R42, R56, R33 ;  /* 0x00000021382a7221 */ /* 0x002fce0000010000 */
[----:B------:R-:W1:Y:S01]  /*3960*/  MUFU.EX2 R61, R61 ;  /* 0x0000003d003d7308 */ /* 0x000e620000000800 */
[----:B--2---:R-:W-:-:S07]  /*3970*/  FADD.FTZ R33, R57, R42 ;  /* 0x0000002a39217221 */ /* 0x004fce0000010000 */
[----:B------:R-:W2:Y:S01]  /*3980*/  MUFU.EX2 R64, R64 ;  /* 0x0000004000407308 */ /* 0x000ea20000000800 */
[----:B0-----:R-:W-:-:S07]  /*3990*/  FADD.FTZ R42, R60, R33 ;  /* 0x000000213c2a7221 */ /* 0x001fce0000010000 */
[----:B------:R-:W0:Y:S01]  /*39a0*/  MUFU.EX2 R65, R65 ;  /* 0x0000004100417308 */ /* 0x000e220000000800 */
[----:B-1----:R-:W-:-:S01]  /*39b0*/  FADD.FTZ R33, R61, R42 ;  /* 0x0000002a3d217221 */ /* 0x002fc20000010000 */
[----:B------:R-:W-:Y:S01]  /*39c0*/  FADD.FTZ R42, R28, R39 ;  /* 0x000000271c2a7221 */ /* 0x000fe20000010000 */
[----:B------:R-:W-:-:S04]  /*39d0*/  F2FP.SATFINITE.E4M3.F32.PACK_AB_MERGE_C R60, R61, R60, RZ ;  /* 0x0000003c3d3c723e */ /* 0x000fc800048070ff */
[----:B------:R-:W-:Y:S01]  /*39e0*/  F2FP.SATFINITE.E4M3.F32.PACK_AB_MERGE_C R160, R57, R56, R60 ;  /* 0x0000003839a0723e */ /* 0x000fe2000480703c */
[----:B------:R-:W1:Y:S01]  /*39f0*/  MUFU.EX2 R68, R68 ;  /* 0x0000004400447308 */ /* 0x000e620000000800 */
[----:B--2---:R-:W-:-:S01]  /*3a00*/  FADD.FTZ R0, R64, R33 ;  /* 0x0000002140007221 */ /* 0x004fc20000010000 */
[----:B------:R-:W-:Y:S01]  /*3a10*/  F2FP.SATFINITE.E4M3.F32.PACK_AB_MERGE_C R33, R11, R2, RZ ;  /* 0x000000020b21723e */ /* 0x000fe200048070ff */
[----:B------:R-:W-:-:S01]  /*3a20*/  FADD.FTZ R11, R25, R42 ;  /* 0x0000002a190b7221 */ /* 0x000fc20000010000 */
[----:B------:R-:W-:Y:S02]  /*3a30*/  F2FP.SATFINITE.E4M3.F32.PACK_AB_MERGE_C R25, R36, R25, RZ ;  /* 0x000000192419723e */ /* 0x000fe400048070ff */
[----:B------:R-:W-:Y:S01]  /*3a40*/  F2FP.SATFINITE.E4M3.F32.PACK_AB_MERGE_C R155, R10, R155, R33 ;  /* 0x0000009b0a9b723e */ /* 0x000fe20004807021 */
[----:B------:R-:W-:Y:S01]  /*3a50*/  FADD.FTZ R2, R36, R11 ;  /* 0x0000000b24027221 */ /* 0x000fe20000010000 */
[----:B------:R-:W2:Y:S01]  /*3a60*/  MUFU.EX2 R69, R69 ;  /* 0x0000004500457308 */ /* 0x000ea20000000800 */
[----:B0-----:R-:W-:-:S01]  /*3a70*/  FADD.FTZ R9, R65, R0 ;  /* 0x0000000041097221 */ /* 0x001fc20000010000 */
[----:B------:R-:W-:Y:S01]  /*3a80*/  F2FP.SATFINITE.E4M3.F32.PACK_AB_MERGE_C R163, R28, R163, R25 ;  /* 0x000000a31ca3723e */ /* 0x000fe20004807019 */
[----:B------:R-:W-:-:S05]  /*3a90*/  FADD.FTZ R11, R165, R2 ;  /* 0x00000002a50b7221 */ /* 0x000fca0000010000 */
        /* <DEDUP_REMOVED lines=36> */
[C---:B-1----:R-:W-:Y:S01]  /*3ce0*/  F2FP.SATFINITE.E4M3.F32.PACK_AB_MERGE_C R29, R58.reuse, R29, RZ ;  /* 0x0000001d3a1d723e */ /* 0x042fe200048070ff */
[----:B------:R-:W-:-:S03]  /*3cf0*/  FADD.FTZ R0, R58, R13 ;  /* 0x0000000d3a007221 */ /* 0x000fc60000010000 */
[----:B------:R-:W-:Y:S02]  /*3d00*/  F2FP.SATFINITE.E4M3.F32.PACK_AB_MERGE_C R167, R34, R167, R29 ;  /* 0x000000a722a7723e */ /* 0x000fe4000480701d */
[C---:B--2---:R-:W-:Y:S01]  /*3d10*/  F2FP.SATFINITE.E4M3.F32.PACK_AB_MERGE_C R84, R9.reuse, R84, RZ ;  /* 0x000000540954723e */ /* 0x044fe200048070ff */
[----:B------:R-:W-:-:S03]  /*3d20*/  FADD.FTZ R2, R9, R2 ;  /* 0x0000000209027221 */ /* 0x000fc60000010000 */
[----:B------:R-:W-:Y:S01]  /*3d30*/  F2FP.SATFINITE.E4M3.F32.PACK_AB_MERGE_C R166, R81, R80, R84 ;  /* 0x0000005051a6723e */ /* 0x000fe20004807054 */
[----:B------:R-:W-:Y:S06]  /*3d40*/  @!P0 BRA `(.L_x_2405) ;  /* 0x0000000000048947 */ /* 0x000fec0003800000 */
[----:B------:R-:W-:Y:S01]  /*3d50*/  BPT.TRAP 0x1 ;  /* 0x000000040000795c */ /* 0x000fe20000300000 */
.L_x_2405:
[----:B------:R0:W1:Y:S01]  /*3d60*/  SYNCS.PHASECHK.TRANS64.TRYWAIT P1, [UR53+0x38850], R7 ;  /* 0x03885007ff0075a7 */ /* 0x0000620008020175 */
[----:B------:R-:W-:Y:S05]  /*3d70*/  @!P0 BRA `(.L_x_2406) ;  /* 0x0000000000048947 */ /* 0x000fea0003800000 */
[----:B------:R-:W-:Y:S01]  /*3d80*/  BPT.TRAP 0x1 ;  /* 0x000000040000795c */ /* 0x000fe20000300000 */
.L_x_2406:
[----:B-1----:R-:W-:Y:S05]  /*3d90*/  @P1 BRA `(.L_x_2407) ;  /* 0x0000000000081947 */ /* 0x002fea0003800000 */
[----:B------:R-:W1:Y:S02]  /*3da0*/  SYNCS.PHASECHK.TRANS64.TRYWAIT P1, [UR53+0x38850], R7 ;  /* 0x03885007ff0075a7 */ /* 0x000e640008020175 */
[----:B-1----:R-:W-:Y:S05]  /*3db0*/  @!P1 BRA `(.L_x_2408) ;  /* 0x000000e800d89947 */ /* 0x002fea0003800000 */
.L_x_2407:
        /* <DEDUP_REMOVED lines=31> */
.L_x_2409:
[----:B------:R-:W-:Y:S01]  /*3fb0*/  UISETP.NE.AND UP0, UPT, UR47, URZ, UPT ;  /* 0x0000003f2f00728c */ /* 0x000fe2000bf05270 */
[----:B------:R-:W-:Y:S01]  /*3fc0*/  UMOV UR14, UR41 ;  /* 0x00000029000e7c82 */ /* 0x000fe20008000000 */
[----:B------:R-:W-:Y:S02]  /*3fd0*/  UIMAD UR10, UR46, UR10, -UR11 ;  /* 0x0000000a2e0a72a4 */ /* 0x000fe4000f8e0a0b */
[----:B------:R-:W-:Y:S02]  /*3fe0*/  UIADD3 UR55, UR52, -0x2, URZ ;  /* 0xfffffffe34377890 */ /* 0x000fe4000fffe03f */
[----:B------:R-:W-:-:S05]  /*3ff0*/  UIADD3 UR53, UR53, 0x38860, URZ ;  /* 0x0003886035357890 */ /* 0x000fca000fffe03f */
[----:B------:R-:W-:Y:S01]  /*4000*/  @UP0 ULDC UR6, c[0x0][0x44c] ;  /* 0x0001130000060ab9 */ /* 0x000fe20000000800 */
[----:B------:R-:W-:Y:S01]  /*4010*/  @UP0 ULDC UR15, c[0x0][0x450] ;  /* 0x00011400000f0ab9 */ /* 0x000fe20000000800 */
[----:B------:R-:W-:Y:S02]  /*4020*/  UIMAD.WIDE.U32 UR6, UR41, UR6, URZ ;  /* 0x00000006290672a5 */ /* 0x000fe4000f8e003f */
[----:B------:R-:W-:Y:S02]  /*4030*/  UPRMT UR53, UR49, 0x654, UR53 ;  /* 0x0000065431357896 */ /* 0x000fe40008000035 */
[----:B------:R-:W-:-:S04]  /*4040*/  @UP0 USHF.R.U32.HI UR14, URZ, UR15, UR7 ;  /* 0x0000000f3f0e0299 */ /* 0x000fc80008011607 */
[----:B------:R-:W-:-:S03]  /*4050*/  UIADD3 UR10, UR10, UR14, URZ ;  /* 0x0000000e0a0a7290 */ /* 0x000fc6000fffe03f */
[----:B------:R-:W-:Y:S01]  /*4060*/  SYNCS.ARRIVE.TRANS64.RED.A1T0 RZ, [UR53], RZ ;  /* 0x000000ffffff79a7 */ /* 0x000fe20008100435 */
[----:B------:R-:W-:-:S04]  /*4070*/  USHF.R.S32.HI UR6, URZ, 0x1f, UR10 ;  /* 0x0000001f3f067899 */ /* 0x000fc8000801140a */
[----:B------:R-:W-:-:S04]  /*4080*/  ULEA.HI UR6, UR6, UR10, URZ, 0x7 ;  /* 0x0000000a06067291 */ /* 0x000fc8000f8f383f */
[----:B------:R-:W-:-:S04]  /*4090*/  USHF.R.S32.HI UR6, URZ, 0x7, UR6 ;  /* 0x000000073f067899 */ /* 0x000fc80008011406 */
[----:B------:R-:W-:-:S04]  /*40a0*/  UISETP.LT.AND UP0, UPT, URZ, UR6, UPT ;  /* 0x000000063f00728c */ /* 0x000fc8000bf01270 */
[----:B------:R-:W-:-:S04]  /*40b0*/  USEL UR54, URZ, UR6, !UP0 ;  /* 0x000000063f367287 */ /* 0x000fc8000c000000 */
[----:B------:R-:W-:-:S06]  /*40c0*/  UISETP.GE.AND UP0, UPT, UR55, UR54, UPT ;  /* 0x000000363700728c */ /* 0x000fcc000bf06270 */
[----:B------:R-:W-:-:S13]  /*40d0*/  PLOP3.LUT P1, PT, PT, PT, UP0, 0x80, 0x0 ;  /* 0x000000000000781c */ /* 0x000fda0003f2f008 */
[----:B------:R-:W-:Y:S05]  /*40e0*/  @!P1 BRA `(.L_x_2410) ;  /* 0x0000002c000c9947 */ /* 0x000fea0003800000 */
[----:B------:R-:W-:Y:S01]  /*40f0*/  IMAD.MOV.U32 R6, RZ, RZ, R4 ;  /* 0x000000ffff067224 */ /* 0x000fe200078e0004 */
[----:B------:R-:W-:Y:S01]  /*4100*/  ULDC UR49, c[0x0][0x288] ;  /* 0x0000a20000317ab9 */ /* 0x000fe20000000800 */
[----:B01----:R-:W-:-:S07]  /*4110*/  IMAD.MOV.U32 R7, RZ, RZ, R5 ;  /* 0x000000ffff077224 */ /* 0x003fce00078e0005 */
.L_x_2421:
[----:B------:R-:W-:-:S04]  /*4120*/  UIADD3 UR36, UR36, 0x1, URZ ;  /* 0x0000000124247890 */ /* 0x000fc8000fffe03f */
[----:B------:R-:W-:-:S04]  /*4130*/  UISETP.NE.AND UP0, UPT, UR36, 0x2, UPT ;  /* 0x000000022400788c */ /* 0x000fc8000bf05270 */
[----:B------:R-:W-:Y:S02]  /*4140*/  USEL UR6, URZ, 0x1, UP0 ;  /* 0x000000013f067887 */ /* 0x000fe40008000000 */
[----:B------:R-:W-:Y:S02]  /*4150*/  USEL UR36, UR36, URZ, UP0 ;  /* 0x0000003f24247287 */ /* 0x000fe40008000000 */
[----:B------:R-:W-:Y:S01]  /*4160*/  ULOP3.LUT UR42, UR42, UR6, URZ, 0x3c, !UPT ;  /* 0x000000062a2a7292 */ /* 0x000fe2000f8e3c3f */
[----:B0-----:R-:W-:Y:S11]  /*4170*/  @!P0 BRA `(.L_x_2411) ;  /* 0x0000000000048947 */ /* 0x001ff60003800000 */
[----:B------:R-:W-:Y:S01]  /*4180*/  BPT.TRAP 0x1 ;  /* 0x000000040000795c */ /* 0x000fe20000300000 */
.L_x_2411:
        /* <DEDUP_REMOVED lines=11> */
.L_x_2412:
[----:B-1----:R-:W-:Y:S05]  /*4240*/  @P1 BRA `(.L_x_2413) ;  /* 0x00000000000c1947 */ /* 0x002fea0003800000 */
[----:B0-----:R-:W-:-:S04]  /*4250*/  IMAD.U32 R3, RZ, RZ, UR56 ;  /* 0x00000038ff037e24 */ /* 0x001fc8000f8e00ff */
[----:B------:R-:W0:Y:S02]  /*4260*/  SYNCS.PHASECHK.TRANS64.TRYWAIT P1, [UR52+0x38830], R3 ;  /* 0x03883003ff0075a7 */ /* 0x000e240008020174 */
[----:B0-----:R-:W-:Y:S05]  /*4270*/  @!P1 BRA `(.L_x_2414) ;  /* 0x000000e400c09947 */ /* 0x001fea0003800000 */
.L_x_2413:
        /* <DEDUP_REMOVED lines=46> */
.L_x_2415:
[----:B------:R-:W-:Y:S01]  /*4560*/  UISETP.NE.AND UP0, UPT, UR47, URZ, UPT ;  /* 0x0000003f2f00728c */ /* 0x000fe2000bf05270 */
[----:B------:R-:W-:Y:S01]  /*4570*/  VIADD R8, R18, UR41 ;  /* 0x0000002912087c36 */ /* 0x000fe20008000000 */
[----:B------:R-:W1:Y:S04]  /*4580*/  LDC R9, c[0x0][0x2f0] ;  /* 0x0000bc00ff097b82 */ /* 0x000e680000000800 */
[----:B------:R-:W-:Y:S02]  /*4590*/  PLOP3.LUT P1, PT, PT, PT, UP0, 0x80, 0x0 ;  /* 0x000000000000781c */ /* 0x000fe40003f2f008 */
[----:B------:R-:W-:-:S03]  /*45a0*/  PLOP3.LUT P2, PT, PT, PT, UP0, 0x80, 0x0 ;  /* 0x000000000000781c */ /* 0x000fc60003f4f008 */
[----:B------:R-:W-:-:S08]  /*45b0*/  @UP0 ULDC UR6, c[0x0][0x44c] ;  /* 0x0001130000060ab9 */ /* 0x000fd00000000800 */
[----:B------:R-:W-:Y:S01]  /*45c0*/  @P1 IMAD.HI.U32 R4, R8, UR6, RZ ;  /* 0x0000000608041c27 */ /* 0x000fe2000f8e00ff */
[----:B------:R-:W-:-:S04]  /*45d0*/  @UP0 ULDC UR6, c[0x0][0x450] ;  /* 0x0001140000060ab9 */ /* 0x000fc80000000800 */
[----:B------:R-:W-:Y:S01]  /*45e0*/  @P2 SHF.R.U32.HI R8, RZ, UR6, R4 ;  /* 0x00000006ff082c19 */ /* 0x000fe20008011604 */
[----:B------:R-:W-:Y:S01]  /*45f0*/  UMOV UR6, 0xffffff80 ;  /* 0xffffff8000067882 */ /* 0x000fe20000000000 */
[----:B------:R-:W-:Y:S01]  /*4600*/  IMAD.MOV.U32 R4, RZ, RZ, -0x2 ;  /* 0xfffffffeff047424 */ /* 0x000fe200078e00ff */
[----:B------:R-:W-:Y:S02]  /*4610*/  UIMAD UR6, UR55, UR6, 0x1 ;  /* 0x00000001370674a4 */ /* 0x000fe4000f8e0206 */
[----:B------:R-:W2:Y:S04]  /*4620*/  SHFL.IDX PT, R5, R8, 0x1, 0x1c1f ;  /* 0x003c1f0008057f89 */ /* 0x000ea800000e0000 */
[----:B------:R-:W-:Y:S01]  /*4630*/  IMAD R4, R17, R4, UR6 ;  /* 0x0000000611047e24 */ /* 0x000fe2000f8e0204 */
[----:B------:R-:W-:-:S03]  /*4640*/  UIADD3 UR6, UR52, 0x38840, URZ ;  /* 0x0003884034067890 */ /* 0x000fc6000fffe03f */
[----:B-1----:R-:W-:Y:S01]  /*4650*/  IMAD R4, R9, UR46, R4 ;  /* 0x0000002e09047c24 */ /* 0x002fe2000f8e0204 */
[----:B------:R-:W-:-:S09]  /*4660*/  UPRMT UR6, UR53, 0x654, UR6 ;  /* 0x0000065435067896 */ /* 0x000fd20008000006 */
[----:B------:R-:W-:Y:S01]  /*4670*/  SYNCS.ARRIVE.TRANS64.RED.A1T0 RZ, [UR6], RZ ;  /* 0x000000ffffff79a7 */ /* 0x000fe20008100406 */
[----:B--2---:R-:W-:-:S04]  /*4680*/  IADD3 R5, R5, -UR49, R4 ;  /* 0x8000003105057c10 */ /* 0x004fc8000fffe004 */
[C---:B------:R-:W-:Y:S02]  /*4690*/  ISETP.GT.AND P1, PT, R5.reuse, RZ, PT ;  /* 0x000000ff0500720c */ /* 0x040fe40003f24270 */
[C---:B------:R-:W-:Y:S02]  /*46a0*/  ISETP.GT.AND P2, PT, R5.reuse, 0x1, PT ;  /* 0x000000010500780c */ /* 0x040fe40003f44270 */
[----:B------:R-:W-:Y:S02]  /*46b0*/  FSEL R9, R154, -INF , P1 ;  /* 0xff8000009a097808 */ /* 0x000fe40000800000 */
[----:B------:R-:W-:Y:S02]  /*46c0*/  ISETP.GT.AND P1, PT, R5, 0x8, PT ;  /* 0x000000080500780c */ /* 0x000fe40003f24270 */
[----:B------:R-:W-:Y:S02]  /*46d0*/  FSEL R155, R155, -INF , P2 ;  /* 0xff8000009b9b7808 */ /* 0x000fe40001000000 */
[----:B------:R-:W-:-:S02]  /*46e0*/  FMNMX.FTZ R10, R9, R6, !PT ;  /* 0x00000006090a7209 */ /* 0x000fc40007810000 */
[----:B------:R-:W-:Y:S02]  /*46f0*/  ISETP.GT.AND P2, PT, R5, 0x9, PT ;  /* 0x000000090500780c */ /* 0x000fe40003f44270 */
[----:B------:R-:W-:Y:S02]  /*4700*/  FSEL R158, R158, -INF , P1 ;  /* 0xff8000009e9e7808 */ /* 0x000fe40000800000 */
[----:B------:R-:W-:Y:S02]  /*4710*/  FMNMX.FTZ R11, R155, R10, !PT ;  /* 0x0000000a9b0b7209 */ /* 0x000fe40007810000 */
        /* <DEDUP_REMOVED lines=69> */
[C---:B------:R-:W-:Y:S02]  /*4b70*/  ISETP.GT.AND P4, PT, R5.reuse, 0x69, PT ;  /* 0x000000690500780c */ /* 0x040fe40003f84270 */
[C---:B------:R-:W-:Y:S02]  /*4b80*/  ISETP.GT.AND P6, PT, R5.reuse, 0x70, PT ;  /* 0x000000700500780c */ /* 0x040fe40003fc4270 */
[C---:B------:R-:W-:Y:S02]  /*4b90*/  ISETP.GT.AND P5, PT, R5.reuse, 0x71, PT ;  /* 0x000000710500780c */ /* 0x040fe40003fa4270 */
[C---:B------:R-:W-:Y:S02]  /*4ba0*/  ISETP.GT.AND P1, PT, R5.reuse, 0x78, PT ;  /* 0x000000780500780c */ /* 0x040fe40003f24270 */
[----:B------:R-:W-:Y:S02]  /*4bb0*/  ISETP.GT.AND P2, PT, R5, 0x79, PT ;  /* 0x000000790500780c */ /* 0x000fe40003f44270 */
[----:B------:R-:W-:-:S02]  /*4bc0*/  FSEL R206, R206, -INF , P3 ;  /* 0xff800000cece7808 */ /* 0x000fc40001800000 */
[----:B------:R-:W-:Y:S02]  /*4bd0*/  FMNMX.FTZ R5, R203, R10, !PT ;  /* 0x0000000acb057209 */ /* 0x000fe40007810000 */
[----:B------:R-:W-:Y:S02]  /*4be0*/  FSEL R207, R207, -INF , P4 ;  /* 0xff800000cfcf7808 */ /* 0x000fe40002000000 */
[----:B------:R-:W-:Y:S02]  /*4bf0*/  FMNMX.FTZ R10, R206, R5, !PT ;  /* 0x00000005ce0a7209 */ /* 0x000fe40007810000 */
[----:B------:R-:W-:Y:S02]  /*4c00*/  FSEL R210, R210, -INF , P6 ;  /* 0xff800000d2d27808 */ /* 0x000fe40003000000 */
[----:B------:R-:W-:Y:S02]  /*4c10*/  FMNMX.FTZ R5, R207, R10, !PT ;  /* 0x0000000acf057209 */ /* 0x000fe40007810000 */
[----:B------:R-:W-:-:S02]  /*4c20*/  FSEL R211, R211, -INF , P5 ;  /* 0xff800000d3d37808 */ /* 0x000fc40002800000 */
[----:B------:R-:W-:Y:S02]  /*4c30*/  FMNMX.FTZ R10, R210, R5, !PT ;  /* 0x00000005d20a7209 */ /* 0x000fe40007810000 */
[----:B------:R-:W-:Y:S02]  /*4c40*/  FSEL R214, R214, -INF , P1 ;  /* 0xff800000d6d67808 */ /* 0x000fe40000800000 */
[----:B------:R-:W-:Y:S02]  /*4c50*/  FMNMX.FTZ R5, R211, R10, !PT ;  /* 0x0000000ad3057209 */ /* 0x000fe40007810000 */
[----:B------:R-:W-:Y:S02]  /*4c60*/  FSEL R215, R215, -INF , P2 ;  /* 0xff800000d7d77808 */ /* 0x000fe40001000000 */
[----:B------:R-:W-:-:S04]  /*4c70*/  FMNMX.FTZ R10, R214, R5, !PT ;  /* 0x00000005d60a7209 */ /* 0x000fc80007810000 */
[----:B------:R-:W-:-:S05]  /*4c80*/  FMNMX.FTZ R10, R215, R10, !PT ;  /* 0x0000000ad70a7209 */ /* 0x000fca0007810000 */
[----:B------:R-:W1:Y:S02]  /*4c90*/  SHFL.BFLY PT, R5, R10, 0x2, 0x1f ;  /* 0x0c401f000a057f89 */ /* 0x000e6400000e0000 */
[----:B-1----:R-:W-:Y:S02]  /*4ca0*/  FMNMX.FTZ R11, R10, R5, !PT ;  /* 0x000000050a0b7209 */ /* 0x002fe40007810000 */
[----:B------:R-:W1:Y:S04]  /*4cb0*/  SHFL.IDX PT, R5, R8, RZ, 0x1c1f ;  /* 0x001c1fff08057589 */ /* 0x000e6800000e0000 */
[----:B------:R-:W2:Y:S01]  /*4cc0*/  SHFL.BFLY PT, R12, R11, 0x1, 0x1f ;  /* 0x0c201f000b0c7f89 */ /* 0x000ea200000e0000 */
[----:B-1----:R-:W-:-:S04]  /*4cd0*/  IADD3 R5, R5, -UR49, R4 ;  /* 0x8000003105057c10 */ /* 0x002fc8000fffe004 */
[C---:B------:R-:W-:Y:S02]  /*4ce0*/  ISETP.GT.AND P6, PT, R5.reuse, RZ, PT ;  /* 0x000000ff0500720c */ /* 0x040fe40003fc4270 */
[C---:B------:R-:W-:Y:S02]  /*4cf0*/  ISETP.GT.AND P2, PT, R5.reuse, 0x8, PT ;  /* 0x000000080500780c */ /* 0x040fe40003f44270 */
[C---:B------:R-:W-:Y:S02]  /*4d00*/  ISETP.GT.AND P3, PT, R5.reuse, 0x9, PT ;  /* 0x000000090500780c */ /* 0x040fe40003f64270 */
[----:B------:R-:W-:Y:S02]  /*4d10*/  ISETP.GT.AND P4, PT, R5, 0x10, PT ;  /* 0x000000100500780c */ /* 0x000fe40003f84270 */
[----:B------:R-:W-:Y:S02]  /*4d20*/  FSEL R152, R152, -INF , P6 ;  /* 0xff80000098987808 */ /* 0x000fe40003000000 */
[----:B------:R-:W-:-:S02]  /*4d30*/  FSEL R156, R156, -INF , P2 ;  /* 0xff8000009c9c7808 */ /* 0x000fc40001000000 */
[----:B------:R-:W-:Y:S02]  /*4d40*/  FSEL R157, R157, -INF , P3 ;  /* 0xff8000009d9d7808 */ /* 0x000fe40001800000 */
[----:B------:R-:W-:Y:S02]  /*4d50*/  FSEL R160, R160, -INF , P4 ;  /* 0xff800000a0a07808 */ /* 0x000fe40002000000 */
[C---:B------:R-:W-:Y:S02]  /*4d60*/  ISETP.GT.AND P5, PT, R5.reuse, 0x11, PT ;  /* 0x000000110500780c */ /* 0x040fe40003fa4270 */
[C---:B------:R-:W-:Y:S02]  /*4d70*/  ISETP.GT.AND P6, PT, R5.reuse, 0x18, PT ;  /* 0x000000180500780c */ /* 0x040fe40003fc4270 */
[C---:B------:R-:W-:Y:S02]  /*4d80*/  ISETP.GT.AND P2, PT, R5.reuse, 0x20, PT ;  /* 0x000000200500780c */ /* 0x040fe40003f44270 */
[----:B------:R-:W-:-:S02]  /*4d90*/  ISETP.GT.AND P3, PT, R5, 0x21, PT ;  /* 0x000000210500780c */ /* 0x000fc40003f64270 */
[----:B------:R-:W-:Y:S02]  /*4da0*/  ISETP.GT.AND P4, PT, R5, 0x28, PT ;  /* 0x000000280500780c */ /* 0x000fe40003f84270 */
[----:B------:R-:W-:Y:S02]  /*4db0*/  FSEL R161, R161, -INF , P5 ;  /* 0xff800000a1a17808 */ /* 0x000fe40002800000 */
[----:B------:R-:W-:Y:S02]  /*4dc0*/  FSEL R164, R164, -INF , P6 ;  /* 0xff800000a4a47808 */ /* 0x000fe40003000000 */
[----:B------:R-:W-:Y:S02]  /*4dd0*/  FSEL R168, R168, -INF , P2 ;  /* 0xff800000a8a87808 */ /* 0x000fe40001000000 */
[----:B------:R-:W-:Y:S02]  /*4de0*/  FSEL R169, R169, -INF , P3 ;  /* 0xff800000a9a97808 */ /* 0x000fe40001800000 */
[----:B------:R-:W-:-:S02]  /*4df0*/  FSEL R172, R172, -INF , P4 ;  /* 0xff800000acac7808 */ /* 0x000fc40002000000 */
[C---:B------:R-:W-:Y:S02]  /*4e00*/  ISETP.GT.AND P5, PT, R5.reuse, 0x29, PT ;  /* 0x000000290500780c */ /* 0x040fe40003fa4270 */
[C---:B------:R-:W-:Y:S02]  /*4e10*/  ISETP.GT.AND P6, PT, R5.reuse, 0x30, PT ;  /* 0x000000300500780c */ /* 0x040fe40003fc4270 */
[C---:B------:R-:W-:Y:S02]  /*4e20*/  ISETP.GT.AND P2, PT, R5.reuse, 0x38, PT ;  /* 0x000000380500780c */ /* 0x040fe40003f44270 */
[C---:B------:R-:W-:Y:S02]  /*4e30*/  ISETP.GT.AND P3, PT, R5.reuse, 0x39, PT ;  /* 0x000000390500780c */ /* 0x040fe40003f64270 */
[----:B------:R-:W-:Y:S02]  /*4e40*/  ISETP.GT.AND P4, PT, R5, 0x40, PT ;  /* 0x000000400500780c */ /* 0x000fe40003f84270 */
[----:B------:R-:W-:-:S02]  /*4e50*/  FSEL R173, R173, -INF , P5 ;  /* 0xff800000adad7808 */ /* 0x000fc40002800000 */
[----:B------:R-:W-:Y:S02]  /*4e60*/  FSEL R176, R176, -INF , P6 ;  /* 0xff800000b0b07808 */ /* 0x000fe40003000000 */
[----:B------:R-:W-:Y:S02]  /*4e70*/  FSEL R180, R180, -INF , P2 ;  /* 0xff800000b4b47808 */ /* 0x000fe40001000000 */
[----:B------:R-:W-:Y:S02]  /*4e80*/  FSEL R181, R181, -INF , P3 ;  /* 0xff800000b5b57808 */ /* 0x000fe40001800000 */
[----:B------:R-:W-:Y:S02]  /*4e90*/  FSEL R184, R184, -INF , P4 ;  /* 0xff800000b8b87808 */ /* 0x000fe40002000000 */
[C---:B------:R-:W-:Y:S02]  /*4ea0*/  ISETP.GT.AND P1, PT, R5.reuse, 0x1, PT ;  /* 0x000000010500780c */ /* 0x040fe40003f24270 */
[----:B------:R-:W-:-:S02]  /*4eb0*/  ISETP.GT.AND P5, PT, R5, 0x41, PT ;  /* 0x000000410500780c */ /* 0x000fc40003fa4270 */
[C---:B------:R-:W-:Y:S02]  /*4ec0*/  ISETP.GT.AND P6, PT, R5.reuse, 0x48, PT ;  /* 0x000000480500780c */ /* 0x040fe40003fc4270 */
[C---:B------:R-:W-:Y:S02]  /*4ed0*/  ISETP.GT.AND P2, PT, R5.reuse, 0x49, PT ;  /* 0x000000490500780c */ /* 0x040fe40003f44270 */
[C---:B------:R-:W-:Y:S02]  /*4ee0*/  ISETP.GT.AND P3, PT, R5.reuse, 0x50, PT ;  /* 0x000000500500780c */ /* 0x040fe40003f64270 */
[----:B------:R-:W-:Y:S02]  /*4ef0*/  ISETP.GT.AND P4, PT, R5, 0x51, PT ;  /* 0x000000510500780c */ /* 0x000fe40003f84270 */
[----:B------:R-:W-:Y:S02]  /*4f00*/  FSEL R153, R153, -INF , P1 ;  /* 0xff80000099997808 */ /* 0x000fe40000800000 */
        /* <DEDUP_REMOVED lines=11> */
[----:B--2---:R-:W-:Y:S01]  /*4fc0*/  FMNMX.FTZ R4, R11, R12, !PT ;  /* 0x0000000c0b047209 */ /* 0x004fe20007810000 */
[----:B------:R-:W-:Y:S01]  /*4fd0*/  IMAD.U32 R11, RZ, RZ, UR40 ;  /* 0x00000028ff0b7e24 */ /* 0x000fe2000f8e00ff */
[----:B------:R-:W-:-:S02]  /*4fe0*/  FMNMX.FTZ R12, R152, R7, !PT ;  /* 0x00000007980c7209 */ /* 0x000fc40007810000 */
[----:B------:R-:W-:Y:S01]  /*4ff0*/  FSEL R165, R165, -INF , P1 ;  /* 0xff800000a5a57808 */ /* 0x000fe20000800000 */
[----:B------:R-:W-:-:S01]  /*5000*/  FFMA.FTZ R8, R4, R11, -8 ;  /* 0xc100000004087423 */ /* 0x000fc2000001000b */
        /* <DEDUP_REMOVED lines=9> */
[C---:B------:R-:W-:Y:S02]  /*50a0*/  ISETP.GT.AND P3, PT, R5.reuse, 0x78, PT ;  /* 0x000000780500780c */ /* 0x040fe40003f64270 */
[----:B------:R-:W-:-:S02]  /*50b0*/  ISETP.GT.AND P4, PT, R5, 0x79, PT ;  /* 0x000000790500780c */ /* 0x000fc40003f84270 */
[----:B------:R-:W-:Y:S02]  /*50c0*/  FMNMX.FTZ R5, R153, R12, !PT ;  /* 0x0000000c99057209 */ /* 0x000fe40007810000 */
[----:B------:R-:W-:Y:S02]  /*50d0*/  FSEL R177, R177, -INF , P1 ;  /* 0xff800000b1b17808 */ /* 0x000fe40000800000 */
[----:B------:R-:W-:Y:S02]  /*50e0*/  FMNMX.FTZ R12, R156, R5, !PT ;  /* 0x000000059c0c7209 */ /* 0x000fe40007810000 */
[----:B------:R-:W-:Y:S02]  /*50f0*/  FSETP.NEU.FTZ.AND P1, PT, R4, -INF , PT ;  /* 0xff8000000400780b */ /* 0x000fe40003f3d000 */
[----:B------:R-:W-:Y:S02]  /*5100*/  FMNMX.FTZ R5, R157, R12, !PT ;  /* 0x0000000c9d057209 */ /* 0x000fe40007810000 */
[----:B------:R-:W-:-:S02]  /*5110*/  FSEL R8, R8, RZ, P1 ;  /* 0x000000ff08087208 */ /* 0x000fc40000800000 */
[----:B------:R-:W-:Y:S02]  /*5120*/  FMNMX.FTZ R20, R160, R5, !PT ;  /* 0x00000005a0147209 */ /* 0x000fe40007810000 */
[----:B------:R-:W-:Y:S01]  /*5130*/  FSEL R205, R205, -INF , P5 ;  /* 0xff800000cdcd7808 */ /* 0x000fe20002800000 */
[----:B------:R-:W-:-:S01]  /*5140*/  FFMA.FTZ R11, R158, UR40, -R8 ;  /* 0x000000289e0b7c23 */ /* 0x000fc20008010808 */
[----:B------:R-:W-:Y:S01]  /*5150*/  FMNMX.FTZ R5, R161, R20, !PT ;  /* 0x00000014a1057209 */ /* 0x000fe20007810000 */
[----:B------:R-:W-:-:S01]  /*5160*/  FFMA.FTZ R10, R155, UR40, -R8 ;  /* 0x000000289b0a7c23 */ /* 0x000fc20008010808 */
[--C-:B------:R-:W-:Y:S01]  /*5170*/  FFMA.FTZ R155, R162, UR40, -R8.reuse ;  /* 0x00000028a29b7c23 */ /* 0x100fe20008010808 */
[----:B------:R-:W-:-:S01]  /*5180*/  FFMA.FTZ R15, R166, UR40, -R8 ;  /* 0x00000028a60f7c23 */ /* 0x000fc20008010808 */
[----:B------:R-:W-:Y:S01]  /*5190*/  FMNMX.FTZ R20, R164, R5, !PT ;  /* 0x00000005a4147209 */ /* 0x000fe20007810000 */
[----:B------:R-:W-:-:S01]  /*51a0*/  FFMA.FTZ R13, R170, UR40, -R8 ;  /* 0x00000028aa0d7c23 */ /* 0x000fc20008010808 */
[----:B------:R-:W-:Y:S01]  /*51b0*/  FSEL R208, R208, -INF , P6 ;  /* 0xff800000d0d07808 */ /* 0x000fe20003000000 */
        /* <DEDUP_REMOVED lines=24> */
[----:B------:R-:W-:Y:S01]  /*5340*/  MUFU.EX2 R9, R9 ;  /* 0x0000000900097308 */ /* 0x000fe20000000800 */
[----:B------:R-:W-:Y:S01]  /*5350*/  FMNMX.FTZ R5, R177, R158, !PT ;  /* 0x0000009eb1057209 */ /* 0x000fe20007810000 */
[--C-:B------:R-:W-:Y:S01]  /*5360*/  FFMA.FTZ R158, R174, UR40, -R8.reuse ;  /* 0x00000028ae9e7c23 */ /* 0x100fe20008010808 */
[----:B------:R-:W-:-:S01]  /*5370*/  FFMA.FTZ R174, R183, UR40, -R8 ;  /* 0x00000028b7ae7c23 */ /* 0x000fc20008010808 */
[--C-:B------:R-:W-:Y:S01]  /*5380*/  FFMA.FTZ R183, R190, UR40, -R8.reuse ;  /* 0x00000028beb77c23 */ /* 0x100fe20008010808 */
[----:B------:R-:W-:Y:S01]  /*5390*/  FMNMX.FTZ R162, R180, R5, !PT ;  /* 0x00000005b4a27209 */ /* 0x000fe20007810000 */
[----:B------:R-:W-:-:S02]  /*53a0*/  FFMA.FTZ R190, R199, UR40, -R8 ;  /* 0x00000028c7be7c23 */ /* 0x000fc40008010808 */
[----:B------:R-:W-:Y:S01]  /*53b0*/  MUFU.EX2 R10, R10 ;  /* 0x0000000a000a7308 */ /* 0x000fe20000000800 */
[----:B------:R-:W-:-:S04]  /*53c0*/  FMNMX.FTZ R5, R181, R162, !PT ;  /* 0x000000a2b5057209 */ /* 0x000fc80007810000 */
[----:B------:R-:W-:-:S03]  /*53d0*/  FMNMX.FTZ R162, R184, R5, !PT ;  /* 0x00000005b8a27209 */ /* 0x000fc60007810000 */
[----:B------:R-:W-:Y:S01]  /*53e0*/  MUFU.EX2 R11, R11 ;  /* 0x0000000b000b7308 */ /* 0x000fe20000000800 */
[----:B------:R-:W-:-:S04]  /*53f0*/  FMNMX.FTZ R5, R185, R162, !PT ;  /* 0x000000a2b9057209 */ /* 0x000fc80007810000 */
[----:B------:R-:W-:-:S03]  /*5400*/  FMNMX.FTZ R162, R188, R5, !PT ;  /* 0x00000005bca27209 */ /* 0x000fc60007810000 */
[----:B------:R-:W-:Y:S01]  /*5410*/  MUFU.EX2 R14, R14 ;  /* 0x0000000e000e7308 */ /* 0x000fe20000000800 */
[----:B------:R-:W-:Y:S01]  /*5420*/  FMNMX.FTZ R5, R189, R162, !PT ;  /* 0x000000a2bd057209 */ /* 0x000fe20007810000 */
[--C-:B------:R-:W-:Y:S01]  /*5430*/  FFMA.FTZ R162, R179, UR40, -R8.reuse ;  /* 0x00000028b3a27c23 */ /* 0x100fe20008010808 */
[----:B------:R-:W-:-:S02]  /*5440*/  FFMA.FTZ R179, R210, UR40, -R8 ;  /* 0x00000028d2b37c23 */ /* 0x000fc40008010808 */
[----:B------:R-:W-:-:S03]  /*5450*/  FMNMX.FTZ R166, R192, R5, !PT ;  /* 0x00000005c0a67209 */ /* 0x000fc60007810000 */
[----:B------:R-:W-:Y:S01]  /*5460*/  MUFU.EX2 R155, R155 ;  /* 0x0000009b009b7308 */ /* 0x000fe20000000800 */
[----:B------:R-:W-:-:S04]  /*5470*/  FMNMX.FTZ R5, R193, R166, !PT ;  /* 0x000000a6c1057209 */ /* 0x000fc80007810000 */
        /* <DEDUP_REMOVED lines=10> */
[----:B------:R-:W-:-:S01]  /*5520*/  FFMA.FTZ R187, R198, UR40, -R8 ;  /* 0x00000028c6bb7c23 */ /* 0x000fc20008010808 */
[----:B------:R-:W-:Y:S01]  /*5530*/  IMAD.U32 R198, RZ, RZ, UR40 ;  /* 0x00000028ffc67e24 */ /* 0x000fe2000f8e00ff */
[----:B------:R-:W-:-:S03]  /*5540*/  FMNMX.FTZ R170, R208, R5, !PT ;  /* 0x00000005d0aa7209 */ /* 0x000fc60007810000 */
[----:B------:R-:W-:Y:S01]  /*5550*/  MUFU.EX2 R13, R13 ;  /* 0x0000000d000d7308 */ /* 0x000fe20000000800 */
[----:B------:R-:W-:-:S04]  /*5560*/  FMNMX.FTZ R5, R209, R170, !PT ;  /* 0x000000aad1057209 */ /* 0x000fc80007810000 */
[----:B------:R-:W-:-:S03]  /*5570*/  FMNMX.FTZ R170, R212, R5, !PT ;  /* 0x00000005d4aa7209 */ /* 0x000fc60007810000 */
[----:B------:R-:W-:Y:S01]  /*5580*/  MUFU.EX2 R20, R20 ;  /* 0x0000001400147308 */ /* 0x000fe20000000800 */
[----:B------:R-:W-:Y:S01]  /*5590*/  FMNMX.FTZ R5, R213, R170, !PT ;  /* 0x000000aad5057209 */ /* 0x000fe20007810000 */
[--C-:B------:R-:W-:Y:S01]  /*55a0*/  FFMA.FTZ R170, R194, UR40, -R8.reuse ;  /* 0x00000028c2aa7c23 */ /* 0x100fe20008010808 */
[----:B------:R-:W-:-:S03]  /*55b0*/  FFMA.FTZ R194, R207, UR40, -R8 ;  /* 0x00000028cfc27c23 */ /* 0x000fc60008010808 */
[----:B------:R-:W1:Y:S02]  /*55c0*/  SHFL.BFLY PT, R178, R5, 0x2, 0x1f ;  /* 0x0c401f0005b27f89 */ /* 0x000e6400000e0000 */
[----:B------:R-:W-:Y:S08]  /*55d0*/  MUFU.EX2 R158, R158 ;  /* 0x0000009e009e7308 */ /* 0x000ff00000000800 */
[----:B------:R-:W-:Y:S08]  /*55e0*/  MUFU.EX2 R163, R163 ;  /* 0x000000a300a37308 */ /* 0x000ff00000000800 */
[----:B------:R-:W-:Y:S01]  /*55f0*/  MUFU.EX2 R159, R159 ;  /* 0x0000009f009f7308 */ /* 0x000fe20000000800 */
[----:B-1----:R-:W-:Y:S01]  /*5600*/  FMNMX.FTZ R195, R5, R178, !PT ;  /* 0x000000b205c37209 */ /* 0x002fe20007810000 */
[----:B------:R-:W-:-:S06]  /*5610*/  FFMA.FTZ R178, R203, UR40, -R8 ;  /* 0x00000028cbb27c23 */ /* 0x000fcc0008010808 */
[----:B------:R-:W-:Y:S01]  /*5620*/  MUFU.EX2 R162, R162 ;  /* 0x000000a200a27308 */ /* 0x000fe20000000800 */
[----:B------:R-:W1:Y:S07]  /*5630*/  SHFL.BFLY PT, R182, R195, 0x1, 0x1f ;  /* 0x0c201f00c3b67f89 */ /* 0x000e6e00000e0000 */
[----:B------:R-:W-:Y:S08]  /*5640*/  MUFU.EX2 R167, R167 ;  /* 0x000000a700a77308 */ /* 0x000ff00000000800 */
[----:B------:R-:W-:Y:S08]  /*5650*/  MUFU.EX2 R174, R174 ;  /* 0x000000ae00ae7308 */ /* 0x000ff00000000800 */
[----:B------:R-:W-:Y:S01]  /*5660*/  MUFU.EX2 R21, R21 ;  /* 0x0000001500157308 */ /* 0x000fe20000000800 */
[----:B-1----:R-:W-:Y:S01]  /*5670*/  FMNMX.FTZ R5, R195, R182, !PT ;  /* 0x000000b6c3057209 */ /* 0x002fe20007810000 */
        /* <DEDUP_REMOVED lines=11> */
[----:B------:R-:W-:Y:S01]  /*5730*/  FSEL R177, R4, RZ, P1 ;  /* 0x000000ff04b17208 */ /* 0x000fe20000800000 */
[----:B------:R-:W-:-:S01]  /*5740*/  FFMA.FTZ R199, R152, UR40, -R8 ;  /* 0x0000002898c77c23 */ /* 0x000fc20008010808 */
[--C-:B------:R-:W-:Y:S01]  /*5750*/  FFMA.FTZ R152, R153, UR40, -R8.reuse ;  /* 0x0000002899987c23 */ /* 0x100fe20008010808 */
[----:B------:R-:W-:-:S01]  /*5760*/  FFMA.FTZ R153, R156, UR40, -R8 ;  /* 0x000000289c997c23 */ /* 0x000fc20008010808 */
[----:B------:R-:W-:Y:S01]  /*5770*/  FFMA.FTZ R156, R160, UR40, -R8 ;  /* 0x00000028a09c7c23 */ /* 0x000fe20008010808 */
[----:B------:R-:W-:-:S01]  /*5780*/  FADD.FTZ R177, -R177, R6 ;  /* 0x00000006b1b17221 */ /* 0x000fc20000010100 */
[----:B------:R-:W-:Y:S01]  /*5790*/  FSEL R6, R5, RZ, P2 ;  /* 0x000000ff05067208 */ /* 0x000fe20001000000 */
[----:B------:R-:W-:-:S01]  /*57a0*/  FFMA.FTZ R160, R168, UR40, -R8 ;  /* 0x00000028a8a07c23 */ /* 0x000fc20008010808 */
[----:B------:R-:W-:Y:S01]  /*57b0*/  MUFU.EX2 R199, R199 ;  /* 0x000000c700c77308 */ /* 0x000fe20000000800 */
[----:B------:R-:W-:-:S01]  /*57c0*/  FFMA.FTZ R203, R165, UR40, -R8 ;  /* 0x00000028a5cb7c23 */ /* 0x000fc20008010808 */
[----:B------:R-:W-:Y:S01]  /*57d0*/  FFMA.FTZ R165, R176, UR40, -R8 ;  /* 0x00000028b0a57c23 */ /* 0x000fe20008010808 */
[----:B------:R-:W-:-:S01]  /*57e0*/  FADD.FTZ R7, -R6, R7 ;  /* 0x0000000706077221 */ /* 0x000fc20000010100 */
[----:B------:R-:W-:Y:S01]  /*57f0*/  FMUL.FTZ R6, R177, UR40 ;  /* 0x00000028b1067c20 */ /* 0x000fe20008410000 */
[----:B------:R-:W-:-:S01]  /*5800*/  FFMA.FTZ R176, R181, UR40, -R8 ;  /* 0x00000028b5b07c23 */ /* 0x000fc20008010808 */
[--C-:B------:R-:W-:Y:S01]  /*5810*/  FFMA.FTZ R164, R164, UR40, -R8.reuse ;  /* 0x00000028a4a47c23 */ /* 0x100fe20008010808 */
[----:B------:R-:W-:Y:S01]  /*5820*/  FMUL.FTZ R168, R7, UR40 ;  /* 0x0000002807a87c20 */ /* 0x000fe20008410000 */
        /* <DEDUP_REMOVED lines=20> */
[----:B------:R-:W-:-:S04]  /*5970*/  FFMA.FTZ R213, R213, UR40, -R8 ;  /* 0x00000028d5d57c23 */ /* 0x000fc80008010808 */
[----:B------:R-:W3:Y:S01]  /*5980*/  MUFU.EX2 R153, R153 ;  /* 0x0000009900997308 */ /* 0x000ee20000000800 */
[----:B-1----:R-:W-:-:S01]  /*5990*/  FFMA.FTZ R177, R168, R2, R199 ;  /* 0x00000002a8b17223 */ /* 0x002fc200000100c7 */
[-C--:B------:R-:W-:Y:S01]  /*59a0*/  FMUL.FTZ R24, R24, R168.reuse ;  /* 0x000000a818187220 */ /* 0x080fe20000410000 */
[-C--:B------:R-:W-:Y:S01]  /*59b0*/  FMUL.FTZ R25, R25, R168.reuse ;  /* 0x000000a819197220 */ /* 0x080fe20000410000 */
[-C--:B------:R-:W-:Y:S01]  /*59c0*/  FMUL.FTZ R28, R28, R168.reuse ;  /* 0x000000a81c1c7220 */ /* 0x080fe20000410000 */
[-C--:B------:R-:W-:Y:S01]  /*59d0*/  FMUL.FTZ R29, R29, R168.reuse ;  /* 0x000000a81d1d7220 */ /* 0x080fe20000410000 */
[-C--:B------:R-:W-:Y:S01]  /*59e0*/  FMUL.FTZ R32, R32, R168.reuse ;  /* 0x000000a820207220 */ /* 0x080fe20000410000 */
[----:B------:R-:W-:Y:S01]  /*59f0*/  FMUL.FTZ R33, R33, R168 ;  /* 0x000000a821217220 */ /* 0x000fe20000410000 */
[----:B------:R-:W1:Y:S01]  /*5a00*/  MUFU.EX2 R202, R202 ;  /* 0x000000ca00ca7308 */ /* 0x000e620000000800 */
[----:B--2---:R-:W-:-:S01]  /*5a10*/  FFMA.FTZ R181, R6, R0, R9 ;  /* 0x0000000006b57223 */ /* 0x004fc20000010009 */
[----:B------:R-:W-:Y:S01]  /*5a20*/  FADD.FTZ R0, R152, R177 ;  /* 0x000000b198007221 */ /* 0x000fe20000010000 */
[-C--:B------:R-:W-:Y:S01]  /*5a30*/  FMUL.FTZ R36, R36, R168.reuse ;  /* 0x000000a824247220 */ /* 0x080fe20000410000 */
[----:B------:R-:W-:Y:S01]  /*5a40*/  FMUL.FTZ R37, R37, R168 ;  /* 0x000000a825257220 */ /* 0x000fe20000410000 */
[----:B------:R-:W-:-:S01]  /*5a50*/  FADD.FTZ R2, R10, R181 ;  /* 0x000000b50a027221 */ /* 0x000fc20000010000 */
[-C--:B------:R-:W-:Y:S01]  /*5a60*/  FMUL.FTZ R40, R40, R168.reuse ;  /* 0x000000a828287220 */ /* 0x080fe20000410000 */
        /* <DEDUP_REMOVED lines=12> */
[----:B------:R-:W-:-:S01]  /*5b30*/  FADD.FTZ R153, R155, R14 ;  /* 0x0000000e9b997221 */ /* 0x000fc20000010000 */
        /* <DEDUP_REMOVED lines=14> */
[----:B------:R-:W-:Y:S01]  /*5c20*/  FADD.FTZ R0, R12, R153 ;  /* 0x000000990c007221 */ /* 0x000fe20000010000 */
[-C--:B------:R-:W-:Y:S01]  /*5c30*/  FMUL.FTZ R68, R68, R168.reuse ;  /* 0x000000a844447220 */ /* 0x080fe20000410000 */
[-C--:B------:R-:W-:Y:S01]  /*5c40*/  FMUL.FTZ R69, R69, R168.reuse ;  /* 0x000000a845457220 */ /* 0x080fe20000410000 */
[----:B------:R-:W-:Y:S01]  /*5c50*/  FMUL.FTZ R72, R72, R168 ;  /* 0x000000a848487220 */ /* 0x000fe20000410000 */
[----:B------:R-:W-:Y:S01]  /*5c60*/  FADD.FTZ R153, R15, R0 ;  /* 0x000000000f997221 */ /* 0x000fe20000010000 */
[----:B------:R-:W-:Y:S01]  /*5c70*/  F2FP.SATFINITE.E4M3.F32.PACK_AB_MERGE_C R15, R154, R15, RZ ;  /* 0x0000000f9a0f723e */ /* 0x000fe200048070ff */
[----:B------:R-:W3:Y:S01]  /*5c80*/  MUFU.EX2 R160, R160 ;  /* 0x000000a000a07308 */ /* 0x000ee20000000800 */
[----:B-1----:R-:W-:-:S01]  /*5c90*/  FADD.FTZ R2, R164, R177 ;  /* 0x000000b1a4027221 */ /* 0x002fc20000010000 */
[----:B------:R-:W-:Y:S01]  /*5ca0*/  FADD.FTZ R0, R154, R153 ;  /* 0x000000999a007221 */ /* 0x000fe20000010000 */
[----:B------:R-:W-:Y:S01]  /*5cb0*/  F2FP.SATFINITE.E4M3.F32.PACK_AB_MERGE_C R155, R12, R155, R15 ;  /* 0x0000009b0c9b723e */ /* 0x000fe2000480700f */
[-C--:B------:R-:W-:Y:S01]  /*5cc0*/  FMUL.FTZ R73, R73, R168.reuse ;  /* 0x000000a849497220 */ /* 0x080fe20000410000 */
[-C--:B------:R-:W-:Y:S01]  /*5cd0*/  FMUL.FTZ R76, R76, R168.reuse ;  /* 0x000000a84c4c7220 */ /* 0x080fe20000410000 */
[----:B------:R-:W-:Y:S01]  /*5ce0*/  FADD.FTZ R153, R13, R0 ;  /* 0x000000000d997221 */ /* 0x000fe20000010000 */
[----:B------:R-:W-:Y:S01]  /*5cf0*/  FMUL.FTZ R77, R77, R168 ;  /* 0x000000a84d4d7220 */ /* 0x000fe20000410000 */
[----:B------:R-:W1:Y:S01]  /*5d00*/  MUFU.EX2 R161, R161 ;  /* 0x000000a100a17308 */ /* 0x000e620000000800 */
[C---:B--2---:R-:W-:Y:S01]  /*5d10*/  F2FP.SATFINITE.E4M3.F32.PACK_AB_MERGE_C R164, R203.reuse, R164, RZ ;  /* 0x000000a4cba4723e */ /* 0x044fe200048070ff */
[----:B------:R-:W-:Y:S01]  /*5d20*/  FADD.FTZ R203, R203, R2 ;  /* 0x00000002cbcb7221 */ /* 0x000fe20000010000 */
[----:B------:R-:W-:-:S01]  /*5d30*/  FADD.FTZ R153, R20, R153 ;  /* 0x0000009914997221 */ /* 0x000fc20000010000 */
[----:B------:R-:W-:Y:S01]  /*5d40*/  FMUL.FTZ R80, R80, R168 ;  /* 0x000000a850507220 */ /* 0x000fe20000410000 */
[----:B------:R-:W-:Y:S01]  /*5d50*/  F2FP.SATFINITE.E4M3.F32.PACK_AB_MERGE_C R154, R157, R156, R164 ;  /* 0x0000009c9d9a723e */ /* 0x000fe200048070a4 */
[----:B------:R-:W-:Y:S01]  /*5d60*/  FMUL.FTZ R81, R81, R168 ;  /* 0x000000a851517220 */ /* 0x000fe20000410000 */
[----:B------:R-:W-:-:S01]  /*5d70*/  FADD.FTZ R0, R158, R153 ;  /* 0x000000999e007221 */ /* 0x000fc20000010000 */
[----:B------:R-:W2:Y:S01]  /*5d80*/  MUFU.EX2 R169, R169 ;  /* 0x000000a900a97308 */ /* 0x000ea20000000800 */
[----:B---3--:R-:W-:-:S01]  /*5d90*/  FADD.FTZ R2, R160, R203 ;  /* 0x000000cba0027221 */ /* 0x008fc20000010000 */
[C---:B------:R-:W-:Y:S01]  /*5da0*/  F2FP.SATFINITE.E4M3.F32.PACK_AB_MERGE_C R158, R163.reuse, R158, RZ ;  /* 0x0000009ea39e723e */ /* 0x040fe200048070ff */
[----:B------:R-:W-:-:S01]  /*5db0*/  FADD.FTZ R0, R163, R0 ;  /* 0x00000000a3007221 */ /* 0x000fc20000010000 */
[-C--:B------:R-:W-:Y:S01]  /*5dc0*/  FMUL.FTZ R84, R84, R168.reuse ;  /* 0x000000a854547220 */ /* 0x080fe20000410000 */
[----:B------:R-:W-:Y:S01]  /*5dd0*/  FMUL.FTZ R85, R85, R168 ;  /* 0x000000a855557220 */ /* 0x000fe20000410000 */
[----:B------:R-:W-:Y:S01]  /*5de0*/  F2FP.SATFINITE.E4M3.F32.PACK_AB_MERGE_C R157, R20, R13, R158 ;  /* 0x0000000d149d723e */ /* 0x000fe2000480709e */
[----:B------:R-:W-:-:S01]  /*5df0*/  FADD.FTZ R163, R159, R0 ;  /* 0x000000009fa37221 */ /* 0x000fc20000010000 */
        /* <DEDUP_REMOVED lines=13> */
[----:B------:R-:W-:Y:S01]  /*5ed0*/  FMUL.FTZ R104, R104, R168 ;  /* 0x000000a868687220 */ /* 0x000fe20000410000 */
[----:B------:R-:W-:Y:S01]  /*5ee0*/  FADD.FTZ R163, R167, R2 ;  /* 0x00000002a7a37221 */ /* 0x000fe20000010000 */
[----:B------:R-:W-:Y:S01]  /*5ef0*/  F2FP.SATFINITE.E4M3.F32.PACK_AB_MERGE_C R167, R174, R167, RZ ;  /* 0x000000a7aea7723e */ /* 0x000fe200048070ff */
[----:B------:R-:W2:Y:S01]  /*5f00*/  MUFU.EX2 R172, R172 ;  /* 0x000000ac00ac7308 */ /* 0x000ea20000000800 */
[C---:B---3--:R-:W-:Y:S01]  /*5f10*/  F2FP.SATFINITE.E4M3.F32.PACK_AB_MERGE_C R169, R206.reuse, R169, RZ ;  /* 0x000000a9cea9723e */ /* 0x048fe200048070ff */
[----:B------:R-:W-:Y:S01]  /*5f20*/  FADD.FTZ R206, R206, R177 ;  /* 0x000000b1cece7221 */ /* 0x000fe20000010000 */
[----:B------:R-:W-:-:S01]  /*5f30*/  FADD.FTZ R2, R174, R163 ;  /* 0x000000a3ae027221 */ /* 0x000fc20000010000 */
[----:B------:R-:W-:Y:S01]  /*5f40*/  F2FP.SATFINITE.E4M3.F32.PACK_AB_MERGE_C R159, R162, R159, R167 ;  /* 0x0000009fa29f723e */ /* 0x000fe200048070a7 */
        /* <DEDUP_REMOVED lines=129> */
[----:B------:R-:W-:-:S02]  /*6760*/  FMUL.FTZ R151, R151, R6 ;  /* 0x0000000697977220 */ /* 0x000fc40000410000 */
        /* <DEDUP_REMOVED lines=17> */
[----:B---3--:R-:W-:-:S01]  /*6880*/  FADD.FTZ R2, R194, R163 ;  /* 0x000000a3c2027221 */ /* 0x008fc20000010000 */
[----:B------:R-:W-:-:S04]  /*6890*/  F2FP.SATFINITE.E4M3.F32.PACK_AB_MERGE_C R191, R194, R191, RZ ;  /* 0x000000bfc2bf723e */ /* 0x000fc800048070ff */
[----:B------:R-:W-:Y:S02]  /*68a0*/  F2FP.SATFINITE.E4M3.F32.PACK_AB_MERGE_C R165, R178, R175, R191 ;  /* 0x000000afb2a5723e */ /* 0x000fe400048070bf */
[----:B------:R-:W3:Y:S01]  /*68b0*/  MUFU.EX2 R208, R208 ;  /* 0x000000d000d07308 */ /* 0x000ee20000000800 */
[----:B-1----:R-:W-:-:S01]  /*68c0*/  FADD.FTZ R153, R205, R0 ;  /* 0x00000000cd997221 */ /* 0x002fc20000010000 */
[----:B------:R-:W-:-:S04]  /*68d0*/  F2FP.SATFINITE.E4M3.F32.PACK_AB_MERGE_C R204, R205, R204, RZ ;  /* 0x000000cccdcc723e */ /* 0x000fc800048070ff */
[----:B------:R-:W-:Y:S02]  /*68e0*/  F2FP.SATFINITE.E4M3.F32.PACK_AB_MERGE_C R164, R201, R200, R204 ;  /* 0x000000c8c9a4723e */ /* 0x000fe400048070cc */
        /* <DEDUP_REMOVED lines=13> */
[C---:B--2---:R-:W-:Y:S01]  /*69c0*/  F2FP.SATFINITE.E4M3.F32.PACK_AB_MERGE_C R195, R198.reuse, R195, RZ ;  /* 0x000000c3c6c3723e */ /* 0x044fe200048070ff */
[----:B------:R-:W-:Y:S01]  /*69d0*/  FADD.FTZ R0, R198, R163 ;  /* 0x000000a3c6007221 */ /* 0x000fe20000010000 */
[----:B------:R-:W-:Y:S02]  /*69e0*/  F2FP.SATFINITE.E4M3.F32.PACK_AB_MERGE_C R163, R171, R170, R187 ;  /* 0x000000aaaba3723e */ /* 0x000fe400048070bb */
[----:B------:R-:W-:Y:S02]  /*69f0*/  F2FP.SATFINITE.E4M3.F32.PACK_AB_MERGE_C R167, R182, R179, R195 ;  /* 0x000000b3b6a7723e */ /* 0x000fe400048070c3 */
[C---:B---3--:R-:W-:Y:S01]  /*6a00*/  F2FP.SATFINITE.E4M3.F32.PACK_AB_MERGE_C R212, R213.reuse, R212, RZ ;  /* 0x000000d4d5d4723e */ /* 0x048fe200048070ff */
[----:B------:R-:W-:-:S03]  /*6a10*/  FADD.FTZ R2, R213, R2 ;  /* 0x00000002d5027221 */ /* 0x000fc60000010000 */
[----:B------:R-:W-:Y:S01]  /*6a20*/  F2FP.SATFINITE.E4M3.F32.PACK_AB_MERGE_C R166, R209, R208, R212 ;  /* 0x000000d0d1a6723e */ /* 0x000fe200048070d4 */
[----:B------:R-:W-:Y:S06]  /*6a30*/  @!P0 BRA `(.L_x_2416) ;  /* 0x0000000000048947 */ /* 0x000fec0003800000 */
[----:B------:R-:W-:Y:S01]  /*6a40*/  BPT.TRAP 0x1 ;  /* 0x000000040000795c */ /* 0x000fe20000300000 */
.L_x_2416:
[----:B------:R-:W-:-:S04]  /*6a50*/  IMAD.U32 R6, RZ, RZ, UR56 ;  /* 0x00000038ff067e24 */ /* 0x000fc8000f8e00ff */
[----:B------:R1:W2:Y:S01]  /*6a60*/  SYNCS.PHASECHK.TRANS64.TRYWAIT P1, [UR52+0x38850], R6 ;  /* 0x03885006ff0075a7 */ /* 0x0002a20008020174 */
[----:B------:R-:W-:Y:S05]  /*6a70*/  @!P0 BRA `(.L_x_2417) ;  /* 0x0000000000048947 */ /* 0x000fea0003800000 */
[----:B------:R-:W-:Y:S01]  /*6a80*/  BPT.TRAP 0x1 ;  /* 0x000000040000795c */ /* 0x000fe20000300000 */
.L_x_2417:
[----:B-1----:R-:W-:Y:S01]  /*6a90*/  VIADD R6, R227, 0x8 ;  /* 0x00000008e3067836 */ /* 0x002fe20000000000 */
[----:B--2---:R-:W-:Y:S06]  /*6aa0*/  @P1 BRA `(.L_x_2418) ;  /* 0x00000000000c1947 */ /* 0x004fec0003800000 */
[----:B------:R-:W-:-:S04]  /*6ab0*/  IMAD.U32 R7, RZ, RZ, UR56 ;  /* 0x00000038ff077e24 */ /* 0x000fc8000f8e00ff */
[----:B------:R-:W1:Y:S02]  /*6ac0*/  SYNCS.PHASECHK.TRANS64.TRYWAIT P1, [UR52+0x38850], R7 ;  /* 0x03885007ff0075a7 */ /* 0x000e640008020174 */
[----:B-1----:R-:W-:Y:S05]  /*6ad0*/  @!P1 BRA `(.L_x_2419) ;  /* 0x000000bc00c49947 */ /* 0x002fea0003800000 */
.L_x_2418:
        /* <DEDUP_REMOVED lines=27> */
.L_x_2420:
[----:B------:R-:W-:Y:S01]  /*6c90*/  UISETP.GT.AND UP0, UPT, UR55, UR54, UPT ;  /* 0x000000363700728c */ /* 0x000fe2000bf04270 */
[----:B------:R-:W-:Y:S01]  /*6ca0*/  IMAD.MOV.U32 R6, RZ, RZ, R4 ;  /* 0x000000ffff067224 */ /* 0x000fe200078e0004 */
[----:B------:R-:W-:Y:S01]  /*6cb0*/  UIADD3 UR52, UR52, 0x38860, URZ ;  /* 0x0003886034347890 */ /* 0x000fe2000fffe03f */
[----:B-1----:R-:W-:Y:S01]  /*6cc0*/  IMAD.MOV.U32 R7, RZ, RZ, R5 ;  /* 0x000000ffff077224 */ /* 0x002fe200078e0005 */
[----:B------:R-:W-:Y:S02]  /*6cd0*/  UIADD3 UR55, UR55, -0x1, URZ ;  /* 0xffffffff37377890 */ /* 0x000fe4000fffe03f */
[----:B------:R-:W-:Y:S01]  /*6ce0*/  PLOP3.LUT P1, PT, PT, PT, UP0, 0x80, 0x0 ;  /* 0x000000000000781c */ /* 0x000fe20003f2f008 */
[----:B------:R-:W-:-:S09]  /*6cf0*/  UPRMT UR52, UR53, 0x654, UR52 ;  /* 0x0000065435347896 */ /* 0x000fd20008000034 */
[----:B------:R-:W-:Y:S03]  /*6d00*/  SYNCS.ARRIVE.TRANS64.RED.A1T0 RZ, [UR52], RZ ;  /* 0x000000ffffff79a7 */ /* 0x000fe60008100434 */
[----:B------:R-:W-:Y:S05]  /*6d10*/  @P1 BRA `(.L_x_2421) ;  /* 0xffffffd400001947 */ /* 0x000fea000383ffff */
.L_x_2410:
[----:B------:R-:W-:-:S13]  /*6d20*/  ISETP.LE.AND P1, PT, RZ, UR55, PT ;  /* 0x00000037ff007c0c */ /* 0x000fda000bf23270 */
[----:B------:R-:W-:Y:S05]  /*6d30*/  @!P1 BRA `(.L_x_2422) ;  /* 0x0000002000909947 */ /* 0x000fea0003800000 */
[----:B------:R-:W-:Y:S02]  /*6d40*/  IMAD.MOV.U32 R11, RZ, RZ, R4 ;  /* 0x000000ffff0b7224 */ /* 0x000fe400078e0004 */
[----:B01----:R-:W-:-:S07]  /*6d50*/  IMAD.MOV.U32 R7, RZ, RZ, R5 ;  /* 0x000000ffff077224 */ /* 0x003fce00078e0005 */
.L_x_2433:
[----:B------:R-:W-:-:S04]  /*6d60*/  UIADD3 UR36, UR36, 0x1, URZ ;  /* 0x0000000124247890 */ /* 0x000fc8000fffe03f */
[----:B------:R-:W-:-:S04]  /*6d70*/  UISETP.NE.AND UP0, UPT, UR36, 0x2, UPT ;  /* 0x000000022400788c */ /* 0x000fc8000bf05270 */
[----:B------:R-:W-:Y:S02]  /*6d80*/  USEL UR6, URZ, 0x1, UP0 ;  /* 0x000000013f067887 */ /* 0x000fe40008000000 */
[----:B------:R-:W-:Y:S02]  /*6d90*/  USEL UR36, UR36, URZ, UP0 ;  /* 0x0000003f24247287 */ /* 0x000fe40008000000 */
[----:B------:R-:W-:Y:S01]  /*6da0*/  ULOP3.LUT UR42, UR42, UR6, URZ, 0x3c, !UPT ;  /* 0x000000062a2a7292 */ /* 0x000fe2000f8e3c3f */
[----:B012---:R-:W-:Y:S11]  /*6db0*/  @!P0 BRA `(.L_x_2423) ;  /* 0x0000000000048947 */ /* 0x007ff60003800000 */
[----:B------:R-:W-:Y:S01]  /*6dc0*/  BPT.TRAP 0x1 ;  /* 0x000000040000795c */ /* 0x000fe20000300000 */
.L_x_2423:
        /* <DEDUP_REMOVED lines=9> */
.L_x_2424:
[----:B-1----:R-:W-:Y:S05]  /*6e60*/  @P1 BRA `(.L_x_2425) ;  /* 0x0000000000081947 */ /* 0x002fea0003800000 */
[----:B------:R-:W1:Y:S02]  /*6e70*/  SYNCS.PHASECHK.TRANS64.TRYWAIT P1, [UR46+0x38830], R6 ;  /* 0x03883006ff0075a7 */ /* 0x000e64000802016e */
[----:B-1----:R-:W-:Y:S05]  /*6e80*/  @!P1 BRA `(.L_x_2426) ;  /* 0x000000b800f49947 */ /* 0x002fea0003800000 */
.L_x_2425:
        /* <DEDUP_REMOVED lines=46> */
.L_x_2427:
        /* <DEDUP_REMOVED lines=36> */
[----:B------:R-:W2:Y:S02]  /*73b0*/  SHFL.BFLY PT, R5, R4, 0x2, 0x1f ;  /* 0x0c401f0004057f89 */ /* 0x000ea400000e0000 */
[----:B--2---:R-:W-:Y:S02]  /*73c0*/  FMNMX.FTZ R8, R4, R5, !PT ;  /* 0x0000000504087209 */ /* 0x004fe40007810000 */
[----:B------:R-:W-:-:S03]  /*73d0*/  FMNMX.FTZ R4, R154, R11, !PT ;  /* 0x0000000b9a047209 */ /* 0x000fc60007810000 */
[----:B------:R-:W2:Y:S02]  /*73e0*/  SHFL.BFLY PT, R5, R8, 0x1, 0x1f ;  /* 0x0c201f0008057f89 */ /* 0x000ea400000e0000 */
[----:B--2---:R-:W-:-:S05]  /*73f0*/  FMNMX.FTZ R5, R8, R5, !PT ;  /* 0x0000000508057209 */ /* 0x004fca0007810000 */
        /* <DEDUP_REMOVED lines=18> */
[----:B------:R-:W-:Y:S01]  /*7520*/  MUFU.EX2 R153, R165 ;  /* 0x000000a500997308 */ /* 0x000fe20000000800 */
        /* <DEDUP_REMOVED lines=15> */
[----:B------:R-:W-:Y:S01]  /*7620*/  MUFU.EX2 R157, R169 ;  /* 0x000000a9009d7308 */ /* 0x000fe20000000800 */
[----:B------:R-:W-:-:S01]  /*7630*/  FFMA.FTZ R168, R200, UR40, -R7 ;  /* 0x00000028c8a87c23 */ /* 0x000fc20008010807 */
[----:B------:R-:W-:Y:S01]  /*7640*/  FMNMX.FTZ R161, R171, R4, !PT ;  /* 0x00000004aba17209 */ /* 0x000fe20007810000 */
[----:B------:R-:W-:-:S01]  /*7650*/  FFMA.FTZ R188, R204, UR40, -R7 ;  /* 0x00000028ccbc7c23 */ /* 0x000fc20008010807 */
[--C-:B------:R-:W-:Y:S01]  /*7660*/  FFMA.FTZ R176, R208, UR40, -R7.reuse ;  /* 0x00000028d0b07c23 */ /* 0x100fe20008010807 */
[----:B------:R-:W-:-:S01]  /*7670*/  FFMA.FTZ R192, R212, UR40, -R7 ;  /* 0x00000028d4c07c23 */ /* 0x000fc20008010807 */
[----:B------:R-:W-:-:S02]  /*7680*/  FMNMX.FTZ R4, R174, R161, !PT ;  /* 0x000000a1ae047209 */ /* 0x000fc40007810000 */
[----:B------:R-:W2:Y:S02]  /*7690*/  MUFU.EX2 R9, R9 ;  /* 0x0000000900097308 */ /* 0x000ea40000000800 */
[----:B------:R-:W-:-:S04]  /*76a0*/  FMNMX.FTZ R161, R175, R4, !PT ;  /* 0x00000004afa17209 */ /* 0x000fc80007810000 */
[----:B------:R-:W-:Y:S02]  /*76b0*/  FMNMX.FTZ R4, R178, R161, !PT ;  /* 0x000000a1b2047209 */ /* 0x000fe40007810000 */
[----:B------:R-:W3:Y:S02]  /*76c0*/  MUFU.EX2 R152, R152 ;  /* 0x0000009800987308 */ /* 0x000ee40000000800 */
[----:B------:R-:W-:-:S04]  /*76d0*/  FMNMX.FTZ R161, R179, R4, !PT ;  /* 0x00000004b3a17209 */ /* 0x000fc80007810000 */
[----:B------:R-:W-:Y:S02]  /*76e0*/  FMNMX.FTZ R4, R182, R161, !PT ;  /* 0x000000a1b6047209 */ /* 0x000fe40007810000 */
[----:B------:R-:W4:Y:S01]  /*76f0*/  MUFU.EX2 R13, R13 ;  /* 0x0000000d000d7308 */ /* 0x000f220000000800 */
[-C--:B--2---:R-:W-:Y:S01]  /*7700*/  FMUL.FTZ R24, R24, R9.reuse ;  /* 0x0000000918187220 */ /* 0x084fe20000410000 */
[----:B------:R-:W-:Y:S01]  /*7710*/  FMNMX.FTZ R161, R183, R4, !PT ;  /* 0x00000004b7a17209 */ /* 0x000fe20007810000 */
[-C--:B------:R-:W-:Y:S01]  /*7720*/  FMUL.FTZ R25, R25, R9.reuse ;  /* 0x0000000919197220 */ /* 0x080fe20000410000 */
[-C--:B------:R-:W-:Y:S01]  /*7730*/  FMUL.FTZ R28, R28, R9.reuse ;  /* 0x000000091c1c7220 */ /* 0x080fe20000410000 */
[----:B------:R-:W-:Y:S01]  /*7740*/  FMUL.FTZ R29, R29, R9 ;  /* 0x000000091d1d7220 */ /* 0x000fe20000410000 */
[----:B------:R-:W-:Y:S01]  /*7750*/  FMNMX.FTZ R4, R186, R161, !PT ;  /* 0x000000a1ba047209 */ /* 0x000fe20007810000 */
[----:B------:R-:W-:Y:S01]  /*7760*/  FMUL.FTZ R32, R32, R9 ;  /* 0x0000000920207220 */ /* 0x000fe20000410000 */
[----:B------:R2:W-:Y:S01]  /*7770*/  MUFU.EX2 R161, R177 ;  /* 0x000000b100a17308 */ /* 0x0005e20000000800 */
[----:B---3--:R-:W-:-:S01]  /*7780*/  FFMA.FTZ R2, R9, R2, R152 ;  /* 0x0000000209027223 */ /* 0x008fc20000010098 */
[----:B------:R-:W-:Y:S01]  /*7790*/  FMNMX.FTZ R165, R187, R4, !PT ;  /* 0x00000004bba57209 */ /* 0x000fe20007810000 */
[-C--:B------:R-:W-:Y:S01]  /*77a0*/  FMUL.FTZ R33, R33, R9.reuse ;  /* 0x0000000921217220 */ /* 0x080fe20000410000 */
[-C--:B------:R-:W-:Y:S01]  /*77b0*/  FMUL.FTZ R36, R36, R9.reuse ;  /* 0x0000000924247220 */ /* 0x080fe20000410000 */
[----:B------:R-:W-:Y:S01]  /*77c0*/  FMUL.FTZ R37, R37, R9 ;  /* 0x0000000925257220 */ /* 0x000fe20000410000 */
[----:B------:R-:W-:Y:S01]  /*77d0*/  FMNMX.FTZ R4, R190, R165, !PT ;  /* 0x000000a5be047209 */ /* 0x000fe20007810000 */
[----:B------:R-:W-:Y:S01]  /*77e0*/  FMUL.FTZ R40, R40, R9 ;  /* 0x0000000928287220 */ /* 0x000fe20000410000 */
[----:B------:R-:W3:Y:S01]  /*77f0*/  MUFU.EX2 R10, R10 ;  /* 0x0000000a000a7308 */ /* 0x000ee20000000800 */
[----:B--2---:R-:W-:-:S01]  /*7800*/  FFMA.FTZ R177, R201, UR40, -R7 ;  /* 0x00000028c9b17c23 */ /* 0x004fc20008010807 */
[----:B------:R-:W-:Y:S01]  /*7810*/  FMNMX.FTZ R165, R191, R4, !PT ;  /* 0x00000004bfa57209 */ /* 0x000fe20007810000 */
[-C--:B------:R-:W-:Y:S01]  /*7820*/  FMUL.FTZ R41, R41, R9.reuse ;  /* 0x0000000929297220 */ /* 0x080fe20000410000 */
[-C--:B------:R-:W-:Y:S01]  /*7830*/  FMUL.FTZ R44, R44, R9.reuse ;  /* 0x000000092c2c7220 */ /* 0x080fe20000410000 */
[----:B------:R-:W-:Y:S01]  /*7840*/  FMUL.FTZ R45, R45, R9 ;  /* 0x000000092d2d7220 */ /* 0x000fe20000410000 */
[----:B------:R-:W-:Y:S01]  /*7850*/  FMNMX.FTZ R4, R194, R165, !PT ;  /* 0x000000a5c2047209 */ /* 0x000fe20007810000 */
[-C--:B------:R-:W-:Y:S01]  /*7860*/  FMUL.FTZ R48, R48, R9.reuse ;  /* 0x0000000930307220 */ /* 0x080fe20000410000 */
[----:B------:R-:W2:Y:S01]  /*7870*/  MUFU.EX2 R21, R21 ;  /* 0x0000001500157308 */ /* 0x000ea20000000800 */
[-C--:B------:R-:W-:Y:S01]  /*7880*/  FMUL.FTZ R49, R49, R9.reuse ;  /* 0x0000000931317220 */ /* 0x080fe20000410000 */
[----:B------:R-:W-:Y:S01]  /*7890*/  FMNMX.FTZ R165, R195, R4, !PT ;  /* 0x00000004c3a57209 */ /* 0x000fe20007810000 */
[-C--:B------:R-:W-:Y:S01]  /*78a0*/  FMUL.FTZ R52, R52, R9.reuse ;  /* 0x0000000934347220 */ /* 0x080fe20000410000 */
[-C--:B------:R-:W-:Y:S01]  /*78b0*/  FMUL.FTZ R53, R53, R9.reuse ;  /* 0x0000000935357220 */ /* 0x080fe20000410000 */
[----:B------:R-:W-:Y:S01]  /*78c0*/  FMUL.FTZ R56, R56, R9 ;  /* 0x0000000938387220 */ /* 0x000fe20000410000 */
[----:B------:R-:W-:Y:S01]  /*78d0*/  FMNMX.FTZ R4, R198, R165, !PT ;  /* 0x000000a5c6047209 */ /* 0x000fe20007810000 */
[-C--:B------:R-:W-:Y:S01]  /*78e0*/  FMUL.FTZ R57, R57, R9.reuse ;  /* 0x0000000939397220 */ /* 0x080fe20000410000 */
[----:B------:R-:W5:Y:S01]  /*78f0*/  MUFU.EX2 R8, R8 ;  /* 0x0000000800087308 */ /* 0x000f620000000800 */
[-C--:B------:R-:W-:Y:S01]  /*7900*/  FMUL.FTZ R60, R60, R9.reuse ;  /* 0x000000093c3c7220 */ /* 0x080fe20000410000 */
[----:B------:R-:W-:Y:S01]  /*7910*/  FMNMX.FTZ R165, R199, R4, !PT ;  /* 0x00000004c7a57209 */ /* 0x000fe20007810000 */
[-C--:B------:R-:W-:Y:S01]  /*7920*/  FMUL.FTZ R61, R61, R9.reuse ;  /* 0x000000093d3d7220 */ /* 0x080fe20000410000 */
[-C--:B------:R-:W-:Y:S01]  /*7930*/  FMUL.FTZ R64, R64, R9.reuse ;  /* 0x0000000940407220 */ /* 0x080fe20000410000 */
[----:B------:R-:W-:Y:S01]  /*7940*/  FMUL.FTZ R65, R65, R9 ;  /* 0x0000000941417220 */ /* 0x000fe20000410000 */
[----:B------:R-:W-:Y:S01]  /*7950*/  FMNMX.FTZ R4, R202, R165, !PT ;  /* 0x000000a5ca047209 */ /* 0x000fe20007810000 */
[-C--:B------:R-:W-:Y:S01]  /*7960*/  FMUL.FTZ R68, R68, R9.reuse ;  /* 0x0000000944447220 */ /* 0x080fe20000410000 */
[----:B------:R0:W-:Y:S01]  /*7970*/  MUFU.EX2 R165, R185 ;  /* 0x000000b900a57308 */ /* 0x0001e20000000800 */
[-C--:B------:R-:W-:Y:S01]  /*7980*/  FMUL.FTZ R69, R69, R9.reuse ;  /* 0x0000000945457220 */ /* 0x080fe20000410000 */
[----:B------:R-:W-:Y:S01]  /*7990*/  FMNMX.FTZ R169, R203, R4, !PT ;  /* 0x00000004cba97209 */ /* 0x000fe20007810000 */
[-C--:B------:R-:W-:Y:S01]  /*79a0*/  FMUL.FTZ R72, R72, R9.reuse ;  /* 0x0000000948487220 */ /* 0x080fe20000410000 */
[-C--:B------:R-:W-:Y:S01]  /*79b0*/  FMUL.FTZ R73, R73, R9.reuse ;  /* 0x0000000949497220 */ /* 0x080fe20000410000 */
[----:B------:R-:W-:Y:S01]  /*79c0*/  FMUL.FTZ R76, R76, R9 ;  /* 0x000000094c4c7220 */ /* 0x000fe20000410000 */
[----:B------:R-:W-:Y:S01]  /*79d0*/  FMNMX.FTZ R4, R206, R169, !PT ;  /* 0x000000a9ce047209 */ /* 0x000fe20007810000 */
[-C--:B------:R-:W-:Y:S01]  /*79e0*/  FMUL.FTZ R77, R77, R9.reuse ;  /* 0x000000094d4d7220 */ /* 0x080fe20000410000 */
[----:B------:R-:W-:Y:S01]  /*79f0*/  MUFU.EX2 R15, R15 ;  /* 0x0000000f000f7308 */ /* 0x000fe20000000800 */
        /* <DEDUP_REMOVED lines=14> */
[----:B------:R-:W-:-:S01]  /*7ae0*/  FFMA.FTZ R169, R193, UR40, -R7 ;  /* 0x00000028c1a97c23 */ /* 0x000fc20008010807 */
[--C-:B------:R-:W-:Y:S01]  /*7af0*/  FFMA.FTZ R193, R197, UR40, -R7.reuse ;  /* 0x00000028c5c17c23 */ /* 0x100fe20008010807 */
[----:B------:R-:W-:-:S01]  /*7b00*/  FFMA.FTZ R197, R205, UR40, -R7 ;  /* 0x00000028cdc57c23 */ /* 0x000fc20008010807 */
[----:B------:R-:W-:Y:S01]  /*7b10*/  FMNMX.FTZ R4, R215, R4, !PT ;  /* 0x00000004d7047209 */ /* 0x000fe20007810000 */
[----:B------:R-:W-:Y:S01]  /*7b20*/  MUFU.EX2 R156, R156 ;  /* 0x0000009c009c7308 */ /* 0x000fe20000000800 */
[-C--:B------:R-:W-:Y:S01]  /*7b30*/  FMUL.FTZ R97, R97, R9.reuse ;  /* 0x0000000961617220 */ /* 0x080fe20000410000 */
[-C--:B------:R-:W-:Y:S01]  /*7b40*/  FMUL.FTZ R100, R100, R9.reuse ;  /* 0x0000000964647220 */ /* 0x080fe20000410000 */
[-C--:B------:R-:W-:Y:S01]  /*7b50*/  FMUL.FTZ R101, R101, R9.reuse ;  /* 0x0000000965657220 */ /* 0x080fe20000410000 */
[----:B0-----:R-:W0:Y:S01]  /*7b60*/  SHFL.BFLY PT, R185, R4, 0x2, 0x1f ;  /* 0x0c401f0004b97f89 */ /* 0x001e2200000e0000 */
        /* <DEDUP_REMOVED lines=22> */
[----:B------:R-:W-:Y:S01]  /*7cd0*/  FMUL.FTZ R141, R141, R9 ;  /* 0x000000098d8d7220 */ /* 0x000fe20000410000 */
[----:B0-----:R-:W-:Y:S01]  /*7ce0*/  FMNMX.FTZ R196, R4, R185, !PT ;  /* 0x000000b904c47209 */ /* 0x001fe20007810000 */
[----:B------:R-:W-:-:S01]  /*7cf0*/  FFMA.FTZ R185, R209, UR40, -R7 ;  /* 0x00000028d1b97c23 */ /* 0x000fc20008010807 */
[-C--:B------:R-:W-:Y:S01]  /*7d00*/  FMUL.FTZ R144, R144, R9.reuse ;  /* 0x0000000990907220 */ /* 0x080fe20000410000 */
[-C--:B------:R-:W-:Y:S01]  /*7d10*/  FMUL.FTZ R145, R145, R9.reuse ;  /* 0x0000000991917220 */ /* 0x080fe20000410000 */
[----:B------:R-:W-:Y:S01]  /*7d20*/  MUFU.EX2 R172, R172 ;  /* 0x000000ac00ac7308 */ /* 0x000fe20000000800 */
[----:B------:R-:W0:Y:S01]  /*7d30*/  SHFL.BFLY PT, R201, R196, 0x1, 0x1f ;  /* 0x0c201f00c4c97f89 */ /* 0x000e2200000e0000 */
[-C--:B------:R-:W-:Y:S01]  /*7d40*/  FMUL.FTZ R148, R148, R9.reuse ;  /* 0x0000000994947220 */ /* 0x080fe20000410000 */
[----:B------:R-:W-:-:S05]  /*7d50*/  FMUL.FTZ R149, R149, R9 ;  /* 0x0000000995957220 */ /* 0x000fca0000410000 */
[----:B------:R-:W-:Y:S08]  /*7d60*/  MUFU.EX2 R181, R181 ;  /* 0x000000b500b57308 */ /* 0x000ff00000000800 */
[----:B------:R-:W-:Y:S08]  /*7d70*/  MUFU.EX2 R160, R160 ;  /* 0x000000a000a07308 */ /* 0x000ff00000000800 */
[----:B------:R-:W-:Y:S01]  /*7d80*/  MUFU.EX2 R180, R180 ;  /* 0x000000b400b47308 */ /* 0x000fe20000000800 */
[----:B0-----:R-:W-:Y:S01]  /*7d90*/  FMNMX.FTZ R4, R196, R201, !PT ;  /* 0x000000c9c4047209 */ /* 0x001fe20007810000 */
[----:B------:R-:W-:-:S04]  /*7da0*/  FFMA.FTZ R201, R213, UR40, -R7 ;  /* 0x00000028d5c97c23 */ /* 0x000fc80008010807 */
[C---:B------:R-:W-:Y:S01]  /*7db0*/  FADD.FTZ R7, -R4.reuse, R11 ;  /* 0x0000000b04077221 */ /* 0x040fe20000010100 */
        /* <DEDUP_REMOVED lines=12> */
[----:B------:R-:W-:Y:S01]  /*7e80*/  FFMA.FTZ R167, R179, UR40, -R11 ;  /* 0x00000028b3a77c23 */ /* 0x000fe2000801080b */
[----:B----4-:R-:W-:-:S01]  /*7e90*/  FADD.FTZ R179, R13, R2 ;  /* 0x000000020db37221 */ /* 0x010fc20000010000 */
[----:B------:R-:W0:Y:S01]  /*7ea0*/  MUFU.EX2 R154, R154 ;  /* 0x0000009a009a7308 */ /* 0x000e220000000800 */
[----:B------:R-:W-:-:S01]  /*7eb0*/  FFMA.FTZ R200, R166, UR40, -R11 ;  /* 0x00000028a6c87c23 */ /* 0x000fc2000801080b */
[----:B------:R-:W-:Y:S01]  /*7ec0*/  FFMA.FTZ R162, R170, UR40, -R11 ;  /* 0x00000028aaa27c23 */ /* 0x000fe2000801080b */
[----:B---3--:R-:W-:-:S01]  /*7ed0*/  FADD.FTZ R2, R10, R179 ;  /* 0x000000b30a027221 */ /* 0x008fc20000010000 */
[----:B--2---:R-:W-:Y:S01]  /*7ee0*/  F2FP.SATFINITE.E4M3.F32.PACK_AB_MERGE_C R10, R21, R10, RZ ;  /* 0x0000000a150a723e */ /* 0x004fe200048070ff */
[----:B------:R-:W-:-:S01]  /*7ef0*/  FFMA.FTZ R163, R171, UR40, -R11 ;  /* 0x00000028aba37c23 */ /* 0x000fc2000801080b */
[----:B------:R-:W-:Y:S01]  /*7f00*/  FFMA.FTZ R170, R174, UR40, -R11 ;  /* 0x00000028aeaa7c23 */ /* 0x000fe2000801080b */
[----:B------:R-:W-:-:S01]  /*7f10*/  FADD.FTZ R21, R21, R2 ;  /* 0x0000000215157221 */ /* 0x000fc20000010000 */
[----:B------:R-:W2:Y:S01]  /*7f20*/  MUFU.EX2 R155, R155 ;  /* 0x0000009b009b7308 */ /* 0x000ea20000000800 */
[----:B------:R-:W-:-:S01]  /*7f30*/  FFMA.FTZ R171, R175, UR40, -R11 ;  /* 0x00000028afab7c23 */ /* 0x000fc2000801080b */
[----:B------:R-:W-:Y:S01]  /*7f40*/  FFMA.FTZ R166, R178, UR40, -R11 ;  /* 0x00000028b2a67c23 */ /* 0x000fe2000801080b */
[----:B-----5:R-:W-:-:S01]  /*7f50*/  FADD.FTZ R2, R8, R21 ;  /* 0x0000001508027221 */ /* 0x020fc20000010000 */
[--C-:B------:R-:W-:Y:S01]  /*7f60*/  FFMA.FTZ R175, R182, UR40, -R11.reuse ;  /* 0x00000028b6af7c23 */ /* 0x100fe2000801080b */
[----:B------:R-:W-:-:S01]  /*7f70*/  FFMA.FTZ R178, R183, UR40, -R11 ;  /* 0x00000028b7b27c23 */ /* 0x000fc2000801080b */
[--C-:B------:R-:W-:Y:S01]  /*7f80*/  FFMA.FTZ R174, R186, UR40, -R11.reuse ;  /* 0x00000028baae7c23 */ /* 0x100fe2000801080b */
[----:B------:R-:W-:-:S01]  /*7f90*/  FFMA.FTZ R187, R187, UR40, -R11 ;  /* 0x00000028bbbb7c23 */ /* 0x000fc2000801080b */
[----:B------:R-:W3:Y:S01]  /*7fa0*/  MUFU.EX2 R196, R196 ;  /* 0x000000c400c47308 */ /* 0x000ee20000000800 */
[----:B0-----:R-:W-:-:S01]  /*7fb0*/  FFMA.FTZ R0, R7, R0, R154 ;  /* 0x0000000007007223 */ /* 0x001fc2000001009a */
[--C-:B------:R-:W-:Y:S01]  /*7fc0*/  FFMA.FTZ R190, R190, UR40, -R11.reuse ;  /* 0x00000028bebe7c23 */ /* 0x100fe2000801080b */
[----:B------:R-:W-:-:S01]  /*7fd0*/  FFMA.FTZ R191, R191, UR40, -R11 ;  /* 0x00000028bfbf7c23 */ /* 0x000fc2000801080b */
[--C-:B------:R-:W-:Y:S01]  /*7fe0*/  FFMA.FTZ R194, R194, UR40, -R11.reuse ;  /* 0x00000028c2c27c23 */ /* 0x100fe2000801080b */
[----:B------:R-:W-:-:S01]  /*7ff0*/  FFMA.FTZ R195, R195, UR40, -R11 ;  /* 0x00000028c3c37c23 */ /* 0x000fc2000801080b */
[--C-:B------:R-:W-:Y:S01]  /*8000*/  FFMA.FTZ R198, R198, UR40, -R11.reuse ;  /* 0x00000028c6c67c23 */ /* 0x100fe2000801080b */
[----:B------:R-:W-:-:S01]  /*8010*/  FFMA.FTZ R199, R199, UR40, -R11 ;  /* 0x00000028c7c77c23 */ /* 0x000fc2000801080b */
[----:B------:R-:W0:Y:S01]  /*8020*/  MUFU.EX2 R205, R205 ;  /* 0x000000cd00cd7308 */ /* 0x000e220000000800 */
[----:B--2---:R-:W-:-:S01]  /*8030*/  FADD.FTZ R179, R155, R0 ;  /* 0x000000009bb37221 */ /* 0x004fc20000010000 */
[--C-:B------:R-:W-:Y:S01]  /*8040*/  FFMA.FTZ R202, R202, UR40, -R11.reuse ;  /* 0x00000028caca7c23 */ /* 0x100fe2000801080b */
[----:B------:R-:W-:-:S01]  /*8050*/  FFMA.FTZ R203, R203, UR40, -R11 ;  /* 0x00000028cbcb7c23 */ /* 0x000fc2000801080b */
[--C-:B------:R-:W-:Y:S01]  /*8060*/  FFMA.FTZ R206, R206, UR40, -R11.reuse ;  /* 0x00000028cece7c23 */ /* 0x100fe2000801080b */
[----:B------:R-:W-:-:S01]  /*8070*/  FFMA.FTZ R207, R207, UR40, -R11 ;  /* 0x00000028cfcf7c23 */ /* 0x000fc2000801080b */
[--C-:B------:R-:W-:Y:S01]  /*8080*/  FFMA.FTZ R210, R210, UR40, -R11.reuse ;  /* 0x00000028d2d27c23 */ /* 0x100fe2000801080b */
[----:B------:R-:W-:-:S01]  /*8090*/  FFMA.FTZ R211, R211, UR40, -R11 ;  /* 0x00000028d3d37c23 */ /* 0x000fc2000801080b */
[----:B------:R-:W2:Y:S01]  /*80a0*/  MUFU.EX2 R158, R158 ;  /* 0x0000009e009e7308 */ /* 0x000ea20000000800 */
[----:B---3--:R-:W-:-:S01]  /*80b0*/  FADD.FTZ R0, R196, R179 ;  /* 0x000000b3c4007221 */ /* 0x008fc20000010000 */
[----:B------:R-:W-:Y:S01]  /*80c0*/  FADD.FTZ R179, R15, R2 ;  /* 0x000000020fb37221 */ /* 0x000fe20000010000 */
[----:B------:R-:W-:-:S01]  /*80d0*/  FFMA.FTZ R214, R214, UR40, -R11 ;  /* 0x00000028d6d67c23 */ /* 0x000fc2000801080b */
[----:B------:R-:W-:Y:S01]  /*80e0*/  FFMA.FTZ R11, R215, UR40, -R11 ;  /* 0x00000028d70b7c23 */ /* 0x000fe2000801080b */
[----:B------:R-:W-:Y:S01]  /*80f0*/  FMUL.FTZ R26, R26, R7 ;  /* 0x000000071a1a7220 */ /* 0x000fe20000410000 */
[----:B------:R-:W-:Y:S01]  /*8100*/  FADD.FTZ R2, R12, R179 ;  /* 0x000000b30c027221 */ /* 0x000fe20000010000 */
[----:B------:R-:W-:Y:S01]  /*8110*/  F2FP.SATFINITE.E4M3.F32.PACK_AB_MERGE_C R12, R153, R12, RZ ;  /* 0x0000000c990c723e */ /* 0x000fe200048070ff */
[----:B------:R-:W3:Y:S01]  /*8120*/  MUFU.EX2 R159, R159 ;  /* 0x0000009f009f7308 */ /* 0x000ee20000000800 */
[----:B0-----:R-:W-:-:S01]  /*8130*/  FADD.FTZ R21, R205, R0 ;  /* 0x00000000cd157221 */ /* 0x001fc20000010000 */
[----:B------:R-:W-:Y:S01]  /*8140*/  FADD.FTZ R153, R153, R2 ;  /* 0x0000000299997221 */ /* 0x000fe20000010000 */
[----:B------:R-:W-:Y:S01]  /*8150*/  F2FP.SATFINITE.E4M3.F32.PACK_AB_MERGE_C R196, R205, R196, RZ ;  /* 0x000000c4cdc4723e */ /* 0x000fe200048070ff */
[-C--:B------:R-:W-:Y:S01]  /*8160*/  FMUL.FTZ R27, R27, R7.reuse ;  /* 0x000000071b1b7220 */ /* 0x080fe20000410000 */
[-C--:B------:R-:W-:Y:S01]  /*8170*/  FMUL.FTZ R30, R30, R7.reuse ;  /* 0x000000071e1e7220 */ /* 0x080fe20000410000 */
[----:B------:R-:W-:Y:S01]  /*8180*/  FADD.FTZ R2, R156, R153 ;  /* 0x000000999c027221 */ /* 0x000fe20000010000 */
[----:B------:R-:W-:Y:S01]  /*8190*/  FMUL.FTZ R31, R31, R7 ;  /* 0x000000071f1f7220 */ /* 0x000fe20000410000 */
[----:B------:R-:W0:Y:S01]  /*81a0*/  MUFU.EX2 R200, R200 ;  /* 0x000000c800c87308 */ /* 0x000e220000000800 */
        /* <DEDUP_REMOVED lines=8> */
[----:B---3--:R-:W-:-:S01]  /*8230*/  FADD.FTZ R21, R159, R0 ;  /* 0x000000009f157221 */ /* 0x008fc20000010000 */
[----:B------:R-:W-:Y:S01]  /*8240*/  FADD.FTZ R173, R173, R2 ;  /* 0x00000002adad7221 */ /* 0x000fe20000010000 */
[----:B------:R-:W-:Y:S01]  /*8250*/  F2FP.SATFINITE.E4M3.F32.PACK_AB_MERGE_C R156, R157, R156, R20 ;  /* 0x0000009c9d9c723e */ /* 0x000fe20004807014 */
[-C--:B------:R-:W-:Y:S01]  /*8260*/  FMUL.FTZ R39, R39, R7.reuse ;  /* 0x0000000727277220 */ /* 0x080fe20000410000 */
[-C--:B------:R-:W-:Y:S01]  /*8270*/  FMUL.FTZ R42, R42, R7.reuse ;  /* 0x000000072a2a7220 */ /* 0x080fe20000410000 */
[----:B------:R-:W-:Y:S01]  /*8280*/  FADD.FTZ R2, R14, R173 ;  /* 0x000000ad0e027221 */ /* 0x000fe20000010000 */
[----:B------:R-:W-:Y:S01]  /*8290*/  FMUL.FTZ R43, R43, R7 ;  /* 0x000000072b2b7220 */ /* 0x000fe20000410000 */
[----:B------:R-:W3:Y:S01]  /*82a0*/  MUFU.EX2 R162, R162 ;  /* 0x000000a200a27308 */ /* 0x000ee20000000800 */
[----:B0-----:R-:W-:-:S01]  /*82b0*/  FADD.FTZ R0, R200, R21 ;  /* 0x00000015c8007221 */ /* 0x001fc20000010000 */
[----:B------:R-:W-:Y:S01]  /*82c0*/  FADD.FTZ R153, R161, R2 ;  /* 0x00000002a1997221 */ /* 0x000fe20000010000 */
[-C--:B------:R-:W-:Y:S01]  /*82d0*/  FMUL.FTZ R46, R46, R7.reuse ;  /* 0x000000072e2e7220 */ /* 0x080fe20000410000 */
[-C--:B------:R-:W-:Y:S01]  /*82e0*/  FMUL.FTZ R47, R47, R7.reuse ;  /* 0x000000072f2f7220 */ /* 0x080fe20000410000 */
[----:B------:R-:W-:Y:S01]  /*82f0*/  FMUL.FTZ R50, R50, R7 ;  /* 0x0000000732327220 */ /* 0x000fe20000410000 */
[----:B------:R-:W-:Y:S01]  /*8300*/  FADD.FTZ R2, R172, R153 ;  /* 0x00000099ac027221 */ /* 0x000fe20000010000 */
[----:B------:R-:W-:Y:S01]  /*8310*/  F2FP.SATFINITE.E4M3.F32.PACK_AB_MERGE_C R172, R181, R172, RZ ;  /* 0x000000acb5ac723e */ /* 0x000fe200048070ff */
[----:B------:R-:W0:Y:S01]  /*8320*/  MUFU.EX2 R163, R163 ;  /* 0x000000a300a37308 */ /* 0x000e220000000800 */
        /* <DEDUP_REMOVED lines=60> */
[-C--:B------:R-:W-:Y:S01]  /*86f0*/  FMUL.FTZ R131, R131, R7.reuse ;  /* 0x0000000783837220 */ /* 0x080fe20000410000 */
[-C--:B------:R-:W-:Y:S01]  /*8700*/  FMUL.FTZ R134, R134, R7.reuse ;  /* 0x0000000786867220 */ /* 0x080fe20000410000 */
[----:B------:R-:W-:Y:S01]  /*8710*/  FMUL.FTZ R135, R135, R7 ;  /* 0x0000000787877220 */ /* 0x000fe20000410000 */
[----:B------:R-:W3:Y:S01]  /*8720*/  MUFU.EX2 R187, R187 ;  /* 0x000000bb00bb7308 */ /* 0x000ee20000000800 */
[----:B0-----:R-:W-:-:S01]  /*8730*/  FADD.FTZ R21, R178, R21 ;  /* 0x00000015b2157221 */ /* 0x001fc20000010000 */
[----:B------:R-:W-:Y:S01]  /*8740*/  F2FP.SATFINITE.E4M3.F32.PACK_AB_MERGE_C R175, R178, R175, RZ ;  /* 0x000000afb2af723e */ /* 0x000fe200048070ff */
[-C--:B------:R-:W-:Y:S01]  /*8750*/  FMUL.FTZ R138, R138, R7.reuse ;  /* 0x000000078a8a7220 */ /* 0x080fe20000410000 */
[-C--:B------:R-:W-:Y:S01]  /*8760*/  FMUL.FTZ R139, R139, R7.reuse ;  /* 0x000000078b8b7220 */ /* 0x080fe20000410000 */
[-C--:B------:R-:W-:Y:S01]  /*8770*/  FMUL.FTZ R142, R142, R7.reuse ;  /* 0x000000078e8e7220 */ /* 0x080fe20000410000 */
[-C--:B------:R-:W-:Y:S01]  /*8780*/  FMUL.FTZ R143, R143, R7.reuse ;  /* 0x000000078f8f7220 */ /* 0x080fe20000410000 */
        /* <DEDUP_REMOVED lines=12> */
[----:B------:R-:W-:-:S02]  /*8850*/  F2FP.SATFINITE.E4M3.F32.PACK_AB_MERGE_C R160, R165, R160, R180 ;  /* 0x000000a0a5a0723e */ /* 0x000fc400048070b4 */
[----:B------:R-:W-:-:S03]  /*8860*/  F2FP.SATFINITE.E4M3.F32.PACK_AB_MERGE_C R152, R13, R152, R10 ;  /* 0x000000980d98723e */ /* 0x000fc6000480700a */
[----:B------:R-:W3:Y:S01]  /*8870*/  MUFU.EX2 R164, R164 ;  /* 0x000000a400a47308 */ /* 0x000ee20000000800 */
[----:B0-----:R-:W-:-:S07]  /*8880*/  FADD.FTZ R2, R190, R153 ;  /* 0x00000099be027221 */ /* 0x001fce0000010000 */
[----:B------:R-:W0:Y:S01]  /*8890*/  MUFU.EX2 R194, R194 ;  /* 0x000000c200c27308 */ /* 0x000e220000000800 */
[----:B--2---:R-:W-:-:S01]  /*88a0*/  FADD.FTZ R153, R191, R2 ;  /* 0x00000002bf997221 */ /* 0x004fc20000010000 */
[----:B------:R-:W-:-:S06]  /*88b0*/  F2FP.SATFINITE.E4M3.F32.PACK_AB_MERGE_C R190, R191, R190, RZ ;  /* 0x000000bebfbe723e */ /* 0x000fcc00048070ff */
        /* <DEDUP_REMOVED lines=17> */
[----:B0-----:R-:W-:-:S01]  /*89d0*/  FADD.FTZ R153, R199, R2 ;  /* 0x00000002c7997221 */ /* 0x001fc20000010000 */
[----:B------:R-:W-:-:S04]  /*89e0*/  F2FP.SATFINITE.E4M3.F32.PACK_AB_MERGE_C R198, R199, R198, RZ ;  /* 0x000000c6c7c6723e */ /* 0x000fc800048070ff */
[----:B------:R-:W-:Y:S02]  /*89f0*/  F2FP.SATFINITE.E4M3.F32.PACK_AB_MERGE_C R163, R195, R194, R198 ;  /* 0x000000c2c3a3723e */ /* 0x000fe400048070c6 */
        /* <DEDUP_REMOVED lines=32> */
[----:B------:R-:W-:Y:S02]  /*8c00*/  F2FP.SATFINITE.E4M3.F32.PACK_AB_MERGE_C R153, R155, R154, R196 ;  /* 0x0000009a9b99723e */ /* 0x000fe400048070c4 */
[----:B------:R-:W-:Y:S02]  /*8c10*/  F2FP.SATFINITE.E4M3.F32.PACK_AB_MERGE_C R155, R159, R158, R200 ;  /* 0x0000009e9f9b723e */ /* 0x000fe400048070c8 */
[----:B------:R-:W-:Y:S02]  /*8c20*/  F2FP.SATFINITE.E4M3.F32.PACK_AB_MERGE_C R158, R161, R14, R172 ;  /* 0x0000000ea19e723e */ /* 0x000fe400048070ac */
[----:B------:R-:W-:Y:S01]  /*8c30*/  F2FP.SATFINITE.E4M3.F32.PACK_AB_MERGE_C R159, R167, R166, R175 ;  /* 0x000000a6a79f723e */ /* 0x000fe200048070af */
[C---:B0-----:R-:W-:Y:S01]  /*8c40*/  FADD.FTZ R2, R201.reuse, R2 ;  /* 0x00000002c9027221 */ /* 0x041fe20000010000 */
[----:B------:R-:W-:-:S02]  /*8c50*/  F2FP.SATFINITE.E4M3.F32.PACK_AB_MERGE_C R192, R201, R192, RZ ;  /* 0x000000c0c9c0723e */ /* 0x000fc400048070ff */
[----:B------:R-:W-:Y:S02]  /*8c60*/  F2FP.SATFINITE.E4M3.F32.PACK_AB_MERGE_C R154, R15, R8, R12 ;  /* 0x000000080f9a723e */ /* 0x000fe4000480700c */
[----:B------:R-:W-:Y:S02]  /*8c70*/  F2FP.SATFINITE.E4M3.F32.PACK_AB_MERGE_C R161, R187, R174, R190 ;  /* 0x000000aebba1723e */ /* 0x000fe400048070be */
[----:B------:R-:W-:Y:S01]  /*8c80*/  F2FP.SATFINITE.E4M3.F32.PACK_AB_MERGE_C R166, R185, R176, R192 ;  /* 0x000000b0b9a6723e */ /* 0x000fe200048070c0 */
[----:B--2---:R-:W-:-:S01]  /*8c90*/  FADD.FTZ R0, R11, R0 ;  /* 0x000000000b007221 */ /* 0x004fc20000010000 */
[----:B------:R-:W-:-:S04]  /*8ca0*/  F2FP.SATFINITE.E4M3.F32.PACK_AB_MERGE_C R214, R11, R214, RZ ;  /* 0x000000d60bd6723e */ /* 0x000fc800048070ff */
[----:B------:R-:W-:Y:S01]  /*8cb0*/  F2FP.SATFINITE.E4M3.F32.PACK_AB_MERGE_C R167, R211, R210, R214 ;  /* 0x000000d2d3a7723e */ /* 0x000fe200048070d6 */
[----:B------:R-:W-:Y:S06]  /*8cc0*/  @!P0 BRA `(.L_x_2428) ;  /* 0x0000000000048947 */ /* 0x000fec0003800000 */
[----:B------:R-:W-:Y:S01]  /*8cd0*/  BPT.TRAP 0x1 ;  /* 0x000000040000795c */ /* 0x000fe20000300000 */
.L_x_2428:
[----:B------:R0:W2:Y:S01]  /*8ce0*/  SYNCS.PHASECHK.TRANS64.TRYWAIT P1, [UR46+0x38850], R6 ;  /* 0x03885006ff0075a7 */ /* 0x0000a2000802016e */
[----:B------:R-:W-:Y:S05]  /*8cf0*/  @!P0 BRA `(.L_x_2429) ;  /* 0x0000000000048947 */ /* 0x000fea0003800000 */
[----:B------:R-:W-:Y:S01]  /*8d00*/  BPT.TRAP 0x1 ;  /* 0x000000040000795c */ /* 0x000fe20000300000 */
.L_x_2429:
[----:B------:R-:W-:Y:S01]  /*8d10*/  VIADD R7, R227, 0x8 ;  /* 0x00000008e3077836 */ /* 0x000fe20000000000 */
[----:B--2---:R-:W-:Y:S06]  /*8d20*/  @P1 BRA `(.L_x_2430) ;  /* 0x0000000000081947 */ /* 0x004fec0003800000 */
[----:B------:R-:W2:Y:S02]  /*8d30*/  SYNCS.PHASECHK.TRANS64.TRYWAIT P1, [UR46+0x38850], R6 ;  /* 0x03885006ff0075a7 */ /* 0x000ea4000802016e */
[----:B--2---:R-:W-:Y:S05]  /*8d40*/  @!P1 BRA `(.L_x_2431) ;  /* 0x0000009c005c9947 */ /* 0x004fea0003800000 */
.L_x_2430:
        /* <DEDUP_REMOVED lines=27> */
.L_x_2432:
[----:B------:R-:W-:Y:S01]  /*8f00*/  UIADD3 UR46, UR46, 0x38860, URZ ;  /* 0x000388602e2e7890 */ /* 0x000fe2000fffe03f */
[----:B------:R-:W-:Y:S01]  /*8f10*/  ISETP.LT.AND P1, PT, RZ, UR55, PT ;  /* 0x00000037ff007c0c */ /* 0x000fe2000bf21270 */
[----:B------:R-:W-:Y:S01]  /*8f20*/  UIADD3 UR55, UR55, -0x1, URZ ;  /* 0xffffffff37377890 */ /* 0x000fe2000fffe03f */
[----:B------:R-:W-:Y:S01]  /*8f30*/  IMAD.MOV.U32 R11, RZ, RZ, R4 ;  /* 0x000000ffff0b7224 */ /* 0x000fe200078e0004 */
[----:B------:R-:W-:Y:S01]  /*8f40*/  UPRMT UR46, UR47, 0x654, UR46 ;  /* 0x000006542f2e7896 */ /* 0x000fe2000800002e */
[----:B------:R-:W-:-:S08]  /*8f50*/  IMAD.MOV.U32 R7, RZ, RZ, R5 ;  /* 0x000000ffff077224 */ /* 0x000fd000078e0005 */
[----:B------:R-:W-:Y:S01]  /*8f60*/  SYNCS.ARRIVE.TRANS64.RED.A1T0 RZ, [UR46], RZ ;  /* 0x000000ffffff79a7 */ /* 0x000fe2000810042e */
[----:B------:R-:W-:Y:S05]  /*8f70*/  @P1 BRA `(.L_x_2433) ;  /* 0xffffffdc00781947 */ /* 0x000fea000383ffff */
.L_x_2422:
[----:B------:R-:W-:Y:S01]  /*8f80*/  ULDC.64 UR8, c[0x0][0x9a0] ;  /* 0x0002680000087ab9 */ /* 0x000fe20000000a00 */
[----:B-1----:R-:W-:Y:S01]  /*8f90*/  IMAD.MOV.U32 R8, RZ, RZ, 0x3f800000 ;  /* 0x3f800000ff087424 */ /* 0x002fe200078e00ff */
        /* <DEDUP_REMOVED lines=19> */
[----:B0-2---:R-:W-:-:S04]  /*90d0*/  IMAD.U32 R6, RZ, RZ, UR6 ;  /* 0x00000006ff067e24 */ /* 0x005fc8000f8e00ff */
[----:B------:R-:W-:-:S05]  /*90e0*/  IMAD.U32 R7, RZ, RZ, UR7 ;  /* 0x00000007ff077e24 */ /* 0x000fca000f8e00ff */
[----:B------:R0:W2:Y:S01]  /*90f0*/  @P0 LDG.E R8, desc[UR50][R6.64] ;  /* 0x0000003206080981 */ /* 0x0000a2000c1e1900 */
[----:B-1----:R-:W-:Y:S01]  /*9100*/  IMAD.MOV.U32 R3, RZ, RZ, RZ ;  /* 0x000000ffff037224 */ /* 0x002fe200078e00ff */
[----:B------:R-:W-:Y:S01]  /*9110*/  UIADD3 UR36, UR36, 0x1, URZ ;  /* 0x0000000124247890 */ /* 0x000fe2000fffe03f */
[----:B------:R-:W-:Y:S01]  /*9120*/  IMAD.U32 R20, RZ, RZ, UR40 ;  /* 0x00000028ff147e24 */ /* 0x000fe2000f8e00ff */
[----:B------:R-:W1:Y:S01]  /*9130*/  SHFL.BFLY PT, R9, R2, 0x2, 0x1f ;  /* 0x0c401f0002097f89 */ /* 0x000e6200000e0000 */
[----:B------:R-:W-:Y:S02]  /*9140*/  UIADD3 UR43, UR43, 0x1, URZ ;  /* 0x000000012b2b7890 */ /* 0x000fe4000fffe03f */
[----:B------:R-:W-:Y:S01]  /*9150*/  UISETP.NE.AND UP0, UPT, UR36, 0x2, UPT ;  /* 0x000000022400788c */ /* 0x000fe2000bf05270 */
[----:B------:R-:W3:Y:S01]  /*9160*/  SHFL.BFLY PT, R11, R0, 0x2, 0x1f ;  /* 0x0c401f00000b7f89 */ /* 0x000ee200000e0000 */
[----:B0-----:R-:W-:Y:S02]  /*9170*/  IMAD.U32 R6, RZ, RZ, UR40 ;  /* 0x00000028ff067e24 */ /* 0x001fe4000f8e00ff */
[----:B------:R-:W-:-:S02]  /*9180*/  USEL UR4, URZ, 0x1, UP0 ;  /* 0x000000013f047887 */ /* 0x000fc40008000000 */
[----:B------:R-:W-:Y:S02]  /*9190*/  USEL UR36, UR36, URZ, UP0 ;  /* 0x0000003f24247287 */ /* 0x000fe40008000000 */
[----:B------:R-:W-:Y:S01]  /*91a0*/  ULOP3.LUT UR42, UR42, UR4, URZ, 0x3c, !UPT ;  /* 0x000000042a2a7292 */ /* 0x000fe2000f8e3c3f */
[----:B-1----:R-:W-:Y:S01]  /*91b0*/  FADD.FTZ R9, R9, R2 ;  /* 0x0000000209097221 */ /* 0x002fe20000010000 */
[----:B------:R-:W-:Y:S02]  /*91c0*/  IMAD.MOV.U32 R2, RZ, RZ, -0x800000 ;  /* 0xff800000ff027424 */ /* 0x000fe400078e00ff */
[----:B---3--:R-:W-:Y:S02]  /*91d0*/  FADD.FTZ R11, R11, R0 ;  /* 0x000000000b0b7221 */ /* 0x008fe40000010000 */
[----:B------:R-:W0:Y:S01]  /*91e0*/  SHFL.BFLY PT, R10, R9, 0x1, 0x1f ;  /* 0x0c201f00090a7f89 */ /* 0x000e2200000e0000 */
[----:B------:R-:W-:-:S03]  /*91f0*/  IMAD.MOV.U32 R0, RZ, RZ, -0x800000 ;  /* 0xff800000ff007424 */ /* 0x000fc600078e00ff */
[----:B------:R-:W1:Y:S01]  /*9200*/  SHFL.BFLY PT, R12, R11, 0x1, 0x1f ;  /* 0x0c201f000b0c7f89 */ /* 0x000e6200000e0000 */
[----:B0-----:R-:W-:Y:S01]  /*9210*/  FADD.FTZ R13, R9, R10 ;  /* 0x0000000a090d7221 */ /* 0x001fe20000010000 */
[----:B------:R-:W-:Y:S02]  /*9220*/  IMAD.MOV.U32 R9, RZ, RZ, RZ ;  /* 0x000000ffff097224 */ /* 0x000fe400078e00ff */
[----:B-1----:R-:W-:Y:S02]  /*9230*/  FADD.FTZ R12, R11, R12 ;  /* 0x0000000c0b0c7221 */ /* 0x002fe40000010000 */
[C---:B------:R-:W-:Y:S01]  /*9240*/  FSETP.NE.FTZ.AND P0, PT, R13.reuse, RZ, PT ;  /* 0x000000ff0d00720b */ /* 0x040fe20003f15000 */
[----:B------:R-:W-:Y:S01]  /*9250*/  FMUL.FTZ R14, R13, 0.00390625 ;  /* 0x3b8000000d0e7820 */ /* 0x000fe20000410000 */
[----:B------:R-:W-:-:S04]  /*9260*/  FMUL.FTZ R10, R12, 0.00390625 ;  /* 0x3b8000000c0a7820 */ /* 0x000fc80000410000 */
[----:B------:R-:W-:Y:S02]  /*9270*/  FSETP.NE.FTZ.AND P1, PT, R14, RZ, PT ;  /* 0x000000ff0e00720b */ /* 0x000fe40003f35000 */
[----:B------:R-:W-:-:S05]  /*9280*/  FSETP.NE.FTZ.AND P2, PT, R10, RZ, PT ;  /* 0x000000ff0a00720b */ /* 0x000fca0003f55000 */
[----:B------:R-:W-:Y:S01]  /*9290*/  @P0 MUFU.RCP R3, R13 ;  /* 0x0000000d00030308 */ /* 0x000fe20000001000 */
[----:B------:R-:W-:-:S05]  /*92a0*/  FSETP.NE.FTZ.AND P0, PT, R12, RZ, PT ;  /* 0x000000ff0c00720b */ /* 0x000fca0003f15000 */
[----:B------:R-:W-:Y:S02]  /*92b0*/  @P1 FMUL.FTZ R6, R6, 0.69314718246459960938 ;  /* 0x3f31721806061820 */ /* 0x000fe40000410000 */
[----:B------:R-:W0:Y:S01]  /*92c0*/  @P1 MUFU.LG2 R7, R14 ;  /* 0x0000000e00071308 */ /* 0x000e220000000c00 */
[----:B------:R-:W-:-:S07]  /*92d0*/  @P2 FMUL.FTZ R20, R20, 0.69314718246459960938 ;  /* 0x3f31721814142820 */ /* 0x000fce0000410000 */
[----:B------:R-:W1:Y:S08]  /*92e0*/  @P2 MUFU.LG2 R10, R10 ;  /* 0x0000000a000a2308 */ /* 0x000e700000000c00 */
[----:B------:R-:W3:Y:S01]  /*92f0*/  @P0 MUFU.RCP R9, R12 ;  /* 0x0000000c00090308 */ /* 0x000ee20000001000 */
[----:B0-----:R-:W-:Y:S01]  /*9300*/  @P1 FMUL.FTZ R7, R7, 0.69314718246459960938 ;  /* 0x3f31721807071820 */ /* 0x001fe20000410000 */
[----:B------:R-:W-:-:S03]  /*9310*/  PLOP3.LUT P0, PT, PT, PT, PT, 0x8, 0x0 ;  /* 0x000000000000781c */ /* 0x000fc60003f0e170 */
[----:B------:R-:W-:Y:S01]  /*9320*/  @P1 FFMA.FTZ R2, R6, R5, R7 ;  /* 0x0000000506021223 */ /* 0x000fe20000010007 */
[----:B-1----:R-:W-:-:S04]  /*9330*/  @P2 FMUL.FTZ R11, R10, 0.69314718246459960938 ;  /* 0x3f3172180a0b2820 */ /* 0x002fc80000410000 */
        /* <DEDUP_REMOVED lines=131> */
.L_x_2397:
        /* <DEDUP_REMOVED lines=75> */
[----:B------:R-:W-:Y:S01]  /*a020*/  F2FP.BF16.F32.PACK_AB R7, R140, R149 ;  /* 0x000000958c07723e */ /* 0x000fe200000010ff */
[----:B------:R-:W-:Y:S01]  /*a030*/  BAR.SYNC.DEFER_BLOCKING 0x1, 0x100 ;  /* 0x0044000000007b1d */ /* 0x000fe20000010000 */
[----:B------:R-:W-:-:S02]  /*a040*/  IADD3 R74, P0, R48, UR6, RZ ;  /* 0x00000006304a7c10 */ /* 0x000fc4000ff1e0ff */
[----:B------:R-:W-:Y:S02]  /*a050*/  F2FP.BF16.F32.PACK_AB R8, R132, R141 ;  /* 0x0000008d8408723e */ /* 0x000fe400000010ff */
[----:B------:R-:W-:Y:S01]  /*a060*/  F2FP.BF16.F32.PACK_AB R49, R84, R137 ;  /* 0x000000895431723e */ /* 0x000fe200000010ff */
[----:B------:R-:W-:Y:S01]  /*a070*/  IMAD.X R75, RZ, RZ, UR7, P0 ;  /* 0x00000007ff4b7e24 */ /* 0x000fe200080e06ff */
[----:B------:R-:W-:Y:S02]  /*a080*/  F2FP.BF16.F32.PACK_AB R5, R152, R155 ;  /* 0x0000009b9805723e */ /* 0x000fe400000010ff */
[----:B------:R-:W-:Y:S02]  /*a090*/  F2FP.BF16.F32.PACK_AB R6, R148, R153 ;  /* 0x000000999406723e */ /* 0x000fe400000010ff */
[----:B------:R0:W2:Y:S01]  /*a0a0*/  LDG.E.CONSTANT R74, desc[UR50][R74.64] ;  /* 0x000000324a4a7981 */ /* 0x0000a2000c1e9900 */
[----:B------:R-:W-:Y:S01]  /*a0b0*/  UMOV UR6, UR12 ;  /* 0x0000000c00067c82 */ /* 0x000fe20008000000 */
[----:B-1----:R-:W-:Y:S01]  /*a0c0*/  UMOV UR7, UR5 ;  /* 0x0000000500077c82 */ /* 0x002fe20008000000 */
[----:B------:R-:W-:Y:S01]  /*a0d0*/  LOP3.LUT P0, R48, R67, 0x3, RZ, 0xc0, !PT ;  /* 0x0000000343307812 */ /* 0x000fe2000780c0ff */
[----:B------:R-:W-:Y:S01]  /*a0e0*/  IMAD.WIDE R72, R221, R72, UR6 ;  /* 0x00000006dd487e25 */ /* 0x000fe2000f8e0248 */
[----:B------:R-:W-:-:S02]  /*a0f0*/  UIMAD UR5, UR10, UR8, URZ ;  /* 0x000000080a0572a4 */ /* 0x000fc4000f8e023f */
[----:B------:R-:W-:Y:S01]  /*a100*/  ISETP.EQ.OR P0, PT, R48, 0x3, !P0 ;  /* 0x000000033000780c */ /* 0x000fe20004702670 */
[----:B------:R-:W-:Y:S01]  /*a110*/  USHF.R.S32.HI UR13, URZ, 0x1f, UR38 ;  /* 0x0000001f3f0d7899 */ /* 0x000fe20008011426 */
[----:B------:R-:W-:Y:S01]  /*a120*/  IADD3 R67, P2, R72, 0xc020, RZ ;  /* 0x0000c02048437810 */ /* 0x000fe20007f5e0ff */
[----:B------:R-:W-:Y:S01]  /*a130*/  UIMAD UR5, UR39, UR9, UR5 ;  /* 0x00000009270572a4 */ /* 0x000fe2000f8e0205 */
[----:B------:R-:W-:Y:S02]  /*a140*/  SEL R133, R69, R68, P0 ;  /* 0x0000004445857207 */ /* 0x000fe40000000000 */
[----:B------:R-:W-:Y:S02]  /*a150*/  SEL R90, R68, R69, P0 ;  /* 0x00000045445a7207 */ /* 0x000fe40000000000 */
[----:B------:R-:W-:Y:S02]  /*a160*/  SEL R151, R70, R71, P0 ;  /* 0x0000004746977207 */ /* 0x000fe40000000000 */
[----:B------:R-:W-:-:S02]  /*a170*/  SEL R99, R71, R70, P0 ;  /* 0x0000004647637207 */ /* 0x000fc40000000000 */
[C---:B------:R-:W-:Y:S02]  /*a180*/  IADD3 R71, P4, R72.reuse, 0xc060, RZ ;  /* 0x0000c06048477810 */ /* 0x040fe40007f9e0ff */
[----:B------:R-:W-:Y:S02]  /*a190*/  IADD3 R69, P3, R72, 0xc040, RZ ;  /* 0x0000c04048457810 */ /* 0x000fe40007f7e0ff */
[----:B------:R-:W-:Y:S02]  /*a1a0*/  LOP3.LUT R66, R67, 0x380, RZ, 0xc0, !PT ;  /* 0x0000038043427812 */ /* 0x000fe400078ec0ff */
[----:B------:R-:W-:Y:S02]  /*a1b0*/  LOP3.LUT R70, R71, 0x380, RZ, 0xc0, !PT ;  /* 0x0000038047467812 */ /* 0x000fe400078ec0ff */
[----:B------:R-:W-:Y:S02]  /*a1c0*/  LOP3.LUT R68, R69, 0x380, RZ, 0xc0, !PT ;  /* 0x0000038045447812 */ /* 0x000fe400078ec0ff */
[----:B------:R-:W-:-:S02]  /*a1d0*/  SHF.R.U64 R66, R66, 0x3, RZ ;  /* 0x0000000342427819 */ /* 0x000fc400000012ff */
[----:B------:R-:W-:Y:S02]  /*a1e0*/  SHF.R.U64 R70, R70, 0x3, RZ ;  /* 0x0000000346467819 */ /* 0x000fe400000012ff */
[----:B------:R-:W-:Y:S02]  /*a1f0*/  SHF.R.U64 R68, R68, 0x3, RZ ;  /* 0x0000000344447819 */ /* 0x000fe400000012ff */
[----:B------:R-:W-:Y:S01]  /*a200*/  LOP3.LUT R66, R66, R67, RZ, 0x3c, !PT ;  /* 0x0000004342427212 */ /* 0x000fe200078e3cff */
[----:B------:R-:W-:Y:S01]  /*a210*/  IMAD.X R67, RZ, RZ, R73, P2 ;  /* 0x000000ffff437224 */ /* 0x000fe200010e0649 */
[----:B------:R-:W-:Y:S02]  /*a220*/  SEL R119, R15, R14, P0 ;  /* 0x0000000e0f777207 */ /* 0x000fe40000000000 */
[----:B------:R-:W-:Y:S02]  /*a230*/  SEL R80, R14, R15, P0 ;  /* 0x0000000f0e507207 */ /* 0x000fe40000000000 */
[----:B------:R-:W-:-:S02]  /*a240*/  IADD3 R14, P2, R72, 0x8000, RZ ;  /* 0x00008000480e7810 */ /* 0x000fc40007f5e0ff */
[----:B------:R-:W-:Y:S02]  /*a250*/  SEL R87, R40, R41, P0 ;  /* 0x0000002928577207 */ /* 0x000fe40000000000 */
[----:B------:R-:W-:Y:S01]  /*a260*/  SEL R77, R41, R40, P0 ;  /* 0x00000028294d7207 */ /* 0x000fe20000000000 */
[----:B------:R-:W-:Y:S01]  /*a270*/  IMAD R40, R217, 0x40, R16 ;  /* 0x00000040d9287824 */ /* 0x000fe200078e0210 */
[----:B------:R-:W-:Y:S01]  /*a280*/  SEL R141, R3, R4, P0 ;  /* 0x00000004038d7207 */ /* 0x000fe20000000000 */
[----:B------:R-:W-:Y:S01]  /*a290*/  IMAD.MOV.U32 R41, RZ, RZ, 0x2 ;  /* 0x00000002ff297424 */ /* 0x000fe200078e00ff */
[----:B------:R-:W-:Y:S02]  /*a2a0*/  SEL R96, R4, R3, P0 ;  /* 0x0000000304607207 */ /* 0x000fe40000000000 */
[----:B------:R-:W-:Y:S01]  /*a2b0*/  LOP3.LUT R70, R70, R71, RZ, 0x3c, !PT ;  /* 0x0000004746467212 */ /* 0x000fe200078e3cff */
[--C-:B------:R-:W-:Y:S01]  /*a2c0*/  IMAD.X R71, RZ, RZ, R73.reuse, P4 ;  /* 0x000000ffff477224 */ /* 0x100fe200020e0649 */
[----:B------:R-:W-:Y:S01]  /*a2d0*/  LOP3.LUT R68, R68, R69, RZ, 0x3c, !PT ;  /* 0x0000004544447212 */ /* 0x000fe200078e3cff */
[----:B------:R-:W-:Y:S01]  /*a2e0*/  IMAD.X R69, RZ, RZ, R73, P3 ;  /* 0x000000ffff457224 */ /* 0x000fe200018e0649 */
[----:B------:R-:W-:Y:S01]  /*a2f0*/  SEL R81, R24, R25, P0 ;  /* 0x0000001918517207 */ /* 0x000fe20000000000 */
[----:B------:R-:W-:Y:S01]  /*a300*/  IMAD.WIDE R40, R40, R41, UR6 ;  /* 0x0000000628287e25 */ /* 0x000fe2000f8e0229 */
[----:B0-----:R-:W-:Y:S01]  /*a310*/  SEL R75, R25, R24, P0 ;  /* 0x00000018194b7207 */ /* 0x001fe20000000000 */
[----:B------:R-:W-:Y:S01]  /*a320*/  UIMAD.WIDE.U32 UR6, UR39, UR8, URZ ;  /* 0x00000008270672a5 */ /* 0x000fe2000f8e003f */
[----:B------:R-:W-:-:S02]  /*a330*/  SEL R121, R21, R20, P0 ;  /* 0x0000001415797207 */ /* 0x000fc40000000000 */
[----:B------:R-:W-:Y:S01]  /*a340*/  SEL R82, R20, R21, P0 ;  /* 0x0000001514527207 */ /* 0x000fe20000000000 */
[----:B------:R-:W-:Y:S01]  /*a350*/  ULDC.64 UR8, c[0x0][0xb98] ;  /* 0x0002e60000087ab9 */ /* 0x000fe20000000a00 */
[----:B------:R-:W-:Y:S01]  /*a360*/  SEL R123, R29, R28, P0 ;  /* 0x0000001c1d7b7207 */ /* 0x000fe20000000000 */
[----:B------:R-:W-:Y:S01]  /*a370*/  UIADD3 UR7, UR7, UR5, URZ ;  /* 0x0000000507077290 */ /* 0x000fe2000fffe03f */
[----:B------:R-:W-:Y:S01]  /*a380*/  SEL R84, R28, R29, P0 ;  /* 0x0000001d1c547207 */ /* 0x000fe20000000000 */
[----:B------:R-:W-:Y:S01]  /*a390*/  UIMAD UR5, UR13, UR8, URZ ;  /* 0x000000080d0572a4 */ /* 0x000fe2000f8e023f */
[----:B------:R-:W-:Y:S01]  /*a3a0*/  SEL R171, R27, R26, P0 ;  /* 0x0000001a1bab7207 */ /* 0x000fe20000000000 */
[----:B------:R-:W-:Y:S01]  /*a3b0*/  UIMAD.WIDE.U32 UR6, UR38, UR8, UR6 ;  /* 0x00000008260672a5 */ /* 0x000fe2000f8e0006 */
[----:B------:R-:W-:Y:S01]  /*a3c0*/  SEL R113, R26, R27, P0 ;  /* 0x0000001b1a717207 */ /* 0x000fe20000000000 */
[----:B------:R-:W-:Y:S01]  /*a3d0*/  UIMAD UR5, UR38, UR9, UR5 ;  /* 0x00000009260572a4 */ /* 0x000fe2000f8e0205 */
[----:B------:R-:W-:-:S02]  /*a3e0*/  LOP3.LUT R3, R72, 0x380, RZ, 0xc0, !PT ;  /* 0x0000038048037812 */ /* 0x000fc400078ec0ff */
[----:B------:R-:W-:Y:S01]  /*a3f0*/  F2FP.BF16.F32.PACK_AB R48, R92, R145 ;  /* 0x000000915c30723e */ /* 0x000fe200000010ff */
[----:B------:R-:W-:Y:S01]  /*a400*/  ULDC.64 UR8, c[0x0][0xae8] ;  /* 0x0002ba0000087ab9 */ /* 0x000fe20000000a00 */
[----:B------:R-:W-:Y:S02]  /*a410*/  SEL R157, R55, R54, P0 ;  /* 0x00000036379d7207 */ /* 0x000fe40000000000 */
[----:B------:R-:W-:Y:S01]  /*a420*/  SEL R102, R54, R55, P0 ;  /* 0x0000003736667207 */ /* 0x000fe20000000000 */
[--C-:B------:R-:W-:Y:S01]  /*a430*/  IMAD.X R55, RZ, RZ, R73.reuse, P2 ;  /* 0x000000ffff377224 */ /* 0x100fe200010e0649 */
[C---:B------:R-:W-:Y:S02]  /*a440*/  IADD3 R28, P1, R72.reuse, 0xc000, RZ ;  /* 0x0000c000481c7810 */ /* 0x040fe40007f3e0ff */
[C---:B------:R-:W-:Y:S02]  /*a450*/  IADD3 R26, P6, R72.reuse, 0x8060, RZ ;  /* 0x00008060481a7810 */ /* 0x040fe40007fde0ff */
[C---:B------:R-:W-:Y:S01]  /*a460*/  IADD3 R24, P5, R72.reuse, 0x8040, RZ ;  /* 0x0000804048187810 */ /* 0x040fe20007fbe0ff */
[----:B------:R-:W-:Y:S01]  /*a470*/  IMAD.X R65, RZ, RZ, R73, P1 ;  /* 0x000000ffff417224 */ /* 0x000fe200008e0649 */
[----:B------:R-:W-:-:S02]  /*a480*/  IADD3 R20, P4, R72, 0x8020, RZ ;  /* 0x0000802048147810 */ /* 0x000fc40007f9e0ff */
[----:B------:R-:W-:Y:S02]  /*a490*/  IADD3 R4, P3, R72, 0x20, RZ ;  /* 0x0000002048047810 */ /* 0x000fe40007f7e0ff */
[----:B------:R-:W-:Y:S02]  /*a4a0*/  SEL R145, R7, R8, P0 ;  /* 0x0000000807917207 */ /* 0x000fe40000000000 */
[----:B------:R-:W-:Y:S01]  /*a4b0*/  SEL R94, R8, R7, P0 ;  /* 0x00000007085e7207 */ /* 0x000fe20000000000 */
[----:B------:R-:W-:Y:S01]  /*a4c0*/  IMAD.X R57, RZ, RZ, R73, P3 ;  /* 0x000000ffff397224 */ /* 0x000fe200018e0649 */
[----:B------:R-:W-:Y:S02]  /*a4d0*/  IADD3 R8, P2, R72, 0x60, RZ ;  /* 0x0000006048087810 */ /* 0x000fe40007f5e0ff */
[----:B------:R-:W-:Y:S02]  /*a4e0*/  SEL R147, R9, R116, P0 ;  /* 0x0000007409937207 */ /* 0x000fe40000000000 */
[----:B------:R-:W-:-:S02]  /*a4f0*/  SEL R97, R116, R9, P0 ;  /* 0x0000000974617207 */ /* 0x000fc40000000000 */
[----:B------:R-:W-:Y:S02]  /*a500*/  SHF.R.U64 R3, R3, 0x3, RZ ;  /* 0x0000000303037819 */ /* 0x000fe400000012ff */
        /* <DEDUP_REMOVED lines=20> */
[----:B------:R-:W-:Y:S01]  /*a650*/  IMAD.X R47, RZ, RZ, R73, P2 ;  /* 0x000000ffff2f7224 */ /* 0x000fe200010e0649 */
[----:B------:R-:W-:-:S02]  /*a660*/  IADD3 R12, P1, R72, 0x4060, RZ ;  /* 0x00004060480c7810 */ /* 0x000fc40007f3e0ff */
[C---:B------:R-:W-:Y:S02]  /*a670*/  IADD3 R10, P6, R72.reuse, 0x4040, RZ ;  /* 0x00004040480a7810 */ /* 0x040fe40007fde0ff */
[C---:B------:R-:W-:Y:S02]  /*a680*/  IADD3 R7, P5, R72.reuse, 0x4020, RZ ;  /* 0x0000402048077810 */ /* 0x040fe40007fbe0ff */
[C---:B------:R-:W-:Y:S02]  /*a690*/  IADD3 R6, P4, R72.reuse, 0x40, RZ ;  /* 0x0000004048067810 */ /* 0x040fe40007f9e0ff */
[----:B------:R-:W-:Y:S02]  /*a6a0*/  IADD3 R5, P3, R72, 0x4000, RZ ;  /* 0x0000400048057810 */ /* 0x000fe40007f7e0ff */
[----:B------:R-:W-:Y:S02]  /*a6b0*/  SEL R167, R35, R34, P0 ;  /* 0x0000002223a77207 */ /* 0x000fe40000000000 */
[----:B------:R-:W-:-:S02]  /*a6c0*/  SEL R109, R34, R35, P0 ;  /* 0x00000023226d7207 */ /* 0x000fc40000000000 */
[----:B------:R-:W-:Y:S02]  /*a6d0*/  LOP3.LUT R72, R3, R72, RZ, 0x3c, !PT ;  /* 0x0000004803487212 */ /* 0x000fe400078e3cff */
[----:B------:R-:W-:Y:S02]  /*a6e0*/  LOP3.LUT R11, R28, 0x380, RZ, 0xc0, !PT ;  /* 0x000003801c0b7812 */ /* 0x000fe400078ec0ff */
[----:B------:R-:W-:Y:S02]  /*a6f0*/  SHF.R.U64 R3, R9, 0x3, RZ ;  /* 0x0000000309037819 */ /* 0x000fe400000012ff */
[----:B------:R-:W-:Y:S02]  /*a700*/  IADD3 R35, P2, R40, 0x3000, RZ ;  /* 0x0000300028237810 */ /* 0x000fe40007f5e0ff */
[----:B------:R-:W-:Y:S02]  /*a710*/  SHF.R.U64 R11, R11, 0x3, RZ ;  /* 0x000000030b0b7819 */ /* 0x000fe400000012ff */
[----:B------:R-:W-:-:S02]  /*a720*/  LOP3.LUT R62, R3, R26, RZ, 0x3c, !PT ;  /* 0x0000001a033e7212 */ /* 0x000fc400078e3cff */
[----:B------:R-:W-:Y:S02]  /*a730*/  LOP3.LUT R34, R35, 0x380, RZ, 0xc0, !PT ;  /* 0x0000038023227812 */ /* 0x000fe400078ec0ff */
[----:B------:R-:W-:Y:S02]  /*a740*/  LOP3.LUT R3, R4, 0x380, RZ, 0xc0, !PT ;  /* 0x0000038004037812 */ /* 0x000fe400078ec0ff */
[----:B------:R-:W-:Y:S02]  /*a750*/  LOP3.LUT R64, R11, R28, RZ, 0x3c, !PT ;  /* 0x0000001c0b407212 */ /* 0x000fe400078e3cff */
[----:B------:R-:W-:Y:S02]  /*a760*/  SHF.R.U64 R34, R34, 0x3, RZ ;  /* 0x0000000322227819 */ /* 0x000fe400000012ff */
[----:B------:R-:W-:Y:S02]  /*a770*/  LOP3.LUT R11, R20, 0x380, RZ, 0xc0, !PT ;  /* 0x00000380140b7812 */ /* 0x000fe400078ec0ff */
[----:B------:R-:W-:-:S02]  /*a780*/  SHF.R.U64 R3, R3, 0x3, RZ ;  /* 0x0000000303037819 */ /* 0x000fc400000012ff */
[----:B------:R-:W-:Y:S02]  /*a790*/  LOP3.LUT R9, R14, 0x380, RZ, 0xc0, !PT ;  /* 0x000003800e097812 */ /* 0x000fe400078ec0ff */
[----:B------:R-:W-:Y:S01]  /*a7a0*/  LOP3.LUT R34, R34, R35, RZ, 0x3c, !PT ;  /* 0x0000002322227212 */ /* 0x000fe200078e3cff */
[----:B------:R-:W-:Y:S01]  /*a7b0*/  IMAD.X R35, RZ, RZ, R41, P2 ;  /* 0x000000ffff237224 */ /* 0x000fe200010e0629 */
[----:B------:R-:W-:Y:S02]  /*a7c0*/  SHF.R.U64 R11, R11, 0x3, RZ ;  /* 0x000000030b0b7819 */ /* 0x000fe400000012ff */
[----:B------:R-:W-:Y:S02]  /*a7d0*/  LOP3.LUT R56, R3, R4, RZ, 0x3c, !PT ;  /* 0x0000000403387212 */ /* 0x000fe400078e3cff */
[----:B------:R-:W-:Y:S02]  /*a7e0*/  SHF.R.U64 R9, R9, 0x3, RZ ;  /* 0x0000000309097819 */ /* 0x000fe400000012ff */
[----:B------:R-:W-:-:S02]  /*a7f0*/  LOP3.LUT R3, R6, 0x380, RZ, 0xc0, !PT ;  /* 0x0000038006037812 */ /* 0x000fc400078ec0ff */
[----:B------:R-:W-:Y:S02]  /*a800*/  IADD3 R21, P2, R40, 0x9000, RZ ;  /* 0x0000900028157810 */ /* 0x000fe40007f5e0ff */
[----:B------:R-:W-:Y:S02]  /*a810*/  LOP3.LUT R58, R11, R20, RZ, 0x3c, !PT ;  /* 0x000000140b3a7212 */ /* 0x000fe400078e3cff */
[----:B------:R-:W-:Y:S02]  /*a820*/  LOP3.LUT R54, R9, R14, RZ, 0x3c, !PT ;  /* 0x0000000e09367212 */ /* 0x000fe400078e3cff */
[----:B------:R-:W-:Y:S02]  /*a830*/  SHF.R.U64 R3, R3, 0x3, RZ ;  /* 0x0000000303037819 */ /* 0x000fe400000012ff */
[----:B------:R-:W-:Y:S02]  /*a840*/  LOP3.LUT R20, R21, 0x380, RZ, 0xc0, !PT ;  /* 0x0000038015147812 */ /* 0x000fe400078ec0ff */
[----:B------:R-:W-:-:S02]  /*a850*/  LOP3.LUT R9, R10, 0x380, RZ, 0xc0, !PT ;  /* 0x000003800a097812 */ /* 0x000fc400078ec0ff */
[----:B------:R-:W-:Y:S02]  /*a860*/  SEL R163, R43, R42, P0 ;  /* 0x0000002a2ba37207 */ /* 0x000fe40000000000 */
[----:B------:R-:W-:Y:S01]  /*a870*/  SEL R106, R42, R43, P0 ;  /* 0x0000002b2a6a7207 */ /* 0x000fe20000000000 */
[--C-:B------:R-:W-:Y:S01]  /*a880*/  IMAD.X R43, RZ, RZ, R73.reuse, P4 ;  /* 0x000000ffff2b7224 */ /* 0x100fe200020e0649 */
[----:B------:R-:W-:Y:S02]  /*a890*/  SEL R127, R45, R44, P0 ;  /* 0x0000002c2d7f7207 */ /* 0x000fe40000000000 */
[----:B------:R-:W-:Y:S01]  /*a8a0*/  SEL R86, R44, R45, P0 ;  /* 0x0000002d2c567207 */ /* 0x000fe20000000000 */
[----:B------:R-:W-:Y:S01]  /*a8b0*/  IMAD.X R45, RZ, RZ, R73, P3 ;  /* 0x000000ffff2d7224 */ /* 0x000fe200018e0649 */
[----:B------:R-:W-:Y:S02]  /*a8c0*/  LOP3.LUT R42, R3, R6, RZ, 0x3c, !PT ;  /* 0x00000006032a7212 */ /* 0x000fe400078e3cff */
[----:B------:R-:W-:-:S02]  /*a8d0*/  SHF.R.U64 R20, R20, 0x3, RZ ;  /* 0x0000000314147819 */ /* 0x000fc400000012ff */
[----:B------:R-:W-:Y:S02]  /*a8e0*/  SEL R125, R37, R36, P0 ;  /* 0x00000024257d7207 */ /* 0x000fe40000000000 */
[----:B------:R-:W-:Y:S02]  /*a8f0*/  SEL R85, R36, R37, P0 ;  /* 0x0000002524557207 */ /* 0x000fe40000000000 */
[----:B------:R-:W-:Y:S02]  /*a900*/  SHF.R.U64 R9, R9, 0x3, RZ ;  /* 0x0000000309097819 */ /* 0x000fe400000012ff */
[----:B------:R-:W-:Y:S02]  /*a910*/  LOP3.LUT R3, R8, 0x380, RZ, 0xc0, !PT ;  /* 0x0000038008037812 */ /* 0x000fe400078ec0ff */
[----:B------:R-:W-:Y:S02]  /*a920*/  IADD3 R37, P3, R40, 0x2000, RZ ;  /* 0x0000200028257810 */ /* 0x000fe40007f7e0ff */
[----:B------:R-:W-:-:S02]  /*a930*/  SEL R159, R51, R50, P0 ;  /* 0x00000032339f7207 */ /* 0x000fc40000000000 */
[----:B------:R-:W-:Y:S01]  /*a940*/  SEL R103, R50, R51, P0 ;  /* 0x0000003332677207 */ /* 0x000fe20000000000 */
[----:B------:R-:W-:Y:S01]  /*a950*/  IMAD.X R51, RZ, RZ, R73, P6 ;  /* 0x000000ffff337224 */ /* 0x000fe200030e0649 */
[----:B------:R-:W-:Y:S01]  /*a960*/  LOP3.LUT R20, R20, R21, RZ, 0x3c, !PT ;  /* 0x0000001514147212 */ /* 0x000fe200078e3cff */
[----:B------:R-:W-:Y:S01]  /*a970*/  IMAD.X R21, RZ, RZ, R41, P2 ;  /* 0x000000ffff157224 */ /* 0x000fe200010e0629 */
[----:B------:R-:W-:Y:S02]  /*a980*/  LOP3.LUT R50, R9, R10, RZ, 0x3c, !PT ;  /* 0x0000000a09327212 */ /* 0x000fe400078e3cff */
[----:B------:R-:W-:Y:S02]  /*a990*/  SHF.R.U64 R3, R3, 0x3, RZ ;  /* 0x0000000303037819 */ /* 0x000fe400000012ff */
[----:B------:R-:W-:Y:S02]  /*a9a0*/  LOP3.LUT R36, R37, 0x380, RZ, 0xc0, !PT ;  /* 0x0000038025247812 */ /* 0x000fe400078ec0ff */
[----:B------:R-:W-:-:S02]  /*a9b0*/  IADD3 R10, P2, R40, 0xf000, RZ ;  /* 0x0000f000280a7810 */ /* 0x000fc40007f5e0ff */
[----:B------:R-:W-:Y:S02]  /*a9c0*/  LOP3.LUT R46, R3, R8, RZ, 0x3c, !PT ;  /* 0x00000008032e7212 */ /* 0x000fe400078e3cff */
[----:B------:R-:W-:Y:S02]  /*a9d0*/  SHF.R.U64 R36, R36, 0x3, RZ ;  /* 0x0000000324247819 */ /* 0x000fe400000012ff */
[----:B------:R-:W-:Y:S02]  /*a9e0*/  LOP3.LUT R3, R10, 0x380, RZ, 0xc0, !PT ;  /* 0x000003800a037812 */ /* 0x000fe400078ec0ff */
[----:B------:R-:W-:Y:S02]  /*a9f0*/  LOP3.LUT R11, R12, 0x380, RZ, 0xc0, !PT ;  /* 0x000003800c0b7812 */ /* 0x000fe400078ec0ff */
[----:B------:R-:W-:Y:S01]  /*aa00*/  LOP3.LUT R36, R36, R37, RZ, 0x3c, !PT ;  /* 0x0000002524247212 */ /* 0x000fe200078e3cff */
[----:B------:R-:W-:Y:S01]  /*aa10*/  IMAD.X R37, RZ, RZ, R41, P3 ;  /* 0x000000ffff257224 */ /* 0x000fe200018e0629 */
[----:B------:R-:W-:-:S02]  /*aa20*/  SHF.R.U64 R3, R3, 0x3, RZ ;  /* 0x0000000303037819 */ /* 0x000fc400000012ff */
[----:B------:R-:W-:Y:S02]  /*aa30*/  IADD3 R15, P3, R40, 0x8000, RZ ;  /* 0x00008000280f7810 */ /* 0x000fe40007f7e0ff */
[----:B------:R-:W-:Y:S02]  /*aa40*/  SHF.R.U64 R11, R11, 0x3, RZ ;  /* 0x000000030b0b7819 */ /* 0x000fe400000012ff */
[----:B------:R-:W-:Y:S02]  /*aa50*/  SEL R129, R53, R52, P0 ;  /* 0x0000003435817207 */ /* 0x000fe40000000000 */
[----:B------:R-:W-:Y:S01]  /*aa60*/  SEL R88, R52, R53, P0 ;  /* 0x0000003534587207 */ /* 0x000fe20000000000 */
[----:B------:R-:W-:Y:S01]  /*aa70*/  IMAD.X R53, RZ, RZ, R73, P1 ;  /* 0x000000ffff357224 */ /* 0x000fe200008e0649 */
[----:B------:R-:W-:Y:S02]  /*aa80*/  LOP3.LUT R10, R3, R10, RZ, 0x3c, !PT ;  /* 0x0000000a030a7212 */ /* 0x000fe400078e3cff */
[----:B------:R-:W-:Y:S01]  /*aa90*/  LOP3.LUT R4, R7, 0x380, RZ, 0xc0, !PT ;  /* 0x0000038007047812 */ /* 0x000fe200078ec0ff */
[----:B------:R-:W0:Y:S01]  /*aaa0*/  LDC R3, c[0x0][0xbe8] ;  /* 0x0002fa00ff037b82 */ /* 0x000e220000000800 */
[----:B------:R-:W-:-:S02]  /*aab0*/  LOP3.LUT R14, R15, 0x380, RZ, 0xc0, !PT ;  /* 0x000003800f0e7812 */ /* 0x000fc400078ec0ff */
[----:B------:R-:W-:Y:S01]  /*aac0*/  LOP3.LUT R52, R11, R12, RZ, 0x3c, !PT ;  /* 0x0000000c0b347212 */ /* 0x000fe200078e3cff */
[----:B------:R-:W-:Y:S01]  /*aad0*/  IMAD.X R11, RZ, RZ, R41, P2 ;  /* 0x000000ffff0b7224 */ /* 0x000fe200010e0629 */
[----:B------:R-:W-:Y:S02]  /*aae0*/  SHF.R.U64 R4, R4, 0x3, RZ ;  /* 0x0000000304047819 */ /* 0x000fe400000012ff */
[----:B------:R-:W-:Y:S02]  /*aaf0*/  SHF.R.U64 R14, R14, 0x3, RZ ;  /* 0x000000030e0e7819 */ /* 0x000fe400000012ff */
[----:B------:R-:W-:Y:S02]  /*ab00*/  MOV R108, R52 ;  /* 0x00000034006c7202 */ /* 0x000fe40000000f00 */
[----:B------:R-:W-:Y:S02]  /*ab10*/  SEL R137, R136, R49, P0 ;  /* 0x0000003188897207 */ /* 0x000fe40000000000 */
[----:B------:R-:W-:Y:S01]  /*ab20*/  SEL R92, R49, R136, P0 ;  /* 0x00000088315c7207 */ /* 0x000fe20000000000 */
[----:B------:R-:W-:Y:S01]  /*ab30*/  IMAD.X R49, RZ, RZ, R73, P5 ;  /* 0x000000ffff317224 */ /* 0x000fe200028e0649 */
[----:B------:R-:W-:-:S02]  /*ab40*/  SEL R139, R93, R48, P0 ;  /* 0x000000305d8b7207 */ /* 0x000fc40000000000 */
[----:B------:R-:W-:Y:S02]  /*ab50*/  SEL R93, R48, R93, P0 ;  /* 0x0000005d305d7207 */ /* 0x000fe40000000000 */
[----:B------:R-:W-:Y:S02]  /*ab60*/  SEL R83, R32, R33, P0 ;  /* 0x0000002120537207 */ /* 0x000fe40000000000 */
[----:B------:R-:W-:Y:S02]  /*ab70*/  SEL R76, R33, R32, P0 ;  /* 0x00000020214c7207 */ /* 0x000fe40000000000 */
[----:B------:R-:W-:Y:S02]  /*ab80*/  LOP3.LUT R48, R4, R7, RZ, 0x3c, !PT ;  /* 0x0000000704307212 */ /* 0x000fe400078e3cff */
[----:B------:R-:W-:Y:S01]  /*ab90*/  LOP3.LUT R14, R14, R15, RZ, 0x3c, !PT ;  /* 0x0000000f0e0e7212 */ /* 0x000fe200078e3cff */
[----:B------:R-:W-:Y:S01]  /*aba0*/  IMAD.X R15, RZ, RZ, R41, P3 ;  /* 0x000000ffff0f7224 */ /* 0x000fe200018e0629 */
[----:B------:R-:W-:-:S02]  /*abb0*/  IADD3 R9, P3, R40, 0xe000, RZ ;  /* 0x0000e00028097810 */ /* 0x000fc40007f7e0ff */
[----:B------:R-:W-:Y:S02]  /*abc0*/  MOV R132, R46 ;  /* 0x0000002e00847202 */ /* 0x000fe40000000f00 */
[----:B------:R-:W-:Y:S02]  /*abd0*/  MOV R110, R50 ;  /* 0x00000032006e7202 */ /* 0x000fe40000000f00 */
[----:B------:R-:W-:Y:S02]  /*abe0*/  MOV R112, R48 ;  /* 0x0000003000707202 */ /* 0x000fe40000000f00 */
[----:B------:R-:W-:Y:S02]  /*abf0*/  LOP3.LUT R8, R9, 0x380, RZ, 0xc0, !PT ;  /* 0x0000038009087812 */ /* 0x000fe400078ec0ff */
[----:B------:R-:W-:Y:S02]  /*ac00*/  MOV R70, R70 ;  /* 0x0000004600467202 */ /* 0x000fe40000000f00 */
[----:B------:R-:W-:-:S02]  /*ac10*/  MOV R71, R54 ;  /* 0x0000003600477202 */ /* 0x000fc40000000f00 */
[----:B------:R-:W-:Y:S02]  /*ac20*/  SHF.R.U64 R8, R8, 0x3, RZ ;  /* 0x0000000308087819 */ /* 0x000fe400000012ff */
[----:B------:R-:W-:Y:S02]  /*ac30*/  LOP3.LUT R4, R5, 0x380, RZ, 0xc0, !PT ;  /* 0x0000038005047812 */ /* 0x000fe400078ec0ff */
[----:B--2---:R-:W-:Y:S01]  /*ac40*/  LOP3.LUT R53, R74, 0x2, RZ, 0x3c, !PT ;  /* 0x000000024a357812 */ /* 0x004fe200078e3cff */
[----:B------:R-:W-:Y:S01]  /*ac50*/  SHFL.IDX PT, R46, R81, R74, 0x1c1f ;  /* 0x001c1f4a512e7589 */ /* 0x000fe200000e0000 */
[----:B------:R-:W-:Y:S01]  /*ac60*/  LOP3.LUT R8, R8, R9, RZ, 0x3c, !PT ;  /* 0x0000000908087212 */ /* 0x000fe200078e3cff */
[----:B------:R-:W-:Y:S01]  /*ac70*/  IMAD.X R9, RZ, RZ, R41, P3 ;  /* 0x000000ffff097224 */ /* 0x000fe200018e0629 */
[----:B0-----:R-:W-:Y:S01]  /*ac80*/  ISETP.NE.AND P3, PT, R3, 0x1, PT ;  /* 0x000000010300780c */ /* 0x001fe20003f65270 */
[----:B------:R-:W0:Y:S01]  /*ac90*/  SHFL.IDX PT, R75, R75, R53, 0x1c1f ;  /* 0x001c1f354b4b7589 */ /* 0x000e2200000e0000 */
[----:B------:R-:W-:-:S02]  /*aca0*/  SHF.R.U64 R4, R4, 0x3, RZ ;  /* 0x0000000304047819 */ /* 0x000fc400000012ff */
[----:B------:R-:W-:Y:S01]  /*acb0*/  LOP3.LUT R13, R24, 0x380, RZ, 0xc0, !PT ;  /* 0x00000380180d7812 */ /* 0x000fe200078ec0ff */
[----:B------:R-:W-:Y:S01]  /*acc0*/  SHFL.IDX PT, R50, R83, R74, 0x1c1f ;  /* 0x001c1f4a53327589 */ /* 0x000fe200000e0000 */
[----:B------:R-:W-:Y:S02]  /*acd0*/  LOP3.LUT R44, R4, R5, RZ, 0x3c, !PT ;  /* 0x00000005042c7212 */ /* 0x000fe400078e3cff */
[----:B------:R-:W-:Y:S01]  /*ace0*/  SHF.R.U64 R13, R13, 0x3, RZ ;  /* 0x000000030d0d7819 */ /* 0x000fe200000012ff */
[----:B------:R-:W1:Y:S01]  /*acf0*/  SHFL.IDX PT, R49, R76, R53, 0x1c1f ;  /* 0x001c1f354c317589 */ /* 0x000e6200000e0000 */
[----:B------:R-:W-:Y:S02]  /*ad00*/  MOV R130, R44 ;  /* 0x0000002c00827202 */ /* 0x000fe40000000f00 */
[----:B------:R-:W-:Y:S01]  /*ad10*/  LOP3.LUT R60, R13, R24, RZ, 0x3c, !PT ;  /* 0x000000180d3c7212 */ /* 0x000fe200078e3cff */
[----:B------:R-:W-:Y:S01]  /*ad20*/  SHFL.IDX PT, R143, R143, R74, 0x1c1f ;  /* 0x001c1f4a8f8f7589 */ /* 0x000fe200000e0000 */
[----:B------:R-:W-:-:S02]  /*ad30*/  MOV R68, R68 ;  /* 0x0000004400447202 */ /* 0x000fc40000000f00 */
[----:B------:R-:W-:Y:S01]  /*ad40*/  MOV R69, R58 ;  /* 0x0000003a00457202 */ /* 0x000fe20000000f00 */
[----:B------:R-:W2:Y:S01]  /*ad50*/  SHFL.IDX PT, R52, R95, R53, 0x1c1f ;  /* 0x001c1f355f347589 */ /* 0x000ea200000e0000 */
[----:B------:R-:W-:Y:S02]  /*ad60*/  MOV R118, R56 ;  /* 0x0000003800767202 */ /* 0x000fe40000000f00 */
[----:B------:R-:W-:Y:S01]  /*ad70*/  MOV R66, R66 ;  /* 0x0000004200427202 */ /* 0x000fe20000000f00 */
[----:B------:R-:W-:Y:S01]  /*ad80*/  SHFL.IDX PT, R54, R87, R74, 0x1c1f ;  /* 0x001c1f4a57367589 */ /* 0x000fe200000e0000 */
[----:B------:R-:W-:Y:S02]  /*ad90*/  MOV R67, R60 ;  /* 0x0000003c00437202 */ /* 0x000fe40000000f00 */
[----:B------:R-:W-:Y:S01]  /*ada0*/  MOV R64, R64 ;  /* 0x0000004000407202 */ /* 0x000fe20000000f00 */
[----:B------:R-:W3:Y:S01]  /*adb0*/  SHFL.IDX PT, R77, R77, R53, 0x1c1f ;  /* 0x001c1f354d4d7589 */ /* 0x000ee200000e0000 */
[----:B0-----:R-:W-:-:S02]  /*adc0*/  SEL R44, R46, R75, P0 ;  /* 0x0000004b2e2c7207 */ /* 0x001fc40000000000 */
[----:B------:R-:W-:Y:S01]  /*add0*/  SEL R46, R75, R46, P0 ;  /* 0x0000002e4b2e7207 */ /* 0x000fe20000000000 */
[----:B------:R-:W-:Y:S01]  /*ade0*/  SHFL.IDX PT, R141, R141, R74, 0x1c1f ;  /* 0x001c1f4a8d8d7589 */ /* 0x000fe200000e0000 */
[----:B------:R-:W0:Y:S01]  /*adf0*/  @P3 LDC R75, c[0x0][0xbec] ;  /* 0x0002fb00ff4b3b82 */ /* 0x000e220000000800 */
[----:B------:R-:W-:Y:S02]  /*ae00*/  SEL R165, R39, R38, P0 ;  /* 0x0000002627a57207 */ /* 0x000fe40000000000 */
[----:B------:R-:W4:Y:S01]  /*ae10*/  SHFL.IDX PT, R96, R96, R53, 0x1c1f ;  /* 0x001c1f3560607589 */ /* 0x000f2200000e0000 */
[----:B-1----:R-:W-:Y:S02]  /*ae20*/  SEL R48, R50, R49, P0 ;  /* 0x0000003132307207 */ /* 0x002fe40000000000 */
[----:B------:R-:W-:Y:S01]  /*ae30*/  SEL R50, R49, R50, P0 ;  /* 0x0000003231327207 */ /* 0x000fe20000000000 */
[----:B------:R-:W-:Y:S01]  /*ae40*/  SHFL.IDX PT, R145, R145, R74, 0x1c1f ;  /* 0x001c1f4a91917589 */ /* 0x000fe200000e0000 */
[----:B------:R-:W-:-:S02]  /*ae50*/  SEL R107, R38, R39, P0 ;  /* 0x00000027266b7207 */ /* 0x000fc40000000000 */
[----:B------:R-:W-:Y:S01]  /*ae60*/  MOV R65, R62 ;  /* 0x0000003e00417202 */ /* 0x000fe20000000f00 */
[----:B------:R-:W1:Y:S01]  /*ae70*/  SHFL.IDX PT, R94, R94, R53, 0x1c1f ;  /* 0x001c1f355e5e7589 */ /* 0x000e6200000e0000 */
[----:B--2---:R-:W-:Y:S02]  /*ae80*/  SEL R49, R143, R52, P0 ;  /* 0x000000348f317207 */ /* 0x004fe40000000000 */
[----:B------:R-:W-:Y:S01]  /*ae90*/  SEL R51, R52, R143, P0 ;  /* 0x0000008f34337207 */ /* 0x000fe20000000000 */
[----:B------:R-:W-:Y:S01]  /*aea0*/  SHFL.IDX PT, R58, R115, R74, 0x1c1f ;  /* 0x001c1f4a733a7589 */ /* 0x000fe200000e0000 */
[----:B------:R-:W-:Y:S02]  /*aeb0*/  IADD3 R39, P4, R40, 0x1000, RZ ;  /* 0x0000100028277810 */ /* 0x000fe40007f9e0ff */
[----:B------:R-:W-:Y:S01]  /*aec0*/  SEL R135, R128, R91, P0 ;  /* 0x0000005b80877207 */ /* 0x000fe20000000000 */
[----:B------:R-:W2:Y:S01]  /*aed0*/  SHFL.IDX PT, R57, R78, R53, 0x1c1f ;  /* 0x001c1f354e397589 */ /* 0x000ea200000e0000 */
[----:B---3--:R-:W-:-:S02]  /*aee0*/  SEL R52, R54, R77, P0 ;  /* 0x0000004d36347207 */ /* 0x008fc40000000000 */
[----:B------:R-:W-:Y:S01]  /*aef0*/  SEL R54, R77, R54, P0 ;  /* 0x000000364d367207 */ /* 0x000fe20000000000 */
[----:B------:R-:W-:Y:S01]  /*af00*/  SHFL.IDX PT, R147, R147, R74, 0x1c1f ;  /* 0x001c1f4a93937589 */ /* 0x000fe200000e0000 */
[----:B------:R-:W3:Y:S01]  /*af10*/  @P3 LDC R77, c[0x0][0xbf0] ;  /* 0x0002fc00ff4d3b82 */ /* 0x000ee20000000800 */
[----:B------:R-:W-:Y:S02]  /*af20*/  LOP3.LUT R38, R39, 0x380, RZ, 0xc0, !PT ;  /* 0x0000038027267812 */ /* 0x000fe400078ec0ff */
[----:B------:R-:W0:Y:S01]  /*af30*/  SHFL.IDX PT, R60, R97, R53, 0x1c1f ;  /* 0x001c1f35613c7589 */ /* 0x000e2200000e0000 */
[----:B------:R-:W-:Y:S02]  /*af40*/  SEL R91, R91, R128, P0 ;  /* 0x000000805b5b7207 */ /* 0x000fe40000000000 */
[----:B------:R-:W-:Y:S01]  /*af50*/  SEL R169, R31, R30, P0 ;  /* 0x0000001e1fa97207 */ /* 0x000fe20000000000 */
[----:B------:R-:W-:Y:S01]  /*af60*/  SHFL.IDX PT, R117, R117, R74, 0x1c1f ;  /* 0x001c1f4a75757589 */ /* 0x000fe200000e0000 */
[----:B------:R-:W-:-:S02]  /*af70*/  SEL R111, R30, R31, P0 ;  /* 0x0000001f1e6f7207 */ /* 0x000fc40000000000 */
[----:B------:R-:W-:Y:S01]  /*af80*/  IADD3 R33, P1, R40, 0x4000, RZ ;  /* 0x0000400028217810 */ /* 0x000fe20007f3e0ff */
[----:B------:R-:W0:Y:S01]  /*af90*/  SHFL.IDX PT, R62, R79, R53, 0x1c1f ;  /* 0x001c1f354f3e7589 */ /* 0x000e2200000e0000 */
[----:B------:R-:W-:Y:S02]  /*afa0*/  SHF.R.U64 R38, R38, 0x3, RZ ;  /* 0x0000000326267819 */ /* 0x000fe400000012ff */
[----:B------:R-:W-:Y:S01]  /*afb0*/  MOV R105, R72 ;  /* 0x0000004800697202 */ /* 0x000fe20000000f00 */
[----:B------:R-:W-:Y:S01]  /*afc0*/  SHFL.IDX PT, R149, R149, R74, 0x1c1f ;  /* 0x001c1f4a95957589 */ /* 0x000fe200000e0000 */
[----:B------:R-:W-:Y:S02]  /*afd0*/  MOV R134, R42 ;  /* 0x0000002a00867202 */ /* 0x000fe40000000f00 */
[----:B------:R-:W-:Y:S01]  /*afe0*/  LOP3.LUT R32, R33, 0x380, RZ, 0xc0, !PT ;  /* 0x0000038021207812 */ /* 0x000fe200078ec0ff */
[----:B------:R-:W3:Y:S01]  /*aff0*/  SHFL.IDX PT, R98, R98, R53, 0x1c1f ;  /* 0x001c1f3562627589 */ /* 0x000ee200000e0000 */
[----:B------:R-:W-:Y:S01]  /*b000*/  LOP3.LUT R38, R38, R39, RZ, 0x3c, !PT ;  /* 0x0000002726267212 */ /* 0x000fe200078e3cff */
[----:B------:R-:W-:Y:S01]  /*b010*/  IMAD.X R39, RZ, RZ, R41, P4 ;  /* 0x000000ffff277224 */ /* 0x000fe200020e0629 */
[----:B----4-:R-:W-:Y:S01]  /*b020*/  SEL R45, R141, R96, P0 ;  /* 0x000000608d2d7207 */ /* 0x010fe20000000000 */
[----:B------:R-:W-:Y:S01]  /*b030*/  SHFL.IDX PT, R119, R119, R74, 0x1c1f ;  /* 0x001c1f4a77777589 */ /* 0x000fe200000e0000 */
[----:B------:R-:W-:-:S02]  /*b040*/  SEL R47, R96, R141, P0 ;  /* 0x0000008d602f7207 */ /* 0x000fc40000000000 */
[----:B-1----:R-:W-:Y:S01]  /*b050*/  SEL R55, R94, R145, P0 ;  /* 0x000000915e377207 */ /* 0x002fe20000000000 */
[----:B------:R-:W-:Y:S01]  /*b060*/  SHFL.IDX PT, R151, R151, R74, 0x1c1f ;  /* 0x001c1f4a97977589 */ /* 0x000fe200000e0000 */
[----:B------:R-:W-:Y:S02]  /*b070*/  IADD3 R27, P4, R40, 0x7000, RZ ;  /* 0x00007000281b7810 */ /* 0x000fe40007f9e0ff */
[----:B------:R-:W-:Y:S01]  /*b080*/  SHF.R.U64 R32, R32, 0x3, RZ ;  /* 0x0000000320207819 */ /* 0x000fe200000012ff */
[----:B------:R-:W1:Y:S01]  /*b090*/  SHFL.IDX PT, R80, R80, R53, 0x1c1f ;  /* 0x001c1f3550507589 */ /* 0x000e6200000e0000 */
[----:B------:R-:W-:Y:S02]  /*b0a0*/  LOP3.LUT R26, R27, 0x380, RZ, 0xc0, !PT ;  /* 0x000003801b1a7812 */ /* 0x000fe400078ec0ff */
[----:B------:R-:W-:Y:S01]  /*b0b0*/  LOP3.LUT R32, R32, R33, RZ, 0x3c, !PT ;  /* 0x0000002120207212 */ /* 0x000fe200078e3cff */
[----:B------:R-:W4:Y:S01]  /*b0c0*/  SHFL.IDX PT, R76, R99, R53, 0x1c1f ;  /* 0x001c1f35634c7589 */ /* 0x000f2200000e0000 */
[----:B------:R-:W-:Y:S01]  /*b0d0*/  IMAD.X R33, RZ, RZ, R41, P1 ;  /* 0x000000ffff217224 */ /* 0x000fe200008e0629 */
[----:B--2---:R-:W-:-:S02]  /*b0e0*/  SEL R56, R58, R57, P0 ;  /* 0x000000393a387207 */ /* 0x004fc40000000000 */
[----:B------:R-:W-:Y:S01]  /*b0f0*/  SHFL.IDX PT, R121, R121, R74, 0x1c1f ;  /* 0x001c1f4a79797589 */ /* 0x000fe200000e0000 */
[----:B------:R-:W-:Y:S02]  /*b100*/  IADD3 R25, P1, R40, 0xa000, RZ ;  /* 0x0000a00028197810 */ /* 0x000fe40007f3e0ff */
[----:B------:R-:W-:Y:S01]  /*b110*/  SEL R58, R57, R58, P0 ;  /* 0x0000003a393a7207 */ /* 0x000fe20000000000 */
[----:B------:R-:W-:Y:S01]  /*b120*/  SHFL.IDX PT, R153, R153, R74, 0x1c1f ;  /* 0x001c1f4a99997589 */ /* 0x000fe200000e0000 */
[----:B------:R-:W-:Y:S02]  /*b130*/  SHF.R.U64 R26, R26, 0x3, RZ ;  /* 0x000000031a1a7819 */ /* 0x000fe400000012ff */
[----:B0-----:R-:W-:Y:S01]  /*b140*/  SEL R57, R147, R60, P0 ;  /* 0x0000003c93397207 */ /* 0x001fe20000000000 */
[----:B------:R-:W0:Y:S01]  /*b150*/  SHFL.IDX PT, R82, R82, R53, 0x1c1f ;  /* 0x001c1f3552527589 */ /* 0x000e2200000e0000 */
[----:B------:R-:W-:Y:S02]  /*b160*/  SEL R59, R60, R147, P0 ;  /* 0x000000933c3b7207 */ /* 0x000fe40000000000 */
[----:B------:R-:W-:Y:S01]  /*b170*/  SEL R60, R117, R62, P0 ;  /* 0x0000003e753c7207 */ /* 0x000fe20000000000 */
[----:B------:R-:W2:Y:S01]  /*b180*/  SHFL.IDX PT, R100, R100, R53, 0x1c1f ;  /* 0x001c1f3564647589 */ /* 0x000ea200000e0000 */
[----:B------:R-:W-:-:S02]  /*b190*/  LOP3.LUT R24, R25, 0x380, RZ, 0xc0, !PT ;  /* 0x0000038019187812 */ /* 0x000fc400078ec0ff */
[----:B------:R-:W-:Y:S01]  /*b1a0*/  SEL R62, R62, R117, P0 ;  /* 0x000000753e3e7207 */ /* 0x000fe20000000000 */
[----:B------:R-:W-:Y:S01]  /*b1b0*/  SHFL.IDX PT, R123, R123, R74, 0x1c1f ;  /* 0x001c1f4a7b7b7589 */ /* 0x000fe200000e0000 */
[----:B---3--:R-:W-:Y:S02]  /*b1c0*/  SEL R61, R149, R98, P0 ;  /* 0x00000062953d7207 */ /* 0x008fe40000000000 */
[----:B------:R-:W-:Y:S01]  /*b1d0*/  SEL R63, R98, R149, P0 ;  /* 0x00000095623f7207 */ /* 0x000fe20000000000 */
[----:B------:R-:W-:Y:S01]  /*b1e0*/  SHFL.IDX PT, R155, R155, R74, 0x1c1f ;  /* 0x001c1f4a9b9b7589 */ /* 0x000fe200000e0000 */
[----:B------:R-:W-:Y:S01]  /*b1f0*/  LOP3.LUT R26, R26, R27, RZ, 0x3c, !PT ;  /* 0x0000001b1a1a7212 */ /* 0x000fe200078e3cff */
[----:B------:R-:W-:Y:S01]  /*b200*/  IMAD.X R27, RZ, RZ, R41, P4 ;  /* 0x000000ffff1b7224 */ /* 0x000fe200020e0629 */
[----:B------:R-:W-:Y:S01]  /*b210*/  IADD3 R7, P4, R40, 0xd000, RZ ;  /* 0x0000d00028077810 */ /* 0x000fe20007f9e0ff */
[----:B------:R-:W3:Y:S01]  /*b220*/  SHFL.IDX PT, R84, R84, R53, 0x1c1f ;  /* 0x001c1f3554547589 */ /* 0x000ee200000e0000 */
[----:B------:R-:W-:-:S02]  /*b230*/  SHF.R.U64 R24, R24, 0x3, RZ ;  /* 0x0000000318187819 */ /* 0x000fc400000012ff */
[----:B------:R-:W-:Y:S01]  /*b240*/  LOP3.LUT R6, R7, 0x380, RZ, 0xc0, !PT ;  /* 0x0000038007067812 */ /* 0x000fe200078ec0ff */
[----:B------:R-:W3:Y:S01]  /*b250*/  SHFL.IDX PT, R78, R101, R53, 0x1c1f ;  /* 0x001c1f35654e7589 */ /* 0x000ee200000e0000 */
[----:B------:R-:W-:Y:S01]  /*b260*/  LOP3.LUT R24, R24, R25, RZ, 0x3c, !PT ;  /* 0x0000001918187212 */ /* 0x000fe200078e3cff */
[----:B------:R-:W-:Y:S01]  /*b270*/  IMAD.X R25, RZ, RZ, R41, P1 ;  /* 0x000000ffff197224 */ /* 0x000fe200008e0629 */
[C---:B------:R-:W-:Y:S01]  /*b280*/  IADD3 R31, P6, R40.reuse, 0x5000, RZ ;  /* 0x00005000281f7810 */ /* 0x040fe20007fde0ff */
[----:B------:R-:W-:Y:S01]  /*b290*/  SHFL.IDX PT, R120, R127, R74, 0x1c1f ;  /* 0x001c1f4a7f787589 */ /* 0x000fe200000e0000 */
[----:B------:R-:W-:Y:S02]  /*b2a0*/  IADD3 R29, P5, R40, 0x6000, RZ ;  /* 0x00006000281d7810 */ /* 0x000fe40007fbe0ff */
[----:B------:R-:W-:Y:S01]  /*b2b0*/  SHF.R.U64 R6, R6, 0x3, RZ ;  /* 0x0000000306067819 */ /* 0x000fe200000012ff */
[----:B------:R-:W-:Y:S01]  /*b2c0*/  SHFL.IDX PT, R114, R129, R74, 0x1c1f ;  /* 0x001c1f4a81727589 */ /* 0x000fe200000e0000 */
[----:B------:R-:W-:-:S02]  /*b2d0*/  LOP3.LUT R30, R31, 0x380, RZ, 0xc0, !PT ;  /* 0x000003801f1e7812 */ /* 0x000fc400078ec0ff */
[----:B------:R-:W-:Y:S01]  /*b2e0*/  LOP3.LUT R28, R29, 0x380, RZ, 0xc0, !PT ;  /* 0x000003801d1c7812 */ /* 0x000fe200078ec0ff */
[----:B------:R-:W-:Y:S01]  /*b2f0*/  SHFL.IDX PT, R125, R125, R74, 0x1c1f ;  /* 0x001c1f4a7d7d7589 */ /* 0x000fe200000e0000 */
[----:B------:R-:W-:Y:S02]  /*b300*/  LOP3.LUT R6, R6, R7, RZ, 0x3c, !PT ;  /* 0x0000000706067212 */ /* 0x000fe400078e3cff */
[----:B------:R-:W-:Y:S01]  /*b310*/  LOP3.LUT R7, R40, 0x380, RZ, 0xc0, !PT ;  /* 0x0000038028077812 */ /* 0x000fe200078ec0ff */
[----:B------:R-:W-:Y:S01]  /*b320*/  SHFL.IDX PT, R81, R131, R74, 0x1c1f ;  /* 0x001c1f4a83517589 */ /* 0x000fe200000e0000 */
[----:B------:R-:W-:Y:S02]  /*b330*/  SHF.R.U64 R30, R30, 0x3, RZ ;  /* 0x000000031e1e7819 */ /* 0x000fe400000012ff */
[----:B------:R-:W-:Y:S01]  /*b340*/  SHF.R.U64 R28, R28, 0x3, RZ ;  /* 0x000000031c1c7819 */ /* 0x000fe200000012ff */
[----:B------:R-:W-:Y:S01]  /*b350*/  SHFL.IDX PT, R73, R133, R74, 0x1c1f ;  /* 0x001c1f4a85497589 */ /* 0x000fe200000e0000 */
[----:B------:R-:W-:-:S02]  /*b360*/  SHF.R.U64 R7, R7, 0x3, RZ ;  /* 0x0000000307077819 */ /* 0x000fc400000012ff */
[----:B------:R-:W-:Y:S01]  /*b370*/  LOP3.LUT R30, R30, R31, RZ, 0x3c, !PT ;  /* 0x0000001f1e1e7212 */ /* 0x000fe200078e3cff */
[----:B------:R-:W-:Y:S01]  /*b380*/  SHFL.IDX PT, R72, R135, R74, 0x1c1f ;  /* 0x001c1f4a87487589 */ /* 0x000fe200000e0000 */
[----:B------:R-:W-:Y:S01]  /*b390*/  LOP3.LUT R28, R28, R29, RZ, 0x3c, !PT ;  /* 0x0000001d1c1c7212 */ /* 0x000fe200078e3cff */
[--C-:B------:R-:W-:Y:S01]  /*b3a0*/  IMAD.X R31, RZ, RZ, R41.reuse, P6 ;  /* 0x000000ffff1f7224 */ /* 0x100fe200030e0629 */
[C---:B------:R-:W-:Y:S01]  /*b3b0*/  IADD3 R13, P6, R40.reuse, 0xb000, RZ ;  /* 0x0000b000280d7810 */ /* 0x040fe20007fde0ff */
[----:B------:R-:W-:Y:S01]  /*b3c0*/  SHFL.IDX PT, R43, R137, R74, 0x1c1f ;  /* 0x001c1f4a892b7589 */ /* 0x000fe200000e0000 */
[--C-:B------:R-:W-:Y:S01]  /*b3d0*/  IMAD.X R29, RZ, RZ, R41.reuse, P5 ;  /* 0x000000ffff1d7224 */ /* 0x100fe200028e0629 */
[----:B------:R-:W-:Y:S02]  /*b3e0*/  IADD3 R5, P5, R40, 0xc000, RZ ;  /* 0x0000c00028057810 */ /* 0x000fe40007fbe0ff */
[----:B------:R-:W-:Y:S01]  /*b3f0*/  SHFL.IDX PT, R42, R139, R74, 0x1c1f ;  /* 0x001c1f4a8b2a7589 */ /* 0x000fe200000e0000 */
[----:B------:R-:W-:Y:S01]  /*b400*/  LOP3.LUT R40, R7, R40, RZ, 0x3c, !PT ;  /* 0x0000002807287212 */ /* 0x000fe200078e3cff */
[----:B------:R-:W-:Y:S01]  /*b410*/  IMAD.X R7, RZ, RZ, R41, P4 ;  /* 0x000000ffff077224 */ /* 0x000fe200020e0629 */
[----:B------:R-:W-:Y:S01]  /*b420*/  LOP3.LUT R4, R5, 0x380, RZ, 0xc0, !PT ;  /* 0x0000038005047812 */ /* 0x000fe200078ec0ff */
[----:B------:R-:W-:Y:S01]  /*b430*/  SHFL.IDX PT, R157, R157, R74, 0x1c1f ;  /* 0x001c1f4a9d9d7589 */ /* 0x000fe200000e0000 */
[----:B------:R-:W-:-:S02]  /*b440*/  LOP3.LUT R12, R13, 0x380, RZ, 0xc0, !PT ;  /* 0x000003800d0c7812 */ /* 0x000fc400078ec0ff */
[----:B------:R-:W-:Y:S01]  /*b450*/  SHF.R.U64 R4, R4, 0x3, RZ ;  /* 0x0000000304047819 */ /* 0x000fe200000012ff */
[----:B------:R-:W-:Y:S01]  /*b460*/  SHFL.IDX PT, R159, R159, R74, 0x1c1f ;  /* 0x001c1f4a9f9f7589 */ /* 0x000fe200000e0000 */
[----:B------:R-:W-:Y:S02]  /*b470*/  SHF.R.U64 R12, R12, 0x3, RZ ;  /* 0x000000030c0c7819 */ /* 0x000fe400000012ff */
[----:B------:R-:W-:Y:S01]  /*b480*/  LOP3.LUT R4, R4, R5, RZ, 0x3c, !PT ;  /* 0x0000000504047212 */ /* 0x000fe200078e3cff */
[----:B------:R-:W-:Y:S01]  /*b490*/  SHFL.IDX PT, R161, R161, R74, 0x1c1f ;  /* 0x001c1f4aa1a17589 */ /* 0x000fe200000e0000 */
[--C-:B------:R-:W-:Y:S01]  /*b4a0*/  IMAD.X R5, RZ, RZ, R41.reuse, P5 ;  /* 0x000000ffff057224 */ /* 0x100fe200028e0629 */
[----:B------:R-:W-:Y:S01]  /*b4b0*/  LOP3.LUT R12, R12, R13, RZ, 0x3c, !PT ;  /* 0x0000000d0c0c7212 */ /* 0x000fe200078e3cff */
[----:B------:R-:W-:Y:S01]  /*b4c0*/  IMAD.X R13, RZ, RZ, R41, P6 ;  /* 0x000000ffff0d7224 */ /* 0x000fe200030e0629 */
[----:B------:R-:W-:Y:S04]  /*b4d0*/  SHFL.IDX PT, R116, R163, R74, 0x1c1f ;  /* 0x001c1f4aa3747589 */ /* 0x000fe800000e0000 */
[----:B------:R-:W-:Y:S04]  /*b4e0*/  SHFL.IDX PT, R115, R165, R74, 0x1c1f ;  /* 0x001c1f4aa5737589 */ /* 0x000fe800000e0000 */
[----:B------:R-:W-:Y:S04]  /*b4f0*/  SHFL.IDX PT, R87, R167, R74, 0x1c1f ;  /* 0x001c1f4aa7577589 */ /* 0x000fe800000e0000 */
[----:B------:R-:W-:Y:S04]  /*b500*/  SHFL.IDX PT, R83, R169, R74, 0x1c1f ;  /* 0x001c1f4aa9537589 */ /* 0x000fe800000e0000 */
[----:B------:R-:W-:Y:S04]  /*b510*/  SHFL.IDX PT, R171, R171, R74, 0x1c1f ;  /* 0x001c1f4aabab7589 */ /* 0x000fe800000e0000 */
[----:B------:R-:W-:Y:S04]  /*b520*/  SHFL.IDX PT, R127, R86, R53, 0x1c1f ;  /* 0x001c1f35567f7589 */ /* 0x000fe800000e0000 */
[----:B------:R-:W-:Y:S04]  /*b530*/  SHFL.IDX PT, R129, R88, R53, 0x1c1f ;  /* 0x001c1f3558817589 */ /* 0x000fe800000e0000 */
[----:B------:R-:W3:Y:S04]  /*b540*/  SHFL.IDX PT, R122, R85, R53, 0x1c1f ;  /* 0x001c1f35557a7589 */ /* 0x000ee800000e0000 */
[----:B------:R-:W-:Y:S04]  /*b550*/  SHFL.IDX PT, R74, R89, R53, 0x1c1f ;  /* 0x001c1f35594a7589 */ /* 0x000fe800000e0000 */
[----:B------:R-:W-:Y:S04]  /*b560*/  SHFL.IDX PT, R90, R90, R53, 0x1c1f ;  /* 0x001c1f355a5a7589 */ /* 0x000fe800000e0000 */
[----:B------:R-:W-:Y:S04]  /*b570*/  SHFL.IDX PT, R91, R91, R53, 0x1c1f ;  /* 0x001c1f355b5b7589 */ /* 0x000fe800000e0000 */
[----:B------:R-:W-:Y:S04]  /*b580*/  SHFL.IDX PT, R92, R92, R53, 0x1c1f ;  /* 0x001c1f355c5c7589 */ /* 0x000fe800000e0000 */
[----:B------:R-:W-:Y:S04]  /*b590*/  SHFL.IDX PT, R93, R93, R53, 0x1c1f ;  /* 0x001c1f355d5d7589 */ /* 0x000fe800000e0000 */
[----:B------:R-:W3:Y:S04]  /*b5a0*/  SHFL.IDX PT, R102, R102, R53, 0x1c1f ;  /* 0x001c1f3566667589 */ /* 0x000ee800000e0000 */
[----:B------:R-:W3:Y:S04]  /*b5b0*/  SHFL.IDX PT, R86, R103, R53, 0x1c1f ;  /* 0x001c1f3567567589 */ /* 0x000ee800000e0000 */
[----:B------:R-:W3:Y:S04]  /*b5c0*/  SHFL.IDX PT, R104, R104, R53, 0x1c1f ;  /* 0x001c1f3568687589 */ /* 0x000ee800000e0000 */
[----:B------:R-:W3:Y:S04]  /*b5d0*/  SHFL.IDX PT, R79, R106, R53, 0x1c1f ;  /* 0x001c1f356a4f7589 */ /* 0x000ee800000e0000 */
[----:B------:R-:W3:Y:S04]  /*b5e0*/  SHFL.IDX PT, R124, R107, R53, 0x1c1f ;  /* 0x001c1f356b7c7589 */ /* 0x000ee800000e0000 */
[----:B------:R-:W-:Y:S04]  /*b5f0*/  SHFL.IDX PT, R126, R109, R53, 0x1c1f ;  /* 0x001c1f356d7e7589 */ /* 0x000fe800000e0000 */
[----:B------:R-:W-:Y:S04]  /*b600*/  SHFL.IDX PT, R128, R111, R53, 0x1c1f ;  /* 0x001c1f356f807589 */ /* 0x000fe800000e0000 */
[----:B------:R1:W3:Y:S04]  /*b610*/  SHFL.IDX PT, R88, R113, R53, 0x1c1f ;  /* 0x001c1f3571587589 */ /* 0x0002e800000e0000 */
[----:B------:R4:W-:Y:S04]  /*b620*/  STSM.16.M88.4 [R105], R44 ;  /* 0x0000002c69007844 */ /* 0x0009e80000000200 */
[----:B------:R0:W-:Y:S01]  /*b630*/  STSM.16.M88.4 [R118], R48 ;  /* 0x0000003076007844 */ /* 0x0001e20000000200 */
[----:B-1----:R-:W-:Y:S01]  /*b640*/  SEL R53, R145, R94, P0 ;  /* 0x0000005e91357207 */ /* 0x002fe20000000000 */
[----:B------:R-:W-:-:S04]  /*b650*/  VIADD R94, R18, UR41 ;  /* 0x00000029125e7c36 */ /* 0x000fc80008000000 */
[----:B------:R-:W-:Y:S04]  /*b660*/  STSM.16.M88.4 [R134], R52 ;  /* 0x0000003486007844 */ /* 0x000fe80000000200 */
[----:B------:R1:W-:Y:S01]  /*b670*/  STSM.16.M88.4 [R132], R56 ;  /* 0x0000003884007844 */ /* 0x0003e20000000200 */
[----:B----4-:R-:W-:Y:S01]  /*b680*/  @P3 IMAD.HI.U32 R44, R94, R75, RZ ;  /* 0x0000004b5e2c3227 */ /* 0x010fe200078e00ff */
[----:B------:R-:W-:Y:S02]  /*b690*/  SEL R46, R80, R119, P0 ;  /* 0x00000077502e7207 */ /* 0x000fe40000000000 */
[----:B------:R-:W-:Y:S01]  /*b6a0*/  SEL R45, R151, R76, P0 ;  /* 0x0000004c972d7207 */ /* 0x000fe20000000000 */
[----:B------:R-:W-:Y:S01]  /*b6b0*/  IMAD.MOV.U32 R75, RZ, RZ, R94 ;  /* 0x000000ffff4b7224 */ /* 0x000fe200078e005e */
[----:B------:R-:W-:Y:S01]  /*b6c0*/  @P3 SHF.R.U32.HI R75, RZ, R77, R44 ;  /* 0x0000004dff4b3219 */ /* 0x000fe2000001162c */
[----:B------:R4:W-:Y:S01]  /*b6d0*/  STSM.16.M88.4 [R130], R60 ;  /* 0x0000003c82007844 */ /* 0x0009e20000000200 */
[----:B------:R-:W-:-:S02]  /*b6e0*/  SEL R44, R119, R80, P0 ;  /* 0x00000050772c7207 */ /* 0x000fc40000000000 */
[----:B------:R-:W-:Y:S02]  /*b6f0*/  SEL R47, R76, R151, P0 ;  /* 0x000000974c2f7207 */ /* 0x000fe40000000000 */
[----:B0-----:R-:W-:Y:S02]  /*b700*/  SEL R48, R121, R82, P0 ;  /* 0x0000005279307207 */ /* 0x001fe40000000000 */
[----:B------:R-:W-:Y:S01]  /*b710*/  SEL R50, R82, R121, P0 ;  /* 0x0000007952327207 */ /* 0x000fe20000000000 */
[----:B------:R0:W-:Y:S01]  /*b720*/  STSM.16.M88.4 [R112], R44 ;  /* 0x0000002c70007844 */ /* 0x0001e20000000200 */
[----:B--2---:R-:W-:Y:S01]  /*b730*/  SEL R49, R153, R100, P0 ;  /* 0x0000006499317207 */ /* 0x004fe20000000000 */
[----:B-1----:R-:W-:Y:S01]  /*b740*/  IMAD.MOV R56, RZ, RZ, -R75 ;  /* 0x000000ffff387224 */ /* 0x002fe200078e0a4b */
[----:B------:R-:W-:Y:S02]  /*b750*/  SEL R51, R100, R153, P0 ;  /* 0x0000009964337207 */ /* 0x000fe40000000000 */
[----:B---3--:R-:W-:-:S02]  /*b760*/  SEL R52, R123, R84, P0 ;  /* 0x000000547b347207 */ /* 0x008fc40000000000 */
[----:B------:R-:W-:Y:S01]  /*b770*/  SEL R54, R84, R123, P0 ;  /* 0x0000007b54367207 */ /* 0x000fe20000000000 */
[----:B------:R1:W-:Y:S01]  /*b780*/  STSM.16.M88.4 [R110], R48 ;  /* 0x000000306e007844 */ /* 0x0003e20000000200 */
[----:B------:R-:W-:Y:S01]  /*b790*/  SEL R53, R155, R78, P0 ;  /* 0x0000004e9b357207 */ /* 0x000fe20000000000 */
[----:B----4-:R-:W-:Y:S01]  /*b7a0*/  IMAD R61, R3, R56, R94 ;  /* 0x00000038033d7224 */ /* 0x010fe200078e025e */
[----:B------:R-:W-:Y:S02]  /*b7b0*/  SEL R55, R78, R155, P0 ;  /* 0x0000009b4e377207 */ /* 0x000fe40000000000 */
[----:B------:R-:W-:Y:S02]  /*b7c0*/  SEL R56, R125, R122, P0 ;  /* 0x0000007a7d387207 */ /* 0x000fe40000000000 */
[----:B------:R-:W-:Y:S01]  /*b7d0*/  SEL R58, R122, R125, P0 ;  /* 0x0000007d7a3a7207 */ /* 0x000fe20000000000 */
[----:B------:R2:W-:Y:S01]  /*b7e0*/  STSM.16.M88.4 [R108], R52 ;  /* 0x000000346c007844 */ /* 0x0005e20000000200 */
[----:B------:R-:W-:-:S02]  /*b7f0*/  SEL R57, R157, R102, P0 ;  /* 0x000000669d397207 */ /* 0x000fc40000000000 */
[----:B------:R-:W-:Y:S02]  /*b800*/  SEL R59, R102, R157, P0 ;  /* 0x0000009d663b7207 */ /* 0x000fe40000000000 */
[----:B0-----:R-:W-:Y:S02]  /*b810*/  SEL R44, R120, R127, P0 ;  /* 0x0000007f782c7207 */ /* 0x001fe40000000000 */
[----:B------:R-:W-:Y:S01]  /*b820*/  SEL R46, R127, R120, P0 ;  /* 0x000000787f2e7207 */ /* 0x000fe20000000000 */
[----:B------:R-:W-:Y:S01]  /*b830*/  STSM.16.M88.4 [R71], R56 ;  /* 0x0000003847007844 */ /* 0x000fe20000000200 */
[----:B-1----:R-:W-:Y:S01]  /*b840*/  SHF.R.S32.HI R49, RZ, 0x1f, R75 ;  /* 0x0000001fff317819 */ /* 0x002fe2000001144b */
[----:B------:R-:W-:Y:S01]  /*b850*/  VIADD R51, R220, UR41 ;  /* 0x00000029dc337c36 */ /* 0x000fe20008000000 */
[----:B------:R-:W-:Y:S02]  /*b860*/  IADD3 R48, P1, R75, UR6, RZ ;  /* 0x000000064b307c10 */ /* 0x000fe4000ff3e0ff */
[----:B------:R-:W-:-:S02]  /*b870*/  SHF.R.S32.HI R50, RZ, 0x1f, R61 ;  /* 0x0000001fff327819 */ /* 0x000fc4000001143d */
[----:B------:R-:W-:Y:S01]  /*b880*/  SEL R45, R159, R86, P0 ;  /* 0x000000569f2d7207 */ /* 0x000fe20000000000 */
[----:B--2---:R-:W-:Y:S01]  /*b890*/  IMAD.U32 R52, RZ, RZ, UR5 ;  /* 0x00000005ff347e24 */ /* 0x004fe2000f8e00ff */
[----:B------:R-:W-:Y:S01]  /*b8a0*/  SEL R47, R86, R159, P0 ;  /* 0x0000009f562f7207 */ /* 0x000fe20000000000 */
[----:B------:R-:W-:Y:S01]  /*b8b0*/  ULDC UR5, c[0x0][0xa88] ;  /* 0x0002a20000057ab9 */ /* 0x000fe20000000800 */
[----:B------:R-:W-:Y:S01]  /*b8c0*/  SEL R54, R129, R114, P0 ;  /* 0x0000007281367207 */ /* 0x000fe20000000000 */
[----:B------:R-:W-:Y:S01]  /*b8d0*/  IMAD R96, R3, UR5, RZ ;  /* 0x0000000503607c24 */ /* 0x000fe2000f8e02ff */
[----:B------:R-:W-:Y:S01]  /*b8e0*/  IADD3.X R49, R49, UR7, R52, P1, !PT ;  /* 0x0000000731317c10 */ /* 0x000fe20008ffe434 */
[----:B------:R-:W-:Y:S01]  /*b8f0*/  ULDC.64 UR6, c[0x0][0xb88] ;  /* 0x0002e20000067ab9 */ /* 0x000fe20000000a00 */
[----:B------:R0:W-:Y:S01]  /*b900*/  STSM.16.M88.4 [R69], R44 ;  /* 0x0000002c45007844 */ /* 0x0001e20000000200 */
[----:B------:R-:W-:Y:S01]  /*b910*/  IMAD R50, R50, UR6, RZ ;  /* 0x0000000632327c24 */ /* 0x000fe2000f8e02ff */
[----:B------:R-:W-:Y:S01]  /*b920*/  SEL R52, R114, R129, P0 ;  /* 0x0000008172347207 */ /* 0x000fe20000000000 */
[----:B------:R-:W-:Y:S01]  /*b930*/  IMAD.WIDE.U32 R48, R61, UR6, R48 ;  /* 0x000000063d307c25 */ /* 0x000fe2000f8e0030 */
[----:B------:R-:W-:-:S02]  /*b940*/  SEL R53, R161, R104, P0 ;  /* 0x00000068a1357207 */ /* 0x000fc40000000000 */
[----:B------:R-:W-:Y:S01]  /*b950*/  SEL R55, R104, R161, P0 ;  /* 0x000000a168377207 */ /* 0x000fe20000000000 */
[----:B------:R-:W-:Y:S01]  /*b960*/  IMAD R61, R61, UR7, R50 ;  /* 0x000000073d3d7c24 */ /* 0x000fe2000f8e0232 */
[----:B------:R-:W-:Y:S01]  /*b970*/  ULDC.64 UR6, c[0x0][0xb50] ;  /* 0x0002d40000067ab9 */ /* 0x000fe20000000a00 */
[----:B------:R-:W-:Y:S02]  /*b980*/  LOP3.LUT P1, RZ, R218, 0x3, RZ, 0xc0, !PT ;  /* 0x00000003daff7812 */ /* 0x000fe4000782c0ff */
[----:B------:R1:W-:Y:S01]  /*b990*/  STSM.16.M88.4 [R67], R52 ;  /* 0x0000003443007844 */ /* 0x0003e20000000200 */
[----:B------:R-:W-:Y:S02]  /*b9a0*/  SEL R50, R74, R81, P0 ;  /* 0x000000514a327207 */ /* 0x000fe40000000000 */
[----:B------:R-:W-:Y:S01]  /*b9b0*/  ISETP.GE.OR P2, PT, R51, R96, P1 ;  /* 0x000000603300720c */ /* 0x000fe20000f46670 */
[----:B0-----:R-:W-:Y:S01]  /*b9c0*/  IMAD.IADD R47, R49, 0x1, R61 ;  /* 0x00000001312f7824 */ /* 0x001fe200078e023d */
[----:B------:R-:W-:Y:S01]  /*b9d0*/  LEA R44, P4, R48, UR6, 0x2 ;  /* 0x00000006302c7c11 */ /* 0x000fe2000f8810ff */
[----:B------:R-:W-:Y:S01]  /*b9e0*/  VIADD R45, R51, 0x8 ;  /* 0x00000008332d7836 */ /* 0x000fe20000000000 */
[----:B------:R-:W-:-:S02]  /*b9f0*/  SEL R49, R116, R79, P0 ;  /* 0x0000004f74317207 */ /* 0x000fc40000000000 */
[----:B------:R-:W-:Y:S01]  /*ba00*/  LEA.HI.X R46, R48, UR7, R47, 0x2, P4 ;  /* 0x00000007302e7c11 */ /* 0x000fe2000a0f142f */
[----:B------:R-:W-:Y:S01]  /*ba10*/  SHFL.IDX PT, R94, R44, 0x1, 0x1c1f ;  /* 0x003c1f002c5e7f89 */ /* 0x000fe200000e0000 */
[----:B------:R-:W-:Y:S02]  /*ba20*/  SEL R48, R81, R74, P0 ;  /* 0x0000004a51307207 */ /* 0x000fe40000000000 */
[----:B------:R-:W-:Y:S01]  /*ba30*/  SEL R51, R79, R116, P0 ;  /* 0x000000744f337207 */ /* 0x000fe20000000000 */
[----:B------:R-:W-:Y:S01]  /*ba40*/  SHFL.IDX PT, R89, R46, RZ, 0x1c1f ;  /* 0x001c1fff2e597589 */ /* 0x000fe200000e0000 */
[----:B------:R-:W-:Y:S02]  /*ba50*/  ISETP.GE.OR P1, PT, R45, R96, P1 ;  /* 0x000000602d00720c */ /* 0x000fe40000f26670 */
[----:B-1----:R-:W-:Y:S01]  /*ba60*/  SEL R52, R73, R90, P0 ;  /* 0x0000005a49347207 */ /* 0x002fe20000000000 */
[----:B------:R-:W-:Y:S01]  /*ba70*/  SHFL.IDX PT, R95, R46, 0x1, 0x1c1f ;  /* 0x003c1f002e5f7f89 */ /* 0x000fe200000e0000 */
[----:B------:R-:W-:-:S02]  /*ba80*/  SEL R54, R90, R73, P0 ;  /* 0x000000495a367207 */ /* 0x000fc40000000000 */
[----:B------:R-:W-:Y:S01]  /*ba90*/  SEL R53, R115, R124, P0 ;  /* 0x0000007c73357207 */ /* 0x000fe20000000000 */
[----:B------:R-:W-:Y:S01]  /*baa0*/  STSM.16.M88.4 [R65], R48 ;  /* 0x0000003041007844 */ /* 0x000fe20000000200 */
[----:B------:R-:W-:Y:S02]  /*bab0*/  SEL R55, R124, R115, P0 ;  /* 0x000000737c377207 */ /* 0x000fe40000000000 */
[----:B------:R-:W-:Y:S02]  /*bac0*/  SEL R45, R171, R88, P0 ;  /* 0x00000058ab2d7207 */ /* 0x000fe40000000000 */
[----:B------:R-:W-:Y:S01]  /*bad0*/  SEL R47, R88, R171, P0 ;  /* 0x000000ab582f7207 */ /* 0x000fe20000000000 */
[----:B------:R-:W-:Y:S01]  /*bae0*/  STSM.16.M88.4 [R64], R52 ;  /* 0x0000003440007844 */ /* 0x000fe20000000200 */
[----:B------:R-:W-:Y:S02]  /*baf0*/  SEL R56, R72, R91, P0 ;  /* 0x0000005b48387207 */ /* 0x000fe40000000000 */
[----:B------:R-:W-:Y:S01]  /*bb00*/  SEL R58, R91, R72, P0 ;  /* 0x000000485b3a7207 */ /* 0x000fe20000000000 */
[----:B------:R0:W1:Y:S01]  /*bb10*/  SHFL.IDX PT, R88, R44, RZ, 0x1c1f ;  /* 0x001c1fff2c587589 */ /* 0x00006200000e0000 */
[----:B------:R-:W-:-:S02]  /*bb20*/  SEL R57, R87, R126, P0 ;  /* 0x0000007e57397207 */ /* 0x000fc40000000000 */
[----:B------:R-:W-:Y:S02]  /*bb30*/  SEL R59, R126, R87, P0 ;  /* 0x000000577e3b7207 */ /* 0x000fe40000000000 */
[----:B------:R-:W-:Y:S02]  /*bb40*/  SEL R81, R83, R128, P0 ;  /* 0x0000008053517207 */ /* 0x000fe40000000000 */
[----:B------:R-:W-:Y:S01]  /*bb50*/  SEL R80, R43, R92, P0 ;  /* 0x0000005c2b507207 */ /* 0x000fe20000000000 */
[----:B------:R2:W-:Y:S01]  /*bb60*/  STSM.16.M88.4 [R66], R56 ;  /* 0x0000003842007844 */ /* 0x0005e20000000200 */
[----:B------:R-:W-:Y:S02]  /*bb70*/  SEL R82, R92, R43, P0 ;  /* 0x0000002b5c527207 */ /* 0x000fe40000000000 */
[----:B------:R-:W-:Y:S02]  /*bb80*/  SEL R83, R128, R83, P0 ;  /* 0x0000005380537207 */ /* 0x000fe40000000000 */
[----:B0-----:R-:W-:-:S02]  /*bb90*/  SEL R44, R42, R93, P0 ;  /* 0x0000005d2a2c7207 */ /* 0x001fc40000000000 */
[----:B------:R-:W-:Y:S01]  /*bba0*/  SEL R46, R93, R42, P0 ;  /* 0x0000002a5d2e7207 */ /* 0x000fe20000000000 */
[----:B------:R-:W-:Y:S04]  /*bbb0*/  STSM.16.M88.4 [R68], R80 ;  /* 0x0000005044007844 */ /* 0x000fe80000000200 */
[----:B------:R-:W-:Y:S01]  /*bbc0*/  STSM.16.M88.4 [R70], R44 ;  /* 0x0000002c46007844 */ /* 0x000fe20000000200 */
[----:B------:R-:W-:Y:S01]  /*bbd0*/  BAR.SYNC.DEFER_BLOCKING 0x1, 0x100 ;  /* 0x0044000000007b1d */ /* 0x000fe20000010000 */
[----:B------:R-:W-:-:S05]  /*bbe0*/  UIMAD UR5, UR10, UR8, URZ ;  /* 0x000000080a0572a4 */ /* 0x000fca000f8e023f */
[----:B-1----:R-:W-:Y:S01]  /*bbf0*/  @!P2 ST.E desc[UR50][R88.64], R2 ;  /* 0x000000025800a985 */ /* 0x002fe2000c101932 */
[----:B------:R-:W-:Y:S01]  /*bc00*/  UIMAD.WIDE.U32 UR6, UR39, UR8, URZ ;  /* 0x00000008270672a5 */ /* 0x000fe2000f8e003f */
[----:B------:R-:W-:Y:S02]  /*bc10*/  ULDC.64 UR10, c[0x0][0xaf0] ;  /* 0x0002bc00000a7ab9 */ /* 0x000fe40000000a00 */
[----:B------:R0:W-:Y:S04]  /*bc20*/  @!P1 ST.E desc[UR50][R94.64], R0 ;  /* 0x000000005e009985 */ /* 0x0001e8000c101932 */
[----:B------:R1:W5:Y:S04]  /*bc30*/  LD.E.128 R52, desc[UR50][R30.64] ;  /* 0x000000321e347980 */ /* 0x000368000c101d00 */
[----:B--2---:R2:W5:Y:S01]  /*bc40*/  LD.E.128 R56, desc[UR50][R28.64] ;  /* 0x000000321c387980 */ /* 0x004562000c101d00 */
[----:B0-----:R-:W-:-:S03]  /*bc50*/  IMAD R0, R216, 0x20, R217 ;  /* 0x00000020d8007824 */ /* 0x001fc600078e02d9 */
[----:B------:R0:W5:Y:S01]  /*bc60*/  LD.E.128 R88, desc[UR50][R6.64] ;  /* 0x0000003206587980 */ /* 0x000162000c101d00 */
[----:B-1----:R-:W1:Y:S01]  /*bc70*/  @P3 LDC R31, c[0x0][0xbec] ;  /* 0x0002fb00ff1f3b82 */ /* 0x002e620000000800 */
[----:B------:R-:W-:Y:S02]  /*bc80*/  UIMAD UR5, UR39, UR9, UR5 ;  /* 0x00000009270572a4 */ /* 0x000fe4000f8e0205 */
[----:B------:R-:W-:Y:S01]  /*bc90*/  UIMAD UR8, UR13, UR10, URZ ;  /* 0x0000000a0d0872a4 */ /* 0x000fe2000f8e023f */
[----:B------:R-:W5:Y:S04]  /*bca0*/  LD.E.128 R60, desc[UR50][R38.64] ;  /* 0x00000032263c7980 */ /* 0x000f68000c101d00 */
[----:B--2---:R-:W2:Y:S01]  /*bcb0*/  @P3 LDC R29, c[0x0][0xbf0] ;  /* 0x0002fc00ff1d3b82 */ /* 0x004ea20000000800 */
[----:B0-----:R-:W-:Y:S01]  /*bcc0*/  VIADD R6, R0, UR41 ;  /* 0x0000002900067c36 */ /* 0x001fe20008000000 */
[----:B------:R-:W-:Y:S01]  /*bcd0*/  UIADD3 UR7, UR7, UR5, URZ ;  /* 0x0000000507077290 */ /* 0x000fe2000fffe03f */
[----:B------:R-:W5:Y:S01]  /*bce0*/  LD.E.128 R72, desc[UR50][R36.64] ;  /* 0x0000003224487980 */ /* 0x000f62000c101d00 */
[----:B------:R-:W-:Y:S01]  /*bcf0*/  UIMAD UR5, UR38, UR11, UR8 ;  /* 0x0000000b260572a4 */ /* 0x000fe2000f8e0208 */
[----:B------:R-:W-:Y:S01]  /*bd00*/  IMAD.MOV.U32 R7, RZ, RZ, R6 ;  /* 0x000000ffff077224 */ /* 0x000fe200078e0006 */
[----:B------:R-:W-:Y:S01]  /*bd10*/  UIMAD.WIDE.U32 UR38, UR38, UR10, UR6 ;  /* 0x0000000a262672a5 */ /* 0x000fe2000f8e0006 */
[----:B------:R0:W5:Y:S02]  /*bd20*/  LD.E.128 R92, desc[UR50][R4.64] ;  /* 0x00000032045c7980 */ /* 0x000164000c101d00 */
[----:B------:R-:W-:-:S02]  /*bd30*/  ULDC.64 UR6, c[0x0][0xae0] ;  /* 0x0002b80000067ab9 */ /* 0x000fc40000000a00 */
[----:B------:R-:W5:Y:S04]  /*bd40*/  LD.E.128 R48, desc[UR50][R34.64] ;  /* 0x0000003222307980 */ /* 0x000f68000c101d00 */
[----:B------:R-:W5:Y:S01]  /*bd50*/  LD.E.128 R76, desc[UR50][R32.64] ;  /* 0x00000032204c7980 */ /* 0x000f62000c101d00 */
[----:B-1----:R-:W-:Y:S01]  /*bd60*/  @P3 IMAD.HI.U32 R0, R6, R31, RZ ;  /* 0x0000001f06003227 */ /* 0x002fe200078e00ff */
[----:B------:R-:W-:Y:S02]  /*bd70*/  UIADD3 UR5, UR39, UR5, URZ ;  /* 0x0000000527057290 */ /* 0x000fe4000fffe03f */
[----:B------:R1:W5:Y:S04]  /*bd80*/  LD.E.128 R36, desc[UR50][R8.64] ;  /* 0x0000003208247980 */ /* 0x000368000c101d00 */
[----:B------:R-:W5:Y:S01]  /*bd90*/  LD.E.128 R40, desc[UR50][R40.64] ;  /* 0x0000003228287980 */ /* 0x000f62000c101d00 */
[----:B--2---:R-:W-:Y:S01]  /*bda0*/  @P3 SHF.R.U32.HI R7, RZ, R29, R0 ;  /* 0x0000001dff073219 */ /* 0x004fe20000011600 */
[----:B0-----:R-:W-:-:S02]  /*bdb0*/  IMAD.U32 R5, RZ, RZ, UR39 ;  /* 0x00000027ff057e24 */ /* 0x001fc4000f8e00ff */
[----:B------:R-:W-:Y:S01]  /*bdc0*/  IMAD.U32 R4, RZ, RZ, UR38 ;  /* 0x00000026ff047e24 */ /* 0x000fe2000f8e00ff */
[--C-:B------:R-:W-:Y:S01]  /*bdd0*/  SHF.R.S32.HI R0, RZ, 0x1f, R7.reuse ;  /* 0x0000001fff007819 */ /* 0x100fe20000011407 */
[----:B------:R-:W-:Y:S01]  /*bde0*/  IMAD.MOV R2, RZ, RZ, -R7 ;  /* 0x000000ffff027224 */ /* 0x000fe200078e0a07 */
[----:B------:R-:W5:Y:S01]  /*bdf0*/  LD.E.128 R44, desc[UR50][R26.64] ;  /* 0x000000321a2c7980 */ /* 0x000f62000c101d00 */
[----:B------:R-:W-:Y:S02]  /*be00*/  IMAD.U32 R5, RZ, RZ, UR5 ;  /* 0x00000005ff057e24 */ /* 0x000fe4000f8e00ff */
[----:B------:R-:W-:Y:S01]  /*be10*/  IMAD R0, R0, UR6, RZ ;  /* 0x0000000600007c24 */ /* 0x000fe2000f8e02ff */
[----:B------:R-:W5:Y:S01]  /*be20*/  LD.E.128 R84, desc[UR50][R14.64] ;  /* 0x000000320e547980 */ /* 0x000f62000c101d00 */
[----:B-1----:R-:W-:-:S03]  /*be30*/  IMAD R9, R3, R2, R6 ;  /* 0x0000000203097224 */ /* 0x002fc600078e0206 */
[----:B------:R-:W5:Y:S01]  /*be40*/  LD.E.128 R80, desc[UR50][R20.64] ;  /* 0x0000003214507980 */ /* 0x000f62000c101d00 */
[----:B------:R-:W-:-:S03]  /*be50*/  IMAD.WIDE.U32 R2, R7, UR6, R4 ;  /* 0x0000000607027c25 */ /* 0x000fc6000f8e0004 */
[----:B------:R-:W5:Y:S04]  /*be60*/  LD.E.128 R64, desc[UR50][R24.64] ;  /* 0x0000003218407980 */ /* 0x000f68000c101d00 */
[----:B------:R-:W5:Y:S04]  /*be70*/  LD.E.128 R68, desc[UR50][R12.64] ;  /* 0x000000320c447980 */ /* 0x000f68000c101d00 */
[----:B------:R0:W5:Y:S01]  /*be80*/  LD.E.128 R32, desc[UR50][R10.64] ;  /* 0x000000320a207980 */ /* 0x000162000c101d00 */
[----:B------:R-:W-:Y:S01]  /*be90*/  @!PT LDS RZ, [RZ] ;  /* 0x00000000fffff984 */ /* 0x000fe20000000800 */
[----:B------:R-:W-:Y:S01]  /*bea0*/  @!PT LDS RZ, [RZ] ;  /* 0x00000000fffff984 */ /* 0x000fe20000000800 */
[----:B------:R-:W-:Y:S01]  /*beb0*/  @!PT LDS RZ, [RZ] ;  /* 0x00000000fffff984 */ /* 0x000fe20000000800 */
[----:B------:R-:W-:Y:S01]  /*bec0*/  @!PT LDS RZ, [RZ] ;  /* 0x00000000fffff984 */ /* 0x000fe20000000800 */
[----:B------:R1:W-:Y:S06]  /*bed0*/  MEMBAR.ALL.CTA ;  /* 0x0000000000007992 */ /* 0x0003ec0000008000 */
[----:B-1----:R-:W1:Y:S01]  /*bee0*/  FENCE.VIEW.ASYNC.S ;  /* 0x00000000000073c6 */ /* 0x002e620000000000 */
[----:B0-----:R-:W-:Y:S01]  /*bef0*/  IMAD R11, R7, UR7, R0 ;  /* 0x00000007070b7c24 */ /* 0x001fe2000f8e0200 */
[----:B------:R-:W-:Y:S01]  /*bf00*/  SHF.R.S32.HI R0, RZ, 0x1f, R9 ;  /* 0x0000001fff007819 */ /* 0x000fe20000011409 */
[----:B------:R-:W-:Y:S01]  /*bf10*/  ULDC.64 UR6, c[0x0][0xad8] ;  /* 0x0002b60000067ab9 */ /* 0x000fe20000000a00 */
        /* <DEDUP_REMOVED lines=8> */
[----:B------:R-:W-:Y:S01]  /*bfa0*/  UPRMT UR5, URZ, 0x654, UR5 ;  /* 0x000006543f057896 */ /* 0x000fe20008000005 */
[----:B------:R-:W-:Y:S01]  /*bfb0*/  LEA R0, P3, R2, UR6, 0x1 ;  /* 0x0000000602007c11 */ /* 0x000fe2000f8608ff */
[----:B------:R-:W-:Y:S02]  /*bfc0*/  IMAD.IADD R3, R3, 0x1, R7 ;  /* 0x0000000103037824 */ /* 0x000fe400078e0207 */
[----:B------:R-:W-:-:S03]  /*bfd0*/  VIADD R5, R13, 0x20 ;  /* 0x000000200d057836 */ /* 0x000fc60000000000 */
[----:B------:R-:W-:Y:S02]  /*bfe0*/  LEA.HI.X R10, R2, UR7, R3, 0x1, P3 ;  /* 0x00000007020a7c11 */ /* 0x000fe400098f0c03 */
[-C--:B------:R-:W-:Y:S01]  /*bff0*/  ISETP.GE.AND P1, PT, R5, R96.reuse, PT ;  /* 0x000000600500720c */ /* 0x080fe20003f26270 */
[----:B------:R-:W-:Y:S01]  /*c000*/  VIADD R5, R13, 0x40 ;  /* 0x000000400d057836 */ /* 0x000fe20000000000 */
[----:B-1----:R0:W1:Y:S01]  /*c010*/  SHFL.IDX PT, R8, R0, RZ, 0x181f ;  /* 0x00181fff00087589 */ /* 0x00206200000e0000 */
[----:B------:R-:W-:Y:S01]  /*c020*/  SYNCS.ARRIVE.TRANS64.RED.A1T0 RZ, [UR5], RZ ;  /* 0x000000ffffff79a7 */ /* 0x000fe20008100405 */
[----:B------:R-:W-:Y:S02]  /*c030*/  BSSY B1, `(.L_x_2436) ;  /* 0x0000015000017945 */ /* 0x000fe40003800000 */
        /* <DEDUP_REMOVED lines=20> */
.L_x_2437:
[----:B------:R-:W-:Y:S05]  /*c180*/  BSYNC B1 ;  /* 0x0000000000017941 */ /* 0x000fea0003800000 */
.L_x_2436:
        /* <DEDUP_REMOVED lines=10> */
[-C--:B------:R-:W-:Y:S02]  /*c230*/  @!P3 LEA R4, P5, R22, R8.reuse, 0x1 ;  /* 0x000000081604b211 */ /* 0x080fe400078a08ff */
[-C--:B---3--:R-:W-:Y:S02]  /*c240*/  @!P4 LEA.HI.X R3, R16, R9.reuse, R225, 0x1, P6 ;  /* 0x000000091003c211 */ /* 0x088fe400030f0ce1 */
[-C--:B------:R-:W-:Y:S02]  /*c250*/  @!P2 LEA R6, P6, R19, R8.reuse, 0x1 ;  /* 0x000000081306a211 */ /* 0x080fe400078c08ff */
        /* <DEDUP_REMOVED lines=8> */
.L_x_2439:
[----:B------:R-:W-:Y:S05]  /*c2e0*/  BSYNC B1 ;  /* 0x0000000000017941 */ /* 0x000fea0003800000 */
.L_x_2438:
        /* <DEDUP_REMOVED lines=11> */
[-C--:B------:R-:W-:Y:S02]  /*c3a0*/  @!P1 LEA R6, P4, R19, R8.reuse, 0x1 ;  /* 0x0000000813069211 */ /* 0x080fe400078808ff */
[-C--:B----4-:R-:W-:Y:S02]  /*c3b0*/  @!P3 LEA.HI.X R3, R16, R9.reuse, R225, 0x1, P6 ;  /* 0x000000091003b211 */ /* 0x090fe400030f0ce1 */
        /* <DEDUP_REMOVED lines=8> */
.L_x_2441:
[----:B------:R-:W-:Y:S05]  /*c440*/  BSYNC B1 ;  /* 0x0000000000017941 */ /* 0x000fea0003800000 */
.L_x_2440:
[----:B-1----:R-:W-:Y:S01]  /*c450*/  VIADD R3, R13, 0x60 ;  /* 0x000000600d037836 */ /* 0x002fe20000000000 */
[----:B0-23--:R-:W0:Y:S04]  /*c460*/  SHFL.IDX PT, R10, R10, 0x3, 0x181f ;  /* 0x00781f000a0a7f89 */ /* 0x00de2800000e0000 */
[----:B------:R-:W-:Y:S01]  /*c470*/  ISETP.GE.AND P0, PT, R3, R96, PT ;  /* 0x000000600300720c */ /* 0x000fe20003f06270 */
[----:B------:R-:W1:-:S12]  /*c480*/  SHFL.IDX PT, R0, R0, 0x3, 0x181f ;  /* 0x00781f0000007f89 */ /* 0x000e5800000e0000 */
[----:B------:R-:W-:Y:S05]  /*c490*/  @P0 BRA `(.L_x_2442) ;  /* 0x0000000c00200947 */ /* 0x000fea0003800000 */
[----:B------:R-:W-:Y:S02]  /*c4a0*/  ULDC UR5, c[0x0][0xac8] ;  /* 0x0002b20000057ab9 */ /* 0x000fe40000000800 */
[----:B------:R-:W-:Y:S02]  /*c4b0*/  ISETP.GE.AND P3, PT, R16, UR5, PT ;  /* 0x0000000510007c0c */ /* 0x000fe4000bf66270 */
[----:B------:R-:W-:Y:S02]  /*c4c0*/  ISETP.GE.AND P4, PT, R22, UR5, PT ;  /* 0x0000000516007c0c */ /* 0x000fe4000bf86270 */
[----:B------:R-:W-:-:S09]  /*c4d0*/  ISETP.GE.AND P5, PT, R19, UR5, PT ;  /* 0x0000000513007c0c */ /* 0x000fd2000bfa6270 */
[-C--:B-1----:R-:W-:Y:S02]  /*c4e0*/  @!P3 LEA R2, P0, R16, R0.reuse, 0x1 ;  /* 0x000000001002b211 */ /* 0x082fe400078008ff */
[-C--:B------:R-:W-:Y:S02]  /*c4f0*/  @!P4 LEA R4, P1, R22, R0.reuse, 0x1 ;  /* 0x000000001604c211 */ /* 0x080fe400078208ff */
[C---:B------:R-:W-:Y:S02]  /*c500*/  @!P5 LEA R6, P2, R19.reuse, R0, 0x1 ;  /* 0x000000001306d211 */ /* 0x040fe400078408ff */
[-C--:B0-----:R-:W-:Y:S02]  /*c510*/  @!P3 LEA.HI.X R3, R16, R10.reuse, R225, 0x1, P0 ;  /* 0x0000000a1003b211 */ /* 0x081fe400000f0ce1 */
        /* <DEDUP_REMOVED lines=11> */
.L_x_2435:
        /* <DEDUP_REMOVED lines=50> */
.L_x_2444:
[----:B------:R-:W-:Y:S05]  /*c8f0*/  BSYNC B1 ;  /* 0x0000000000017941 */ /* 0x000fea0003800000 */
.L_x_2443:
        /* <DEDUP_REMOVED lines=11> */
[----:B-1----:R-:W-:-:S03]  /*c9b0*/  @P1 SHF.R.U32.HI R5, RZ, R11, R0 ;  /* 0x0000000bff051219 */ /* 0x002fc60000011600 */
[----:B------:R-:W-:Y:S01]  /*c9c0*/  UIMAD UR5, UR38, UR11, UR5 ;  /* 0x0000000b260572a4 */ /* 0x000fe2000f8e0205 */
[--C-:B------:R-:W-:Y:S01]  /*c9d0*/  SHF.R.S32.HI R0, RZ, 0x1f, R5.reuse ;  /* 0x0000001fff007819 */ /* 0x100fe20000011405 */
[----:B------:R-:W-:Y:S01]  /*c9e0*/  UIMAD.WIDE.U32 UR38, UR38, UR10, UR6 ;  /* 0x0000000a262672a5 */ /* 0x000fe2000f8e0006 */
[----:B------:R-:W-:Y:S02]  /*c9f0*/  IMAD.MOV R7, RZ, RZ, -R5 ;  /* 0x000000ffff077224 */ /* 0x000fe400078e0a05 */
[----:B------:R-:W-:Y:S01]  /*ca00*/  ULDC.64 UR6, c[0x0][0xae0] ;  /* 0x0002b80000067ab9 */ /* 0x000fe20000000a00 */
[----:B------:R-:W-:Y:S01]  /*ca10*/  UIADD3 UR5, UR39, UR5, URZ ;  /* 0x0000000527057290 */ /* 0x000fe2000fffe03f */
[----:B------:R-:W-:Y:S02]  /*ca20*/  IMAD R0, R0, UR6, RZ ;  /* 0x0000000600007c24 */ /* 0x000fe4000f8e02ff */
[----:B------:R-:W-:Y:S02]  /*ca30*/  IMAD R7, R8, R7, R6 ;  /* 0x0000000708077224 */ /* 0x000fe400078e0206 */
[----:B------:R-:W-:-:S02]  /*ca40*/  IMAD.U32 R3, RZ, RZ, UR39 ;  /* 0x00000027ff037e24 */ /* 0x000fc4000f8e00ff */
[----:B------:R-:W-:Y:S02]  /*ca50*/  IMAD.U32 R2, RZ, RZ, UR38 ;  /* 0x00000026ff027e24 */ /* 0x000fe4000f8e00ff */
[----:B------:R-:W-:Y:S01]  /*ca60*/  IMAD.U32 R3, RZ, RZ, UR5 ;  /* 0x00000005ff037e24 */ /* 0x000fe2000f8e00ff */
[----:B------:R-:W-:Y:S01]  /*ca70*/  ULDC UR5, c[0x0][0xa88] ;  /* 0x0002a20000057ab9 */ /* 0x000fe20000000800 */
[C---:B------:R-:W-:Y:S01]  /*ca80*/  IMAD R9, R5.reuse, UR7, R0 ;  /* 0x0000000705097c24 */ /* 0x040fe2000f8e0200 */
[----:B------:R-:W-:Y:S01]  /*ca90*/  SHF.R.S32.HI R0, RZ, 0x1f, R7 ;  /* 0x0000001fff007819 */ /* 0x000fe20000011407 */
[----:B------:R-:W-:Y:S01]  /*caa0*/  IMAD.WIDE.U32 R2, R5, UR6, R2 ;  /* 0x0000000605027c25 */ /* 0x000fe2000f8e0002 */
[----:B------:R-:W-:-:S03]  /*cab0*/  ULDC.64 UR6, c[0x0][0xad8] ;  /* 0x0002b60000067ab9 */ /* 0x000fc60000000a00 */
        /* <DEDUP_REMOVED lines=8> */
[----:B------:R-:W-:Y:S01]  /*cb40*/  VIADD R0, R6, 0x20 ;  /* 0x0000002006007836 */ /* 0x000fe20000000000 */
[----:B------:R-:W-:Y:S01]  /*cb50*/  LEA R4, P3, R2, UR6, 0x1 ;  /* 0x0000000602047c11 */ /* 0x000fe2000f8608ff */
[----:B------:R-:W-:-:S03]  /*cb60*/  IMAD.IADD R3, R3, 0x1, R5 ;  /* 0x0000000103037824 */ /* 0x000fc600078e0205 */
[-C--:B------:R-:W-:Y:S01]  /*cb70*/  ISETP.GE.AND P1, PT, R0, R9.reuse, PT ;  /* 0x000000090000720c */ /* 0x080fe20003f26270 */
[----:B------:R-:W-:Y:S01]  /*cb80*/  VIADD R0, R6, 0x40 ;  /* 0x0000004006007836 */ /* 0x000fe20000000000 */
[----:B------:R-:W-:Y:S02]  /*cb90*/  LEA.HI.X R5, R2, UR7, R3, 0x1, P3 ;  /* 0x0000000702057c11 */ /* 0x000fe400098f0c03 */
[----:B------:R0:W1:Y:S02]  /*cba0*/  SHFL.IDX PT, R2, R4, RZ, 0x181f ;  /* 0x00181fff04027589 */ /* 0x00006400000e0000 */
[----:B------:R-:W-:Y:S02]  /*cbb0*/  ISETP.GE.AND P0, PT, R0, R9, PT ;  /* 0x000000090000720c */ /* 0x000fe40003f06270 */
        /* <DEDUP_REMOVED lines=19> */
.L_x_2446:
[----:B------:R-:W-:Y:S05]  /*ccf0*/  BSYNC B1 ;  /* 0x0000000000017941 */ /* 0x000fea0003800000 */
.L_x_2445:
        /* <DEDUP_REMOVED lines=21> */
.L_x_2448:
[----:B------:R-:W-:Y:S05]  /*ce50*/  BSYNC B1 ;  /* 0x0000000000017941 */ /* 0x000fea0003800000 */
.L_x_2447:
        /* <DEDUP_REMOVED lines=21> */
.L_x_2450:
[----:B------:R-:W-:Y:S05]  /*cfb0*/  BSYNC B1 ;  /* 0x0000000000017941 */ /* 0x000fea0003800000 */
.L_x_2449:
[----:B---3--:R-:W-:Y:S01]  /*cfc0*/  VIADD R3, R6, 0x60 ;  /* 0x0000006006037836 */ /* 0x008fe20000000000 */
[----:B0-----:R0:W3:Y:S04]  /*cfd0*/  SHFL.IDX PT, R0, R5, 0x3, 0x181f ;  /* 0x00781f0005007f89 */ /* 0x0010e800000e0000 */
[----:B------:R-:W-:Y:S01]  /*cfe0*/  ISETP.GE.AND P0, PT, R3, R9, PT ;  /* 0x000000090300720c */ /* 0x000fe20003f06270 */
[----:B-1----:R0:W1:-:S12]  /*cff0*/  SHFL.IDX PT, R2, R4, 0x3, 0x181f ;  /* 0x00781f0004027f89 */ /* 0x00205800000e0000 */
[----:B0-----:R-:W-:Y:S05]  /*d000*/  @P0 BRA `(.L_x_2442) ;  /* 0x0000000000440947 */ /* 0x001fea0003800000 */
[----:B------:R-:W-:Y:S02]  /*d010*/  ULDC UR5, c[0x0][0xac8] ;  /* 0x0002b20000057ab9 */ /* 0x000fe40000000800 */
[----:B------:R-:W-:Y:S02]  /*d020*/  ISETP.GE.AND P3, PT, R16, UR5, PT ;  /* 0x0000000510007c0c */ /* 0x000fe4000bf66270 */
[----:B------:R-:W-:Y:S02]  /*d030*/  ISETP.GE.AND P2, PT, R22, UR5, PT ;  /* 0x0000000516007c0c */ /* 0x000fe4000bf46270 */
[----:B------:R-:W-:Y:S02]  /*d040*/  ISETP.GE.AND P1, PT, R19, UR5, PT ;  /* 0x0000000513007c0c */ /* 0x000fe4000bf26270 */
[----:B------:R-:W-:-:S07]  /*d050*/  ISETP.GE.AND P0, PT, R23, UR5, PT ;  /* 0x0000000517007c0c */ /* 0x000fce000bf06270 */
[-C--:B-12-4-:R-:W-:Y:S02]  /*d060*/  @!P3 LEA R4, P6, R16, R2.reuse, 0x1 ;  /* 0x000000021004b211 */ /* 0x096fe400078c08ff */
[-C--:B------:R-:W-:Y:S02]  /*d070*/  @!P2 LEA R6, P5, R22, R2.reuse, 0x1 ;  /* 0x000000021606a211 */ /* 0x080fe400078a08ff */
[----:B------:R-:W-:Y:S02]  /*d080*/  @!P1 LEA R8, P4, R19, R2, 0x1 ;  /* 0x0000000213089211 */ /* 0x000fe400078808ff */
[----:B---3--:R-:W-:Y:S02]  /*d090*/  @!P3 LEA.HI.X R5, R16, R0, R225, 0x1, P6 ;  /* 0x000000001005b211 */ /* 0x008fe400030f0ce1 */
        /* <DEDUP_REMOVED lines=8> */
.L_x_2442:
[----:B------:R-:W-:Y:S05]  /*d120*/  BSYNC B0 ;  /* 0x0000000000007941 */ /* 0x000fea0003800000 */
.L_x_2434:
[----:B------:R-:W-:Y:S02]  /*d130*/  ULDC UR5, c[0x0][0xc38] ;  /* 0x00030e0000057ab9 */ /* 0x000fe40000000800 */
[----:B------:R-:W-:-:S06]  /*d140*/  UISETP.GE.AND UP0, UPT, UR4, UR5, UPT ;  /* 0x000000050400728c */ /* 0x000fcc000bf06270 */
[----:B------:R-:W-:-:S13]  /*d150*/  PLOP3.LUT P0, PT, PT, PT, UP0, 0x80, 0x0 ;  /* 0x000000000000781c */ /* 0x000fda0003f0f008 */
[----:B------:R-:W-:Y:S05]  /*d160*/  @!P0 BRA `(.L_x_2451) ;  /* 0xffffff3800f48947 */ /* 0x000fea000383ffff */
[----:B------:R-:W-:Y:S05]  /*d170*/  EXIT ;  /* 0x000000000000794d */ /* 0x000fea0003800000 */
.L_x_2393:
[----:B------:R-:W-:-:S08]  /*d180*/  NOP ;  /* 0x0000000000007918 */ /* 0x000fd00000000000 */
[----:B------:R-:W0:-:S00]  /*d190*/  USETMAXREG.DEALLOC.CTAPOOL 0x28 ;  /* 0x00000028000079c8 */ /* 0x000e0000080e0500 */
[----:B0-----:R-:W-:-:S06]  /*d1a0*/  LOP3.LUT R0, R0, 0x3, RZ, 0xc0, !PT ;  /* 0x0000000300007812 */ /* 0x001fcc00078ec0ff */
[----:B------:R-:W0:Y:S01]  /*d1b0*/  S2UR UR5, SR_CTAID.X ;  /* 0x00000000000579c3 */ /* 0x000e220000002500 */
[----:B------:R-:W-:Y:S01]  /*d1c0*/  LOP3.LUT R16, R16, 0xffffefff, RZ, 0xc0, !PT ;  /* 0xffffefff10107812 */ /* 0x000fe200078ec0ff */
[----:B------:R-:W-:Y:S01]  /*d1d0*/  STL [R1+0x14], RZ ;  /* 0x000014ff01007387 */ /* 0x000fe20000100800 */
[----:B------:R-:W-:Y:S02]  /*d1e0*/  IMAD.MOV.U32 R27, RZ, RZ, 0x1 ;  /* 0x00000001ff1b7424 */ /* 0x000fe400078e00ff */
[----:B------:R-:W-:Y:S01]  /*d1f0*/  IMAD.MOV.U32 R25, RZ, RZ, RZ ;  /* 0x000000ffff197224 */ /* 0x000fe200078e00ff */
        /* <DEDUP_REMOVED lines=10> */
[----:B------:R-:W-:Y:S01]  /*d2a0*/  UISETP.NE.U32.AND UP0, UPT, UR6, URZ, UPT ;  /* 0x0000003f0600728c */ /* 0x000fe2000bf05070 */
[----:B------:R-:W-:Y:S01]  /*d2b0*/  IMAD.MOV.U32 R36, RZ, RZ, 0x40 ;  /* 0x00000040ff247424 */ /* 0x000fe200078e00ff */
[----:B------:R-:W-:Y:S01]  /*d2c0*/  ULDC UR8, c[0x0][0x2b8] ;  /* 0x0000ae0000087ab9 */ /* 0x000fe20000000800 */
[----:B------:R-:W-:Y:S01]  /*d2d0*/  ULDC UR4, c[0x0][0x424] ;  /* 0x0001090000047ab9 */ /* 0x000fe20000000800 */
[----:B------:R-:W-:Y:S01]  /*d2e0*/  UISETP.NE.AND.EX UP0, UPT, UR7, URZ, UPT, UP0 ;  /* 0x0000003f0700728c */ /* 0x000fe2000bf05300 */
[----:B------:R-:W-:Y:S01]  /*d2f0*/  IMAD.MOV.U32 R31, RZ, RZ, 0x20 ;  /* 0x00000020ff1f7424 */ /* 0x000fe200078e00ff */
[----:B------:R-:W-:Y:S01]  /*d300*/  ULDC UR39, c[0x0][0x288] ;  /* 0x0000a20000277ab9 */ /* 0x000fe20000000800 */
[----:B------:R-:W-:Y:S01]  /*d310*/  ULDC.64 UR6, c[0x0][0x2f0] ;  /* 0x0000bc0000067ab9 */ /* 0x000fe20000000a00 */
[----:B------:R-:W-:Y:S01]  /*d320*/  USEL UR4, UR4, 0x1, UP0 ;  /* 0x0000000104047887 */ /* 0x000fe20008000000 */
[----:B------:R-:W-:Y:S01]  /*d330*/  IMAD.MOV.U32 R27, RZ, RZ, 0x1 ;  /* 0x00000001ff1b7424 */ /* 0x000fe200078e00ff */
[----:B------:R-:W-:Y:S01]  /*d340*/  ULDC UR38, c[0x0][0x448] ;  /* 0x0001120000267ab9 */ /* 0x000fe20000000800 */
[----:B------:R-:W-:Y:S01]  /*d350*/  IMAD.MOV.U32 R25, RZ, RZ, RZ ;  /* 0x000000ffff197224 */ /* 0x000fe200078e00ff */
[----:B------:R-:W-:-:S02]  /*d360*/  UIMAD UR36, UR4, UR6, URZ ;  /* 0x00000006042472a4 */ /* 0x000fc4000f8e023f */
[----:B------:R-:W-:Y:S02]  /*d370*/  UIMAD UR38, UR38, UR39, URZ ;  /* 0x00000027262672a4 */ /* 0x000fe4000f8e023f */
[----:B------:R-:W-:Y:S02]  /*d380*/  UIADD3 UR4, UR36, 0x7f, URZ ;  /* 0x0000007f24047890 */ /* 0x000fe4000fffe03f */
[----:B------:R-:W-:Y:S02]  /*d390*/  ULOP3.LUT UR45, UR37, 0x2, URZ, 0xfc, !UPT ;  /* 0x00000002252d7892 */ /* 0x000fe4000f8efc3f */
[----:B------:R-:W-:Y:S02]  /*d3a0*/  ULOP3.LUT UR46, UR37, 0x1, URZ, 0xfc, !UPT ;  /* 0x00000001252e7892 */ /* 0x000fe4000f8efc3f */
[----:B------:R-:W-:Y:S01]  /*d3b0*/  UIADD3 UR39, UR36, 0x80, -UR39 ;  /* 0x0000008024277890 */ /* 0x000fe2000fffe827 */
[----:B------:R-:W-:Y:S01]  /*d3c0*/  ULDC UR47, c[0x0][0xc] ;  /* 0x00000300002f7ab9 */ /* 0x000fe20000000800 */
[C---:B0-----:R-:W-:Y:S01]  /*d3d0*/  IMAD.SHL.U32 R5, R4.reuse, 0x10, RZ ;  /* 0x0000001004057824 */ /* 0x041fe200078e00ff */
[C---:B------:R-:W-:Y:S01]  /*d3e0*/  LOP3.LUT R10, R4.reuse, 0x7f, RZ, 0xc0, !PT ;  /* 0x0000007f040a7812 */ /* 0x040fe200078ec0ff */
[C---:B------:R-:W-:Y:S01]  /*d3f0*/  IMAD.SHL.U32 R2, R4.reuse, 0x80, RZ ;  /* 0x0000008004027824 */ /* 0x040fe200078e00ff */
[C---:B------:R-:W-:Y:S01]  /*d400*/  R2P PR, R4.reuse, 0x6 ;  /* 0x0000000604007804 */ /* 0x040fe20000000000 */
[----:B------:R-:W-:Y:S01]  /*d410*/  IMAD.SHL.U32 R9, R4, 0x2, RZ ;  /* 0x0000000204097824 */ /* 0x000fe200078e00ff */
[----:B------:R-:W-:-:S02]  /*d420*/  LOP3.LUT R28, R5, 0x70, RZ, 0xc0, !PT ;  /* 0x00000070051c7812 */ /* 0x000fc400078ec0ff */
[----:B------:R-:W-:Y:S02]  /*d430*/  SHF.R.U32.HI R0, RZ, 0x5, R10 ;  /* 0x00000005ff007819 */ /* 0x000fe4000001160a */
[----:B------:R-:W-:Y:S02]  /*d440*/  LOP3.LUT R7, R2, 0x400, RZ, 0xc0, !PT ;  /* 0x0000040002077812 */ /* 0x000fe400078ec0ff */
[----:B------:R-:W-:Y:S02]  /*d450*/  LOP3.LUT R8, R28, 0x80, RZ, 0xfc, !PT ;  /* 0x000000801c087812 */ /* 0x000fe400078efcff */
[----:B------:R-:W-:Y:S01]  /*d460*/  LOP3.LUT R3, R2, 0x380, RZ, 0xc0, !PT ;  /* 0x0000038002037812 */ /* 0x000fe200078ec0ff */
[----:B------:R-:W-:Y:S01]  /*d470*/  IMAD R7, R0, 0x800, R7 ;  /* 0x0000080000077824 */ /* 0x000fe200078e0207 */
[----:B------:R-:W-:Y:S02]  /*d480*/  ISETP.GE.AND P4, PT, R8, UR7, PT ;  /* 0x0000000708007c0c */ /* 0x000fe4000bf86270 */
[----:B------:R-:W-:Y:S01]  /*d490*/  LOP3.LUT R4, R3, 0x10, R4, 0xf8, !PT ;  /* 0x0000001003047812 */ /* 0x000fe200078ef804 */
[----:B------:R-:W-:Y:S01]  /*d4a0*/  IMAD R0, R0, 0x10, R3 ;  /* 0x0000001000007824 */ /* 0x000fe200078e0203 */
[----:B------:R-:W-:-:S02]  /*d4b0*/  ISETP.GE.AND P3, PT, R8, UR7, PT ;  /* 0x0000000708007c0c */ /* 0x000fc4000bf66270 */
[--C-:B------:R-:W-:Y:S02]  /*d4c0*/  LOP3.LUT R4, R4, 0x70, R5.reuse, 0x78, !PT ;  /* 0x0000007004047812 */ /* 0x100fe400078e7805 */
[----:B------:R-:W-:Y:S02]  /*d4d0*/  LOP3.LUT R3, R0, 0x70, R5, 0x78, !PT ;  /* 0x0000007000037812 */ /* 0x000fe400078e7805 */
[----:B------:R-:W-:Y:S02]  /*d4e0*/  ISETP.GE.AND P0, PT, R8, UR8, PT ;  /* 0x0000000808007c0c */ /* 0x000fe4000bf06270 */
[----:B------:R-:W-:Y:S01]  /*d4f0*/  LOP3.LUT R0, R3, 0xc00, R2, 0xf8, !PT ;  /* 0x00000c0003007812 */ /* 0x000fe200078ef802 */
[----:B------:R-:W-:Y:S01]  /*d500*/  IMAD.U32 R2, RZ, RZ, UR5 ;  /* 0x00000005ff027e24 */ /* 0x000fe2000f8e00ff */
[----:B------:R-:W-:Y:S01]  /*d510*/  @P4 LOP3.LUT R16, R16, 0x1, RZ, 0xfc, !PT ;  /* 0x0000000110104812 */ /* 0x000fe200078efcff */
[----:B------:R-:W-:Y:S01]  /*d520*/  USHF.R.S32.HI UR5, URZ, 0x1f, UR4 ;  /* 0x0000001f3f057899 */ /* 0x000fe20008011404 */
[----:B------:R-:W-:Y:S01]  /*d530*/  LOP3.LUT R6, R5, 0x3f0, RZ, 0xc0, !PT ;  /* 0x000003f005067812 */ /* 0x000fe200078ec0ff */
[----:B------:R0:W-:Y:S01]  /*d540*/  STL [R1+0x8], R0 ;  /* 0x0000080001007387 */ /* 0x0001e20000100800 */
[----:B------:R-:W-:Y:S01]  /*d550*/  LOP3.LUT R16, R16, 0xffffff7f, RZ, 0xc0, !PT ;  /* 0xffffff7f10107812 */ /* 0x000fe200078ec0ff */
[----:B------:R-:W-:Y:S01]  /*d560*/  ULEA.HI UR5, UR5, UR4, URZ, 0x7 ;  /* 0x0000000405057291 */ /* 0x000fe2000f8f383f */
[----:B------:R-:W-:-:S02]  /*d570*/  SEL R36, R36, 0xffffffc0, !P2 ;  /* 0xffffffc024247807 */ /* 0x000fc40005000000 */
[----:B------:R-:W-:Y:S01]  /*d580*/  @P3 LOP3.LUT R16, R16, 0x80, RZ, 0xfc, !PT ;  /* 0x0000008010103812 */ /* 0x000fe200078efcff */
[----:B------:R-:W-:Y:S01]  /*d590*/  USHF.R.S32.HI UR40, URZ, 0x7, UR5 ;  /* 0x000000073f287899 */ /* 0x000fe20008011405 */
[----:B------:R-:W-:Y:S02]  /*d5a0*/  LOP3.LUT R6, R6, 0x70, R9, 0x78, !PT ;  /* 0x0000007006067812 */ /* 0x000fe400078e7809 */
[----:B------:R-:W-:Y:S01]  /*d5b0*/  ISETP.GE.AND P2, PT, R28, UR7, PT ;  /* 0x000000071c007c0c */ /* 0x000fe2000bf46270 */
[----:B0-----:R-:W-:Y:S01]  /*d5c0*/  IMAD.IADD R0, R7, 0x1, R4 ;  /* 0x0000000107007824 */ /* 0x001fe200078e0204 */
[----:B------:R-:W-:Y:S02]  /*d5d0*/  LOP3.LUT R16, R16, 0xfffffbff, RZ, 0xc0, !PT ;  /* 0xfffffbff10107812 */ /* 0x000fe400078ec0ff */
[----:B------:R-:W-:Y:S02]  /*d5e0*/  SEL R31, R31, 0xffffffe0, !P1 ;  /* 0xffffffe01f1f7807 */ /* 0x000fe40004800000 */
[----:B------:R0:W-:Y:S01]  /*d5f0*/  STL [R1+0x4], R0 ;  /* 0x0000040001007387 */ /* 0x0001e20000100800 */
[----:B------:R-:W-:-:S02]  /*d600*/  @P0 LOP3.LUT R16, R16, 0x400, RZ, 0xfc, !PT ;  /* 0x0000040010100812 */ /* 0x000fc400078efcff */
[----:B------:R-:W-:Y:S01]  /*d610*/  ISETP.GE.AND P0, PT, R28, UR7, PT ;  /* 0x000000071c007c0c */ /* 0x000fe2000bf06270 */
[----:B------:R1:W-:Y:S01]  /*d620*/  STL [R1+0x10], R2 ;  /* 0x0000100201007387 */ /* 0x0003e20000100800 */
[----:B------:R-:W-:-:S04]  /*d630*/  LOP3.LUT R16, R16, 0xfffffffd, RZ, 0xc0, !PT ;  /* 0xfffffffd10107812 */ /* 0x000fc800078ec0ff */
[----:B------:R-:W-:Y:S02]  /*d640*/  @P2 LOP3.LUT R16, R16, 0x2, RZ, 0xfc, !PT ;  /* 0x0000000210102812 */ /* 0x000fe400078efcff */
[----:B0-----:R-:W-:Y:S02]  /*d650*/  MOV R0, 0x400 ;  /* 0x0000040000007802 */ /* 0x001fe40000000f00 */
[----:B------:R-:W-:Y:S02]  /*d660*/  LOP3.LUT R16, R16, 0xfffffdff, RZ, 0xc0, !PT ;  /* 0xfffffdff10107812 */ /* 0x000fe400078ec0ff */
[----:B------:R-:W-:Y:S02]  /*d670*/  LEA R17, R37, R0, 0x18 ;  /* 0x0000000025117211 */ /* 0x000fe400078ec0ff */
[----:B------:R-:W-:Y:S02]  /*d680*/  LOP3.LUT R0, R6, 0x400, R5, 0xf8, !PT ;  /* 0x0000040006007812 */ /* 0x000fe400078ef805 */
[----:B------:R-:W-:-:S02]  /*d690*/  @P0 LOP3.LUT R16, R16, 0x200, RZ, 0xfc, !PT ;  /* 0x0000020010100812 */ /* 0x000fc400078efcff */
[----:B------:R-:W-:Y:S01]  /*d6a0*/  ISETP.GE.AND P0, PT, R28, UR8, PT ;  /* 0x000000081c007c0c */ /* 0x000fe2000bf06270 */
[----:B------:R0:W-:Y:S01]  /*d6b0*/  STL [R1], R0 ;  /* 0x0000000001007387 */ /* 0x0001e20000100800 */
[----:B-1----:R-:W-:Y:S02]  /*d6c0*/  SHF.R.U32.HI R2, RZ, 0x3, R10 ;  /* 0x00000003ff027819 */ /* 0x002fe4000001160a */
[----:B------:R-:W-:Y:S01]  /*d6d0*/  LOP3.LUT R16, R16, 0xfffff7ff, RZ, 0xc0, !PT ;  /* 0xfffff7ff10107812 */ /* 0x000fe200078ec0ff */
[----:B------:R1:W-:Y:S01]  /*d6e0*/  STL [R1+0x14], RZ ;  /* 0x000014ff01007387 */ /* 0x0003e20000100800 */
[----:B------:R-:W-:Y:S01]  /*d6f0*/  LOP3.LUT R2, R2, 0x70, R5, 0xf8, !PT ;  /* 0x0000007002027812 */ /* 0x000fe200078ef805 */
[----:B0-----:R-:W-:-:S06]  /*d700*/  IMAD.IADD R0, R17, 0x1, R0 ;  /* 0x0000000111007824 */ /* 0x001fcc00078e0200 */
[----:B------:R-:W-:Y:S01]  /*d710*/  @P0 LOP3.LUT R16, R16, 0x800, RZ, 0xfc, !PT ;  /* 0x0000080010100812 */ /* 0x000fe200078efcff */
[----:B------:R1:W-:Y:S06]  /*d720*/  STL [R1+0xc], R0 ;  /* 0x00000c0001007387 */ /* 0x0003ec0000100800 */
.L_x_2517:
[----:B-1----:R-:W2:Y:S01]  /*d730*/  LDL R0, [R1+0x10] ;  /* 0x0000100001007983 */ /* 0x002ea20000100800 */
        /* <DEDUP_REMOVED lines=13> */
[----:B0-----:R-:W-:Y:S05]  /*d810*/  @P0 BRA `(.L_x_2453) ;  /* 0x0000000000200947 */ /* 0x001fea0003800000 */
        /* <DEDUP_REMOVED lines=8> */
.L_x_2453:
[----:B------:R-:W-:Y:S01]  /*d8a0*/  ULDC UR8, c[0x0][0xc54] ;  /* 0x0003150000087ab9 */ /* 0x000fe20000000800 */
[----:B------:R-:W-:Y:S01]  /*d8b0*/  UMOV UR6, UR7 ;  /* 0x0000000700067c82 */ /* 0x000fe20008000000 */
[----:B------:R-:W-:-:S11]  /*d8c0*/  UISETP.NE.AND UP0, UPT, UR8, 0x1, UPT ;  /* 0x000000010800788c */ /* 0x000fd6000bf05270 */
[----:B------:R-:W-:Y:S02]  /*d8d0*/  @UP0 ULDC.64 UR10, c[0x0][0xc58] ;  /* 0x00031600000a0ab9 */ /* 0x000fe40000000a00 */
[----:B------:R-:W-:-:S04]  /*d8e0*/  UIMAD.WIDE.U32 UR4, UR7, UR10, URZ ;  /* 0x0000000a070472a5 */ /* 0x000fc8000f8e003f */
[----:B------:R-:W-:-:S04]  /*d8f0*/  @UP0 USHF.R.U32.HI UR6, URZ, UR11, UR5 ;  /* 0x0000000b3f060299 */ /* 0x000fc80008011605 */
[----:B------:R-:W-:-:S12]  /*d900*/  UIMAD UR4, UR6, UR8, URZ ;  /* 0x00000008060472a4 */ /* 0x000fd8000f8e023f */
.L_x_2454:
        /* <DEDUP_REMOVED lines=25> */
[----:B------:R-:W-:Y:S01]  /*daa0*/  UP2UR UR48, UPR, URZ, 0x4 ;  /* 0x000000043f307883 */ /* 0x000fe20008000000 */
[----:B------:R-:W-:Y:S01]  /*dab0*/  BSSY B7, `(.L_x_2455) ;  /* 0x0000480000077945 */ /* 0x000fe20003800000 */
[----:B------:R-:W-:-:S04]  /*dac0*/  USHF.L.U32 UR6, UR43, 0x7, URZ ;  /* 0x000000072b067899 */ /* 0x000fc8000800063f */
[----:B------:R-:W-:Y:S01]  /*dad0*/  UIADD3 UR6, UR6, 0x7f, URZ ;  /* 0x0000007f06067890 */ /* 0x000fe2000fffe03f */
[----:B------:R-:W-:Y:S01]  /*dae0*/  @UP2 ULDC UR4, c[0x0][0x44c] ;  /* 0x0001130000042ab9 */ /* 0x000fe20000000800 */
[----:B------:R-:W-:Y:S02]  /*daf0*/  @UP2 ULDC UR7, c[0x0][0x450] ;  /* 0x0001140000072ab9 */ /* 0x000fe40000000800 */
[----:B------:R-:W-:-:S04]  /*db00*/  UIMAD.WIDE.U32 UR4, UR6, UR4, URZ ;  /* 0x00000004060472a5 */ /* 0x000fc8000f8e003f */
[----:B------:R-:W-:-:S04]  /*db10*/  @UP2 USHF.R.U32.HI UR6, URZ, UR7, UR5 ;  /* 0x000000073f062299 */ /* 0x000fc80008011605 */
[----:B------:R-:W-:-:S04]  /*db20*/  UIADD3 UR6, UR39, UR6, URZ ;  /* 0x0000000627067290 */ /* 0x000fc8000fffe03f */
[----:B------:R-:W-:-:S04]  /*db30*/  USHF.R.S32.HI UR4, URZ, 0x1f, UR6 ;  /* 0x0000001f3f047899 */ /* 0x000fc80008011406 */
[----:B------:R-:W-:-:S04]  /*db40*/  ULEA.HI UR4, UR4, UR6, URZ, 0x7 ;  /* 0x0000000604047291 */ /* 0x000fc8000f8f383f */
[----:B------:R-:W-:-:S04]  /*db50*/  USHF.R.S32.HI UR4, URZ, 0x7, UR4 ;  /* 0x000000073f047899 */ /* 0x000fc80008011404 */
[----:B------:R-:W-:-:S04]  /*db60*/  UISETP.LT.AND UP0, UPT, UR40, UR4, UPT ;  /* 0x000000042800728c */ /* 0x000fc8000bf01270 */
[----:B------:R-:W-:-:S06]  /*db70*/  USEL UR44, UR40, UR4, UP0 ;  /* 0x00000004282c7287 */ /* 0x000fcc0008000000 */
[----:B------:R-:W-:-:S13]  /*db80*/  ISETP.LT.AND P0, PT, RZ, UR44, PT ;  /* 0x0000002cff007c0c */ /* 0x000fda000bf01270 */
[----:B0-----:R-:W-:Y:S05]  /*db90*/  @P0 BRA `(.L_x_2456) ;  /* 0x0000000000480947 */ /* 0x001fea0003800000 */
        /* <DEDUP_REMOVED lines=18> */
.L_x_2456:
        /* <DEDUP_REMOVED lines=20> */
.L_x_2459:
[----:B------:R-:W-:Y:S05]  /*de00*/  BSYNC B6 ;  /* 0x0000000000067941 */ /* 0x000fea0003800000 */
.L_x_2458:
        /* <DEDUP_REMOVED lines=22> */
.L_x_2461:
[----:B------:R-:W-:Y:S05]  /*df70*/  BSYNC B6 ;  /* 0x0000000000067941 */ /* 0x000fea0003800000 */
.L_x_2460:
        /* <DEDUP_REMOVED lines=20> */
.L_x_2463:
[----:B------:R-:W-:Y:S05]  /*e0c0*/  BSYNC B6 ;  /* 0x0000000000067941 */ /* 0x000fea0003800000 */
.L_x_2462:
        /* <DEDUP_REMOVED lines=19> */
.L_x_2465:
[----:B------:R-:W-:Y:S05]  /*e200*/  BSYNC B6 ;  /* 0x0000000000067941 */ /* 0x000fea0003800000 */
.L_x_2464:
        /* <DEDUP_REMOVED lines=17> */
.L_x_2537:
[----:B-1----:R-:W1:Y:S01]  /*e320*/  S2R R2, SR_TID.X ;  /* 0x0000000000027919 */ /* 0x002e620000002100 */
[----:B0-----:R-:W-:Y:S02]  /*e330*/  ISETP.NE.AND P1, PT, R34, 0x1, PT ;  /* 0x000000012200780c */ /* 0x001fe40003f25270 */
[----:B-----5:R-:W-:Y:S02]  /*e340*/  SHF.R.S32.HI R32, RZ, 0x1f, R29 ;  /* 0x0000001fff207819 */ /* 0x020fe4000001141d */
[----:B------:R-:W-:-:S09]  /*e350*/  LOP3.LUT R16, R16, 0xfffffff7, RZ, 0xc0, !PT ;  /* 0xfffffff710107812 */ /* 0x000fd200078ec0ff */
[----:B------:R-:W-:Y:S02]  /*e360*/  @P1 LOP3.LUT R16, R16, 0x8, RZ, 0xfc, !PT ;  /* 0x0000000810101812 */ /* 0x000fe400078efcff */
[C---:B-1----:R-:W-:Y:S01]  /*e370*/  LOP3.LUT R3, R2.reuse, 0x7f, RZ, 0xc0, !PT ;  /* 0x0000007f02037812 */ /* 0x042fe200078ec0ff */
[----:B------:R-:W-:-:S03]  /*e380*/  IMAD.SHL.U32 R2, R2, 0x10, RZ ;  /* 0x0000001002027824 */ /* 0x000fc600078e00ff */
[----:B------:R-:W-:-:S04]  /*e390*/  SHF.R.U32.HI R3, RZ, 0x3, R3 ;  /* 0x00000003ff037819 */ /* 0x000fc80000011603 */
[----:B------:R-:W-:Y:S02]  /*e3a0*/  LOP3.LUT R2, R3, 0x70, R2, 0xf8, !PT ;  /* 0x0000007003027812 */ /* 0x000fe400078ef802 */
[----:B------:R-:W0:Y:S02]  /*e3b0*/  @P1 LDC R3, c[0x0][0x438] ;  /* 0x00010e00ff031b82 */ /* 0x000e240000000800 */
[----:B------:R-:W-:-:S04]  /*e3c0*/  LOP3.LUT R4, R2, R0, RZ, 0xfc, !PT ;  /* 0x0000000002047212 */ /* 0x000fc800078efcff */
[C---:B------:R-:W-:Y:S01]  /*e3d0*/  ISETP.GE.AND P0, PT, R4.reuse, UR36, PT ;  /* 0x0000002404007c0c */ /* 0x040fe2000bf06270 */
[----:B------:R-:W-:Y:S01]  /*e3e0*/  IMAD.IADD R9, R4, 0x1, R33 ;  /* 0x0000000104097824 */ /* 0x000fe200078e0221 */
[----:B------:R-:W1:Y:S03]  /*e3f0*/  @P1 LDC R2, c[0x0][0x434] ;  /* 0x00010d00ff021b82 */ /* 0x000e660000000800 */
[----:B------:R-:W-:-:S08]  /*e400*/  IMAD.MOV.U32 R11, RZ, RZ, R9 ;  /* 0x000000ffff0b7224 */ /* 0x000fd000078e0009 */
[----:B------:R-:W2:Y:S08]  /*e410*/  @!P0 LDC.64 R6, c[0x0][0x428] ;  /* 0x00010a00ff068b82 */ /* 0x000eb00000000a00 */
[----:B------:R-:W3:Y:S01]  /*e420*/  @!P0 LDC.64 R4, c[0x0][0x418] ;  /* 0x00010600ff048b82 */ /* 0x000ee20000000a00 */
[----:B-1----:R-:W-:-:S05]  /*e430*/  @P1 IMAD.HI.U32 R2, R9, R2, RZ ;  /* 0x0000000209021227 */ /* 0x002fca00078e00ff */
[----:B0-----:R-:W-:-:S04]  /*e440*/  @P1 SHF.R.U32.HI R11, RZ, R3, R2 ;  /* 0x00000003ff0b1219 */ /* 0x001fc80000011602 */
[----:B------:R-:W-:Y:S01]  /*e450*/  @!P0 SHF.R.S32.HI R3, RZ, 0x1f, R11 ;  /* 0x0000001fff038819 */ /* 0x000fe2000001140b */
[----:B--2---:R-:W-:-:S04]  /*e460*/  @!P0 IMAD R2, R32, R6, RZ ;  /* 0x0000000620028224 */ /* 0x004fc800078e02ff */
[----:B------:R-:W-:Y:S02]  /*e470*/  @!P0 IMAD R7, R29, R7, R2 ;  /* 0x000000071d078224 */ /* 0x000fe400078e0202 */
[----:B------:R-:W-:-:S04]  /*e480*/  @!P0 IMAD.MOV.U32 R2, RZ, RZ, R11 ;  /* 0x000000ffff028224 */ /* 0x000fc800078e000b */
[----:B------:R-:W-:-:S04]  /*e490*/  @!P0 IMAD.WIDE.U32 R2, R29, R6, R2 ;  /* 0x000000061d028225 */ /* 0x000fc800078e0002 */
[----:B------:R-:W-:Y:S01]  /*e4a0*/  @!P0 IMAD.IADD R3, R3, 0x1, R7 ;  /* 0x0000000103038824 */ /* 0x000fe200078e0207 */
[----:B---3--:R-:W-:Y:S01]  /*e4b0*/  @!P0 LEA R6, P1, R2, R4, 0x2 ;  /* 0x0000000402068211 */ /* 0x008fe200078210ff */
[----:B------:R-:W-:-:S03]  /*e4c0*/  IMAD.MOV.U32 R4, RZ, RZ, RZ ;  /* 0x000000ffff047224 */ /* 0x000fc600078e00ff */
[----:B------:R-:W-:-:S05]  /*e4d0*/  @!P0 LEA.HI.X R7, R2, R5, R3, 0x2, P1 ;  /* 0x0000000502078211 */ /* 0x000fca00008f1403 */
[----:B------:R0:W5:Y:S01]  /*e4e0*/  @!P0 LDG.E R4, desc[UR50][R6.64] ;  /* 0x0000003206048981 */ /* 0x000162000c1e1900 */
[----:B------:R-:W-:Y:S01]  /*e4f0*/  IMAD.U32 R8, RZ, RZ, UR45 ;  /* 0x0000002dff087e24 */ /* 0x000fe2000f8e00ff */
[----:B------:R-:W-:Y:S01]  /*e500*/  LOP3.LUT R16, R16, 0xfffffffb, RZ, 0xc0, !PT ;  /* 0xfffffffb10107812 */ /* 0x000fe200078ec0ff */
[----:B------:R-:W-:Y:S02]  /*e510*/  IMAD R3, RZ, RZ, -UR42 ;  /* 0x8000002aff037e24 */ /* 0x000fe4000f8e02ff */
[----:B------:R-:W-:Y:S01]  /*e520*/  IMAD.MOV R5, RZ, RZ, -R11 ;  /* 0x000000ffff057224 */ /* 0x000fe200078e0a0b */
[----:B------:R-:W-:Y:S01]  /*e530*/  ISETP.NE.AND P2, PT, R8, 0x3, PT ;  /* 0x000000030800780c */ /* 0x000fe20003f45270 */
[----:B------:R-:W-:Y:S02]  /*e540*/  IMAD R24, R24, R3, UR41 ;  /* 0x0000002918187e24 */ /* 0x000fe4000f8e0203 */
[----:B------:R-:W-:-:S03]  /*e550*/  IMAD R5, R34, R5, R9 ;  /* 0x0000000522057224 */ /* 0x000fc600078e0209 */
[----:B------:R-:W-:-:S07]  /*e560*/  SHF.R.S32.HI R30, RZ, 0x1f, R24 ;  /* 0x0000001fff1e7819 */ /* 0x000fce0000011418 */
[----:B------:R-:W-:Y:S01]  /*e570*/  @P2 LOP3.LUT R16, R16, 0x4, RZ, 0xfc, !PT ;  /* 0x0000000410102812 */ /* 0x000fe200078efcff */
[----:B0-----:R-:W-:Y:S06]  /*e580*/  @!P2 BRA `(.L_x_2467) ;  /* 0x000000000004a947 */ /* 0x001fec0003800000 */
[----:B------:R-:W-:Y:S01]  /*e590*/  BPT.TRAP 0x1 ;  /* 0x000000040000795c */ /* 0x000fe20000300000 */
.L_x_2467:
[----:B------:R-:W-:Y:S01]  /*e5a0*/  IMAD R6, R25, 0x8, R17 ;  /* 0x0000000819067824 */ /* 0x000fe200078e0211 */
[----:B------:R-:W-:Y:S01]  /*e5b0*/  SHF.L.U32 R20, R27, 0x1f, RZ ;  /* 0x0000001f1b147819 */ /* 0x000fe200000006ff */
[----:B------:R-:W-:Y:S01]  /*e5c0*/  BSSY B0, `(.L_x_2468) ;  /* 0x0000004000007945 */ /* 0x000fe20003800000 */
[----:B------:R-:W-:Y:S02]  /*e5d0*/  SHF.R.S32.HI R10, RZ, 0x1f, R5 ;  /* 0x0000001fff0a7819 */ /* 0x000fe40000011405 */
[----:B------:R-:W0:Y:S02]  /*e5e0*/  SYNCS.PHASECHK.TRANS64.TRYWAIT P0, [R6+URZ+0x38880], R20 ;  /* 0x03888014060075a7 */ /* 0x000e24000800017f */
[----:B0-----:R-:W-:Y:S05]  /*e5f0*/  @!P0 BRA `(.L_x_2469) ;  /* 0x0000004400748947 */ /* 0x001fea0003800000 */
.L_x_2538:
[----:B------:R-:W-:Y:S05]  /*e600*/  BSYNC B0 ;  /* 0x0000000000007941 */ /* 0x000fea0003800000 */
.L_x_2468:
[----:B------:R-:W2:Y:S01]  /*e610*/  LDL R11, [R1] ;  /* 0x00000000010b7983 */ /* 0x000ea20000100800 */
[----:B------:R-:W-:Y:S01]  /*e620*/  ULDC.64 UR4, c[0x0][0x328] ;  /* 0x0000ca0000047ab9 */ /* 0x000fe20000000a00 */
[----:B-----5:R-:W-:Y:S01]  /*e630*/  SHF.R.S32.HI R18, RZ, 0x1f, R4 ;  /* 0x0000001fff127819 */ /* 0x020fe20000011404 */
[----:B------:R-:W-:Y:S01]  /*e640*/  IMAD R2, R10, UR4, RZ ;  /* 0x000000040a027c24 */ /* 0x000fe2000f8e02ff */
[----:B------:R-:W1:Y:S01]  /*e650*/  S2R R8, SR_TID.X ;  /* 0x0000000000087919 */ /* 0x000e620000002100 */
        /* <DEDUP_REMOVED lines=15> */
[----:B-1----:R-:W-:-:S04]  /*e750*/  LOP3.LUT R8, R8, 0x7f, RZ, 0xc0, !PT ;  /* 0x0000007f08087812 */ /* 0x002fc800078ec0ff */
[----:B------:R-:W-:Y:S02]  /*e760*/  SHF.R.U32.HI R12, RZ, 0x3, R8 ;  /* 0x00000003ff0c7819 */ /* 0x000fe40000011608 */
[----:B------:R-:W-:-:S04]  /*e770*/  IADD3 R8, P0, R2, UR6, RZ ;  /* 0x0000000602087c10 */ /* 0x000fc8000ff1e0ff */
[----:B------:R-:W-:Y:S02]  /*e780*/  IADD3.X R9, R3, UR7, R7, P0, !PT ;  /* 0x0000000703097c10 */ /* 0x000fe400087fe407 */
[----:B------:R-:W-:-:S04]  /*e790*/  IADD3 R7, -R12, UR36, -R0 ;  /* 0x000000240c077c10 */ /* 0x000fc8000fffe900 */
[----:B------:R-:W-:-:S13]  /*e7a0*/  ISETP.GE.AND P0, PT, R7, 0x1, PT ;  /* 0x000000010700780c */ /* 0x000fda0003f06270 */
[----:B------:R-:W-:Y:S01]  /*e7b0*/  @P0 LOP3.LUT R16, R16, 0x40, RZ, 0xfc, !PT ;  /* 0x0000004010100812 */ /* 0x000fe200078efcff */
[----:B--2---:R-:W-:Y:S01]  /*e7c0*/  IMAD R19, R25, 0x8000, R11 ;  /* 0x0000800019137824 */ /* 0x004fe200078e020b */
[----:B------:R-:W-:Y:S06]  /*e7d0*/  BRA.DIV UR4, `(.L_x_2470) ;  /* 0x0000004604107947 */ /* 0x000fec000b800000 */
[----:B------:R-:W1:Y:S01]  /*e7e0*/  SHFL.IDX PT, R14, R8, RZ, 0x181f ;  /* 0x00181fff080e7589 */ /* 0x000e6200000e0000 */
[C---:B------:R-:W-:Y:S02]  /*e7f0*/  LOP3.LUT P6, RZ, R16.reuse, 0x200, RZ, 0xc0, !PT ;  /* 0x0000020010ff7812 */ /* 0x040fe400078cc0ff */
[C---:B------:R-:W-:Y:S01]  /*e800*/  LOP3.LUT P2, RZ, R16.reuse, 0x80, RZ, 0xc0, !PT ;  /* 0x0000008010ff7812 */ /* 0x040fe2000784c0ff */
[----:B------:R-:W2:Y:S01]  /*e810*/  SHFL.IDX PT, R0, R9, RZ, 0x181f ;  /* 0x00181fff09007589 */ /* 0x000ea200000e0000 */
[C---:B------:R-:W-:Y:S02]  /*e820*/  ISETP.GE.AND P1, PT, R7.reuse, 0x11, PT ;  /* 0x000000110700780c */ /* 0x040fe40003f26270 */
[----:B------:R-:W-:Y:S02]  /*e830*/  LOP3.LUT R16, R16, 0xffffffdf, RZ, 0xc0, !PT ;  /* 0xffffffdf10107812 */ /* 0x000fe400078ec0ff */
[C---:B------:R-:W-:Y:S02]  /*e840*/  ISETP.GE.AND P5, PT, R7.reuse, 0x31, PT ;  /* 0x000000310700780c */ /* 0x040fe40003fa6270 */
[----:B------:R-:W-:-:S02]  /*e850*/  ISETP.GE.AND P4, PT, R7, 0x41, PT ;  /* 0x000000410700780c */ /* 0x000fc40003f86270 */
[----:B------:R-:W-:-:S05]  /*e860*/  ISETP.GE.AND P3, PT, R7, 0x51, PT ;  /* 0x000000510700780c */ /* 0x000fca0003f66270 */
[----:B------:R-:W-:Y:S02]  /*e870*/  @P1 LOP3.LUT R16, R16, 0x20, RZ, 0xfc, !PT ;  /* 0x0000002010101812 */ /* 0x000fe400078efcff */
[C---:B------:R-:W-:Y:S02]  /*e880*/  ISETP.GE.AND P1, PT, R7.reuse, 0x61, PT ;  /* 0x000000610700780c */ /* 0x040fe40003f26270 */
[----:B------:R-:W-:Y:S02]  /*e890*/  LOP3.LUT R16, R16, 0xffffffef, RZ, 0xc0, !PT ;  /* 0xffffffef10107812 */ /* 0x000fe400078ec0ff */
[----:B-1----:R-:W-:Y:S02]  /*e8a0*/  IADD3 R2, P0, R28, R14, RZ ;  /* 0x0000000e1c027210 */ /* 0x002fe40007f1e0ff */
[----:B------:R-:W1:Y:S03]  /*e8b0*/  SHFL.IDX PT, R14, R8, 0x1, 0x181f ;  /* 0x00381f00080e7f89 */ /* 0x000e6600000e0000 */
[----:B--2---:R-:W-:Y:S01]  /*e8c0*/  IMAD.X R3, RZ, RZ, R0, P0 ;  /* 0x000000ffff037224 */ /* 0x004fe200000e0600 */
[----:B------:R-:W-:Y:S01]  /*e8d0*/  ISETP.LT.OR P0, PT, R7, 0x1, P6 ;  /* 0x000000010700780c */ /* 0x000fe20003701670 */
[----:B------:R-:W-:-:S12]  /*e8e0*/  IMAD.IADD R0, R17, 0x1, R19 ;  /* 0x0000000111007824 */ /* 0x000fd800078e0213 */
        /* <DEDUP_REMOVED lines=55> */
[----:B------:R-:W-:-:S11]  /*ec60*/  LOP3.LUT R16, R16, 0xfffffeff, RZ, 0xc0, !PT ;  /* 0xfffffeff10107812 */ /* 0x000fd600078ec0ff */
[----:B-1-34-:R-:W-:-:S07]  /*ec70*/  @P0 LOP3.LUT R16, R16, 0x100, RZ, 0xfc, !PT ;  /* 0x0000010010100812 */ /* 0x01afce00078efcff */
.L_x_2556:
[----:B------:R-:W-:Y:S02]  /*ec80*/  IADD3 R2, P0, R28, R14, RZ ;  /* 0x0000000e1c027210 */ /* 0x000fe40007f1e0ff */
[C---:B------:R-:W-:Y:S02]  /*ec90*/  LOP3.LUT P6, RZ, R16.reuse, 0x200, RZ, 0xc0, !PT ;  /* 0x0000020010ff7812 */ /* 0x040fe400078cc0ff */
[----:B------:R-:W-:Y:S01]  /*eca0*/  LOP3.LUT P2, RZ, R16, 0x80, RZ, 0xc0, !PT ;  /* 0x0000008010ff7812 */ /* 0x000fe2000784c0ff */
        /* <DEDUP_REMOVED lines=10> */
.L_x_2471:
        /* <DEDUP_REMOVED lines=11> */
.L_x_2472:
[----:B------:R1:W-:Y:S01]  /*ee00*/  SYNCS.ARRIVE.TRANS64.A1T0 RZ, [R6+URZ+0x38870], RZ ;  /* 0x038870ff06ff79a7 */ /* 0x0003e2000810003f */
[----:B------:R-:W-:Y:S05]  /*ee10*/  @!P6 BRA `(.L_x_2473) ;  /* 0x000000000004e947 */ /* 0x000fea0003800000 */
[----:B------:R-:W-:Y:S01]  /*ee20*/  BPT.TRAP 0x1 ;  /* 0x000000040000795c */ /* 0x000fe20000300000 */
.L_x_2473:
[----:B------:R-:W2:Y:S01]  /*ee30*/  SYNCS.PHASECHK.TRANS64.TRYWAIT P0, [R6+URZ+0x38840], R20 ;  /* 0x03884014060075a7 */ /* 0x000ea2000800017f */
[----:B------:R-:W-:Y:S04]  /*ee40*/  BSSY B0, `(.L_x_2474) ;  /* 0x0000002000007945 */ /* 0x000fe80003800000 */
[----:B--2---:R-:W-:Y:S05]  /*ee50*/  @!P0 BRA `(.L_x_2475) ;  /* 0x0000004800188947 */ /* 0x004fea0003800000 */
.L_x_2557:
[----:B------:R-:W-:Y:S05]  /*ee60*/  BSYNC B0 ;  /* 0x0000000000007941 */ /* 0x000fea0003800000 */
.L_x_2474:
[----:B------:R-:W-:Y:S01]  /*ee70*/  ULDC.64 UR4, c[0x0][0x300] ;  /* 0x0000c00000047ab9 */ /* 0x000fe20000000a00 */
[----:B------:R-:W-:Y:S01]  /*ee80*/  ULDC.64 UR6, c[0x0][0x2e8] ;  /* 0x0000ba0000067ab9 */ /* 0x000fe20000000a00 */
[----:B------:R-:W-:Y:S01]  /*ee90*/  IMAD R10, R10, UR4, RZ ;  /* 0x000000040a0a7c24 */ /* 0x000fe2000f8e02ff */
[----:B------:R-:W-:Y:S01]  /*eea0*/  LOP3.LUT P2, RZ, R16, 0x1, RZ, 0xc0, !PT ;  /* 0x0000000110ff7812 */ /* 0x000fe2000784c0ff */
[----:B------:R-:W-:-:S04]  /*eeb0*/  IMAD.WIDE.U32 R2, R5, UR4, RZ ;  /* 0x0000000405027c25 */ /* 0x000fc8000f8e00ff */
        /* <DEDUP_REMOVED lines=19> */
[C---:B------:R-:W-:Y:S02]  /*eff0*/  LOP3.LUT P6, RZ, R16.reuse, 0x2, RZ, 0xc0, !PT ;  /* 0x0000000210ff7812 */ /* 0x040fe400078cc0ff */
[----:B------:R-:W-:Y:S02]  /*f000*/  P2R R9, PR, RZ, 0x8 ;  /* 0x00000008ff097803 */ /* 0x000fe40000000000 */
[----:B------:R-:W-:Y:S02]  /*f010*/  LOP3.LUT P3, RZ, R16, 0x20, RZ, 0xc0, !PT ;  /* 0x0000002010ff7812 */ /* 0x000fe4000786c0ff */
[----:B------:R-:W-:-:S02]  /*f020*/  P2R R7, PR, RZ, 0x2 ;  /* 0x00000002ff077803 */ /* 0x000fc40000000000 */
[----:B------:R-:W-:-:S03]  /*f030*/  LOP3.LUT P1, RZ, R16, 0x10, RZ, 0xc0, !PT ;  /* 0x0000001010ff7812 */ /* 0x000fc6000782c0ff */
[----:B---3--:R-:W-:-:S05]  /*f040*/  @P4 IADD3 R14, P0, R28, R14, RZ ;  /* 0x0000000e1c0e4210 */ /* 0x008fca0007f1e0ff */
[----:B----4-:R-:W-:Y:S02]  /*f050*/  @P4 IMAD.X R3, RZ, RZ, R2, P0 ;  /* 0x000000ffff034224 */ /* 0x010fe400000e0602 */
[----:B------:R-:W-:Y:S02]  /*f060*/  @P4 IMAD.MOV.U32 R2, RZ, RZ, R14 ;  /* 0x000000ffff024224 */ /* 0x000fe400078e000e */
[----:B------:R-:W3:Y:S04]  /*f070*/  SHFL.IDX PT, R14, R4, 0x1, 0x181f ;  /* 0x00381f00040e7f89 */ /* 0x000ee800000e0000 */
[----:B------:R-:W-:Y:S04]  /*f080*/  @P4 LDGSTS.E.BYPASS.LTC128B.128 [R0+0x28400], desc[UR50][R2.64], !P6 ;  /* 0x2840000002004fae */ /* 0x000fe8000f101d72 */
[----:B------:R4:W-:Y:S01]  /*f090*/  @P4 LDGSTS.E.BYPASS.LTC128B.128 [R0+0x2c400], desc[UR50][R2.64+0x80], !P2 ;  /* 0x2c40008002004fae */ /* 0x0009e2000d101d72 */
[----:B------:R-:W-:-:S03]  /*f0a0*/  ISETP.NE.AND P4, PT, R8, RZ, PT ;  /* 0x000000ff0800720c */ /* 0x000fc60003f85270 */
[----:B------:R-:W5:Y:S01]  /*f0b0*/  SHFL.IDX PT, R8, R5, 0x1, 0x181f ;  /* 0x00381f0005087f89 */ /* 0x000f6200000e0000 */
[----:B---3--:R-:W-:-:S05]  /*f0c0*/  @P3 IADD3 R14, P0, R28, R14, RZ ;  /* 0x0000000e1c0e3210 */ /* 0x008fca0007f1e0ff */
[----:B----4-:R-:W-:Y:S02]  /*f0d0*/  @P3 IMAD.MOV.U32 R2, RZ, RZ, R14 ;  /* 0x000000ffff023224 */ /* 0x010fe400078e000e */
[----:B------:R-:W3:Y:S01]  /*f0e0*/  SHFL.IDX PT, R14, R4, 0x2, 0x181f ;  /* 0x00581f00040e7f89 */ /* 0x000ee200000e0000 */
[----:B-----5:R-:W-:-:S03]  /*f0f0*/  @P3 IMAD.X R19, RZ, RZ, R8, P0 ;  /* 0x000000ffff133224 */ /* 0x020fc600000e0608 */
[----:B------:R-:W4:Y:S01]  /*f100*/  SHFL.IDX PT, R8, R5, 0x2, 0x181f ;  /* 0x00581f0005087f89 */ /* 0x000f2200000e0000 */
[----:B------:R-:W-:-:S05]  /*f110*/  @P3 IMAD.MOV.U32 R3, RZ, RZ, R19 ;  /* 0x000000ffff033224 */ /* 0x000fca00078e0013 */
[----:B------:R-:W-:Y:S04]  /*f120*/  @P3 LDGSTS.E.BYPASS.LTC128B.128 [R0+0x28c00], desc[UR50][R2.64], !P6 ;  /* 0x28c0000002003fae */ /* 0x000fe8000f101d72 */
[----:B------:R5:W-:Y:S01]  /*f130*/  @P3 LDGSTS.E.BYPASS.LTC128B.128 [R0+0x2cc00], desc[UR50][R2.64+0x80], !P2 ;  /* 0x2cc0008002003fae */ /* 0x000be2000d101d72 */
[----:B------:R-:W-:Y:S02]  /*f140*/  ISETP.NE.AND P3, PT, R9, RZ, PT ;  /* 0x000000ff0900720c */ /* 0x000fe40003f65270 */
[----:B---3--:R-:W-:-:S05]  /*f150*/  @P1 IADD3 R14, P0, R28, R14, RZ ;  /* 0x0000000e1c0e1210 */ /* 0x008fca0007f1e0ff */
[----:B-----5:R-:W-:Y:S02]  /*f160*/  @P1 IMAD.MOV.U32 R2, RZ, RZ, R14 ;  /* 0x000000ffff021224 */ /* 0x020fe400078e000e */
[----:B------:R-:W3:Y:S01]  /*f170*/  SHFL.IDX PT, R14, R4, 0x3, 0x181f ;  /* 0x00781f00040e7f89 */ /* 0x000ee200000e0000 */
[----:B----4-:R-:W-:-:S03]  /*f180*/  @P1 IMAD.X R9, RZ, RZ, R8, P0 ;  /* 0x000000ffff091224 */ /* 0x010fc600000e0608 */
[----:B------:R-:W4:Y:S01]  /*f190*/  SHFL.IDX PT, R8, R5, 0x3, 0x181f ;  /* 0x00781f0005087f89 */ /* 0x000f2200000e0000 */
[----:B------:R-:W-:-:S05]  /*f1a0*/  @P1 IMAD.MOV.U32 R3, RZ, RZ, R9 ;  /* 0x000000ffff031224 */ /* 0x000fca00078e0009 */
[----:B------:R-:W-:Y:S04]  /*f1b0*/  @P1 LDGSTS.E.BYPASS.LTC128B.128 [R0+0x29400], desc[UR50][R2.64], !P6 ;  /* 0x2940000002001fae */ /* 0x000fe8000f101d72 */
[----:B------:R5:W-:Y:S01]  /*f1c0*/  @P1 LDGSTS.E.BYPASS.LTC128B.128 [R0+0x2d400], desc[UR50][R2.64+0x80], !P2 ;  /* 0x2d40008002001fae */ /* 0x000be2000d101d72 */
[----:B------:R-:W-:-:S03]  /*f1d0*/  ISETP.NE.AND P1, PT, R7, RZ, PT ;  /* 0x000000ff0700720c */ /* 0x000fc60003f25270 */
[----:B------:R-:W-:Y:S01]  /*f1e0*/  SHFL.IDX PT, R7, R5, 0x4, 0x181f ;  /* 0x00981f0005077f89 */ /* 0x000fe200000e0000 */
[----:B---3--:R-:W-:-:S05]  /*f1f0*/  @P5 IADD3 R14, P0, R28, R14, RZ ;  /* 0x0000000e1c0e5210 */ /* 0x008fca0007f1e0ff */
[----:B-----5:R-:W-:Y:S02]  /*f200*/  @P5 IMAD.MOV.U32 R2, RZ, RZ, R14 ;  /* 0x000000ffff025224 */ /* 0x020fe400078e000e */
[----:B------:R-:W3:Y:S01]  /*f210*/  SHFL.IDX PT, R14, R4, 0x4, 0x181f ;  /* 0x00981f00040e7f89 */ /* 0x000ee200000e0000 */
[----:B----4-:R-:W-:-:S04]  /*f220*/  @P5 IMAD.X R9, RZ, RZ, R8, P0 ;  /* 0x000000ffff095224 */ /* 0x010fc800000e0608 */
[----:B------:R-:W-:-:S05]  /*f230*/  @P5 IMAD.MOV.U32 R3, RZ, RZ, R9 ;  /* 0x000000ffff035224 */ /* 0x000fca00078e0009 */
[----:B------:R-:W-:Y:S04]  /*f240*/  @P5 LDGSTS.E.BYPASS.LTC128B.128 [R0+0x29c00], desc[UR50][R2.64], !P6 ;  /* 0x29c0000002005fae */ /* 0x000fe8000f101d72 */
[----:B------:R4:W-:Y:S01]  /*f250*/  @P5 LDGSTS.E.BYPASS.LTC128B.128 [R0+0x2dc00], desc[UR50][R2.64+0x80], !P2 ;  /* 0x2dc0008002005fae */ /* 0x0009e2000d101d72 */
[----:B---3--:R-:W-:-:S05]  /*f260*/  @P4 IADD3 R14, P0, R28, R14, RZ ;  /* 0x0000000e1c0e4210 */ /* 0x008fca0007f1e0ff */
[----:B------:R-:W-:Y:S02]  /*f270*/  @P4 IMAD.X R7, RZ, RZ, R7, P0 ;  /* 0x000000ffff074224 */ /* 0x000fe400000e0607 */
[----:B----4-:R-:W-:Y:S02]  /*f280*/  @P4 IMAD.MOV.U32 R2, RZ, RZ, R14 ;  /* 0x000000ffff024224 */ /* 0x010fe400078e000e */
[----:B------:R-:W3:Y:S01]  /*f290*/  SHFL.IDX PT, R14, R4, 0x5, 0x181f ;  /* 0x00b81f00040e7f89 */ /* 0x000ee200000e0000 */
[----:B------:R-:W-:-:S03]  /*f2a0*/  @P4 IMAD.MOV.U32 R3, RZ, RZ, R7 ;  /* 0x000000ffff034224 */ /* 0x000fc600078e0007 */
[----:B------:R-:W4:Y:S04]  /*f2b0*/  SHFL.IDX PT, R7, R5, 0x5, 0x181f ;  /* 0x00b81f0005077f89 */ /* 0x000f2800000e0000 */
[----:B------:R-:W-:Y:S04]  /*f2c0*/  @P4 LDGSTS.E.BYPASS.LTC128B.128 [R0+0x2a400], desc[UR50][R2.64], !P6 ;  /* 0x2a40000002004fae */ /* 0x000fe8000f101d72 */
[----:B------:R5:W-:Y:S01]  /*f2d0*/  @P4 LDGSTS.E.BYPASS.LTC128B.128 [R0+0x2e400], desc[UR50][R2.64+0x80], !P2 ;  /* 0x2e40008002004fae */ /* 0x000be2000d101d72 */
[----:B---3--:R-:W-:-:S05]  /*f2e0*/  @P3 IADD3 R14, P0, R28, R14, RZ ;  /* 0x0000000e1c0e3210 */ /* 0x008fca0007f1e0ff */
[----:B----4-:R-:W-:Y:S02]  /*f2f0*/  @P3 IMAD.X R7, RZ, RZ, R7, P0 ;  /* 0x000000ffff073224 */ /* 0x010fe400000e0607 */
[----:B-----5:R-:W-:Y:S02]  /*f300*/  @P3 IMAD.MOV.U32 R2, RZ, RZ, R14 ;  /* 0x000000ffff023224 */ /* 0x020fe400078e000e */
        /* <DEDUP_REMOVED lines=8> */
[----:B------:R-:W-:Y:S01]  /*f390*/  @P1 IMAD.MOV.U32 R3, RZ, RZ, R7 ;  /* 0x000000ffff031224 */ /* 0x000fe200078e0007 */
[----:B------:R3:W4:Y:S04]  /*f3a0*/  SHFL.IDX PT, R14, R4, 0x7, 0x181f ;  /* 0x00f81f00040e7f89 */ /* 0x00072800000e0000 */
[----:B------:R3:W-:Y:S04]  /*f3b0*/  @P1 LDGSTS.E.BYPASS.LTC128B.128 [R0+0x2b400], desc[UR50][R2.64], !P6 ;  /* 0x2b40000002001fae */ /* 0x0007e8000f101d72 */
[----:B------:R3:W-:Y:S04]  /*f3c0*/  @P1 LDGSTS.E.BYPASS.LTC128B.128 [R0+0x2f400], desc[UR50][R2.64+0x80], !P2 ;  /* 0x2f40008002001fae */ /* 0x0007e8000d101d72 */
[----:B------:R3:W0:Y:S02]  /*f3d0*/  SHFL.IDX PT, R7, R5, 0x7, 0x181f ;  /* 0x00f81f0005077f89 */ /* 0x00062400000e0000 */
.L_x_2575:
[C---:B------:R-:W-:Y:S02]  /*f3e0*/  LOP3.LUT P1, RZ, R16.reuse, 0x100, RZ, 0xc0, !PT ;  /* 0x0000010010ff7812 */ /* 0x040fe4000782c0ff */
[----:B------:R-:W-:-:S11]  /*f3f0*/  LOP3.LUT P3, RZ, R16, 0x2, RZ, 0xc0, !PT ;  /* 0x0000000210ff7812 */ /* 0x000fd6000786c0ff */
[----:B---34-:R-:W-:-:S05]  /*f400*/  @P1 IADD3 R2, P0, R28, R14, RZ ;  /* 0x0000000e1c021210 */ /* 0x018fca0007f1e0ff */
[----:B0-----:R-:W-:Y:S01]  /*f410*/  @P1 IMAD.X R3, RZ, RZ, R7, P0 ;  /* 0x000000ffff031224 */ /* 0x001fe200000e0607 */
[----:B------:R-:W-:-:S04]  /*f420*/  PLOP3.LUT P0, PT, PT, PT, PT, 0x80, 0x0 ;  /* 0x000000000000781c */ /* 0x000fc80003f0f070 */
[----:B------:R-:W-:Y:S01]  /*f430*/  @!PT LDS RZ, [RZ] ;  /* 0x00000000fffff984 */ /* 0x000fe20000000800 */
[----:B------:R-:W-:Y:S01]  /*f440*/  @!PT LDS RZ, [RZ] ;  /* 0x00000000fffff984 */ /* 0x000fe20000000800 */
[----:B------:R-:W-:Y:S01]  /*f450*/  @!PT LDS RZ, [RZ] ;  /* 0x00000000fffff984 */ /* 0x000fe20000000800 */
[----:B------:R0:W-:Y:S04]  /*f460*/  @P1 LDGSTS.E.BYPASS.LTC128B.128 [R0+0x2bc00], desc[UR50][R2.64], !P3 ;  /* 0x2bc0000002001fae */ /* 0x0001e8000d901d72 */
[----:B------:R0:W-:Y:S01]  /*f470*/  @P1 LDGSTS.E.BYPASS.LTC128B.128 [R0+0x2fc00], desc[UR50][R2.64+0x80], !P2 ;  /* 0x2fc0008002001fae */ /* 0x0001e2000d101d72 */
[----:B------:R-:W-:-:S04]  /*f480*/  NOP ;  /* 0x0000000000007918 */ /* 0x000fc80000000000 */
.L_x_2477:
        /* <DEDUP_REMOVED lines=11> */
.L_x_2478:
[----:B------:R-:W-:Y:S01]  /*f540*/  VIADD R0, R17, 0x20400 ;  /* 0x0002040011007836 */ /* 0x000fe20000000000 */
[----:B------:R0:W-:Y:S06]  /*f550*/  SYNCS.ARRIVE.TRANS64.A1T0 RZ, [R6+URZ+0x38830], RZ ;  /* 0x038830ff06ff79a7 */ /* 0x0001ec000810003f */
[----:B------:R-:W-:Y:S05]  /*f560*/  WARPSYNC.ALL ;  /* 0x0000000000007948 */ /* 0x000fea0003800000 */
[----:B------:R-:W-:Y:S01]  /*f570*/  BAR.SYNC.DEFER_BLOCKING 0x8, 0x180 ;  /* 0x0206000000007b1d */ /* 0x000fe20000010000 */
[----:B------:R-:W-:-:S05]  /*f580*/  LOP3.LUT P0, RZ, R0, 0x3ff, RZ, 0xc0, !PT ;  /* 0x000003ff00ff7812 */ /* 0x000fca000780c0ff */
[----:B------:R-:W-:Y:S08]  /*f590*/  BSSY B6, `(.L_x_2479) ;  /* 0x0000012000067945 */ /* 0x000ff00003800000 */
        /* <DEDUP_REMOVED lines=17> */
.L_x_2480:
[----:B------:R-:W-:Y:S05]  /*f6b0*/  BSYNC B6 ;  /* 0x0000000000067941 */ /* 0x000fea0003800000 */
.L_x_2479:
[----:B------:R3:W5:Y:S01]  /*f6c0*/  LDL R8, [R1+0xc] ;  /* 0x00000c0001087983 */ /* 0x0007620000100800 */
[----:B------:R-:W-:Y:S01]  /*f6d0*/  UISETP.NE.AND UP0, UPT, UR48, URZ, UPT ;  /* 0x0000003f3000728c */ /* 0x000fe2000bf05270 */
[----:B------:R-:W-:Y:S01]  /*f6e0*/  IMAD.U32 R4, RZ, RZ, UR43 ;  /* 0x0000002bff047e24 */ /* 0x000fe2000f8e00ff */
[----:B------:R-:W4:Y:S01]  /*f6f0*/  S2R R2, SR_TID.X ;  /* 0x0000000000027919 */ /* 0x000f220000002100 */
[----:B------:R-:W-:Y:S01]  /*f700*/  R2UR UR6, R30 ;  /* 0x000000001e0672ca */ /* 0x000fe200000e0000 */
[----:B------:R-:W-:Y:S02]  /*f710*/  ULDC.64 UR8, c[0x0][0x2d8] ;  /* 0x0000b60000087ab9 */ /* 0x000fe40000000a00 */
[----:B------:R-:W-:Y:S02]  /*f720*/  PLOP3.LUT P0, PT, PT, PT, UP0, 0x80, 0x0 ;  /* 0x000000000000781c */ /* 0x000fe40003f0f008 */
[C---:B------:R-:W-:Y:S02]  /*f730*/  LOP3.LUT P4, RZ, R16.reuse, 0x800, RZ, 0xc0, !PT ;  /* 0x0000080010ff7812 */ /* 0x040fe4000788c0ff */
[----:B------:R-:W-:Y:S01]  /*f740*/  LOP3.LUT P5, RZ, R16, 0x400, RZ, 0xc0, !PT ;  /* 0x0000040010ff7812 */ /* 0x000fe200078ac0ff */
[----:B------:R-:W-:Y:S01]  /*f750*/  @UP0 ULDC UR4, c[0x0][0x44c] ;  /* 0x0001130000040ab9 */ /* 0x000fe20000000800 */
[C---:B----4-:R-:W-:Y:S01]  /*f760*/  LOP3.LUT R18, R2.reuse, 0x7f, RZ, 0xc0, !PT ;  /* 0x0000007f02127812 */ /* 0x050fe200078ec0ff */
[----:B------:R-:W-:-:S03]  /*f770*/  IMAD.SHL.U32 R2, R2, 0x10, RZ ;  /* 0x0000001002027824 */ /* 0x000fc600078e00ff */
[----:B------:R-:W-:-:S04]  /*f780*/  SHF.R.U32.HI R18, RZ, 0x3, R18 ;  /* 0x00000003ff127819 */ /* 0x000fc80000011612 */
[----:B------:R-:W-:-:S05]  /*f790*/  LOP3.LUT R2, R18, 0x70, R2, 0xf8, !PT ;  /* 0x0000007012027812 */ /* 0x000fca00078ef802 */
[----:B------:R-:W-:-:S04]  /*f7a0*/  IMAD R4, R4, 0x80, R2 ;  /* 0x0000008004047824 */ /* 0x000fc800078e0202 */
        /* <DEDUP_REMOVED lines=15> */
[----:B------:R-:W4:Y:S01]  /*f8a0*/  S2R R18, SR_TID.X ;  /* 0x0000000000127919 */ /* 0x000f220000002100 */
        /* <DEDUP_REMOVED lines=20> */
[----:B----4-:R-:W-:Y:S02]  /*f9f0*/  LOP3.LUT R18, R18, 0x7f, RZ, 0xc0, !PT ;  /* 0x0000007f12127812 */ /* 0x010fe400078ec0ff */
[----:B------:R-:W-:Y:S02]  /*fa00*/  IADD3.X R5, R3, UR5, R5, P0, !PT ;  /* 0x0000000503057c10 */ /* 0x000fe400087fe405 */
[----:B------:R-:W-:Y:S01]  /*fa10*/  SHF.R.U32.HI R10, RZ, 0x3, R18 ;  /* 0x00000003ff0a7819 */ /* 0x000fe20000011612 */
[----:B---3--:R-:W-:Y:S06]  /*fa20*/  BRA.DIV UR4, `(.L_x_2481) ;  /* 0x0000004604ac7947 */ /* 0x008fec000b800000 */
[----:B------:R-:W3:Y:S01]  /*fa30*/  SHFL.IDX PT, R14, R0, RZ, 0x181f ;  /* 0x00181fff000e7589 */ /* 0x000ee200000e0000 */
[----:B------:R-:W-:-:S03]  /*fa40*/  IMAD.U32 R4, RZ, RZ, UR43 ;  /* 0x0000002bff047e24 */ /* 0x000fc6000f8e00ff */
[----:B------:R-:W4:Y:S01]  /*fa50*/  SHFL.IDX PT, R2, R5, RZ, 0x181f ;  /* 0x00181fff05027589 */ /* 0x000f2200000e0000 */
[----:B------:R-:W-:-:S03]  /*fa60*/  IMAD R4, R4, 0x80, R10 ;  /* 0x0000008004047824 */ /* 0x000fc600078e020a */
[----:B012---:R-:W-:Y:S01]  /*fa70*/  SHFL.IDX PT, R6, R5, 0x1, 0x181f ;  /* 0x00381f0005067f89 */ /* 0x007fe200000e0000 */
[C---:B------:R-:W-:Y:S01]  /*fa80*/  VIADD R7, R4.reuse, 0x10 ;  /* 0x0000001004077836 */ /* 0x040fe20000000000 */
[----:B------:R-:W-:-:S13]  /*fa90*/  ISETP.GE.AND P1, PT, R4, UR38, PT ;  /* 0x0000002604007c0c */ /* 0x000fda000bf26270 */
[----:B---3--:R-:W-:-:S05]  /*faa0*/  @!P1 IADD3 R14, P0, R28, R14, RZ ;  /* 0x0000000e1c0e9210 */ /* 0x008fca0007f1e0ff */
[----:B----4-:R-:W-:Y:S02]  /*fab0*/  @!P1 IMAD.X R3, RZ, RZ, R2, P0 ;  /* 0x000000ffff039224 */ /* 0x010fe400000e0602 */
        /* <DEDUP_REMOVED lines=63> */
.L_x_2592:
        /* <DEDUP_REMOVED lines=11> */
.L_x_2482:
        /* <DEDUP_REMOVED lines=18> */
.L_x_2593:
[----:B------:R-:W-:Y:S05]  /*10080*/  BSYNC B0 ;  /* 0x0000000000007941 */ /* 0x000fea0003800000 */
.L_x_2483:
[----:B------:R-:W-:-:S06]  /*10090*/  UISETP.GE.AND UP0, UPT, UR44, 0x2, UPT ;  /* 0x000000022c00788c */ /* 0x000fcc000bf06270 */
[----:B------:R-:W-:-:S13]  /*100a0*/  PLOP3.LUT P0, PT, PT, PT, UP0, 0x40, 0x0 ;  /* 0x000000000000781c */ /* 0x000fda0003f0e808 */
[----:B------:R-:W-:Y:S05]  /*100b0*/  @P0 BRA `(.L_x_2485) ;  /* 0x0000001400e40947 */ /* 0x000fea0003800000 */
[----:B------:R-:W-:Y:S01]  /*100c0*/  UIADD3 UR4, UR44, -0x2, URZ ;  /* 0xfffffffe2c047890 */ /* 0x000fe2000fffe03f */
[----:B------:R-:W-:Y:S02]  /*100d0*/  IMAD.MOV.U32 R10, RZ, RZ, R27 ;  /* 0x000000ffff0a7224 */ /* 0x000fe400078e001b */
[----:B------:R-:W-:-:S03]  /*100e0*/  IMAD.MOV.U32 R9, RZ, RZ, R25 ;  /* 0x000000ffff097224 */ /* 0x000fc600078e0019 */
[----:B------:R-:W-:-:S07]  /*100f0*/  IMAD.U32 R26, RZ, RZ, UR4 ;  /* 0x00000004ff1a7e24 */ /* 0x000fce000f8e00ff */
.L_x_2505:
[----:B0-----:R-:W0:Y:S01]  /*10100*/  S2R R0, SR_TID.X ;  /* 0x0000000000007919 */ /* 0x001e220000002100 */
[----:B------:R-:W-:Y:S01]  /*10110*/  ISETP.NE.AND P0, PT, R34, 0x1, PT ;  /* 0x000000012200780c */ /* 0x000fe20003f05270 */
[----:B------:R-:W-:Y:S05]  /*10120*/  YIELD ;  /* 0x0000000000007946 */ /* 0x000fea0003800000 */
[----:B------:R-:W-:Y:S01]  /*10130*/  ULDC.64 UR4, c[0x0][0x428] ;  /* 0x00010a0000047ab9 */ /* 0x000fe20000000a00 */
[----:B------:R-:W-:-:S06]  /*10140*/  VIADD R25, R9, 0x1 ;  /* 0x0000000109197836 */ /* 0x000fcc0000000000 */
[----:B-1----:R-:W1:Y:S08]  /*10150*/  @P0 LDC R3, c[0x0][0x434] ;  /* 0x00010d00ff030b82 */ /* 0x002e700000000800 */
[----:B------:R-:W2:Y:S01]  /*10160*/  @P0 LDC R5, c[0x0][0x438] ;  /* 0x00010e00ff050b82 */ /* 0x000ea20000000800 */
[----:B0-----:R-:W-:-:S04]  /*10170*/  LOP3.LUT R0, R0, 0x7f, RZ, 0xc0, !PT ;  /* 0x0000007f00007812 */ /* 0x001fc800078ec0ff */
[----:B------:R-:W-:-:S05]  /*10180*/  SHF.R.U32.HI R0, RZ, 0x3, R0 ;  /* 0x00000003ff007819 */ /* 0x000fca0000011600 */
[----:B------:R-:W-:-:S05]  /*10190*/  IMAD R6, R26, 0x80, R0 ;  /* 0x000000801a067824 */ /* 0x000fca00078e0200 */
[----:B------:R-:W-:-:S05]  /*101a0*/  IADD3 R6, R28, R6, R33 ;  /* 0x000000061c067210 */ /* 0x000fca0007ffe021 */
[----:B-1----:R-:W-:-:S04]  /*101b0*/  @P0 IMAD.HI.U32 R0, R6, R3, RZ ;  /* 0x0000000306000227 */ /* 0x002fc800078e00ff */
[----:B------:R-:W-:Y:S01]  /*101c0*/  IMAD.MOV.U32 R7, RZ, RZ, R6 ;  /* 0x000000ffff077224 */ /* 0x000fe200078e0006 */
        /* <DEDUP_REMOVED lines=11> */
[----:B------:R-:W-:Y:S02]  /*10280*/  LEA.HI.X R5, R2, UR5, R3, 0x2, P0 ;  /* 0x0000000502057c11 */ /* 0x000fe400080f1403 */
[----:B------:R-:W-:Y:S01]  /*10290*/  ISETP.NE.AND P2, PT, R8, 0x3, PT ;  /* 0x000000030800780c */ /* 0x000fe20003f45270 */
[----:B------:R-:W-:Y:S01]  /*102a0*/  IMAD.MOV R3, RZ, RZ, -R7 ;  /* 0x000000ffff037224 */ /* 0x000fe200078e0a07 */
[----:B------:R-:W-:Y:S02]  /*102b0*/  ISETP.NE.AND P0, PT, R25, 0x2, PT ;  /* 0x000000021900780c */ /* 0x000fe40003f05270 */
[----:B------:R-:W2:Y:S01]  /*102c0*/  LDG.E R5, desc[UR50][R4.64] ;  /* 0x0000003204057981 */ /* 0x000ea2000c1e1900 */
[----:B------:R-:W-:Y:S01]  /*102d0*/  IMAD.MOV.U32 R0, RZ, RZ, R26 ;  /* 0x000000ffff007224 */ /* 0x000fe200078e001a */
[----:B------:R-:W-:Y:S01]  /*102e0*/  SEL R27, RZ, 0x1, P0 ;  /* 0x00000001ff1b7807 */ /* 0x000fe20000000000 */
[----:B------:R-:W-:Y:S01]  /*102f0*/  IMAD R6, R3, UR4, R6 ;  /* 0x0000000403067c24 */ /* 0x000fe2000f8e0206 */
[----:B------:R-:W-:Y:S01]  /*10300*/  SEL R25, R25, RZ, P0 ;  /* 0x000000ff19197207 */ /* 0x000fe20000000000 */
[----:B------:R-:W-:Y:S01]  /*10310*/  VIADD R26, R26, 0xffffffff ;  /* 0xffffffff1a1a7836 */ /* 0x000fe20000000000 */
[----:B------:R-:W-:-:S02]  /*10320*/  LOP3.LUT R27, R10, R27, RZ, 0x3c, !PT ;  /* 0x0000001b0a1b7212 */ /* 0x000fc400078e3cff */
[----:B------:R-:W-:Y:S02]  /*10330*/  ISETP.GT.AND P1, PT, R0, RZ, PT ;  /* 0x000000ff0000720c */ /* 0x000fe40003f24270 */
[----:B--2---:R-:W-:Y:S01]  /*10340*/  SHF.R.S32.HI R19, RZ, 0x1f, R5 ;  /* 0x0000001fff137819 */ /* 0x004fe20000011405 */
[----:B------:R-:W-:Y:S10]  /*10350*/  @!P2 BRA `(.L_x_2486) ;  /* 0x000000000004a947 */ /* 0x000ff40003800000 */
[----:B------:R-:W-:Y:S01]  /*10360*/  BPT.TRAP 0x1 ;  /* 0x000000040000795c */ /* 0x000fe20000300000 */
.L_x_2486:
[----:B------:R-:W-:Y:S01]  /*10370*/  IMAD R0, R25, 0x8, R17 ;  /* 0x0000000819007824 */ /* 0x000fe200078e0211 */
[----:B------:R-:W-:Y:S01]  /*10380*/  SHF.L.U32 R20, R27, 0x1f, RZ ;  /* 0x0000001f1b147819 */ /* 0x000fe200000006ff */
[----:B------:R-:W-:Y:S01]  /*10390*/  BSSY B0, `(.L_x_2487) ;  /* 0x0000004000007945 */ /* 0x000fe20003800000 */
[----:B------:R-:W-:Y:S02]  /*103a0*/  SHF.R.S32.HI R18, RZ, 0x1f, R6 ;  /* 0x0000001fff127819 */ /* 0x000fe40000011406 */
[----:B------:R-:W0:Y:S02]  /*103b0*/  SYNCS.PHASECHK.TRANS64.TRYWAIT P0, [R0+URZ+0x38880], R20 ;  /* 0x03888014000075a7 */ /* 0x000e24000800017f */
[----:B0-----:R-:W-:Y:S05]  /*103c0*/  @!P0 BRA `(.L_x_2488) ;  /* 0x0000004400d88947 */ /* 0x001fea0003800000 */
.L_x_2594:
[----:B------:R-:W-:Y:S05]  /*103d0*/  BSYNC B0 ;  /* 0x0000000000007941 */ /* 0x000fea0003800000 */
.L_x_2487:
[----:B------:R-:W2:Y:S01]  /*103e0*/  LDL R11, [R1] ;  /* 0x00000000010b7983 */ /* 0x000ea20000100800 */
        /* <DEDUP_REMOVED lines=68> */
.L_x_2612:
        /* <DEDUP_REMOVED lines=9> */
.L_x_2490:
        /* <DEDUP_REMOVED lines=11> */
.L_x_2491:
[----:B------:R2:W-:Y:S01]  /*10970*/  SYNCS.ARRIVE.TRANS64.A1T0 RZ, [R0+URZ+0x38870], RZ ;  /* 0x038870ff00ff79a7 */ /* 0x0005e2000810003f */
[----:B------:R-:W-:Y:S05]  /*10980*/  @!P3 BRA `(.L_x_2492) ;  /* 0x000000000004b947 */ /* 0x000fea0003800000 */
[----:B------:R-:W-:Y:S01]  /*10990*/  BPT.TRAP 0x1 ;  /* 0x000000040000795c */ /* 0x000fe20000300000 */
.L_x_2492:
[----:B------:R-:W3:Y:S01]  /*109a0*/  SYNCS.PHASECHK.TRANS64.TRYWAIT P0, [R0+URZ+0x38840], R20 ;  /* 0x03884014000075a7 */ /* 0x000ee2000800017f */
[----:B------:R-:W-:Y:S04]  /*109b0*/  BSSY B0, `(.L_x_2493) ;  /* 0x0000002000007945 */ /* 0x000fe80003800000 */
[----:B---3--:R-:W-:Y:S05]  /*109c0*/  @!P0 BRA `(.L_x_2494) ;  /* 0x0000004800b48947 */ /* 0x008fea0003800000 */
.L_x_2613:
[----:B------:R-:W-:Y:S05]  /*109d0*/  BSYNC B0 ;  /* 0x0000000000007941 */ /* 0x000fea0003800000 */
.L_x_2493:
        /* <DEDUP_REMOVED lines=18> */
[----:B-1----:R-:W-:-:S04]  /*10b00*/  IADD3 R8, P0, R2, UR6, RZ ;  /* 0x0000000602087c10 */ /* 0x002fc8000ff1e0ff */
[----:B------:R-:W-:Y:S01]  /*10b10*/  IADD3.X R5, R5, UR7, R3, P0, !PT ;  /* 0x0000000705057c10 */ /* 0x000fe200087fe403 */
[----:B------:R-:W-:Y:S08]  /*10b20*/  BRA.DIV UR4, `(.L_x_2495) ;  /* 0x0000004a04707947 */ /* 0x000ff0000b800000 */
[----:B------:R-:W1:Y:S04]  /*10b30*/  SHFL.IDX PT, R14, R8, RZ, 0x181f ;  /* 0x00181fff080e7589 */ /* 0x000e6800000e0000 */
[----:B------:R-:W4:Y:S04]  /*10b40*/  SHFL.IDX PT, R3, R5, RZ, 0x181f ;  /* 0x00181fff05037589 */ /* 0x000f2800000e0000 */
[----:B------:R-:W-:Y:S01]  /*10b50*/  SHFL.IDX PT, R7, R5, 0x1, 0x181f ;  /* 0x00381f0005077f89 */ /* 0x000fe200000e0000 */
[----:B-1----:R-:W-:-:S03]  /*10b60*/  IADD3 R2, P0, R28, R14, RZ ;  /* 0x0000000e1c027210 */ /* 0x002fc60007f1e0ff */
[----:B------:R-:W1:Y:S02]  /*10b70*/  SHFL.IDX PT, R14, R8, 0x1, 0x181f ;  /* 0x00381f00080e7f89 */ /* 0x000e6400000e0000 */
[----:B----4-:R-:W-:-:S05]  /*10b80*/  IMAD.X R3, RZ, RZ, R3, P0 ;  /* 0x000000ffff037224 */ /* 0x010fca00000e0603 */
[----:B------:R-:W-:Y:S04]  /*10b90*/  LDGSTS.E.BYPASS.LTC128B.128 [R4+0x28400], desc[UR50][R2.64], !P3 ;  /* 0x2840000002047fae */ /* 0x000fe8000d901d72 */
[----:B------:R4:W-:Y:S01]  /*10ba0*/  LDGSTS.E.BYPASS.LTC128B.128 [R4+0x2c400], desc[UR50][R2.64+0x80], !P2 ;  /* 0x2c40008002047fae */ /* 0x0009e2000d101d72 */
[----:B-1----:R-:W-:-:S03]  /*10bb0*/  IADD3 R6, P0, R28, R14, RZ ;  /* 0x0000000e1c067210 */ /* 0x002fc60007f1e0ff */
[----:B----4-:R-:W-:Y:S04]  /*10bc0*/  SHFL.IDX PT, R3, R5, 0x2, 0x181f ;  /* 0x00581f0005037f89 */ /* 0x010fe800000e0000 */
[----:B------:R-:W1:Y:S01]  /*10bd0*/  SHFL.IDX PT, R14, R8, 0x2, 0x181f ;  /* 0x00581f00080e7f89 */ /* 0x000e6200000e0000 */
[----:B------:R-:W-:-:S05]  /*10be0*/  IMAD.X R7, RZ, RZ, R7, P0 ;  /* 0x000000ffff077224 */ /* 0x000fca00000e0607 */
[----:B------:R-:W-:Y:S04]  /*10bf0*/  LDGSTS.E.BYPASS.LTC128B.128 [R4+0x28c00], desc[UR50][R6.64], !P3 ;  /* 0x28c0000006047fae */ /* 0x000fe8000d901d72 */
[----:B------:R4:W-:Y:S04]  /*10c00*/  LDGSTS.E.BYPASS.LTC128B.128 [R4+0x2cc00], desc[UR50][R6.64+0x80], !P2 ;  /* 0x2cc0008006047fae */ /* 0x0009e8000d101d72 */
[----:B----4-:R-:W-:Y:S01]  /*10c10*/  SHFL.IDX PT, R7, R5, 0x3, 0x181f ;  /* 0x00781f0005077f89 */ /* 0x010fe200000e0000 */
[----:B-1----:R-:W-:-:S03]  /*10c20*/  IADD3 R2, P0, R28, R14, RZ ;  /* 0x0000000e1c027210 */ /* 0x002fc60007f1e0ff */
[----:B------:R-:W1:Y:S02]  /*10c30*/  SHFL.IDX PT, R14, R8, 0x3, 0x181f ;  /* 0x00781f00080e7f89 */ /* 0x000e6400000e0000 */
[----:B------:R-:W-:-:S05]  /*10c40*/  IMAD.X R3, RZ, RZ, R3, P0 ;  /* 0x000000ffff037224 */ /* 0x000fca00000e0603 */
        /* <DEDUP_REMOVED lines=17> */
[----:B------:R-:W-:-:S03]  /*10d60*/  IMAD.X R7, RZ, RZ, R7, P0 ;  /* 0x000000ffff077224 */ /* 0x000fc600000e0607 */
[----:B------:R-:W4:Y:S04]  /*10d70*/  SHFL.IDX PT, R5, R5, 0x7, 0x181f ;  /* 0x00f81f0005057f89 */ /* 0x000f2800000e0000 */
[----:B------:R0:W-:Y:S04]  /*10d80*/  LDGSTS.E.BYPASS.LTC128B.128 [R4+0x2ac00], desc[UR50][R6.64], !P3 ;  /* 0x2ac0000006047fae */ /* 0x0001e8000d901d72 */
[----:B------:R0:W-:Y:S01]  /*10d90*/  LDGSTS.E.BYPASS.LTC128B.128 [R4+0x2ec00], desc[UR50][R6.64+0x80], !P2 ;  /* 0x2ec0008006047fae */ /* 0x0001e2000d101d72 */
[----:B-1----:R-:W-:-:S03]  /*10da0*/  IADD3 R2, P0, R28, R14, RZ ;  /* 0x0000000e1c027210 */ /* 0x002fc60007f1e0ff */
[----:B------:R0:W1:Y:S02]  /*10db0*/  SHFL.IDX PT, R14, R8, 0x7, 0x181f ;  /* 0x00f81f00080e7f89 */ /* 0x00006400000e0000 */
[----:B------:R-:W-:-:S05]  /*10dc0*/  IMAD.X R3, RZ, RZ, R3, P0 ;  /* 0x000000ffff037224 */ /* 0x000fca00000e0603 */
[----:B------:R0:W-:Y:S04]  /*10dd0*/  LDGSTS.E.BYPASS.LTC128B.128 [R4+0x2b400], desc[UR50][R2.64], !P3 ;  /* 0x2b40000002047fae */ /* 0x0001e8000d901d72 */
[----:B----4-:R0:W-:Y:S02]  /*10de0*/  LDGSTS.E.BYPASS.LTC128B.128 [R4+0x2f400], desc[UR50][R2.64+0x80], !P2 ;  /* 0x2f40008002047fae */ /* 0x0101e4000d101d72 */
.L_x_2631:
[----:B01----:R-:W-:-:S05]  /*10df0*/  IADD3 R2, P0, R28, R14, RZ ;  /* 0x0000000e1c027210 */ /* 0x003fca0007f1e0ff */
        /* <DEDUP_REMOVED lines=8> */
.L_x_2496:
        /* <DEDUP_REMOVED lines=11> */
.L_x_2497:
[----:B------:R2:W-:Y:S02]  /*10f30*/  SYNCS.ARRIVE.TRANS64.A1T0 RZ, [R0+URZ+0x38830], RZ ;  /* 0x038830ff00ff79a7 */ /* 0x0005e4000810003f */
[----:B--23--:R-:W-:-:S05]  /*10f40*/  IMAD.U32 R0, RZ, RZ, UR46 ;  /* 0x0000002eff007e24 */ /* 0x00cfca000f8e00ff */
[----:B------:R-:W-:-:S13]  /*10f50*/  ISETP.NE.AND P0, PT, R0, 0x3, PT ;  /* 0x000000030000780c */ /* 0x000fda0003f05270 */
[----:B------:R-:W-:Y:S05]  /*10f60*/  @!P0 BRA `(.L_x_2498) ;  /* 0x0000000000048947 */ /* 0x000fea0003800000 */
[----:B------:R-:W-:Y:S01]  /*10f70*/  BPT.TRAP 0x1 ;  /* 0x000000040000795c */ /* 0x000fe20000300000 */
.L_x_2498:
[----:B------:R-:W-:Y:S01]  /*10f80*/  LOP3.LUT R3, R10, 0x1, RZ, 0x3c, !PT ;  /* 0x000000010a037812 */ /* 0x000fe200078e3cff */
[----:B------:R-:W-:Y:S01]  /*10f90*/  IMAD R18, R9, 0x8, R17 ;  /* 0x0000000809127824 */ /* 0x000fe200078e0211 */
[----:B------:R-:W-:Y:S02]  /*10fa0*/  BSSY B0, `(.L_x_2499) ;  /* 0x0000004000007945 */ /* 0x000fe40003800000 */
[----:B------:R-:W-:-:S04]  /*10fb0*/  SHF.L.U32 R3, R3, 0x1f, RZ ;  /* 0x0000001f03037819 */ /* 0x000fc800000006ff */
[----:B------:R-:W0:Y:S02]  /*10fc0*/  SYNCS.PHASECHK.TRANS64.TRYWAIT P2, [R18+URZ+0x38870], R3 ;  /* 0x03887003120075a7 */ /* 0x000e24000804017f */
[----:B0-----:R-:W-:Y:S05]  /*10fd0*/  @!P2 BRA `(.L_x_2500) ;  /* 0x0000004c0068a947 */ /* 0x001fea0003800000 */
.L_x_2632:
[----:B------:R-:W-:Y:S05]  /*10fe0*/  BSYNC B0 ;  /* 0x0000000000007941 */ /* 0x000fea0003800000 */
.L_x_2499:
[----:B------:R-:W-:-:S05]  /*10ff0*/  IMAD.U32 R0, RZ, RZ, UR45 ;  /* 0x0000002dff007e24 */ /* 0x000fca000f8e00ff */
[----:B------:R-:W-:-:S13]  /*11000*/  ISETP.NE.AND P2, PT, R0, 0x3, PT ;  /* 0x000000030000780c */ /* 0x000fda0003f45270 */
[----:B------:R-:W-:Y:S05]  /*11010*/  @!P2 BRA `(.L_x_2501) ;  /* 0x000000000004a947 */ /* 0x000fea0003800000 */
[----:B------:R-:W-:Y:S01]  /*11020*/  BPT.TRAP 0x1 ;  /* 0x000000040000795c */ /* 0x000fe20000300000 */
.L_x_2501:
[----:B------:R-:W-:Y:S01]  /*11030*/  SHF.L.U32 R5, R10, 0x1f, RZ ;  /* 0x0000001f0a057819 */ /* 0x000fe200000006ff */
[----:B0-----:R-:W-:-:S03]  /*11040*/  IMAD.SHL.U32 R3, R9, 0x8000, RZ ;  /* 0x0000800009037824 */ /* 0x001fc600078e00ff */
[----:B------:R-:W0:Y:S02]  /*11050*/  SYNCS.PHASECHK.TRANS64.TRYWAIT P2, [R18+URZ+0x38860], R5 ;  /* 0x03886005120075a7 */ /* 0x000e24000804017f */
[----:B0-----:R-:W-:Y:S05]  /*11060*/  @!P2 BRA `(.L_x_2502) ;  /* 0x0000004c0058a947 */ /* 0x001fea0003800000 */
.L_x_2633:
[----:B------:R-:W2:Y:S04]  /*11070*/  LDL R0, [R1+0x8] ;  /* 0x0000080001007983 */ /* 0x000ea80000100800 */
[----:B------:R-:W3:Y:S01]  /*11080*/  LDL R12, [R1+0x4] ;  /* 0x00000400010c7983 */ /* 0x000ee20000100800 */
[----:B------:R-:W-:Y:S05]  /*11090*/  WARPSYNC.ALL ;  /* 0x0000000000007948 */ /* 0x000fea0003800000 */
[----:B------:R-:W-:-:S05]  /*110a0*/  IMAD.U32 R35, RZ, RZ, UR45 ;  /* 0x0000002dff237e24 */ /* 0x000fca000f8e00ff */
[----:B------:R-:W-:Y:S02]  /*110b0*/  ISETP.NE.AND P2, PT, R35, 0x3, PT ;  /* 0x000000032300780c */ /* 0x000fe40003f45270 */
[----:B--2---:R-:W-:Y:S02]  /*110c0*/  LOP3.LUT R2, R3, R0, RZ, 0xfc, !PT ;  /* 0x0000000003027212 */ /* 0x004fe400078efcff */
[----:B---3--:R-:W-:-:S03]  /*110d0*/  IADD3 R3, R17, R3, R12 ;  /* 0x0000000311037210 */ /* 0x008fc60007ffe00c */
[----:B------:R-:W-:Y:S01]  /*110e0*/  IMAD.IADD R2, R17, 0x1, R2 ;  /* 0x0000000111027824 */ /* 0x000fe200078e0202 */
[----:B------:R-:W-:-:S03]  /*110f0*/  IADD3 R19, R31, 0x400, R3 ;  /* 0x000004001f137810 */ /* 0x000fc60007ffe003 */
[----:B------:R-:W-:Y:S01]  /*11100*/  IMAD.IADD R0, R36, 0x1, R2 ;  /* 0x0000000124007824 */ /* 0x000fe200078e0202 */
[----:B0-----:R-:W0:Y:S02]  /*11110*/  LDSM.16.MT88.4 R4, [R2+0x10400] ;  /* 0x010400000204783b */ /* 0x001e240000004200 */
        /* <DEDUP_REMOVED lines=105> */
.L_x_2503:
[----:B-1----:R1:W-:Y:S01]  /*117b0*/  SYNCS.ARRIVE.TRANS64.A1T0 RZ, [R18+URZ+0x38850], RZ ;  /* 0x038850ff12ff79a7 */ /* 0x0023e2000810003f */
[----:B------:R-:W-:Y:S06]  /*117c0*/  BAR.SYNC.DEFER_BLOCKING 0x2, 0x80 ;  /* 0x0082000000007b1d */ /* 0x000fec0000010000 */
[----:B------:R-:W-:Y:S05]  /*117d0*/  @!P0 BRA `(.L_x_2504) ;  /* 0x0000000000048947 */ /* 0x000fea0003800000 */
[----:B------:R-:W-:Y:S01]  /*117e0*/  BPT.TRAP 0x1 ;  /* 0x000000040000795c */ /* 0x000fe20000300000 */
.L_x_2504:
[----:B-1----:R-:W-:Y:S02]  /*117f0*/  VIADD R18, R18, 0x38880 ;  /* 0x0003888012127836 */ /* 0x002fe40000000000 */
[----:B0-----:R-:W-:Y:S02]  /*11800*/  IMAD.MOV.U32 R10, RZ, RZ, R27 ;  /* 0x000000ffff0a7224 */ /* 0x001fe400078e001b */
[----:B------:R-:W-:Y:S01]  /*11810*/  IMAD.MOV.U32 R9, RZ, RZ, R25 ;  /* 0x000000ffff097224 */ /* 0x000fe200078e0019 */
[----:B------:R-:W-:-:S04]  /*11820*/  PRMT R18, R37, 0x654, R18 ;  /* 0x0000065425127816 */ /* 0x000fc80000000012 */
[----:B------:R1:W-:Y:S01]  /*11830*/  SYNCS.ARRIVE.TRANS64.RED.A1T0 RZ, [R18+URZ], RZ ;  /* 0x000000ff12ff79a7 */ /* 0x0003e2000810043f */
[----:B------:R-:W-:Y:S05]  /*11840*/  @P1 BRA `(.L_x_2505) ;  /* 0xffffffe8002c1947 */ /* 0x000fea000383ffff */
.L_x_2485:
[----:B0-----:R-:W0:Y:S01]  /*11850*/  S2R R0, SR_TID.X ;  /* 0x0000000000007919 */ /* 0x001e220000002100 */
[----:B------:R-:W-:Y:S01]  /*11860*/  BSSY B0, `(.L_x_2506) ;  /* 0x0000012000007945 */ /* 0x000fe20003800000 */
[----:B------:R-:W-:Y:S01]  /*11870*/  IMAD.U32 R6, RZ, RZ, UR46 ;  /* 0x0000002eff067e24 */ /* 0x000fe2000f8e00ff */
[----:B0-----:R-:W-:-:S04]  /*11880*/  LOP3.LUT R0, R0, 0x7f, RZ, 0xc0, !PT ;  /* 0x0000007f00007812 */ /* 0x001fc800078ec0ff */
[----:B------:R-:W-:-:S13]  /*11890*/  ISETP.NE.AND P0, PT, R0, RZ, PT ;  /* 0x000000ff0000720c */ /* 0x000fda0003f05270 */
[----:B------:R-:W-:Y:S05]  /*118a0*/  @P0 BRA `(.L_x_2507) ;  /* 0x0000000000340947 */ /* 0x000fea0003800000 */
[----:B------:R-:W0:Y:S01]  /*118b0*/  S2R R7, SR_LANEID ;  /* 0x0000000000077919 */ /* 0x000e220000000000 */
[----:B------:R-:W-:Y:S01]  /*118c0*/  VOTEU.ANY UR4, UPT, PT ;  /* 0x0000000000047886 */ /* 0x000fe200038e0100 */
[----:B------:R-:W2:Y:S01]  /*118d0*/  LDC.64 R2, c[0x0][0xc80] ;  /* 0x00032000ff027b82 */ /* 0x000ea20000000a00 */
[----:B------:R-:W0:Y:S08]  /*118e0*/  FLO.U32 R0, UR4 ;  /* 0x0000000400007d00 */ /* 0x000e3000080e0000 */
[----:B------:R-:W2:Y:S01]  /*118f0*/  POPC R5, UR4 ;  /* 0x0000000400057d09 */ /* 0x000ea20008000000 */
[----:B0-----:R-:W-:-:S13]  /*11900*/  ISETP.EQ.U32.AND P1, PT, R0, R7, PT ;  /* 0x000000070000720c */ /* 0x001fda0003f22070 */
[----:B--2---:R-:W2:Y:S01]  /*11910*/  @P1 ATOMG.E.ADD.STRONG.GPU PT, R3, desc[UR50][R2.64], R5 ;  /* 0x00000005020319a8 */ /* 0x004ea200081ee1f2 */
[----:B------:R-:W0:Y:S02]  /*11920*/  S2R R4, SR_LTMASK ;  /* 0x0000000000047919 */ /* 0x000e240000003900 */
[----:B0-----:R-:W-:-:S04]  /*11930*/  LOP3.LUT R4, R4, UR4, RZ, 0xc0, !PT ;  /* 0x0000000404047c12 */ /* 0x001fc8000f8ec0ff */
[----:B------:R-:W0:Y:S01]  /*11940*/  POPC R7, R4 ;  /* 0x0000000400077309 */ /* 0x000e220000000000 */
[----:B--2---:R-:W0:Y:S02]  /*11950*/  SHFL.IDX PT, R0, R3, R0, 0x1f ;  /* 0x00001f0003007589 */ /* 0x004e2400000e0000 */
[----:B0-----:R-:W-:-:S05]  /*11960*/  IADD3 R0, R0, UR47, R7 ;  /* 0x0000002f00007c10 */ /* 0x001fca000fffe007 */
[----:B------:R0:W-:Y:S02]  /*11970*/  STL [R1+0x10], R0 ;  /* 0x0000100001007387 */ /* 0x0001e40000100800 */
.L_x_2507:
[----:B------:R-:W-:Y:S05]  /*11980*/  BSYNC B0 ;  /* 0x0000000000007941 */ /* 0x000fea0003800000 */
.L_x_2506:
[----:B------:R-:W-:-:S13]  /*11990*/  ISETP.NE.AND P1, PT, R6, 0x3, PT ;  /* 0x000000030600780c */ /* 0x000fda0003f25270 */
[----:B------:R-:W-:Y:S05]  /*119a0*/  @!P1 BRA `(.L_x_2508) ;  /* 0x0000000000049947 */ /* 0x000fea0003800000 */
[----:B------:R-:W-:Y:S01]  /*119b0*/  BPT.TRAP 0x1 ;  /* 0x000000040000795c */ /* 0x000fe20000300000 */
.L_x_2508:
[----:B0-----:R-:W-:Y:S01]  /*119c0*/  LOP3.LUT R0, R27, 0x1, RZ, 0x3c, !PT ;  /* 0x000000011b007812 */ /* 0x001fe200078e3cff */
[----:B------:R-:W-:Y:S01]  /*119d0*/  IMAD R19, R25, 0x8, R17 ;  /* 0x0000000819137824 */ /* 0x000fe200078e0211 */
[----:B------:R-:W-:Y:S02]  /*119e0*/  BSSY B0, `(.L_x_2509) ;  /* 0x0000004000007945 */ /* 0x000fe40003800000 */
[----:B------:R-:W-:-:S04]  /*119f0*/  SHF.L.U32 R0, R0, 0x1f, RZ ;  /* 0x0000001f00007819 */ /* 0x000fc800000006ff */
[----:B------:R-:W0:Y:S02]  /*11a00*/  SYNCS.PHASECHK.TRANS64.TRYWAIT P2, [R19+URZ+0x38870], R0 ;  /* 0x03887000130075a7 */ /* 0x000e24000804017f */
[----:B0-----:R-:W-:Y:S05]  /*11a10*/  @!P2 BRA `(.L_x_2510) ;  /* 0x000000440000a947 */ /* 0x001fea0003800000 */
.L_x_2634:
[----:B------:R-:W-:Y:S05]  /*11a20*/  BSYNC B0 ;  /* 0x0000000000007941 */ /* 0x000fea0003800000 */
.L_x_2509:
[----:B------:R-:W-:-:S05]  /*11a30*/  IMAD.U32 R2, RZ, RZ, UR45 ;  /* 0x0000002dff027e24 */ /* 0x000fca000f8e00ff */
[----:B------:R-:W-:-:S13]  /*11a40*/  ISETP.NE.AND P2, PT, R2, 0x3, PT ;  /* 0x000000030200780c */ /* 0x000fda0003f45270 */
[----:B------:R-:W-:Y:S05]  /*11a50*/  @!P2 BRA `(.L_x_2511) ;  /* 0x000000000004a947 */ /* 0x000fea0003800000 */
[----:B------:R-:W-:Y:S01]  /*11a60*/  BPT.TRAP 0x1 ;  /* 0x000000040000795c */ /* 0x000fe20000300000 */
.L_x_2511:
[----:B0-----:R-:W-:Y:S01]  /*11a70*/  SHF.L.U32 R0, R27, 0x1f, RZ ;  /* 0x0000001f1b007819 */ /* 0x001fe200000006ff */
[----:B-1----:R-:W-:-:S03]  /*11a80*/  IMAD.SHL.U32 R18, R25, 0x8000, RZ ;  /* 0x0000800019127824 */ /* 0x002fc600078e00ff */
[----:B------:R-:W0:Y:S02]  /*11a90*/  SYNCS.PHASECHK.TRANS64.TRYWAIT P2, [R19+URZ+0x38860], R0 ;  /* 0x03886000130075a7 */ /* 0x000e24000804017f */
[----:B0-----:R-:W-:Y:S05]  /*11aa0*/  @!P2 BRA `(.L_x_2512) ;  /* 0x0000004000f0a947 */ /* 0x001fea0003800000 */
.L_x_2635:
[----:B------:R-:W0:Y:S04]  /*11ab0*/  LDL R2, [R1+0x8] ;  /* 0x0000080001027983 */ /* 0x000e280000100800 */
[----:B------:R-:W2:Y:S01]  /*11ac0*/  LDL R3, [R1+0x4] ;  /* 0x0000040001037983 */ /* 0x000ea20000100800 */
[----:B------:R-:W-:Y:S05]  /*11ad0*/  WARPSYNC.ALL ;  /* 0x0000000000007948 */ /* 0x000fea0003800000 */
[----:B------:R-:W-:-:S05]  /*11ae0*/  IMAD.U32 R24, RZ, RZ, UR45 ;  /* 0x0000002dff187e24 */ /* 0x000fca000f8e00ff */
[----:B------:R-:W-:Y:S02]  /*11af0*/  ISETP.NE.AND P2, PT, R24, 0x3, PT ;  /* 0x000000031800780c */ /* 0x000fe40003f45270 */
[----:B0-----:R-:W-:Y:S02]  /*11b00*/  LOP3.LUT R0, R18, R2, RZ, 0xfc, !PT ;  /* 0x0000000212007212 */ /* 0x001fe400078efcff */
[----:B--2---:R-:W-:-:S03]  /*11b10*/  IADD3 R3, R17, R18, R3 ;  /* 0x0000001211037210 */ /* 0x004fc60007ffe003 */
[----:B------:R-:W-:Y:S01]  /*11b20*/  IMAD.IADD R0, R17, 0x1, R0 ;  /* 0x0000000111007824 */ /* 0x000fe200078e0200 */
[----:B------:R-:W-:-:S03]  /*11b30*/  IADD3 R18, R31, 0x400, R3 ;  /* 0x000004001f127810 */ /* 0x000fc60007ffe003 */
[----:B------:R-:W-:Y:S01]  /*11b40*/  IMAD.IADD R2, R36, 0x1, R0 ;  /* 0x0000000124027824 */ /* 0x000fe200078e0200 */
[----:B------:R-:W0:Y:S04]  /*11b50*/  LDSM.16.MT88.4 R8, [R0+0x10400] ;  /* 0x010400000008783b */ /* 0x000e280000004200 */
[----:B------:R-:W1:Y:S01]  /*11b60*/  LDSM.16.MT88.4 R4, [R2+0x10400] ;  /* 0x010400000204783b */ /* 0x000e620000004200 */
[C-C-:B0-----:R-:W-:Y:S02]  /*11b70*/  PRMT R12, R8.reuse, 0x6420, R9.reuse ;  /* 0x00006420080c7816 */ /* 0x141fe40000000009 */
[----:B------:R-:W-:Y:S02]  /*11b80*/  PRMT R13, R8, 0x7531, R9 ;  /* 0x00007531080d7816 */ /* 0x000fe40000000009 */
[----:B------:R-:W-:-:S02]  /*11b90*/  PRMT R14, R10, 0x6420, R11 ;  /* 0x000064200a0e7816 */ /* 0x000fc4000000000b */
        /* <DEDUP_REMOVED lines=101> */
.L_x_2513:
[----:B-1----:R1:W-:Y:S01]  /*121f0*/  SYNCS.ARRIVE.TRANS64.A1T0 RZ, [R19+URZ+0x38850], RZ ;  /* 0x038850ff13ff79a7 */ /* 0x0023e2000810003f */
[----:B------:R-:W-:Y:S06]  /*12200*/  BAR.SYNC.DEFER_BLOCKING 0x2, 0x80 ;  /* 0x0082000000007b1d */ /* 0x000fec0000010000 */
[----:B------:R-:W-:Y:S05]  /*12210*/  @!P1 BRA `(.L_x_2514) ;  /* 0x0000000000049947 */ /* 0x000fea0003800000 */
[----:B------:R-:W-:Y:S01]  /*12220*/  BPT.TRAP 0x1 ;  /* 0x000000040000795c */ /* 0x000fe20000300000 */
.L_x_2514:
[----:B------:R-:W-:Y:S02]  /*12230*/  VIADD R0, R19, 0x38880 ;  /* 0x0003888013007836 */ /* 0x000fe40000000000 */
[----:B------:R-:W-:-:S03]  /*12240*/  VIADD R25, R25, 0x1 ;  /* 0x0000000119197836 */ /* 0x000fc60000000000 */
[----:B------:R-:W-:Y:S02]  /*12250*/  PRMT R0, R37, 0x654, R0 ;  /* 0x0000065425007816 */ /* 0x000fe40000000000 */
[C---:B------:R-:W-:Y:S02]  /*12260*/  ISETP.NE.AND P1, PT, R25.reuse, 0x2, PT ;  /* 0x000000021900780c */ /* 0x040fe40003f25270 */
[----:B------:R2:W-:Y:S02]  /*12270*/  SYNCS.ARRIVE.TRANS64.RED.A1T0 RZ, [R0+URZ], RZ ;  /* 0x000000ff00ff79a7 */ /* 0x0005e4000810043f */
[----:B------:R-:W-:Y:S02]  /*12280*/  SEL R2, RZ, 0x1, P1 ;  /* 0x00000001ff027807 */ /* 0x000fe40000800000 */
[----:B------:R-:W-:Y:S02]  /*12290*/  SEL R25, R25, RZ, P1 ;  /* 0x000000ff19197207 */ /* 0x000fe40000800000 */
[----:B------:R-:W-:-:S07]  /*122a0*/  LOP3.LUT R27, R27, R2, RZ, 0x3c, !PT ;  /* 0x000000021b1b7212 */ /* 0x000fce00078e3cff */
.L_x_2457:
[----:B------:R-:W-:Y:S05]  /*122b0*/  BSYNC B7 ;  /* 0x0000000000077941 */ /* 0x000fea0003800000 */
.L_x_2455:
[----:B------:R3:W5:Y:S01]  /*122c0*/  LDL R2, [R1+0x10] ;  /* 0x0000100001027983 */ /* 0x0007620000100800 */
[----:B------:R-:W-:-:S13]  /*122d0*/  LOP3.LUT P1, RZ, R16, 0x1000, RZ, 0xc0, !PT ;  /* 0x0000100010ff7812 */ /* 0x000fda000782c0ff */
[----:B---3--:R-:W-:Y:S05]  /*122e0*/  @!P1 BRA `(.L_x_2515) ;  /* 0x0000000000249947 */ /* 0x008fea0003800000 */
[----:B------:R-:W3:Y:S08]  /*122f0*/  S2UR UR4, SR_CgaCtaId ;  /* 0x00000000000479c3 */ /* 0x000ef00000008800 */
[----:B------:R-:W-:Y:S01]  /*12300*/  BAR.SYNC.DEFER_BLOCKING 0x5, 0x180 ;  /* 0x0146000000007b1d */ /* 0x000fe20000010000 */
[----:B0-2---:R-:W-:Y:S01]  /*12310*/  MOV R0, 0x400 ;  /* 0x0000040000007802 */ /* 0x005fe20000000f00 */
[----:B---3--:R-:W-:-:S05]  /*12320*/  IMAD.U32 R37, RZ, RZ, UR4 ;  /* 0x00000004ff257e24 */ /* 0x008fca000f8e00ff */
[----:B------:R-:W-:-:S05]  /*12330*/  LEA R17, R37, R0, 0x18 ;  /* 0x0000000025117211 */ /* 0x000fca00078ec0ff */
[----:B-----5:R-:W0:Y:S04]  /*12340*/  LDS R2, [R17+0x388d0] ;  /* 0x0388d00011027984 */ /* 0x020e280000000800 */
[----:B0-----:R0:W-:Y:S01]  /*12350*/  STL [R1+0x10], R2 ;  /* 0x0000100201007387 */ /* 0x0011e20000100800 */
[----:B------:R-:W-:Y:S06]  /*12360*/  BAR.ARV 0x4, 0x180 ;  /* 0x0106000000007b1d */ /* 0x000fec0000002000 */
[----:B------:R-:W-:Y:S05]  /*12370*/  BRA `(.L_x_2516) ;  /* 0x0000000000207947 */ /* 0x000fea0003800000 */
.L_x_2515:
[----:B------:R-:W3:Y:S01]  /*12380*/  @!P0 S2R R37, SR_CgaCtaId ;  /* 0x0000000000258919 */ /* 0x000ee20000008800 */
[----:B0-2---:R-:W-:Y:S01]  /*12390*/  @!P0 MOV R0, 0x400 ;  /* 0x0000040000008802 */ /* 0x005fe20000000f00 */
[----:B------:R-:W-:Y:S03]  /*123a0*/  BAR.SYNC.DEFER_BLOCKING 0x4, 0x180 ;  /* 0x0106000000007b1d */ /* 0x000fe60000010000 */
[----:B---3--:R-:W-:-:S03]  /*123b0*/  @!P0 LEA R17, R37, R0, 0x18 ;  /* 0x0000000025118211 */ /* 0x008fc600078ec0ff */
[----:B-----5:R-:W0:Y:S04]  /*123c0*/  SHFL.IDX PT, R0, R2, RZ, 0x1f ;  /* 0x00001fff02007589 */ /* 0x020e2800000e0000 */
[----:B------:R2:W-:Y:S04]  /*123d0*/  @!P0 STS [R17+0x388d0], R2 ;  /* 0x0388d00211008388 */ /* 0x0005e80000000800 */
[----:B0-----:R2:W-:Y:S01]  /*123e0*/  STL [R1+0x10], R0 ;  /* 0x0000100001007387 */ /* 0x0015e20000100800 */
[----:B------:R-:W-:Y:S06]  /*123f0*/  BAR.ARV 0x5, 0x180 ;  /* 0x0146000000007b1d */ /* 0x000fec0000002000 */
.L_x_2516:
[----:B--2---:R-:W2:Y:S01]  /*12400*/  LDL R0, [R1+0x10] ;  /* 0x0000100001007983 */ /* 0x004ea20000100800 */
[----:B------:R-:W-:Y:S02]  /*12410*/  ULDC UR4, c[0x0][0xc38] ;  /* 0x00030e0000047ab9 */ /* 0x000fe40000000800 */
[----:B--2---:R-:W-:-:S13]  /*12420*/  ISETP.GE.AND P0, PT, R0, UR4, PT ;  /* 0x0000000400007c0c */ /* 0x004fda000bf06270 */
[----:B------:R-:W-:Y:S05]  /*12430*/  @!P0 BRA `(.L_x_2517) ;  /* 0xffffffb000bc8947 */ /* 0x000fea000383ffff */
.L_x_2452:
[----:B------:R-:W2:Y:S01]  /*12440*/  LDL.LU R0, [R1+0x14] ;  /* 0x0000140001007983 */ /* 0x000ea20000300800 */
[----:B------:R-:W-:Y:S01]  /*12450*/  BSSY B0, `(.L_x_2518) ;  /* 0x000000b000007945 */ /* 0x000fe20003800000 */
[----:B------:R-:W3:Y:S01]  /*12460*/  S2R R5, SR_CgaCtaId ;  /* 0x0000000000057919 */ /* 0x000ee20000008800 */
[----:B--2---:R-:W-:-:S05]  /*12470*/  VIADD R0, R0, 0x1 ;  /* 0x0000000100007836 */ /* 0x004fca0000000000 */
        /* <DEDUP_REMOVED lines=8> */
.L_x_2636:
[----:B------:R-:W-:Y:S05]  /*12500*/  BSYNC B0 ;  /* 0x0000000000007941 */ /* 0x000fea0003800000 */
.L_x_2518:
[----:B------:R-:W-:-:S03]  /*12510*/  UMOV UR4, 0xffffffff ;  /* 0xffffffff00047882 */ /* 0x000fc60000000000 */
[----:B------:R-:W-:Y:S05]  /*12520*/  BRA.DIV UR4, `(.L_x_2520) ;  /* 0x0000003a04787947 */ /* 0x000fea000b800000 */
[----:B0-----:R-:W0:Y:S02]  /*12530*/  S2R R0, SR_TID.X ;  /* 0x0000000000007919 */ /* 0x001e240000002100 */
[----:B0-----:R-:W-:-:S04]  /*12540*/  SHF.R.U32.HI R0, RZ, 0x5, R0 ;  /* 0x00000005ff007819 */ /* 0x001fc80000011600 */
[----:B------:R-:W-:-:S05]  /*12550*/  LOP3.LUT R0, R0, 0x3, RZ, 0xc0, !PT ;  /* 0x0000000300007812 */ /* 0x000fca00078ec0ff */
[----:B------:R0:W2:Y:S02]  /*12560*/  SHFL.IDX PT, R14, R0, RZ, 0x1f ;  /* 0x00001fff000e7589 */ /* 0x0000a400000e0000 */
.L_x_2639:
[----:B--2---:R-:W-:Y:S01]  /*12570*/  ISETP.NE.AND P0, PT, R14, RZ, PT ;  /* 0x000000ff0e00720c */ /* 0x004fe20003f05270 */
[----:B------:R-:W-:-:S12]  /*12580*/  BSSY B0, `(.L_x_2521) ;  /* 0x000002c000007945 */ /* 0x000fd80003800000 */
[----:B------:R-:W-:Y:S05]  /*12590*/  @P0 BRA `(.L_x_2522) ;  /* 0x0000000000a80947 */ /* 0x000fea0003800000 */
[----:B------:R-:W-:-:S03]  /*125a0*/  UMOV UR4, 0xffffffff ;  /* 0xffffffff00047882 */ /* 0x000fc60000000000 */
[----:B------:R-:W-:Y:S05]  /*125b0*/  BRA.DIV UR4, `(.L_x_2523) ;  /* 0x0000003a04887947 */ /* 0x000fea000b800000 */
[----:B------:R-:W-:-:S13]  /*125c0*/  ELECT P6, URZ, PT ;  /* 0x00000000003f782f */ /* 0x000fda00038c0000 */
.L_x_2642:
[----:B------:R-:W-:Y:S05]  /*125d0*/  @!P6 BRA `(.L_x_2522) ;  /* 0x000000000098e947 */ /* 0x000fea0003800000 */
[----:B------:R-:W-:-:S06]  /*125e0*/  ULOP3.LUT UR4, UR37, 0x2, URZ, 0xfc, !UPT ;  /* 0x0000000225047892 */ /* 0x000fcc000f8efc3f */
[----:B0-----:R-:W-:-:S05]  /*125f0*/  IMAD.U32 R0, RZ, RZ, UR4 ;  /* 0x00000004ff007e24 */ /* 0x001fca000f8e00ff */
[----:B------:R-:W-:-:S13]  /*12600*/  ISETP.NE.AND P0, PT, R0, 0x3, PT ;  /* 0x000000030000780c */ /* 0x000fda0003f05270 */
[----:B------:R-:W-:Y:S05]  /*12610*/  @!P0 BRA `(.L_x_2524) ;  /* 0x0000000000048947 */ /* 0x000fea0003800000 */
[----:B------:R-:W-:Y:S01]  /*12620*/  BPT.TRAP 0x1 ;  /* 0x000000040000795c */ /* 0x000fe20000300000 */
.L_x_2524:
[----:B------:R-:W-:Y:S01]  /*12630*/  IMAD R3, R25, 0x8, R5 ;  /* 0x0000000819037824 */ /* 0x000fe200078e0205 */
[----:B------:R-:W-:Y:S01]  /*12640*/  SHF.L.U32 R2, R27, 0x1f, RZ ;  /* 0x0000001f1b027819 */ /* 0x000fe200000006ff */
[----:B------:R-:W-:-:S03]  /*12650*/  VIADD R25, R25, 0x1 ;  /* 0x0000000119197836 */ /* 0x000fc60000000000 */
[----:B------:R-:W0:Y:S02]  /*12660*/  SYNCS.PHASECHK.TRANS64.TRYWAIT P1, [R3+URZ+0x38840], R2 ;  /* 0x03884002030075a7 */ /* 0x000e24000802017f */
[----:B------:R-:W-:-:S04]  /*12670*/  ISETP.NE.AND P2, PT, R25, 0x2, PT ;  /* 0x000000021900780c */ /* 0x000fc80003f45270 */
[----:B------:R-:W-:Y:S01]  /*12680*/  SEL R0, RZ, 0x1, P2 ;  /* 0x00000001ff007807 */ /* 0x000fe20001000000 */
[----:B0-----:R-:W-:Y:S08]  /*12690*/  @!P1 BRA `(.L_x_2525) ;  /* 0x0000003800709947 */ /* 0x001ff00003800000 */
.L_x_2643:
[----:B------:R-:W-:Y:S02]  /*126a0*/  SEL R25, R25, RZ, P2 ;  /* 0x000000ff19197207 */ /* 0x000fe40001000000 */
[----:B------:R-:W-:Y:S01]  /*126b0*/  LOP3.LUT R0, R27, R0, RZ, 0x3c, !PT ;  /* 0x000000001b007212 */ /* 0x000fe200078e3cff */
[----:B------:R-:W-:Y:S06]  /*126c0*/  @!P0 BRA `(.L_x_2526) ;  /* 0x0000000000048947 */ /* 0x000fec0003800000 */
[----:B------:R-:W-:Y:S01]  /*126d0*/  BPT.TRAP 0x1 ;  /* 0x000000040000795c */ /* 0x000fe20000300000 */
.L_x_2526:
[----:B------:R-:W-:Y:S01]  /*126e0*/  IMAD R25, R25, 0x8, R5 ;  /* 0x0000000819197824 */ /* 0x000fe200078e0205 */
[----:B------:R-:W-:-:S04]  /*126f0*/  SHF.L.U32 R0, R0, 0x1f, RZ ;  /* 0x0000001f00007819 */ /* 0x000fc800000006ff */
[----:B------:R-:W2:Y:S02]  /*12700*/  SYNCS.PHASECHK.TRANS64.TRYWAIT P1, [R25+URZ+0x38840], R0 ;  /* 0x03884000190075a7 */ /* 0x000ea4000802017f */
[----:B--2---:R-:W-:Y:S05]  /*12710*/  @!P1 BRA `(.L_x_2527) ;  /* 0x0000003800649947 */ /* 0x004fea0003800000 */
.L_x_2644:
[----:B------:R-:W-:Y:S05]  /*12720*/  @!P0 BRA `(.L_x_2528) ;  /* 0x0000000000048947 */ /* 0x000fea0003800000 */
[----:B------:R-:W-:Y:S01]  /*12730*/  BPT.TRAP 0x1 ;  /* 0x000000040000795c */ /* 0x000fe20000300000 */
.L_x_2528:
[----:B------:R-:W3:Y:S02]  /*12740*/  SYNCS.PHASECHK.TRANS64.TRYWAIT P1, [R3+URZ+0x38860], R2 ;  /* 0x03886002030075a7 */ /* 0x000ee4000802017f */
[----:B---3--:R-:W-:Y:S05]  /*12750*/  @!P1 BRA `(.L_x_2529) ;  /* 0x0000003800689947 */ /* 0x008fea0003800000 */
.L_x_2645:
[----:B------:R-:W-:Y:S05]  /*12760*/  @!P0 BRA `(.L_x_2530) ;  /* 0x0000000000048947 */ /* 0x000fea0003800000 */
[----:B------:R-:W-:Y:S01]  /*12770*/  BPT.TRAP 0x1 ;  /* 0x000000040000795c */ /* 0x000fe20000300000 */
.L_x_2530:
[----:B------:R-:W4:Y:S02]  /*12780*/  SYNCS.PHASECHK.TRANS64.TRYWAIT P1, [R25+URZ+0x38860], R0 ;  /* 0x03886000190075a7 */ /* 0x000f24000802017f */
[----:B----4-:R-:W-:Y:S05]  /*12790*/  @!P1 BRA `(.L_x_2531) ;  /* 0x00000038006c9947 */ /* 0x010fea0003800000 */
.L_x_2646:
[----:B------:R-:W-:Y:S05]  /*127a0*/  @!P0 BRA `(.L_x_2532) ;  /* 0x0000000000048947 */ /* 0x000fea0003800000 */
[----:B------:R-:W-:Y:S01]  /*127b0*/  BPT.TRAP 0x1 ;  /* 0x000000040000795c */ /* 0x000fe20000300000 */
.L_x_2532:
[----:B------:R-:W5:Y:S02]  /*127c0*/  SYNCS.PHASECHK.TRANS64.TRYWAIT P1, [R3+URZ+0x38880], R2 ;  /* 0x03888002030075a7 */ /* 0x000f64000802017f */
[----:B-----5:R-:W-:Y:S05]  /*127d0*/  @!P1 BRA `(.L_x_2533) ;  /* 0x0000003800709947 */ /* 0x020fea0003800000 */
.L_x_2647:
[----:B------:R-:W-:Y:S05]  /*127e0*/  @!P0 BRA `(.L_x_2534) ;  /* 0x0000000000048947 */ /* 0x000fea0003800000 */
[----:B------:R-:W-:Y:S01]  /*127f0*/  BPT.TRAP 0x1 ;  /* 0x000000040000795c */ /* 0x000fe20000300000 */
.L_x_2534:
[----:B------:R0:W0:Y:S02]  /*12800*/  SYNCS.PHASECHK.TRANS64.TRYWAIT P0, [R25+URZ+0x38880], R0 ;  /* 0x03888000190075a7 */ /* 0x000024000800017f */
[----:B0-----:R-:W-:Y:S05]  /*12810*/  @!P0 NANOSLEEP.SYNCS 0x989680 ;  /* 0x009896800000895d */ /* 0x001fea0003900000 */
[----:B------:R-:W0:Y:S02]  /*12820*/  @!P0 SYNCS.PHASECHK.TRANS64 P0, [R25+URZ+0x38880], R0 ;  /* 0x03888000190085a7 */ /* 0x000e24000800007f */
[----:B0-----:R-:W-:Y:S05]  /*12830*/  @!P0 BRA `(.L_x_2534) ;  /* 0xfffffffc00f08947 */ /* 0x001fea000383ffff */
.L_x_2522:
[----:B------:R-:W-:Y:S05]  /*12840*/  BSYNC B0 ;  /* 0x0000000000007941 */ /* 0x000fea0003800000 */
.L_x_2521:
[----:B------:R-:W-:Y:S05]  /*12850*/  EXIT ;  /* 0x000000000000794d */ /* 0x000fea0003800000 */
.L_x_2399:
[----:B0-----:R-:W-:-:S04]  /*12860*/  IMAD.U32 R3, RZ, RZ, UR48 ;  /* 0x00000030ff037e24 */ /* 0x001fc8000f8e00ff */
[----:B------:R0:W1:Y:S03]  /*12870*/  SYNCS.PHASECHK.TRANS64.TRYWAIT P0, [R3+URZ+0x38800], R0 ;  /* 0x03880000030075a7 */ /* 0x000066000800017f */
[----:B-1----:R-:W-:Y:S05]  /*12880*/  @!P0 NANOSLEEP.SYNCS 0x989680 ;  /* 0x009896800000895d */ /* 0x002fea0003900000 */
[----:B------:R-:W1:Y:S02]  /*12890*/  @!P0 SYNCS.PHASECHK.TRANS64 P0, [R3+URZ+0x38800], R0 ;  /* 0x03880000030085a7 */ /* 0x000e64000800007f */
[----:B-1----:R-:W-:Y:S05]  /*128a0*/  @!P0 BRA `(.L_x_2399) ;  /* 0xfffffffc00ec8947 */ /* 0x002fea000383ffff */
[----:B------:R-:W-:Y:S05]  /*128b0*/  BRA `(.L_x_2535) ;  /* 0xfffffef000bc7947 */ /* 0x000fea000383ffff */
.L_x_2403:
[----:B-1----:R-:W-:-:S04]  /*128c0*/  IMAD.U32 R0, RZ, RZ, UR53 ;  /* 0x00000035ff007e24 */ /* 0x002fc8000f8e00ff */
[----:B------:R1:W2:Y:S03]  /*128d0*/  SYNCS.PHASECHK.TRANS64.TRYWAIT P1, [R0+URZ+0x38830], R7 ;  /* 0x03883007000075a7 */ /* 0x0002a6000802017f */
[----:B--2---:R-:W-:Y:S05]  /*128e0*/  @!P1 NANOSLEEP.SYNCS 0x989680 ;  /* 0x009896800000995d */ /* 0x004fea0003900000 */
[----:B------:R-:W2:Y:S02]  /*128f0*/  @!P1 SYNCS.PHASECHK.TRANS64 P1, [R0+URZ+0x38830], R7 ;  /* 0x03883007000095a7 */ /* 0x000ea4000802007f */
[----:B--2---:R-:W-:Y:S05]  /*12900*/  @!P1 BRA `(.L_x_2403) ;  /* 0xfffffffc00ec9947 */ /* 0x004fea000383ffff */
[----:B------:R-:W-:Y:S05]  /*12910*/  BRA `(.L_x_2402) ;  /* 0xfffffef000e07947 */ /* 0x000fea000383ffff */
.L_x_2408:
[----:B-1----:R-:W-:-:S04]  /*12920*/  IMAD.U32 R8, RZ, RZ, UR53 ;  /* 0x00000035ff087e24 */ /* 0x002fc8000f8e00ff */
[----:B------:R1:W2:Y:S03]  /*12930*/  SYNCS.PHASECHK.TRANS64.TRYWAIT P1, [R8+URZ+0x38850], R7 ;  /* 0x03885007080075a7 */ /* 0x0002a6000802017f */
[----:B--2---:R-:W-:Y:S05]  /*12940*/  @!P1 NANOSLEEP.SYNCS 0x989680 ;  /* 0x009896800000995d */ /* 0x004fea0003900000 */
[----:B------:R-:W2:Y:S02]  /*12950*/  @!P1 SYNCS.PHASECHK.TRANS64 P1, [R8+URZ+0x38850], R7 ;  /* 0x03885007080095a7 */ /* 0x000ea4000802007f */
[----:B--2---:R-:W-:Y:S05]  /*12960*/  @!P1 BRA `(.L_x_2408) ;  /* 0xfffffffc00ec9947 */ /* 0x004fea000383ffff */
[----:B------:R-:W-:Y:S05]  /*12970*/  BRA `(.L_x_2407) ;  /* 0xffffff1400107947 */ /* 0x000fea000383ffff */
.L_x_2414:
[----:B0-----:R-:W-:Y:S02]  /*12980*/  IMAD.U32 R3, RZ, RZ, UR52 ;  /* 0x00000034ff037e24 */ /* 0x001fe4000f8e00ff */
[----:B------:R-:W-:-:S04]  /*12990*/  IMAD.U32 R4, RZ, RZ, UR56 ;  /* 0x00000038ff047e24 */ /* 0x000fc8000f8e00ff */
[----:B------:R0:W1:Y:S03]  /*129a0*/  SYNCS.PHASECHK.TRANS64.TRYWAIT P1, [R3+URZ+0x38830], R4 ;  /* 0x03883004030075a7 */ /* 0x000066000802017f */
[----:B-1----:R-:W-:Y:S05]  /*129b0*/  @!P1 NANOSLEEP.SYNCS 0x989680 ;  /* 0x009896800000995d */ /* 0x002fea0003900000 */
[----:B------:R-:W1:Y:S02]  /*129c0*/  @!P1 SYNCS.PHASECHK.TRANS64 P1, [R3+URZ+0x38830], R4 ;  /* 0x03883004030095a7 */ /* 0x000e64000802007f */
[----:B-1----:R-:W-:Y:S05]  /*129d0*/  @!P1 BRA `(.L_x_2414) ;  /* 0xfffffffc00e89947 */ /* 0x002fea000383ffff */
[----:B------:R-:W-:Y:S05]  /*129e0*/  BRA `(.L_x_2413) ;  /* 0xffffff1800247947 */ /* 0x000fea000383ffff */
.L_x_2419:
[----:B-1----:R-:W-:Y:S02]  /*129f0*/  IMAD.U32 R7, RZ, RZ, UR52 ;  /* 0x00000034ff077e24 */ /* 0x002fe4000f8e00ff */
[----:B------:R-:W-:-:S04]  /*12a00*/  IMAD.U32 R8, RZ, RZ, UR56 ;  /* 0x00000038ff087e24 */ /* 0x000fc8000f8e00ff */
[----:B------:R1:W2:Y:S03]  /*12a10*/  SYNCS.PHASECHK.TRANS64.TRYWAIT P1, [R7+URZ+0x38850], R8 ;  /* 0x03885008070075a7 */ /* 0x0002a6000802017f */
[----:B--2---:R-:W-:Y:S05]  /*12a20*/  @!P1 NANOSLEEP.SYNCS 0x989680 ;  /* 0x009896800000995d */ /* 0x004fea0003900000 */
[----:B------:R-:W2:Y:S02]  /*12a30*/  @!P1 SYNCS.PHASECHK.TRANS64 P1, [R7+URZ+0x38850], R8 ;  /* 0x03885008070095a7 */ /* 0x000ea4000802007f */
[----:B--2---:R-:W-:Y:S05]  /*12a40*/  @!P1 BRA `(.L_x_2419) ;  /* 0xfffffffc00e89947 */ /* 0x004fea000383ffff */
[----:B------:R-:W-:Y:S05]  /*12a50*/  BRA `(.L_x_2418) ;  /* 0xffffff4000207947 */ /* 0x000fea000383ffff */
.L_x_2426:
[----:B-1----:R-:W-:-:S04]  /*12a60*/  IMAD.U32 R3, RZ, RZ, UR46 ;  /* 0x0000002eff037e24 */ /* 0x002fc8000f8e00ff */
[----:B------:R1:W2:Y:S03]  /*12a70*/  SYNCS.PHASECHK.TRANS64.TRYWAIT P1, [R3+URZ+0x38830], R6 ;  /* 0x03883006030075a7 */ /* 0x0002a6000802017f */
[----:B--2---:R-:W-:Y:S05]  /*12a80*/  @!P1 NANOSLEEP.SYNCS 0x989680 ;  /* 0x009896800000995d */ /* 0x004fea0003900000 */
[----:B------:R-:W2:Y:S02]  /*12a90*/  @!P1 SYNCS.PHASECHK.TRANS64 P1, [R3+URZ+0x38830], R6 ;  /* 0x03883006030095a7 */ /* 0x000ea4000802007f */
[----:B--2---:R-:W-:Y:S05]  /*12aa0*/  @!P1 BRA `(.L_x_2426) ;  /* 0xfffffffc00ec9947 */ /* 0x004fea000383ffff */
[----:B------:R-:W-:Y:S05]  /*12ab0*/  BRA `(.L_x_2425) ;  /* 0xffffff4000f47947 */ /* 0x000fea000383ffff */
.L_x_2431:
[----:B--2---:R-:W-:-:S04]  /*12ac0*/  IMAD.U32 R9, RZ, RZ, UR46 ;  /* 0x0000002eff097e24 */ /* 0x004fc8000f8e00ff */
[----:B------:R2:W3:Y:S03]  /*12ad0*/  SYNCS.PHASECHK.TRANS64.TRYWAIT P1, [R9+URZ+0x38850], R6 ;  /* 0x03885006090075a7 */ /* 0x0004e6000802017f */
[----:B---3--:R-:W-:Y:S05]  /*12ae0*/  @!P1 NANOSLEEP.SYNCS 0x989680 ;  /* 0x009896800000995d */ /* 0x008fea0003900000 */
[----:B------:R-:W3:Y:S02]  /*12af0*/  @!P1 SYNCS.PHASECHK.TRANS64 P1, [R9+URZ+0x38850], R6 ;  /* 0x03885006090095a7 */ /* 0x000ee4000802007f */
[----:B---3--:R-:W-:Y:S05]  /*12b00*/  @!P1 BRA `(.L_x_2431) ;  /* 0xfffffffc00ec9947 */ /* 0x008fea000383ffff */
[----:B------:R-:W-:Y:S05]  /*12b10*/  BRA `(.L_x_2430) ;  /* 0xffffff60008c7947 */ /* 0x000fea000383ffff */
.L_x_2466:
        /* <DEDUP_REMOVED lines=10> */
.L_x_2536:
[----:B------:R-:W-:Y:S05]  /*12bc0*/  BRA `(.L_x_2537) ;  /* 0xffffffb400d47947 */ /* 0x000fea000383ffff */
.L_x_2469:
[----:B0-----:R0:W1:Y:S02]  /*12bd0*/  SYNCS.PHASECHK.TRANS64.TRYWAIT P0, [R6+URZ+0x38880], R20 ;  /* 0x03888014060075a7 */ /* 0x001064000800017f */
[----:B-1----:R-:W-:Y:S05]  /*12be0*/  @!P0 NANOSLEEP.SYNCS 0x989680 ;  /* 0x009896800000895d */ /* 0x002fea0003900000 */
[----:B------:R-:W1:Y:S02]  /*12bf0*/  @!P0 SYNCS.PHASECHK.TRANS64 P0, [R6+URZ+0x38880], R20 ;  /* 0x03888014060085a7 */ /* 0x000e64000800007f */
[----:B-1----:R-:W-:Y:S05]  /*12c00*/  @!P0 BRA `(.L_x_2469) ;  /* 0xfffffffc00f08947 */ /* 0x002fea000383ffff */
[----:B------:R-:W-:Y:S05]  /*12c10*/  BRA `(.L_x_2538) ;  /* 0xffffffb800787947 */ /* 0x000fea000383ffff */
.L_x_2470:
        /* <DEDUP_REMOVED lines=8> */
.L_x_2540:
[----:B------:R-:W-:Y:S05]  /*12ca0*/  BSYNC B0 ;  /* 0x0000000000007941 */ /* 0x000fea0003800000 */
.L_x_2539:
[----:B------:R-:W-:Y:S01]  /*12cb0*/  IMAD.MOV.U32 R13, RZ, RZ, R8 ;  /* 0x000000ffff0d7224 */ /* 0x000fe200078e0008 */
[C---:B------:R-:W-:Y:S01]  /*12cc0*/  LOP3.LUT P2, RZ, R16.reuse, 0x200, RZ, 0xc0, !PT ;  /* 0x0000020010ff7812 */ /* 0x040fe2000784c0ff */
[----:B------:R-:W-:Y:S01]  /*12cd0*/  IMAD.MOV.U32 R12, RZ, RZ, RZ ;  /* 0x000000ffff0c7224 */ /* 0x000fe200078e00ff */
[C---:B------:R-:W-:Y:S01]  /*12ce0*/  LOP3.LUT P1, RZ, R16.reuse, 0x80, RZ, 0xc0, !PT ;  /* 0x0000008010ff7812 */ /* 0x040fe2000782c0ff */
[----:B------:R-:W-:Y:S01]  /*12cf0*/  IMAD.MOV.U32 R11, RZ, RZ, 0x181f ;  /* 0x0000181fff0b7424 */ /* 0x000fe200078e00ff */
[----:B------:R-:W-:Y:S01]  /*12d00*/  LOP3.LUT R16, R16, 0xffffffdf, RZ, 0xc0, !PT ;  /* 0xffffffdf10107812 */ /* 0x000fe200078ec0ff */
[----:B------:R-:W-:Y:S01]  /*12d10*/  IMAD.MOV.U32 R15, RZ, RZ, -0x1 ;  /* 0xffffffffff0f7424 */ /* 0x000fe200078e00ff */
[C---:B------:R-:W-:Y:S01]  /*12d20*/  ISETP.GE.AND P5, PT, R7.reuse, 0x31, PT ;  /* 0x000000310700780c */ /* 0x040fe20003fa6270 */
[----:B------:R-:W-:Y:S01]  /*12d30*/  IMAD.MOV.U32 R0, RZ, RZ, R14 ;  /* 0x000000ffff007224 */ /* 0x000fe200078e000e */
[----:B------:R-:W-:-:S13]  /*12d40*/  ISETP.GE.AND P4, PT, R7, 0x41, PT ;  /* 0x000000410700780c */ /* 0x000fda0003f86270 */
[----:B------:R-:W-:Y:S05]  /*12d50*/  WARPSYNC.COLLECTIVE R15, `(.L_x_2541) ;  /* 0x000000000f087348 */ /* 0x000fea0003c00000 */
[----:B------:R0:W1:Y:S02]  /*12d60*/  SHFL.IDX P6, R14, R13, R12, R11 ;  /* 0x0000000c0d0e7389 */ /* 0x00006400000c000b */
[----:B01----:R-:W-:Y:S01]  /*12d70*/  ENDCOLLECTIVE ;  /* 0x000000000000791b */ /* 0x003fe20003800000 */
.L_x_2541:
[----:B------:R-:W-:Y:S01]  /*12d80*/  ISETP.GE.AND P3, PT, R7, 0x51, PT ;  /* 0x000000510700780c */ /* 0x000fe20003f66270 */
[----:B------:R-:W-:Y:S02]  /*12d90*/  IMAD.MOV.U32 R13, RZ, RZ, R9 ;  /* 0x000000ffff0d7224 */ /* 0x000fe400078e0009 */
[----:B------:R-:W-:Y:S01]  /*12da0*/  IMAD.MOV.U32 R12, RZ, RZ, 0x1 ;  /* 0x00000001ff0c7424 */ /* 0x000fe200078e00ff */
[----:B------:R-:W-:-:S13]  /*12db0*/  IADD3 R2, P0, R28, R14, RZ ;  /* 0x0000000e1c027210 */ /* 0x000fda0007f1e0ff */
[----:B------:R-:W-:Y:S05]  /*12dc0*/  WARPSYNC.COLLECTIVE R15, `(.L_x_2542) ;  /* 0x000000000f087348 */ /* 0x000fea0003c00000 */
[----:B------:R0:W1:Y:S02]  /*12dd0*/  SHFL.IDX P6, R14, R13, R12, R11 ;  /* 0x0000000c0d0e7389 */ /* 0x00006400000c000b */
[----:B01----:R-:W-:Y:S01]  /*12de0*/  ENDCOLLECTIVE ;  /* 0x000000000000791b */ /* 0x003fe20003800000 */
.L_x_2542:
[----:B------:R-:W-:Y:S01]  /*12df0*/  IMAD.X R3, RZ, RZ, R0, P0 ;  /* 0x000000ffff037224 */ /* 0x000fe200000e0600 */
[----:B------:R-:W-:Y:S01]  /*12e00*/  ISETP.LT.OR P0, PT, R7, 0x1, P2 ;  /* 0x000000010700780c */ /* 0x000fe20001701670 */
[----:B------:R-:W-:Y:S02]  /*12e10*/  IMAD.IADD R0, R17, 0x1, R19 ;  /* 0x0000000111007824 */ /* 0x000fe400078e0213 */
[----:B------:R-:W-:-:S10]  /*12e20*/  IMAD.MOV.U32 R13, RZ, RZ, R8 ;  /* 0x000000ffff0d7224 */ /* 0x000fd400078e0008 */
        /* <DEDUP_REMOVED lines=10> */
.L_x_2543:
[----:B------:R-:W-:Y:S02]  /*12ed0*/  IMAD.MOV.U32 R13, RZ, RZ, R9 ;  /* 0x000000ffff0d7224 */ /* 0x000fe400078e0009 */
[----:B------:R-:W-:Y:S01]  /*12ee0*/  IMAD.MOV.U32 R12, RZ, RZ, 0x2 ;  /* 0x00000002ff0c7424 */ /* 0x000fe200078e00ff */
[----:B------:R-:W-:-:S13]  /*12ef0*/  IADD3 R2, P0, R28, R14, RZ ;  /* 0x0000000e1c027210 */ /* 0x000fda0007f1e0ff */
[----:B------:R-:W-:Y:S05]  /*12f00*/  WARPSYNC.COLLECTIVE R15, `(.L_x_2544) ;  /* 0x000000000f087348 */ /* 0x000fea0003c00000 */
[----:B------:R0:W1:Y:S02]  /*12f10*/  SHFL.IDX P6, R14, R13, R12, R11 ;  /* 0x0000000c0d0e7389 */ /* 0x00006400000c000b */
[----:B01----:R-:W-:Y:S01]  /*12f20*/  ENDCOLLECTIVE ;  /* 0x000000000000791b */ /* 0x003fe20003800000 */
.L_x_2544:
        /* <DEDUP_REMOVED lines=13> */
.L_x_2545:
[----:B------:R-:W-:Y:S02]  /*13000*/  IMAD.MOV.U32 R13, RZ, RZ, R9 ;  /* 0x000000ffff0d7224 */ /* 0x000fe400078e0009 */
[----:B------:R-:W-:Y:S01]  /*13010*/  IMAD.MOV.U32 R12, RZ, RZ, 0x3 ;  /* 0x00000003ff0c7424 */ /* 0x000fe200078e00ff */
[----:B------:R-:W-:-:S13]  /*13020*/  IADD3 R2, P0, R28, R14, RZ ;  /* 0x0000000e1c027210 */ /* 0x000fda0007f1e0ff */
[----:B------:R-:W-:Y:S05]  /*13030*/  WARPSYNC.COLLECTIVE R15, `(.L_x_2546) ;  /* 0x000000000f087348 */ /* 0x000fea0003c00000 */
[----:B------:R0:W1:Y:S02]  /*13040*/  SHFL.IDX P6, R14, R13, R12, R11 ;  /* 0x0000000c0d0e7389 */ /* 0x00006400000c000b */
[----:B01----:R-:W-:Y:S01]  /*13050*/  ENDCOLLECTIVE ;  /* 0x000000000000791b */ /* 0x003fe20003800000 */
.L_x_2546:
        /* <DEDUP_REMOVED lines=13> */
.L_x_2547:
[----:B------:R-:W-:Y:S02]  /*13130*/  IMAD.MOV.U32 R13, RZ, RZ, R9 ;  /* 0x000000ffff0d7224 */ /* 0x000fe400078e0009 */
[----:B------:R-:W-:Y:S01]  /*13140*/  IMAD.MOV.U32 R12, RZ, RZ, 0x4 ;  /* 0x00000004ff0c7424 */ /* 0x000fe200078e00ff */
[----:B------:R-:W-:-:S13]  /*13150*/  IADD3 R2, P0, R28, R14, RZ ;  /* 0x0000000e1c027210 */ /* 0x000fda0007f1e0ff */
[----:B------:R-:W-:Y:S05]  /*13160*/  WARPSYNC.COLLECTIVE R15, `(.L_x_2548) ;  /* 0x000000000f087348 */ /* 0x000fea0003c00000 */
[----:B------:R0:W1:Y:S02]  /*13170*/  SHFL.IDX P6, R14, R13, R12, R11 ;  /* 0x0000000c0d0e7389 */ /* 0x00006400000c000b */
[----:B01----:R-:W-:Y:S01]  /*13180*/  ENDCOLLECTIVE ;  /* 0x000000000000791b */ /* 0x003fe20003800000 */
.L_x_2548:
        /* <DEDUP_REMOVED lines=13> */
.L_x_2549:
[----:B------:R-:W-:Y:S02]  /*13260*/  IMAD.MOV.U32 R13, RZ, RZ, R9 ;  /* 0x000000ffff0d7224 */ /* 0x000fe400078e0009 */
[----:B------:R-:W-:Y:S01]  /*13270*/  IMAD.MOV.U32 R12, RZ, RZ, 0x5 ;  /* 0x00000005ff0c7424 */ /* 0x000fe200078e00ff */
[----:B------:R-:W-:-:S13]  /*13280*/  IADD3 R2, P0, R28, R14, RZ ;  /* 0x0000000e1c027210 */ /* 0x000fda0007f1e0ff */
[----:B------:R-:W-:Y:S05]  /*13290*/  WARPSYNC.COLLECTIVE R15, `(.L_x_2550) ;  /* 0x000000000f087348 */ /* 0x000fea0003c00000 */
[----:B------:R0:W1:Y:S02]  /*132a0*/  SHFL.IDX P6, R14, R13, R12, R11 ;  /* 0x0000000c0d0e7389 */ /* 0x00006400000c000b */
[----:B01----:R-:W-:Y:S01]  /*132b0*/  ENDCOLLECTIVE ;  /* 0x000000000000791b */ /* 0x003fe20003800000 */
.L_x_2550:
        /* <DEDUP_REMOVED lines=13> */
.L_x_2551:
[----:B------:R-:W-:Y:S02]  /*13390*/  IMAD.MOV.U32 R13, RZ, RZ, R9 ;  /* 0x000000ffff0d7224 */ /* 0x000fe400078e0009 */
[----:B------:R-:W-:Y:S01]  /*133a0*/  IMAD.MOV.U32 R12, RZ, RZ, 0x6 ;  /* 0x00000006ff0c7424 */ /* 0x000fe200078e00ff */
[----:B------:R-:W-:-:S13]  /*133b0*/  IADD3 R2, P0, R28, R14, RZ ;  /* 0x0000000e1c027210 */ /* 0x000fda0007f1e0ff */
[----:B------:R-:W-:Y:S05]  /*133c0*/  WARPSYNC.COLLECTIVE R15, `(.L_x_2552) ;  /* 0x000000000f087348 */ /* 0x000fea0003c00000 */
[----:B------:R0:W1:Y:S02]  /*133d0*/  SHFL.IDX P6, R14, R13, R12, R11 ;  /* 0x0000000c0d0e7389 */ /* 0x00006400000c000b */
[----:B01----:R-:W-:Y:S01]  /*133e0*/  ENDCOLLECTIVE ;  /* 0x000000000000791b */ /* 0x003fe20003800000 */
.L_x_2552:
        /* <DEDUP_REMOVED lines=13> */
.L_x_2553:
[----:B------:R-:W-:Y:S02]  /*134c0*/  IMAD.MOV.U32 R13, RZ, RZ, R9 ;  /* 0x000000ffff0d7224 */ /* 0x000fe400078e0009 */
[----:B------:R-:W-:Y:S01]  /*134d0*/  IMAD.MOV.U32 R12, RZ, RZ, 0x7 ;  /* 0x00000007ff0c7424 */ /* 0x000fe200078e00ff */
[----:B------:R-:W-:-:S13]  /*134e0*/  IADD3 R2, P0, R28, R14, RZ ;  /* 0x0000000e1c027210 */ /* 0x000fda0007f1e0ff */
[----:B------:R-:W-:Y:S05]  /*134f0*/  WARPSYNC.COLLECTIVE R15, `(.L_x_2554) ;  /* 0x000000000f087348 */ /* 0x000fea0003c00000 */
[----:B------:R0:W1:Y:S02]  /*13500*/  SHFL.IDX P6, R14, R13, R12, R11 ;  /* 0x0000000c0d0e7389 */ /* 0x00006400000c000b */
[----:B01----:R-:W-:Y:S01]  /*13510*/  ENDCOLLECTIVE ;  /* 0x000000000000791b */ /* 0x003fe20003800000 */
.L_x_2554:
[----:B------:R-:W-:Y:S01]  /*13520*/  IMAD.X R3, RZ, RZ, R3, P0 ;  /* 0x000000ffff037224 */ /* 0x000fe200000e0603 */
[----:B------:R-:W-:Y:S01]  /*13530*/  ISETP.LT.OR P0, PT, R7, 0x61, P2 ;  /* 0x000000610700780c */ /* 0x000fe20001701670 */
[----:B------:R-:W-:-:S12]  /*13540*/  IMAD.MOV.U32 R13, RZ, RZ, R8 ;  /* 0x000000ffff0d7224 */ /* 0x000fd800078e0008 */
[----:B------:R-:W-:Y:S01]  /*13550*/  @!PT LDS RZ, [RZ] ;  /* 0x00000000fffff984 */ /* 0x000fe20000000800 */
[----:B------:R-:W-:Y:S01]  /*13560*/  @!PT LDS RZ, [RZ] ;  /* 0x00000000fffff984 */ /* 0x000fe20000000800 */
[----:B------:R-:W-:Y:S01]  /*13570*/  @!PT LDS RZ, [RZ] ;  /* 0x00000000fffff984 */ /* 0x000fe20000000800 */
[----:B------:R0:W-:Y:S01]  /*13580*/  LDGSTS.E.BYPASS.LTC128B.128 [R0+0x13400], desc[UR50][R2.64], !P0 ;  /* 0x1340000002007fae */ /* 0x0001e2000c101d72 */
[C---:B------:R-:W-:Y:S02]  /*13590*/  ISETP.LT.OR P0, PT, R7.reuse, 0x61, P1 ;  /* 0x000000610700780c */ /* 0x040fe40000f01670 */
[----:B------:R-:W-:Y:S01]  /*135a0*/  ISETP.GE.AND P1, PT, R7, 0x11, PT ;  /* 0x000000110700780c */ /* 0x000fe20003f26270 */
[----:B------:R-:W-:-:S12]  /*135b0*/  IMAD.MOV.U32 R9, RZ, RZ, R14 ;  /* 0x000000ffff097224 */ /* 0x000fd800078e000e */
[----:B0-----:R-:W-:Y:S05]  /*135c0*/  WARPSYNC.COLLECTIVE R15, `(.L_x_2555) ;  /* 0x000000000f087348 */ /* 0x001fea0003c00000 */
[----:B------:R1:W2:Y:S02]  /*135d0*/  SHFL.IDX P6, R14, R13, R12, R11 ;  /* 0x0000000c0d0e7389 */ /* 0x0002a400000c000b */
[----:B012---:R-:W-:Y:S01]  /*135e0*/  ENDCOLLECTIVE ;  /* 0x000000000000791b */ /* 0x007fe20003800000 */
.L_x_2555:
[----:B------:R-:W-:Y:S01]  /*135f0*/  @!PT LDS RZ, [RZ] ;  /* 0x00000000fffff984 */ /* 0x000fe20000000800 */
[----:B------:R-:W-:Y:S01]  /*13600*/  @!PT LDS RZ, [RZ] ;  /* 0x00000000fffff984 */ /* 0x000fe20000000800 */
[----:B------:R-:W-:Y:S01]  /*13610*/  @!PT LDS RZ, [RZ] ;  /* 0x00000000fffff984 */ /* 0x000fe20000000800 */
[----:B------:R0:W-:Y:S01]  /*13620*/  LDGSTS.E.BYPASS.LTC128B.128 [R0+0x17400], desc[UR50][R2.64+0x80], !P0 ;  /* 0x1740008002007fae */ /* 0x0001e2000c101d72 */
[C---:B------:R-:W-:Y:S02]  /*13630*/  ISETP.GE.AND P0, PT, R7.reuse, 0x21, PT ;  /* 0x000000210700780c */ /* 0x040fe40003f06270 */
[----:B------:R-:W-:Y:S02]  /*13640*/  @P1 LOP3.LUT R16, R16, 0x20, RZ, 0xfc, !PT ;  /* 0x0000002010101812 */ /* 0x000fe400078efcff */
[----:B------:R-:W-:Y:S02]  /*13650*/  ISETP.GE.AND P1, PT, R7, 0x61, PT ;  /* 0x000000610700780c */ /* 0x000fe40003f26270 */
[----:B------:R-:W-:-:S07]  /*13660*/  LOP3.LUT R16, R16, 0xffffffef, RZ, 0xc0, !PT ;  /* 0xffffffef10107812 */ /* 0x000fce00078ec0ff */
[----:B------:R-:W-:Y:S02]  /*13670*/  @P0 LOP3.LUT R16, R16, 0x10, RZ, 0xfc, !PT ;  /* 0x0000001010100812 */ /* 0x000fe400078efcff */
[----:B------:R-:W-:Y:S02]  /*13680*/  ISETP.GE.AND P0, PT, R7, 0x71, PT ;  /* 0x000000710700780c */ /* 0x000fe40003f06270 */
[----:B------:R-:W-:-:S11]  /*13690*/  LOP3.LUT R16, R16, 0xfffffeff, RZ, 0xc0, !PT ;  /* 0xfffffeff10107812 */ /* 0x000fd600078ec0ff */
[----:B------:R-:W-:Y:S01]  /*136a0*/  @P0 LOP3.LUT R16, R16, 0x100, RZ, 0xfc, !PT ;  /* 0x0000010010100812 */ /* 0x000fe200078efcff */
[----:B0-----:R-:W-:Y:S06]  /*136b0*/  BRA `(.L_x_2556) ;  /* 0xffffffb400707947 */ /* 0x001fec000383ffff */
.L_x_2475:
[----:B--2---:R2:W3:Y:S02]  /*136c0*/  SYNCS.PHASECHK.TRANS64.TRYWAIT P0, [R6+URZ+0x38840], R20 ;  /* 0x03884014060075a7 */ /* 0x0044e4000800017f */
[----:B---3--:R-:W-:Y:S05]  /*136d0*/  @!P0 NANOSLEEP.SYNCS 0x989680 ;  /* 0x009896800000895d */ /* 0x008fea0003900000 */
[----:B------:R-:W3:Y:S02]  /*136e0*/  @!P0 SYNCS.PHASECHK.TRANS64 P0, [R6+URZ+0x38840], R20 ;  /* 0x03884014060085a7 */ /* 0x000ee4000800007f */
[----:B---3--:R-:W-:Y:S05]  /*136f0*/  @!P0 BRA `(.L_x_2475) ;  /* 0xfffffffc00f08947 */ /* 0x008fea000383ffff */
[----:B------:R-:W-:Y:S05]  /*13700*/  BRA `(.L_x_2557) ;  /* 0xffffffb400d47947 */ /* 0x000fea000383ffff */
.L_x_2476:
        /* <DEDUP_REMOVED lines=8> */
.L_x_2559:
[----:B------:R-:W-:Y:S05]  /*13790*/  BSYNC B0 ;  /* 0x0000000000007941 */ /* 0x000fea0003800000 */
.L_x_2558:
[----:B------:R-:W-:Y:S01]  /*137a0*/  IMAD.MOV.U32 R13, RZ, RZ, R4 ;  /* 0x000000ffff0d7224 */ /* 0x000fe200078e0004 */
[----:B------:R-:W-:Y:S01]  /*137b0*/  P2R R7, PR, RZ, 0x2 ;  /* 0x00000002ff077803 */ /* 0x000fe20000000000 */
[----:B------:R-:W-:Y:S01]  /*137c0*/  IMAD.MOV.U32 R12, RZ, RZ, RZ ;  /* 0x000000ffff0c7224 */ /* 0x000fe200078e00ff */
[----:B------:R-:W-:Y:S01]  /*137d0*/  LOP3.LUT P1, RZ, R16, 0x2, RZ, 0xc0, !PT ;  /* 0x0000000210ff7812 */ /* 0x000fe2000782c0ff */
[----:B------:R-:W-:Y:S02]  /*137e0*/  IMAD.MOV.U32 R11, RZ, RZ, 0x181f ;  /* 0x0000181fff0b7424 */ /* 0x000fe400078e00ff */
[----:B------:R-:W-:Y:S02]  /*137f0*/  IMAD.MOV.U32 R15, RZ, RZ, -0x1 ;  /* 0xffffffffff0f7424 */ /* 0x000fe400078e00ff */
[----:B------:R-:W-:-:S08]  /*13800*/  IMAD.MOV.U32 R2, RZ, RZ, R14 ;  /* 0x000000ffff027224 */ /* 0x000fd000078e000e */
[----:B------:R-:W-:Y:S05]  /*13810*/  WARPSYNC.COLLECTIVE R15, `(.L_x_2560) ;  /* 0x000000000f087348 */ /* 0x000fea0003c00000 */
[----:B------:R0:W1:Y:S02]  /*13820*/  SHFL.IDX P6, R14, R13, R12, R11 ;  /* 0x0000000c0d0e7389 */ /* 0x00006400000c000b */
[----:B01----:R-:W-:Y:S01]  /*13830*/  ENDCOLLECTIVE ;  /* 0x000000000000791b */ /* 0x003fe20003800000 */
.L_x_2560:
[----:B------:R-:W-:Y:S02]  /*13840*/  IMAD.MOV.U32 R13, RZ, RZ, R5 ;  /* 0x000000ffff0d7224 */ /* 0x000fe400078e0005 */
[----:B------:R-:W-:Y:S01]  /*13850*/  IMAD.MOV.U32 R12, RZ, RZ, 0x1 ;  /* 0x00000001ff0c7424 */ /* 0x000fe200078e00ff */
[----:B------:R-:W-:-:S13]  /*13860*/  LOP3.LUT P6, RZ, R16, 0x40, RZ, 0xc0, !PT ;  /* 0x0000004010ff7812 */ /* 0x000fda00078cc0ff */
[----:B------:R-:W-:-:S05]  /*13870*/  @P6 IADD3 R14, P0, R28, R14, RZ ;  /* 0x0000000e1c0e6210 */ /* 0x000fca0007f1e0ff */
[----:B------:R-:W-:Y:S02]  /*13880*/  @P6 IMAD.X R3, RZ, RZ, R2, P0 ;  /* 0x000000ffff036224 */ /* 0x000fe400000e0602 */
[----:B------:R-:W-:-:S05]  /*13890*/  @P6 IMAD.MOV.U32 R2, RZ, RZ, R14 ;  /* 0x000000ffff026224 */ /* 0x000fca00078e000e */
        /* <DEDUP_REMOVED lines=8> */
.L_x_2561:
[----:B------:R-:W-:Y:S02]  /*13920*/  IMAD.MOV.U32 R13, RZ, RZ, R4 ;  /* 0x000000ffff0d7224 */ /* 0x000fe400078e0004 */
[----:B------:R-:W-:-:S07]  /*13930*/  IMAD.MOV.U32 R8, RZ, RZ, R14 ;  /* 0x000000ffff087224 */ /* 0x000fce00078e000e */
[----:B------:R-:W-:Y:S05]  /*13940*/  WARPSYNC.COLLECTIVE R15, `(.L_x_2562) ;  /* 0x000000000f087348 */ /* 0x000fea0003c00000 */
[----:B------:R0:W1:Y:S02]  /*13950*/  SHFL.IDX P6, R14, R13, R12, R11 ;  /* 0x0000000c0d0e7389 */ /* 0x00006400000c000b */
[----:B01----:R-:W-:Y:S01]  /*13960*/  ENDCOLLECTIVE ;  /* 0x000000000000791b */ /* 0x003fe20003800000 */
.L_x_2562:
[----:B------:R-:W-:Y:S02]  /*13970*/  IMAD.MOV.U32 R13, RZ, RZ, R5 ;  /* 0x000000ffff0d7224 */ /* 0x000fe400078e0005 */
[----:B------:R-:W-:Y:S01]  /*13980*/  IMAD.MOV.U32 R12, RZ, RZ, 0x2 ;  /* 0x00000002ff0c7424 */ /* 0x000fe200078e00ff */
[----:B------:R-:W-:-:S13]  /*13990*/  LOP3.LUT P6, RZ, R16, 0x20, RZ, 0xc0, !PT ;  /* 0x0000002010ff7812 */ /* 0x000fda00078cc0ff */
[----:B------:R-:W-:-:S05]  /*139a0*/  @P6 IADD3 R14, P0, R28, R14, RZ ;  /* 0x0000000e1c0e6210 */ /* 0x000fca0007f1e0ff */
[----:B------:R-:W-:Y:S02]  /*139b0*/  @P6 IMAD.X R19, RZ, RZ, R8, P0 ;  /* 0x000000ffff136224 */ /* 0x000fe400000e0608 */
[----:B------:R-:W-:Y:S02]  /*139c0*/  @P6 IMAD.MOV.U32 R2, RZ, RZ, R14 ;  /* 0x000000ffff026224 */ /* 0x000fe400078e000e */
        /* <DEDUP_REMOVED lines=9> */
.L_x_2563:
[----:B------:R-:W-:Y:S02]  /*13a60*/  IMAD.MOV.U32 R13, RZ, RZ, R4 ;  /* 0x000000ffff0d7224 */ /* 0x000fe400078e0004 */
[----:B------:R-:W-:-:S07]  /*13a70*/  IMAD.MOV.U32 R8, RZ, RZ, R14 ;  /* 0x000000ffff087224 */ /* 0x000fce00078e000e */
[----:B------:R-:W-:Y:S05]  /*13a80*/  WARPSYNC.COLLECTIVE R15, `(.L_x_2564) ;  /* 0x000000000f087348 */ /* 0x000fea0003c00000 */
[----:B------:R0:W1:Y:S02]  /*13a90*/  SHFL.IDX P6, R14, R13, R12, R11 ;  /* 0x0000000c0d0e7389 */ /* 0x00006400000c000b */
[----:B01----:R-:W-:Y:S01]  /*13aa0*/  ENDCOLLECTIVE ;  /* 0x000000000000791b */ /* 0x003fe20003800000 */
.L_x_2564:
        /* <DEDUP_REMOVED lines=15> */
.L_x_2565:
[----:B------:R-:W-:Y:S02]  /*13ba0*/  IMAD.MOV.U32 R13, RZ, RZ, R4 ;  /* 0x000000ffff0d7224 */ /* 0x000fe400078e0004 */
[----:B------:R-:W-:-:S07]  /*13bb0*/  IMAD.MOV.U32 R8, RZ, RZ, R14 ;  /* 0x000000ffff087224 */ /* 0x000fce00078e000e */
[----:B------:R-:W-:Y:S05]  /*13bc0*/  WARPSYNC.COLLECTIVE R15, `(.L_x_2566) ;  /* 0x000000000f087348 */ /* 0x000fea0003c00000 */
[----:B------:R0:W1:Y:S02]  /*13bd0*/  SHFL.IDX P6, R14, R13, R12, R11 ;  /* 0x0000000c0d0e7389 */ /* 0x00006400000c000b */
[----:B01----:R-:W-:Y:S01]  /*13be0*/  ENDCOLLECTIVE ;  /* 0x000000000000791b */ /* 0x003fe20003800000 */
.L_x_2566:
[----:B------:R-:W-:Y:S02]  /*13bf0*/  IMAD.MOV.U32 R13, RZ, RZ, R5 ;  /* 0x000000ffff0d7224 */ /* 0x000fe400078e0005 */
[----:B------:R-:W-:Y:S01]  /*13c00*/  IMAD.MOV.U32 R12, RZ, RZ, 0x4 ;  /* 0x00000004ff0c7424 */ /* 0x000fe200078e00ff */
[----:B------:R-:W-:-:S05]  /*13c10*/  @P5 IADD3 R14, P0, R28, R14, RZ ;  /* 0x0000000e1c0e5210 */ /* 0x000fca0007f1e0ff */
[----:B------:R-:W-:-:S08]  /*13c20*/  @P5 IMAD.MOV.U32 R2, RZ, RZ, R14 ;  /* 0x000000ffff025224 */ /* 0x000fd000078e000e */
[----:B------:R-:W-:Y:S05]  /*13c30*/  WARPSYNC.COLLECTIVE R15, `(.L_x_2567) ;  /* 0x000000000f087348 */ /* 0x000fea0003c00000 */
[----:B------:R0:W1:Y:S02]  /*13c40*/  SHFL.IDX P6, R14, R13, R12, R11 ;  /* 0x0000000c0d0e7389 */ /* 0x00006400000c000b */
[----:B01----:R-:W-:Y:S01]  /*13c50*/  ENDCOLLECTIVE ;  /* 0x000000000000791b */ /* 0x003fe20003800000 */
.L_x_2567:
[----:B------:R-:W-:-:S04]  /*13c60*/  @P5 IMAD.X R9, RZ, RZ, R8, P0 ;  /* 0x000000ffff095224 */ /* 0x000fc800000e0608 */
[----:B------:R-:W-:-:S05]  /*13c70*/  @P5 IMAD.MOV.U32 R3, RZ, RZ, R9 ;  /* 0x000000ffff035224 */ /* 0x000fca00078e0009 */
[----:B------:R-:W-:Y:S01]  /*13c80*/  @!PT LDS RZ, [RZ] ;  /* 0x00000000fffff984 */ /* 0x000fe20000000800 */
[----:B------:R-:W-:Y:S01]  /*13c90*/  @!PT LDS RZ, [RZ] ;  /* 0x00000000fffff984 */ /* 0x000fe20000000800 */
[----:B------:R-:W-:Y:S01]  /*13ca0*/  @!PT LDS RZ, [RZ] ;  /* 0x00000000fffff984 */ /* 0x000fe20000000800 */
[----:B------:R0:W-:Y:S01]  /*13cb0*/  @P5 LDGSTS.E.BYPASS.LTC128B.128 [R0+0x29c00], desc[UR50][R2.64], !P1 ;  /* 0x29c0000002005fae */ /* 0x0001e2000c901d72 */
[----:B------:R-:W-:Y:S01]  /*13cc0*/  ISETP.NE.AND P1, PT, R7, RZ, PT ;  /* 0x000000ff0700720c */ /* 0x000fe20003f25270 */
[----:B------:R-:W-:Y:S02]  /*13cd0*/  IMAD.MOV.U32 R13, RZ, RZ, R4 ;  /* 0x000000ffff0d7224 */ /* 0x000fe400078e0004 */
[----:B------:R0:W-:Y:S01]  /*13ce0*/  @P5 LDGSTS.E.BYPASS.LTC128B.128 [R0+0x2dc00], desc[UR50][R2.64+0x80], !P2 ;  /* 0x2dc0008002005fae */ /* 0x0001e2000d101d72 */
[----:B------:R-:W-:Y:S01]  /*13cf0*/  LOP3.LUT P5, RZ, R16, 0x2, RZ, 0xc0, !PT ;  /* 0x0000000210ff7812 */ /* 0x000fe200078ac0ff */
[----:B------:R-:W-:-:S12]  /*13d00*/  IMAD.MOV.U32 R7, RZ, RZ, R14 ;  /* 0x000000ffff077224 */ /* 0x000fd800078e000e */
[----:B0-----:R-:W-:Y:S05]  /*13d10*/  WARPSYNC.COLLECTIVE R15, `(.L_x_2568) ;  /* 0x000000000f087348 */ /* 0x001fea0003c00000 */
[----:B------:R1:W2:Y:S02]  /*13d20*/  SHFL.IDX P6, R14, R13, R12, R11 ;  /* 0x0000000c0d0e7389 */ /* 0x0002a400000c000b */
[----:B012---:R-:W-:Y:S01]  /*13d30*/  ENDCOLLECTIVE ;  /* 0x000000000000791b */ /* 0x007fe20003800000 */
.L_x_2568:
[----:B------:R-:W-:Y:S02]  /*13d40*/  IMAD.MOV.U32 R13, RZ, RZ, R5 ;  /* 0x000000ffff0d7224 */ /* 0x000fe400078e0005 */
[----:B------:R-:W-:Y:S01]  /*13d50*/  IMAD.MOV.U32 R12, RZ, RZ, 0x5 ;  /* 0x00000005ff0c7424 */ /* 0x000fe200078e00ff */
[----:B------:R-:W-:-:S05]  /*13d60*/  @P4 IADD3 R14, P0, R28, R14, RZ ;  /* 0x0000000e1c0e4210 */ /* 0x000fca0007f1e0ff */
[----:B------:R-:W-:-:S08]  /*13d70*/  @P4 IMAD.MOV.U32 R2, RZ, RZ, R14 ;  /* 0x000000ffff024224 */ /* 0x000fd000078e000e */
[----:B------:R-:W-:Y:S05]  /*13d80*/  WARPSYNC.COLLECTIVE R15, `(.L_x_2569) ;  /* 0x000000000f087348 */ /* 0x000fea0003c00000 */
[----:B------:R0:W1:Y:S02]  /*13d90*/  SHFL.IDX P6, R14, R13, R12, R11 ;  /* 0x0000000c0d0e7389 */ /* 0x00006400000c000b */
[----:B01----:R-:W-:Y:S01]  /*13da0*/  ENDCOLLECTIVE ;  /* 0x000000000000791b */ /* 0x003fe20003800000 */
.L_x_2569:
        /* <DEDUP_REMOVED lines=12> */
.L_x_2570:
[----:B------:R-:W-:Y:S02]  /*13e70*/  IMAD.MOV.U32 R13, RZ, RZ, R5 ;  /* 0x000000ffff0d7224 */ /* 0x000fe400078e0005 */
[----:B------:R-:W-:Y:S01]  /*13e80*/  IMAD.MOV.U32 R12, RZ, RZ, 0x6 ;  /* 0x00000006ff0c7424 */ /* 0x000fe200078e00ff */
[----:B------:R-:W-:-:S05]  /*13e90*/  @P3 IADD3 R14, P0, R28, R14, RZ ;  /* 0x0000000e1c0e3210 */ /* 0x000fca0007f1e0ff */
[----:B------:R-:W-:-:S08]  /*13ea0*/  @P3 IMAD.MOV.U32 R2, RZ, RZ, R14 ;  /* 0x000000ffff023224 */ /* 0x000fd000078e000e */
[----:B------:R-:W-:Y:S05]  /*13eb0*/  WARPSYNC.COLLECTIVE R15, `(.L_x_2571) ;  /* 0x000000000f087348 */ /* 0x000fea0003c00000 */
[----:B------:R0:W1:Y:S02]  /*13ec0*/  SHFL.IDX P6, R14, R13, R12, R11 ;  /* 0x0000000c0d0e7389 */ /* 0x00006400000c000b */
[----:B01----:R-:W-:Y:S01]  /*13ed0*/  ENDCOLLECTIVE ;  /* 0x000000000000791b */ /* 0x003fe20003800000 */
.L_x_2571:
        /* <DEDUP_REMOVED lines=12> */
.L_x_2572:
[----:B------:R-:W-:Y:S02]  /*13fa0*/  IMAD.MOV.U32 R13, RZ, RZ, R5 ;  /* 0x000000ffff0d7224 */ /* 0x000fe400078e0005 */
[----:B------:R-:W-:Y:S01]  /*13fb0*/  IMAD.MOV.U32 R12, RZ, RZ, 0x7 ;  /* 0x00000007ff0c7424 */ /* 0x000fe200078e00ff */
[----:B------:R-:W-:-:S05]  /*13fc0*/  @P1 IADD3 R14, P0, R28, R14, RZ ;  /* 0x0000000e1c0e1210 */ /* 0x000fca0007f1e0ff */
[----:B------:R-:W-:-:S08]  /*13fd0*/  @P1 IMAD.MOV.U32 R2, RZ, RZ, R14 ;  /* 0x000000ffff021224 */ /* 0x000fd000078e000e */
[----:B------:R-:W-:Y:S05]  /*13fe0*/  WARPSYNC.COLLECTIVE R15, `(.L_x_2573) ;  /* 0x000000000f087348 */ /* 0x000fea0003c00000 */
[----:B------:R0:W1:Y:S02]  /*13ff0*/  SHFL.IDX P6, R14, R13, R12, R11 ;  /* 0x0000000c0d0e7389 */ /* 0x00006400000c000b */
[----:B01----:R-:W-:Y:S01]  /*14000*/  ENDCOLLECTIVE ;  /* 0x000000000000791b */ /* 0x003fe20003800000 */
.L_x_2573:
        /* <DEDUP_REMOVED lines=12> */
.L_x_2574:
[----:B------:R-:W-:Y:S05]  /*140d0*/  BRA `(.L_x_2575) ;  /* 0xffffffb000c07947 */ /* 0x000fea000383ffff */
.L_x_2481:
[----:B------:R-:W-:Y:S02]  /*140e0*/  IMAD.MOV.U32 R13, RZ, RZ, R5 ;  /* 0x000000ffff0d7224 */ /* 0x000fe400078e0005 */
[----:B------:R-:W-:Y:S02]  /*140f0*/  IMAD.MOV.U32 R12, RZ, RZ, RZ ;  /* 0x000000ffff0c7224 */ /* 0x000fe400078e00ff */
[----:B------:R-:W-:Y:S02]  /*14100*/  IMAD.MOV.U32 R11, RZ, RZ, 0x181f ;  /* 0x0000181fff0b7424 */ /* 0x000fe400078e00ff */
[----:B------:R-:W-:Y:S02]  /*14110*/  IMAD.MOV.U32 R15, RZ, RZ, -0x1 ;  /* 0xffffffffff0f7424 */ /* 0x000fe400078e00ff */
[----:B------:R-:W-:-:S07]  /*14120*/  IMAD.U32 R4, RZ, RZ, UR43 ;  /* 0x0000002bff047e24 */ /* 0x000fce000f8e00ff */
[----:B012--5:R-:W-:Y:S05]  /*14130*/  WARPSYNC.COLLECTIVE R15, `(.L_x_2576) ;  /* 0x000000000f087348 */ /* 0x027fea0003c00000 */
[----:B------:R3:W4:Y:S02]  /*14140*/  SHFL.IDX P6, R14, R13, R12, R11 ;  /* 0x0000000c0d0e7389 */ /* 0x00072400000c000b */
[----:B012345:R-:W-:Y:S01]  /*14150*/  ENDCOLLECTIVE ;  /* 0x000000000000791b */ /* 0x03ffe20003800000 */
.L_x_2576:
[----:B------:R-:W-:-:S04]  /*14160*/  IMAD R4, R4, 0x80, R10 ;  /* 0x0000008004047824 */ /* 0x000fc800078e020a */
[C---:B------:R-:W-:Y:S01]  /*14170*/  VIADD R6, R4.reuse, 0x10 ;  /* 0x0000001004067836 */ /* 0x040fe20000000000 */
[----:B------:R-:W-:Y:S01]  /*14180*/  ISETP.GE.AND P1, PT, R4, UR38, PT ;  /* 0x0000002604007c0c */ /* 0x000fe2000bf26270 */
[----:B------:R-:W-:Y:S02]  /*14190*/  IMAD.MOV.U32 R13, RZ, RZ, R0 ;  /* 0x000000ffff0d7224 */ /* 0x000fe400078e0000 */
[----:B------:R-:W-:-:S10]  /*141a0*/  IMAD.MOV.U32 R2, RZ, RZ, R14 ;  /* 0x000000ffff027224 */ /* 0x000fd400078e000e */
[----:B------:R-:W-:Y:S05]  /*141b0*/  WARPSYNC.COLLECTIVE R15, `(.L_x_2577) ;  /* 0x000000000f087348 */ /* 0x000fea0003c00000 */
[----:B------:R0:W1:Y:S02]  /*141c0*/  SHFL.IDX P6, R14, R13, R12, R11 ;  /* 0x0000000c0d0e7389 */ /* 0x00006400000c000b */
[----:B01----:R-:W-:Y:S01]  /*141d0*/  ENDCOLLECTIVE ;  /* 0x000000000000791b */ /* 0x003fe20003800000 */
.L_x_2577:
        /* <DEDUP_REMOVED lines=8> */
.L_x_2578:
        /* <DEDUP_REMOVED lines=11> */
.L_x_2579:
[----:B------:R-:W-:Y:S02]  /*14310*/  IMAD.MOV.U32 R13, RZ, RZ, R5 ;  /* 0x000000ffff0d7224 */ /* 0x000fe400078e0005 */
[----:B------:R-:W-:Y:S01]  /*14320*/  IMAD.MOV.U32 R12, RZ, RZ, 0x2 ;  /* 0x00000002ff0c7424 */ /* 0x000fe200078e00ff */
[----:B------:R-:W-:-:S05]  /*14330*/  @!P1 IADD3 R14, P0, R28, R14, RZ ;  /* 0x0000000e1c0e9210 */ /* 0x000fca0007f1e0ff */
[----:B------:R-:W-:-:S08]  /*14340*/  @!P1 IMAD.MOV.U32 R2, RZ, RZ, R14 ;  /* 0x000000ffff029224 */ /* 0x000fd000078e000e */
[----:B------:R-:W-:Y:S05]  /*14350*/  WARPSYNC.COLLECTIVE R15, `(.L_x_2580) ;  /* 0x000000000f087348 */ /* 0x000fea0003c00000 */
[----:B------:R0:W1:Y:S02]  /*14360*/  SHFL.IDX P6, R14, R13, R12, R11 ;  /* 0x0000000c0d0e7389 */ /* 0x00006400000c000b */
[----:B01----:R-:W-:Y:S01]  /*14370*/  ENDCOLLECTIVE ;  /* 0x000000000000791b */ /* 0x003fe20003800000 */
.L_x_2580:
        /* <DEDUP_REMOVED lines=14> */
.L_x_2581:
[----:B------:R-:W-:Y:S02]  /*14460*/  IMAD.MOV.U32 R13, RZ, RZ, R5 ;  /* 0x000000ffff0d7224 */ /* 0x000fe400078e0005 */
[----:B------:R-:W-:Y:S01]  /*14470*/  IMAD.MOV.U32 R12, RZ, RZ, 0x3 ;  /* 0x00000003ff0c7424 */ /* 0x000fe200078e00ff */
[----:B------:R-:W-:-:S05]  /*14480*/  @!P1 IADD3 R14, P0, R28, R14, RZ ;  /* 0x0000000e1c0e9210 */ /* 0x000fca0007f1e0ff */
[----:B------:R-:W-:-:S08]  /*14490*/  @!P1 IMAD.MOV.U32 R2, RZ, RZ, R14 ;  /* 0x000000ffff029224 */ /* 0x000fd000078e000e */
[----:B------:R-:W-:Y:S05]  /*144a0*/  WARPSYNC.COLLECTIVE R15, `(.L_x_2582) ;  /* 0x000000000f087348 */ /* 0x000fea0003c00000 */
[----:B------:R0:W1:Y:S02]  /*144b0*/  SHFL.IDX P6, R14, R13, R12, R11 ;  /* 0x0000000c0d0e7389 */ /* 0x00006400000c000b */
[----:B01----:R-:W-:Y:S01]  /*144c0*/  ENDCOLLECTIVE ;  /* 0x000000000000791b */ /* 0x003fe20003800000 */
.L_x_2582:
        /* <DEDUP_REMOVED lines=14> */
.L_x_2583:
[----:B------:R-:W-:Y:S02]  /*145b0*/  IMAD.MOV.U32 R13, RZ, RZ, R5 ;  /* 0x000000ffff0d7224 */ /* 0x000fe400078e0005 */
[----:B------:R-:W-:Y:S01]  /*145c0*/  IMAD.MOV.U32 R12, RZ, RZ, 0x4 ;  /* 0x00000004ff0c7424 */ /* 0x000fe200078e00ff */
[----:B------:R-:W-:-:S05]  /*145d0*/  @!P1 IADD3 R14, P0, R28, R14, RZ ;  /* 0x0000000e1c0e9210 */ /* 0x000fca0007f1e0ff */
[----:B------:R-:W-:-:S08]  /*145e0*/  @!P1 IMAD.MOV.U32 R2, RZ, RZ, R14 ;  /* 0x000000ffff029224 */ /* 0x000fd000078e000e */
[----:B------:R-:W-:Y:S05]  /*145f0*/  WARPSYNC.COLLECTIVE R15, `(.L_x_2584) ;  /* 0x000000000f087348 */ /* 0x000fea0003c00000 */
[----:B------:R0:W1:Y:S02]  /*14600*/  SHFL.IDX P6, R14, R13, R12, R11 ;  /* 0x0000000c0d0e7389 */ /* 0x00006400000c000b */
[----:B01----:R-:W-:Y:S01]  /*14610*/  ENDCOLLECTIVE ;  /* 0x000000000000791b */ /* 0x003fe20003800000 */
.L_x_2584:
        /* <DEDUP_REMOVED lines=14> */
.L_x_2585:
[----:B------:R-:W-:Y:S02]  /*14700*/  IMAD.MOV.U32 R13, RZ, RZ, R5 ;  /* 0x000000ffff0d7224 */ /* 0x000fe400078e0005 */
[----:B------:R-:W-:Y:S01]  /*14710*/  IMAD.MOV.U32 R12, RZ, RZ, 0x5 ;  /* 0x00000005ff0c7424 */ /* 0x000fe200078e00ff */
[----:B------:R-:W-:-:S05]  /*14720*/  @!P1 IADD3 R14, P0, R28, R14, RZ ;  /* 0x0000000e1c0e9210 */ /* 0x000fca0007f1e0ff */
[----:B------:R-:W-:-:S08]  /*14730*/  @!P1 IMAD.MOV.U32 R2, RZ, RZ, R14 ;  /* 0x000000ffff029224 */ /* 0x000fd000078e000e */
[----:B------:R-:W-:Y:S05]  /*14740*/  WARPSYNC.COLLECTIVE R15, `(.L_x_2586) ;  /* 0x000000000f087348 */ /* 0x000fea0003c00000 */
[----:B------:R0:W1:Y:S02]  /*14750*/  SHFL.IDX P6, R14, R13, R12, R11 ;  /* 0x0000000c0d0e7389 */ /* 0x00006400000c000b */
[----:B01----:R-:W-:Y:S01]  /*14760*/  ENDCOLLECTIVE ;  /* 0x000000000000791b */ /* 0x003fe20003800000 */
.L_x_2586:
        /* <DEDUP_REMOVED lines=14> */
.L_x_2587:
[----:B------:R-:W-:Y:S02]  /*14850*/  IMAD.MOV.U32 R13, RZ, RZ, R5 ;  /* 0x000000ffff0d7224 */ /* 0x000fe400078e0005 */
[----:B------:R-:W-:Y:S01]  /*14860*/  IMAD.MOV.U32 R12, RZ, RZ, 0x6 ;  /* 0x00000006ff0c7424 */ /* 0x000fe200078e00ff */
[----:B------:R-:W-:-:S05]  /*14870*/  @!P1 IADD3 R14, P0, R28, R14, RZ ;  /* 0x0000000e1c0e9210 */ /* 0x000fca0007f1e0ff */
[----:B------:R-:W-:-:S08]  /*14880*/  @!P1 IMAD.MOV.U32 R2, RZ, RZ, R14 ;  /* 0x000000ffff029224 */ /* 0x000fd000078e000e */
[----:B------:R-:W-:Y:S05]  /*14890*/  WARPSYNC.COLLECTIVE R15, `(.L_x_2588) ;  /* 0x000000000f087348 */ /* 0x000fea0003c00000 */
[----:B------:R0:W1:Y:S02]  /*148a0*/  SHFL.IDX P6, R14, R13, R12, R11 ;  /* 0x0000000c0d0e7389 */ /* 0x00006400000c000b */
[----:B01----:R-:W-:Y:S01]  /*148b0*/  ENDCOLLECTIVE ;  /* 0x000000000000791b */ /* 0x003fe20003800000 */
.L_x_2588:
        /* <DEDUP_REMOVED lines=14> */
.L_x_2589:
[----:B------:R-:W-:Y:S02]  /*149a0*/  IMAD.MOV.U32 R13, RZ, RZ, R5 ;  /* 0x000000ffff0d7224 */ /* 0x000fe400078e0005 */
[----:B------:R-:W-:Y:S01]  /*149b0*/  IMAD.MOV.U32 R12, RZ, RZ, 0x7 ;  /* 0x00000007ff0c7424 */ /* 0x000fe200078e00ff */
[----:B------:R-:W-:-:S05]  /*149c0*/  @!P1 IADD3 R14, P0, R28, R14, RZ ;  /* 0x0000000e1c0e9210 */ /* 0x000fca0007f1e0ff */
[----:B------:R-:W-:-:S08]  /*149d0*/  @!P1 IMAD.MOV.U32 R2, RZ, RZ, R14 ;  /* 0x000000ffff029224 */ /* 0x000fd000078e000e */
[----:B------:R-:W-:Y:S05]  /*149e0*/  WARPSYNC.COLLECTIVE R15, `(.L_x_2590) ;  /* 0x000000000f087348 */ /* 0x000fea0003c00000 */
[----:B------:R0:W1:Y:S02]  /*149f0*/  SHFL.IDX P6, R14, R13, R12, R11 ;  /* 0x0000000c0d0e7389 */ /* 0x00006400000c000b */
[----:B01----:R-:W-:Y:S01]  /*14a00*/  ENDCOLLECTIVE ;  /* 0x000000000000791b */ /* 0x003fe20003800000 */
.L_x_2590:
        /* <DEDUP_REMOVED lines=12> */
.L_x_2591:
[----:B------:R-:W-:Y:S05]  /*14ad0*/  BRA `(.L_x_2592) ;  /* 0xffffffb000f47947 */ /* 0x000fea000383ffff */
.L_x_2484:
[----:B0-----:R0:W1:Y:S02]  /*14ae0*/  SYNCS.PHASECHK.TRANS64.TRYWAIT P0, [R17+URZ+0x38820], R0 ;  /* 0x03882000110075a7 */ /* 0x001064000800017f */
[----:B-1----:R-:W-:Y:S05]  /*14af0*/  @!P0 NANOSLEEP.SYNCS 0x989680 ;  /* 0x009896800000895d */ /* 0x002fea0003900000 */
[----:B------:R-:W1:Y:S02]  /*14b00*/  @!P0 SYNCS.PHASECHK.TRANS64 P0, [R17+URZ+0x38820], R0 ;  /* 0x03882000110085a7 */ /* 0x000e64000800007f */
[----:B-1----:R-:W-:Y:S05]  /*14b10*/  @!P0 BRA `(.L_x_2484) ;  /* 0xfffffffc00f08947 */ /* 0x002fea000383ffff */
[----:B------:R-:W-:Y:S05]  /*14b20*/  BRA `(.L_x_2593) ;  /* 0xffffffb400547947 */ /* 0x000fea000383ffff */
.L_x_2488:
[----:B0-----:R0:W1:Y:S02]  /*14b30*/  SYNCS.PHASECHK.TRANS64.TRYWAIT P0, [R0+URZ+0x38880], R20 ;  /* 0x03888014000075a7 */ /* 0x001064000800017f */
[----:B-1----:R-:W-:Y:S05]  /*14b40*/  @!P0 NANOSLEEP.SYNCS 0x989680 ;  /* 0x009896800000895d */ /* 0x002fea0003900000 */
[----:B------:R-:W1:Y:S02]  /*14b50*/  @!P0 SYNCS.PHASECHK.TRANS64 P0, [R0+URZ+0x38880], R20 ;  /* 0x03888014000085a7 */ /* 0x000e64000800007f */
[----:B-1----:R-:W-:Y:S05]  /*14b60*/  @!P0 BRA `(.L_x_2488) ;  /* 0xfffffffc00f08947 */ /* 0x002fea000383ffff */
[----:B------:R-:W-:Y:S05]  /*14b70*/  BRA `(.L_x_2594) ;  /* 0xffffffb800147947 */ /* 0x000fea000383ffff */
.L_x_2489:
        /* <DEDUP_REMOVED lines=8> */
.L_x_2596:
[----:B------:R-:W-:Y:S05]  /*14c00*/  BSYNC B0 ;  /* 0x0000000000007941 */ /* 0x000fea0003800000 */
.L_x_2595:
        /* <DEDUP_REMOVED lines=9> */
.L_x_2597:
[----:B------:R-:W-:Y:S02]  /*14ca0*/  IMAD.MOV.U32 R13, RZ, RZ, R7 ;  /* 0x000000ffff0d7224 */ /* 0x000fe400078e0007 */
[----:B------:R-:W-:Y:S02]  /*14cb0*/  IMAD.MOV.U32 R12, RZ, RZ, 0x1 ;  /* 0x00000001ff0c7424 */ /* 0x000fe400078e00ff */
[----:B------:R-:W-:-:S07]  /*14cc0*/  IMAD.MOV.U32 R2, RZ, RZ, R14 ;  /* 0x000000ffff027224 */ /* 0x000fce00078e000e */
[----:B------:R-:W-:Y:S05]  /*14cd0*/  WARPSYNC.COLLECTIVE R15, `(.L_x_2598) ;  /* 0x000000000f087348 */ /* 0x000fea0003c00000 */
[----:B------:R0:W1:Y:S02]  /*14ce0*/  SHFL.IDX P6, R14, R13, R12, R11 ;  /* 0x0000000c0d0e7389 */ /* 0x00006400000c000b */
[----:B01----:R-:W-:Y:S01]  /*14cf0*/  ENDCOLLECTIVE ;  /* 0x000000000000791b */ /* 0x003fe20003800000 */
.L_x_2598:
        /* <DEDUP_REMOVED lines=12> */
.L_x_2599:
[----:B------:R-:W-:Y:S02]  /*14dc0*/  IMAD.MOV.U32 R13, RZ, RZ, R7 ;  /* 0x000000ffff0d7224 */ /* 0x000fe400078e0007 */
[----:B------:R-:W-:Y:S02]  /*14dd0*/  IMAD.MOV.U32 R12, RZ, RZ, 0x2 ;  /* 0x00000002ff0c7424 */ /* 0x000fe400078e00ff */
[----:B------:R-:W-:-:S07]  /*14de0*/  IMAD.MOV.U32 R2, RZ, RZ, R14 ;  /* 0x000000ffff027224 */ /* 0x000fce00078e000e */
[----:B------:R-:W-:Y:S05]  /*14df0*/  WARPSYNC.COLLECTIVE R15, `(.L_x_2600) ;  /* 0x000000000f087348 */ /* 0x000fea0003c00000 */
[----:B------:R0:W1:Y:S02]  /*14e00*/  SHFL.IDX P6, R14, R13, R12, R11 ;  /* 0x0000000c0d0e7389 */ /* 0x00006400000c000b */
[----:B01----:R-:W-:Y:S01]  /*14e10*/  ENDCOLLECTIVE ;  /* 0x000000000000791b */ /* 0x003fe20003800000 */
.L_x_2600:
        /* <DEDUP_REMOVED lines=12> */
.L_x_2601:
[----:B------:R-:W-:Y:S02]  /*14ee0*/  IMAD.MOV.U32 R13, RZ, RZ, R7 ;  /* 0x000000ffff0d7224 */ /* 0x000fe400078e0007 */
[----:B------:R-:W-:Y:S02]  /*14ef0*/  IMAD.MOV.U32 R12, RZ, RZ, 0x3 ;  /* 0x00000003ff0c7424 */ /* 0x000fe400078e00ff */
[----:B------:R-:W-:-:S07]  /*14f00*/  IMAD.MOV.U32 R2, RZ, RZ, R14 ;  /* 0x000000ffff027224 */ /* 0x000fce00078e000e */
[----:B------:R-:W-:Y:S05]  /*14f10*/  WARPSYNC.COLLECTIVE R15, `(.L_x_2602) ;  /* 0x000000000f087348 */ /* 0x000fea0003c00000 */
[----:B------:R0:W1:Y:S02]  /*14f20*/  SHFL.IDX P6, R14, R13, R12, R11 ;  /* 0x0000000c0d0e7389 */ /* 0x00006400000c000b */
[----:B01----:R-:W-:Y:S01]  /*14f30*/  ENDCOLLECTIVE ;  /* 0x000000000000791b */ /* 0x003fe20003800000 */
.L_x_2602:
        /* <DEDUP_REMOVED lines=12> */
.L_x_2603:
[----:B------:R-:W-:Y:S02]  /*15000*/  IMAD.MOV.U32 R13, RZ, RZ, R7 ;  /* 0x000000ffff0d7224 */ /* 0x000fe400078e0007 */
[----:B------:R-:W-:Y:S02]  /*15010*/  IMAD.MOV.U32 R12, RZ, RZ, 0x4 ;  /* 0x00000004ff0c7424 */ /* 0x000fe400078e00ff */
[----:B------:R-:W-:-:S07]  /*15020*/  IMAD.MOV.U32 R2, RZ, RZ, R14 ;  /* 0x000000ffff027224 */ /* 0x000fce00078e000e */
[----:B------:R-:W-:Y:S05]  /*15030*/  WARPSYNC.COLLECTIVE R15, `(.L_x_2604) ;  /* 0x000000000f087348 */ /* 0x000fea0003c00000 */
[----:B------:R0:W1:Y:S02]  /*15040*/  SHFL.IDX P6, R14, R13, R12, R11 ;  /* 0x0000000c0d0e7389 */ /* 0x00006400000c000b */
[----:B01----:R-:W-:Y:S01]  /*15050*/  ENDCOLLECTIVE ;  /* 0x000000000000791b */ /* 0x003fe20003800000 */
.L_x_2604:
        /* <DEDUP_REMOVED lines=12> */
.L_x_2605:
[----:B------:R-:W-:Y:S02]  /*15120*/  IMAD.MOV.U32 R13, RZ, RZ, R7 ;  /* 0x000000ffff0d7224 */ /* 0x000fe400078e0007 */
[----:B------:R-:W-:Y:S02]  /*15130*/  IMAD.MOV.U32 R12, RZ, RZ, 0x5 ;  /* 0x00000005ff0c7424 */ /* 0x000fe400078e00ff */
[----:B------:R-:W-:-:S07]  /*15140*/  IMAD.MOV.U32 R2, RZ, RZ, R14 ;  /* 0x000000ffff027224 */ /* 0x000fce00078e000e */
[----:B------:R-:W-:Y:S05]  /*15150*/  WARPSYNC.COLLECTIVE R15, `(.L_x_2606) ;  /* 0x000000000f087348 */ /* 0x000fea0003c00000 */
[----:B------:R0:W1:Y:S02]  /*15160*/  SHFL.IDX P6, R14, R13, R12, R11 ;  /* 0x0000000c0d0e7389 */ /* 0x00006400000c000b */
[----:B01----:R-:W-:Y:S01]  /*15170*/  ENDCOLLECTIVE ;  /* 0x000000000000791b */ /* 0x003fe20003800000 */
.L_x_2606:
        /* <DEDUP_REMOVED lines=12> */
.L_x_2607:
[----:B------:R-:W-:Y:S02]  /*15240*/  IMAD.MOV.U32 R13, RZ, RZ, R7 ;  /* 0x000000ffff0d7224 */ /* 0x000fe400078e0007 */
[----:B------:R-:W-:Y:S02]  /*15250*/  IMAD.MOV.U32 R12, RZ, RZ, 0x6 ;  /* 0x00000006ff0c7424 */ /* 0x000fe400078e00ff */
[----:B------:R-:W-:-:S07]  /*15260*/  IMAD.MOV.U32 R2, RZ, RZ, R14 ;  /* 0x000000ffff027224 */ /* 0x000fce00078e000e */
[----:B------:R-:W-:Y:S05]  /*15270*/  WARPSYNC.COLLECTIVE R15, `(.L_x_2608) ;  /* 0x000000000f087348 */ /* 0x000fea0003c00000 */
[----:B------:R0:W1:Y:S02]  /*15280*/  SHFL.IDX P6, R14, R13, R12, R11 ;  /* 0x0000000c0d0e7389 */ /* 0x00006400000c000b */
[----:B01----:R-:W-:Y:S01]  /*15290*/  ENDCOLLECTIVE ;  /* 0x000000000000791b */ /* 0x003fe20003800000 */
.L_x_2608:
        /* <DEDUP_REMOVED lines=12> */
.L_x_2609:
[----:B------:R-:W-:Y:S02]  /*15360*/  IMAD.MOV.U32 R13, RZ, RZ, R7 ;  /* 0x000000ffff0d7224 */ /* 0x000fe400078e0007 */
[----:B------:R-:W-:Y:S02]  /*15370*/  IMAD.MOV.U32 R12, RZ, RZ, 0x7 ;  /* 0x00000007ff0c7424 */ /* 0x000fe400078e00ff */
[----:B------:R-:W-:-:S07]  /*15380*/  IMAD.MOV.U32 R2, RZ, RZ, R14 ;  /* 0x000000ffff027224 */ /* 0x000fce00078e000e */
[----:B------:R-:W-:Y:S05]  /*15390*/  WARPSYNC.COLLECTIVE R15, `(.L_x_2610) ;  /* 0x000000000f087348 */ /* 0x000fea0003c00000 */
[----:B------:R0:W1:Y:S02]  /*153a0*/  SHFL.IDX P6, R14, R13, R12, R11 ;  /* 0x0000000c0d0e7389 */ /* 0x00006400000c000b */
[----:B01----:R-:W-:Y:S01]  /*153b0*/  ENDCOLLECTIVE ;  /* 0x000000000000791b */ /* 0x003fe20003800000 */
.L_x_2610:
        /* <DEDUP_REMOVED lines=12> */
.L_x_2611:
[----:B------:R-:W-:Y:S01]  /*15480*/  IMAD.MOV.U32 R2, RZ, RZ, R14 ;  /* 0x000000ffff027224 */ /* 0x000fe200078e000e */
[----:B------:R-:W-:Y:S06]  /*15490*/  BRA `(.L_x_2612) ;  /* 0xffffffb000e47947 */ /* 0x000fec000383ffff */
.L_x_2494:
[----:B---3--:R3:W4:Y:S02]  /*154a0*/  SYNCS.PHASECHK.TRANS64.TRYWAIT P0, [R0+URZ+0x38840], R20 ;  /* 0x03884014000075a7 */ /* 0x008724000800017f */
[----:B----4-:R-:W-:Y:S05]  /*154b0*/  @!P0 NANOSLEEP.SYNCS 0x989680 ;  /* 0x009896800000895d */ /* 0x010fea0003900000 */
[----:B------:R-:W4:Y:S02]  /*154c0*/  @!P0 SYNCS.PHASECHK.TRANS64 P0, [R0+URZ+0x38840], R20 ;  /* 0x03884014000085a7 */ /* 0x000f24000800007f */
[----:B----4-:R-:W-:Y:S05]  /*154d0*/  @!P0 BRA `(.L_x_2494) ;  /* 0xfffffffc00f08947 */ /* 0x010fea000383ffff */
[----:B------:R-:W-:Y:S05]  /*154e0*/  BRA `(.L_x_2613) ;  /* 0xffffffb400387947 */ /* 0x000fea000383ffff */
.L_x_2495:
        /* <DEDUP_REMOVED lines=8> */
.L_x_2615:
[----:B------:R-:W-:Y:S05]  /*15570*/  BSYNC B0 ;  /* 0x0000000000007941 */ /* 0x000fea0003800000 */
.L_x_2614:
        /* <DEDUP_REMOVED lines=8> */
.L_x_2616:
[----:B------:R-:W-:Y:S02]  /*15600*/  IMAD.MOV.U32 R13, RZ, RZ, R5 ;  /* 0x000000ffff0d7224 */ /* 0x000fe400078e0005 */
[----:B------:R-:W-:Y:S01]  /*15610*/  IMAD.MOV.U32 R12, RZ, RZ, 0x1 ;  /* 0x00000001ff0c7424 */ /* 0x000fe200078e00ff */
[----:B------:R-:W-:-:S13]  /*15620*/  IADD3 R2, P0, R28, R14, RZ ;  /* 0x0000000e1c027210 */ /* 0x000fda0007f1e0ff */
[----:B------:R-:W-:Y:S05]  /*15630*/  WARPSYNC.COLLECTIVE R15, `(.L_x_2617) ;  /* 0x000000000f087348 */ /* 0x000fea0003c00000 */
[----:B------:R0:W1:Y:S02]  /*15640*/  SHFL.IDX P6, R14, R13, R12, R11 ;  /* 0x0000000c0d0e7389 */ /* 0x00006400000c000b */
[----:B01----:R-:W-:Y:S01]  /*15650*/  ENDCOLLECTIVE ;  /* 0x000000000000791b */ /* 0x003fe20003800000 */
.L_x_2617:
        /* <DEDUP_REMOVED lines=11> */
.L_x_2618:
[----:B------:R-:W-:Y:S02]  /*15710*/  IMAD.MOV.U32 R13, RZ, RZ, R5 ;  /* 0x000000ffff0d7224 */ /* 0x000fe400078e0005 */
[----:B------:R-:W-:Y:S01]  /*15720*/  IMAD.MOV.U32 R12, RZ, RZ, 0x2 ;  /* 0x00000002ff0c7424 */ /* 0x000fe200078e00ff */
[----:B------:R-:W-:-:S13]  /*15730*/  IADD3 R2, P0, R28, R14, RZ ;  /* 0x0000000e1c027210 */ /* 0x000fda0007f1e0ff */
[----:B------:R-:W-:Y:S05]  /*15740*/  WARPSYNC.COLLECTIVE R15, `(.L_x_2619) ;  /* 0x000000000f087348 */ /* 0x000fea0003c00000 */
[----:B------:R0:W1:Y:S02]  /*15750*/  SHFL.IDX P6, R14, R13, R12, R11 ;  /* 0x0000000c0d0e7389 */ /* 0x00006400000c000b */
[----:B01----:R-:W-:Y:S01]  /*15760*/  ENDCOLLECTIVE ;  /* 0x000000000000791b */ /* 0x003fe20003800000 */
.L_x_2619:
        /* <DEDUP_REMOVED lines=11> */
.L_x_2620:
[----:B------:R-:W-:Y:S02]  /*15820*/  IMAD.MOV.U32 R13, RZ, RZ, R5 ;  /* 0x000000ffff0d7224 */ /* 0x000fe400078e0005 */
[----:B------:R-:W-:Y:S01]  /*15830*/  IMAD.MOV.U32 R12, RZ, RZ, 0x3 ;  /* 0x00000003ff0c7424 */ /* 0x000fe200078e00ff */
[----:B------:R-:W-:-:S13]  /*15840*/  IADD3 R2, P0, R28, R14, RZ ;  /* 0x0000000e1c027210 */ /* 0x000fda0007f1e0ff */
[----:B------:R-:W-:Y:S05]  /*15850*/  WARPSYNC.COLLECTIVE R15, `(.L_x_2621) ;  /* 0x000000000f087348 */ /* 0x000fea0003c00000 */
[----:B------:R0:W1:Y:S02]  /*15860*/  SHFL.IDX P6, R14, R13, R12, R11 ;  /* 0x0000000c0d0e7389 */ /* 0x00006400000c000b */
[----:B01----:R-:W-:Y:S01]  /*15870*/  ENDCOLLECTIVE ;  /* 0x000000000000791b */ /* 0x003fe20003800000 */
.L_x_2621:
        /* <DEDUP_REMOVED lines=11> */
.L_x_2622:
[----:B------:R-:W-:Y:S02]  /*15930*/  IMAD.MOV.U32 R13, RZ, RZ, R5 ;  /* 0x000000ffff0d7224 */ /* 0x000fe400078e0005 */
[----:B------:R-:W-:Y:S01]  /*15940*/  IMAD.MOV.U32 R12, RZ, RZ, 0x4 ;  /* 0x00000004ff0c7424 */ /* 0x000fe200078e00ff */
[----:B------:R-:W-:-:S13]  /*15950*/  IADD3 R2, P0, R28, R14, RZ ;  /* 0x0000000e1c027210 */ /* 0x000fda0007f1e0ff */
[----:B------:R-:W-:Y:S05]  /*15960*/  WARPSYNC.COLLECTIVE R15, `(.L_x_2623) ;  /* 0x000000000f087348 */ /* 0x000fea0003c00000 */
[----:B------:R0:W1:Y:S02]  /*15970*/  SHFL.IDX P6, R14, R13, R12, R11 ;  /* 0x0000000c0d0e7389 */ /* 0x00006400000c000b */
[----:B01----:R-:W-:Y:S01]  /*15980*/  ENDCOLLECTIVE ;  /* 0x000000000000791b */ /* 0x003fe20003800000 */
.L_x_2623:
        /* <DEDUP_REMOVED lines=11> */
.L_x_2624:
[----:B------:R-:W-:Y:S02]  /*15a40*/  IMAD.MOV.U32 R13, RZ, RZ, R5 ;  /* 0x000000ffff0d7224 */ /* 0x000fe400078e0005 */
[----:B------:R-:W-:Y:S01]  /*15a50*/  IMAD.MOV.U32 R12, RZ, RZ, 0x5 ;  /* 0x00000005ff0c7424 */ /* 0x000fe200078e00ff */
[----:B------:R-:W-:-:S13]  /*15a60*/  IADD3 R2, P0, R28, R14, RZ ;  /* 0x0000000e1c027210 */ /* 0x000fda0007f1e0ff */
[----:B------:R-:W-:Y:S05]  /*15a70*/  WARPSYNC.COLLECTIVE R15, `(.L_x_2625) ;  /* 0x000000000f087348 */ /* 0x000fea0003c00000 */
[----:B------:R0:W1:Y:S02]  /*15a80*/  SHFL.IDX P6, R14, R13, R12, R11 ;  /* 0x0000000c0d0e7389 */ /* 0x00006400000c000b */
[----:B01----:R-:W-:Y:S01]  /*15a90*/  ENDCOLLECTIVE ;  /* 0x000000000000791b */ /* 0x003fe20003800000 */
.L_x_2625:
        /* <DEDUP_REMOVED lines=11> */
.L_x_2626:
[----:B------:R-:W-:Y:S02]  /*15b50*/  IMAD.MOV.U32 R13, RZ, RZ, R5 ;  /* 0x000000ffff0d7224 */ /* 0x000fe400078e0005 */
[----:B------:R-:W-:Y:S01]  /*15b60*/  IMAD.MOV.U32 R12, RZ, RZ, 0x6 ;  /* 0x00000006ff0c7424 */ /* 0x000fe200078e00ff */
[----:B------:R-:W-:-:S13]  /*15b70*/  IADD3 R2, P0, R28, R14, RZ ;  /* 0x0000000e1c027210 */ /* 0x000fda0007f1e0ff */
[----:B------:R-:W-:Y:S05]  /*15b80*/  WARPSYNC.COLLECTIVE R15, `(.L_x_2627) ;  /* 0x000000000f087348 */ /* 0x000fea0003c00000 */
[----:B------:R0:W1:Y:S02]  /*15b90*/  SHFL.IDX P6, R14, R13, R12, R11 ;  /* 0x0000000c0d0e7389 */ /* 0x00006400000c000b */
[----:B01----:R-:W-:Y:S01]  /*15ba0*/  ENDCOLLECTIVE ;  /* 0x000000000000791b */ /* 0x003fe20003800000 */
.L_x_2627:
        /* <DEDUP_REMOVED lines=11> */
.L_x_2628:
[----:B------:R-:W-:Y:S02]  /*15c60*/  IMAD.MOV.U32 R13, RZ, RZ, R5 ;  /* 0x000000ffff0d7224 */ /* 0x000fe400078e0005 */
[----:B------:R-:W-:Y:S01]  /*15c70*/  IMAD.MOV.U32 R12, RZ, RZ, 0x7 ;  /* 0x00000007ff0c7424 */ /* 0x000fe200078e00ff */
[----:B------:R-:W-:-:S13]  /*15c80*/  IADD3 R2, P0, R28, R14, RZ ;  /* 0x0000000e1c027210 */ /* 0x000fda0007f1e0ff */
[----:B------:R-:W-:Y:S05]  /*15c90*/  WARPSYNC.COLLECTIVE R15, `(.L_x_2629) ;  /* 0x000000000f087348 */ /* 0x000fea0003c00000 */
[----:B------:R0:W1:Y:S02]  /*15ca0*/  SHFL.IDX P6, R14, R13, R12, R11 ;  /* 0x0000000c0d0e7389 */ /* 0x00006400000c000b */
[----:B01----:R-:W-:Y:S01]  /*15cb0*/  ENDCOLLECTIVE ;  /* 0x000000000000791b */ /* 0x003fe20003800000 */
.L_x_2629:
        /* <DEDUP_REMOVED lines=11> */
.L_x_2630:
[----:B------:R-:W-:Y:S05]  /*15d70*/  BRA `(.L_x_2631) ;  /* 0xffffffb0001c7947 */ /* 0x000fea000383ffff */
.L_x_2500:
[----:B0-----:R0:W1:Y:S02]  /*15d80*/  SYNCS.PHASECHK.TRANS64.TRYWAIT P2, [R18+URZ+0x38870], R3 ;  /* 0x03887003120075a7 */ /* 0x001064000804017f */
[----:B-1----:R-:W-:Y:S05]  /*15d90*/  @!P2 NANOSLEEP.SYNCS 0x989680 ;  /* 0x009896800000a95d */ /* 0x002fea0003900000 */
[----:B------:R-:W1:Y:S02]  /*15da0*/  @!P2 SYNCS.PHASECHK.TRANS64 P2, [R18+URZ+0x38870], R3 ;  /* 0x038870031200a5a7 */ /* 0x000e64000804007f */
[----:B-1----:R-:W-:Y:S05]  /*15db0*/  @!P2 BRA `(.L_x_2500) ;  /* 0xfffffffc00f0a947 */ /* 0x002fea000383ffff */
[----:B------:R-:W-:Y:S05]  /*15dc0*/  BRA `(.L_x_2632) ;  /* 0xffffffb000847947 */ /* 0x000fea000383ffff */
.L_x_2502:
[----:B0-----:R0:W1:Y:S02]  /*15dd0*/  SYNCS.PHASECHK.TRANS64.TRYWAIT P2, [R18+URZ+0x38860], R5 ;  /* 0x03886005120075a7 */ /* 0x001064000804017f */
[----:B-1----:R-:W-:Y:S05]  /*15de0*/  @!P2 NANOSLEEP.SYNCS 0x989680 ;  /* 0x009896800000a95d */ /* 0x002fea0003900000 */
[----:B------:R-:W1:Y:S02]  /*15df0*/  @!P2 SYNCS.PHASECHK.TRANS64 P2, [R18+URZ+0x38860], R5 ;  /* 0x038860051200a5a7 */ /* 0x000e64000804007f */
[----:B-1----:R-:W-:Y:S05]  /*15e00*/  @!P2 BRA `(.L_x_2502) ;  /* 0xfffffffc00f0a947 */ /* 0x002fea000383ffff */
[----:B------:R-:W-:Y:S05]  /*15e10*/  BRA `(.L_x_2633) ;  /* 0xffffffb000947947 */ /* 0x000fea000383ffff */
.L_x_2510:
[----:B0-----:R0:W2:Y:S02]  /*15e20*/  SYNCS.PHASECHK.TRANS64.TRYWAIT P2, [R19+URZ+0x38870], R0 ;  /* 0x03887000130075a7 */ /* 0x0010a4000804017f */
[----:B--2---:R-:W-:Y:S05]  /*15e30*/  @!P2 NANOSLEEP.SYNCS 0x989680 ;  /* 0x009896800000a95d */ /* 0x004fea0003900000 */
[----:B------:R-:W2:Y:S02]  /*15e40*/  @!P2 SYNCS.PHASECHK.TRANS64 P2, [R19+URZ+0x38870], R0 ;  /* 0x038870001300a5a7 */ /* 0x000ea4000804007f */
[----:B--2---:R-:W-:Y:S05]  /*15e50*/  @!P2 BRA `(.L_x_2510) ;  /* 0xfffffffc00f0a947 */ /* 0x004fea000383ffff */
[----:B------:R-:W-:Y:S05]  /*15e60*/  BRA `(.L_x_2634) ;  /* 0xffffffb800ec7947 */ /* 0x000fea000383ffff */
.L_x_2512:
[----:B0-----:R0:W1:Y:S02]  /*15e70*/  SYNCS.PHASECHK.TRANS64.TRYWAIT P2, [R19+URZ+0x38860], R0 ;  /* 0x03886000130075a7 */ /* 0x001064000804017f */
[----:B-1----:R-:W-:Y:S05]  /*15e80*/  @!P2 NANOSLEEP.SYNCS 0x989680 ;  /* 0x009896800000a95d */ /* 0x002fea0003900000 */
[----:B------:R-:W1:Y:S02]  /*15e90*/  @!P2 SYNCS.PHASECHK.TRANS64 P2, [R19+URZ+0x38860], R0 ;  /* 0x038860001300a5a7 */ /* 0x000e64000804007f */
[----:B-1----:R-:W-:Y:S05]  /*15ea0*/  @!P2 BRA `(.L_x_2512) ;  /* 0xfffffffc00f0a947 */ /* 0x002fea000383ffff */
[----:B------:R-:W-:Y:S05]  /*15eb0*/  BRA `(.L_x_2635) ;  /* 0xffffffb800fc7947 */ /* 0x000fea000383ffff */
.L_x_2519:
[----:B0-----:R0:W2:Y:S02]  /*15ec0*/  SYNCS.PHASECHK.TRANS64.TRYWAIT P0, [R5+URZ+0x38820], R0 ;  /* 0x03882000050075a7 */ /* 0x0010a4000800017f */
[----:B--2---:R-:W-:Y:S05]  /*15ed0*/  @!P0 NANOSLEEP.SYNCS 0x989680 ;  /* 0x009896800000895d */ /* 0x004fea0003900000 */
[----:B------:R-:W2:Y:S02]  /*15ee0*/  @!P0 SYNCS.PHASECHK.TRANS64 P0, [R5+URZ+0x38820], R0 ;  /* 0x03882000050085a7 */ /* 0x000ea4000800007f */
[----:B--2---:R-:W-:Y:S05]  /*15ef0*/  @!P0 BRA `(.L_x_2519) ;  /* 0xfffffffc00f08947 */ /* 0x004fea000383ffff */
[----:B------:R-:W-:Y:S05]  /*15f00*/  BRA `(.L_x_2636) ;  /* 0xffffffc4007c7947 */ /* 0x000fea000383ffff */
.L_x_2520:
        /* <DEDUP_REMOVED lines=11> */
.L_x_2638:
[----:B------:R-:W-:Y:S05]  /*15fc0*/  BSYNC B0 ;  /* 0x0000000000007941 */ /* 0x000fea0003800000 */
.L_x_2637:
[----:B------:R-:W-:Y:S05]  /*15fd0*/  BRA `(.L_x_2639) ;  /* 0xffffffc400647947 */ /* 0x000fea000383ffff */
.L_x_2523:
[----:B------:R-:W-:Y:S01]  /*15fe0*/  BSSY B1, `(.L_x_2640) ;  /* 0x0000006000017945 */ /* 0x000fe20003800000 */
[----:B------:R-:W-:-:S07]  /*15ff0*/  IMAD.MOV.U32 R15, RZ, RZ, -0x1 ;  /* 0xffffffffff0f7424 */ /* 0x000fce00078e00ff */
[----:B01----:R-:W-:Y:S05]  /*16000*/  WARPSYNC.COLLECTIVE R15, `(.L_x_2641) ;  /* 0x000000000f0c7348 */ /* 0x003fea0003c00000 */
[----:B------:R-:W-:Y:S02]  /*16010*/  ELECT P6, UR62, PT ;  /* 0x00000000003e782f */ /* 0x000fe400038c0000 */
[----:B------:R-:W-:Y:S01]  /*16020*/  MOV R14, UR62 ;  /* 0x0000003e000e7c02 */ /* 0x000fe20008000f00 */
[----:B01----:R-:W-:Y:S10]  /*16030*/  ENDCOLLECTIVE ;  /* 0x000000000000791b */ /* 0x003ff40003800000 */
.L_x_2641:
[----:B------:R-:W-:Y:S05]  /*16040*/  BSYNC B1 ;  /* 0x0000000000017941 */ /* 0x000fea0003800000 */
.L_x_2640:
[----:B------:R-:W-:Y:S05]  /*16050*/  BRA `(.L_x_2642) ;  /* 0xffffffc4005c7947 */ /* 0x000fea000383ffff */
.L_x_2525:
[----:B0-----:R0:W2:Y:S02]  /*16060*/  SYNCS.PHASECHK.TRANS64.TRYWAIT P1, [R3+URZ+0x38840], R2 ;  /* 0x03884002030075a7 */ /* 0x0010a4000802017f */
[----:B--2---:R-:W-:Y:S05]  /*16070*/  @!P1 NANOSLEEP.SYNCS 0x989680 ;  /* 0x009896800000995d */ /* 0x004fea0003900000 */
[----:B------:R-:W2:Y:S02]  /*16080*/  @!P1 SYNCS.PHASECHK.TRANS64 P1, [R3+URZ+0x38840], R2 ;  /* 0x03884002030095a7 */ /* 0x000ea4000802007f */
[----:B--2---:R-:W-:Y:S05]  /*16090*/  @!P1 BRA `(.L_x_2525) ;  /* 0xfffffffc00f09947 */ /* 0x004fea000383ffff */
[----:B------:R-:W-:Y:S05]  /*160a0*/  BRA `(.L_x_2643) ;  /* 0xffffffc4007c7947 */ /* 0x000fea000383ffff */
.L_x_2527:
[----:B--2---:R2:W3:Y:S02]  /*160b0*/  SYNCS.PHASECHK.TRANS64.TRYWAIT P1, [R25+URZ+0x38840], R0 ;  /* 0x03884000190075a7 */ /* 0x0044e4000802017f */
[----:B---3--:R-:W-:Y:S05]  /*160c0*/  @!P1 NANOSLEEP.SYNCS 0x989680 ;  /* 0x009896800000995d */ /* 0x008fea0003900000 */
[----:B------:R-:W3:Y:S02]  /*160d0*/  @!P1 SYNCS.PHASECHK.TRANS64 P1, [R25+URZ+0x38840], R0 ;  /* 0x03884000190095a7 */ /* 0x000ee4000802007f */
[----:B---3--:R-:W-:Y:S05]  /*160e0*/  @!P1 BRA `(.L_x_2527) ;  /* 0xfffffffc00f09947 */ /* 0x008fea000383ffff */
[----:B------:R-:W-:Y:S05]  /*160f0*/  BRA `(.L_x_2644) ;  /* 0xffffffc400887947 */ /* 0x000fea000383ffff */
.L_x_2529:
[----:B---3--:R3:W4:Y:S02]  /*16100*/  SYNCS.PHASECHK.TRANS64.TRYWAIT P1, [R3+URZ+0x38860], R2 ;  /* 0x03886002030075a7 */ /* 0x008724000802017f */
[----:B----4-:R-:W-:Y:S05]  /*16110*/  @!P1 NANOSLEEP.SYNCS 0x989680 ;  /* 0x009896800000995d */ /* 0x010fea0003900000 */
[----:B------:R-:W4:Y:S02]  /*16120*/  @!P1 SYNCS.PHASECHK.TRANS64 P1, [R3+URZ+0x38860], R2 ;  /* 0x03886002030095a7 */ /* 0x000f24000802007f */
[----:B----4-:R-:W-:Y:S05]  /*16130*/  @!P1 BRA `(.L_x_2529) ;  /* 0xfffffffc00f09947 */ /* 0x010fea000383ffff */
[----:B------:R-:W-:Y:S05]  /*16140*/  BRA `(.L_x_2645) ;  /* 0xffffffc400847947 */ /* 0x000fea000383ffff */
.L_x_2531:
[----:B----4-:R4:W0:Y:S02]  /*16150*/  SYNCS.PHASECHK.TRANS64.TRYWAIT P1, [R25+URZ+0x38860], R0 ;  /* 0x03886000190075a7 */ /* 0x010824000802017f */
[----:B0-----:R-:W-:Y:S05]  /*16160*/  @!P1 NANOSLEEP.SYNCS 0x989680 ;  /* 0x009896800000995d */ /* 0x001fea0003900000 */
[----:B------:R-:W0:Y:S02]  /*16170*/  @!P1 SYNCS.PHASECHK.TRANS64 P1, [R25+URZ+0x38860], R0 ;  /* 0x03886000190095a7 */ /* 0x000e24000802007f */
[----:B0-----:R-:W-:Y:S05]  /*16180*/  @!P1 BRA `(.L_x_2531) ;  /* 0xfffffffc00f09947 */ /* 0x001fea000383ffff */
[----:B------:R-:W-:Y:S05]  /*16190*/  BRA `(.L_x_2646) ;  /* 0xffffffc400807947 */ /* 0x000fea000383ffff */
.L_x_2533:
[----:B------:R0:W0:Y:S02]  /*161a0*/  SYNCS.PHASECHK.TRANS64.TRYWAIT P1, [R3+URZ+0x38880], R2 ;  /* 0x03888002030075a7 */ /* 0x000024000802017f */
[----:B0-----:R-:W-:Y:S05]  /*161b0*/  @!P1 NANOSLEEP.SYNCS 0x989680 ;  /* 0x009896800000995d */ /* 0x001fea0003900000 */
[----:B------:R-:W0:Y:S02]  /*161c0*/  @!P1 SYNCS.PHASECHK.TRANS64 P1, [R3+URZ+0x38880], R2 ;  /* 0x03888002030095a7 */ /* 0x000e24000802007f */
[----:B0-----:R-:W-:Y:S05]  /*161d0*/  @!P1 BRA `(.L_x_2533) ;  /* 0xfffffffc00f09947 */ /* 0x001fea000383ffff */
[----:B------:R-:W-:Y:S05]  /*161e0*/  BRA `(.L_x_2647) ;  /* 0xffffffc4007c7947 */ /* 0x000fea000383ffff */
.L_x_2648:
        /* <DEDUP_REMOVED lines=9> */
.L_x_3636:


//--------------------- .text._ZN7cutlass13device_kernelIN5flash11enable_sm90INS1_16FlashAttnFwdSm90INS1_25CollectiveMainloopFwdSm90ILi2EN4cute5tupleIJNS5_1CILi1EEES8_S8_EEENS6_IJNS7_ILi128EEESA_NS7_ILi256EEEEEELi256ENS_12float_e4m3_tEfNS_4arch4Sm90ELb1ELb0ELb0ELb1ELb1ELb0ELb0ELb1ELb0ELb1ELb0ELb0EEENS1_21CollectiveEpilogueFwdINS6_IJSA_SB_SA_EEES9_NS_10bfloat16_tESF_Li256ELb1ELb1ELb0ELb1EEENS1_36VarlenDynamicPersistentTileSchedulerILi128ELi128ELi256ELi128ELb0ELb1ELb1ELb1ELb1ELb1EEEEEEEEEvNT_6ParamsE --------------------------
	.section	.text._ZN7cutlass13device_kernelIN5flash11enable_sm90INS1_16FlashAttnFwdSm90INS1_25CollectiveMainloopFwdSm90ILi2EN4cute5tupleIJNS5_1CILi1EEES8_S8_EEENS6_IJNS7_ILi128EEESA_NS7_ILi256EEEEEELi256ENS_12float_e4m3_tEfNS_4arch4Sm90ELb1ELb0ELb0ELb1ELb1ELb0ELb0ELb1ELb0ELb1ELb0ELb0EEENS1_21CollectiveEpilogueFwdINS6_IJSA_SB_SA_EEES9_NS_10bfloat16_tESF_Li256ELb1ELb1ELb0ELb1EEENS1_36VarlenDynamicPersistentTileSchedulerILi128ELi128ELi256ELi128ELb0ELb1ELb1ELb1ELb1ELb1EEEEEEEEEvNT_6ParamsE,"ax",@progbits
	.align	128
.text._ZN7cutlass13device_kernelIN5flash11enable_sm90INS1_16FlashAttnFwdSm90INS1_25CollectiveMainloopFwdSm90ILi2EN4cute5tupleIJNS5_1CILi1EEES8_S8_EEENS6_IJNS7_ILi128EEESA_NS7_ILi256EEEEEELi256ENS_12float_e4m3_tEfNS_4arch4Sm90ELb1ELb0ELb0ELb1ELb1ELb0ELb0ELb1ELb0ELb1ELb0ELb0EEENS1_21CollectiveEpilogueFwdINS6_IJSA_SB_SA_EEES9_NS_10bfloat16_tESF_Li256ELb1ELb1ELb0ELb1EEENS1_36VarlenDynamicPersistentTileSchedulerILi128ELi128ELi256ELi128ELb0ELb1ELb1ELb1ELb1ELb1EEEEEEEEEvNT_6ParamsE:
        .type           _ZN7cutlass13device_kernelIN5flash11enable_sm90INS1_16FlashAttnFwdSm90INS1_25CollectiveMainloopFwdSm90ILi2EN4cute5tupleIJNS5_1CILi1EEES8_S8_EEENS6_IJNS7_ILi128EEESA_NS7_ILi256EEEEEELi256ENS_12float_e4m3_tEfNS_4arch4Sm90ELb1ELb0ELb0ELb1ELb1ELb0ELb0ELb1ELb0ELb1ELb0ELb0EEENS1_21CollectiveEpilogueFwdINS6_IJSA_SB_SA_EEES9_NS_10bfloat16_tESF_Li256ELb1ELb1ELb0ELb1EEENS1_36VarlenDynamicPersistentTileSchedulerILi128ELi128ELi256ELi128ELb0ELb1ELb1ELb1ELb1ELb1EEEEEEEEEvNT_6ParamsE,@function
        .size           _ZN7cutlass13device_kernelIN5flash11enable_sm90INS1_16FlashAttnFwdSm90INS1_25CollectiveMainloopFwdSm90ILi2EN4cute5tupleIJNS5_1CILi1EEES8_S8_EEENS6_IJNS7_ILi128EEESA_NS7_ILi256EEEEEELi256ENS_12float_e4m3_tEfNS_4arch4Sm90ELb1ELb0ELb0ELb1ELb1ELb0ELb0ELb1ELb0ELb1ELb0ELb0EEENS1_21CollectiveEpilogueFwdINS6_IJSA_SB_SA_EEES9_NS_10bfloat16_tESF_Li256ELb1ELb1ELb0ELb1EEENS1_36VarlenDynamicPersistentTileSchedulerILi128ELi128ELi256ELi128ELb0ELb1ELb1ELb1ELb1ELb1EEEEEEEEEvNT_6ParamsE,(.L_x_3637 - _ZN7cutlass13device_kernelIN5flash11enable_sm90INS1_16FlashAttnFwdSm90INS1_25CollectiveMainloopFwdSm90ILi2EN4cute5tupleIJNS5_1CILi1EEES8_S8_EEENS6_IJNS7_ILi128EEESA_NS7_ILi256EEEEEELi256ENS_12float_e4m3_tEfNS_4arch4Sm90ELb1ELb0ELb0ELb1ELb1ELb0ELb0ELb1ELb0ELb1ELb0ELb0EEENS1_21CollectiveEpilogueFwdINS6_IJSA_SB_SA_EEES9_NS_10bfloat16_tESF_Li256ELb1ELb1ELb0ELb1EEENS1_36VarlenDynamicPersistentTileSchedulerILi128ELi128ELi256ELi128ELb0ELb1ELb1ELb1ELb1ELb1EEEEEEEEEvNT_6ParamsE)
        .other          _ZN7cutlass13device_kernelIN5flash11enable_sm90INS1_16FlashAttnFwdSm90INS1_25CollectiveMainloopFwdSm90ILi2EN4cute5tupleIJNS5_1CILi1EEES8_S8_EEENS6_IJNS7_ILi128EEESA_NS7_ILi256EEEEEELi256ENS_12float_e4m3_tEfNS_4arch4Sm90ELb1ELb0ELb0ELb1ELb1ELb0ELb0ELb1ELb0ELb1ELb0ELb0EEENS1_21CollectiveEpilogueFwdINS6_IJSA_SB_SA_EEES9_NS_10bfloat16_tESF_Li256ELb1ELb1ELb0ELb1EEENS1_36VarlenDynamicPersistentTileSchedulerILi128ELi128ELi256ELi128ELb0ELb1ELb1ELb1ELb1ELb1EEEEEEEEEvNT_6ParamsE,@"STO_CUDA_ENTRY STV_DEFAULT"
_ZN7cutlass13device_kernelIN5flash11enable_sm90INS1_16FlashAttnFwdSm90INS1_25CollectiveMainloopFwdSm90ILi2EN4cute5tupleIJNS5_1CILi1EEES8_S8_EEENS6_IJNS7_ILi128EEESA_NS7_ILi256EEEEEELi256ENS_12float_e4m3_tEfNS_4arch4Sm90ELb1ELb0ELb0ELb1ELb1ELb0ELb0ELb1ELb0ELb1ELb0ELb0EEENS1_21CollectiveEpilogueFwdINS6_IJSA_SB_SA_EEES9_NS_10bfloat16_tESF_Li256ELb1ELb1ELb0ELb1EEENS1_36VarlenDynamicPersistentTileSchedulerILi128ELi128ELi256ELi128ELb0ELb1ELb1ELb1ELb1ELb1EEEEEEEEEvNT_6ParamsE:
        /* <DEDUP_REMOVED lines=45> */
.L_x_2649:
        /* <DEDUP_REMOVED lines=22> */
.L_x_2650:
        /* <DEDUP_REMOVED lines=18> */
.L_x_2651:
        /* <DEDUP_REMOVED lines=22> */
.L_x_2652:
        /* <DEDUP_REMOVED lines=24> */
.L_x_2653:
        /* <DEDUP_REMOVED lines=8> */
.L_x_2655:
        /* <DEDUP_REMOVED lines=66> */
[----:B------:R-:W-:Y:S01]  /*0cd0*/  SHF.R.S32.HI R217, RZ, 0x3, R3 ;  /* 0x00000003ffd97819 */ /* 0x000fe20000011403 */
[----:B------:R-:W-:Y:S01]  /*0ce0*/  IMAD.IADD R0, R219, 0x1, -R0 ;  /* 0x00000001db007824 */ /* 0x000fe200078e0a00 */
[----:B------:R-:W-:Y:S01]  /*0cf0*/  LOP3.LUT R3, R6, 0x7ffffffc, RZ, 0xc0, !PT ;  /* 0x7ffffffc06037812 */ /* 0x000fe200078ec0ff */
        /* <DEDUP_REMOVED lines=10> */
.L_x_2715:
[----:B------:R-:W-:Y:S01]  /*0da0*/  ULDC.64 UR8, c[0x0][0xc88] ;  /* 0x0003220000087ab9 */ /* 0x000fe20000000a00 */
[----:B------:R-:W-:Y:S01]  /*0db0*/  ULDC UR4, c[0x0][0x424] ;  /* 0x0001090000047ab9 */ /* 0x000fe20000000800 */
[----:B------:R-:W-:-:S03]  /*0dc0*/  UIMAD.WIDE UR6, UR6, 0x4, UR8 ;  /* 0x00000004060678a5 */ /* 0x000fc6000f8e0208 */
[----:B------:R-:W-:-:S03]  /*0dd0*/  ULDC.64 UR8, c[0x0][0xa18] ;  /* 0x0002860000087ab9 */ /* 0x000fc60000000a00 */
[----:B012---:R-:W-:Y:S02]  /*0de0*/  IMAD.U32 R2, RZ, RZ, UR6 ;  /* 0x00000006ff027e24 */ /* 0x007fe4000f8e00ff */
[----:B------:R-:W-:Y:S01]  /*0df0*/  IMAD.U32 R3, RZ, RZ, UR7 ;  /* 0x00000007ff037e24 */ /* 0x000fe2000f8e00ff */
[----:B------:R-:W-:-:S04]  /*0e00*/  ULDC.64 UR6, c[0x0][0xa28] ;  /* 0x00028a0000067ab9 */ /* 0x000fc80000000a00 */
[----:B------:R-:W2:Y:S01]  /*0e10*/  LDG.E R2, desc[UR52][R2.64] ;  /* 0x0000003402027981 */ /* 0x000ea2000c1e1900 */
[----:B------:R-:W-:Y:S02]  /*0e20*/  UISETP.NE.U32.AND UP0, UPT, UR6, URZ, UPT ;  /* 0x0000003f0600728c */ /* 0x000fe4000bf05070 */
[----:B------:R-:W-:Y:S02]  /*0e30*/  UISETP.NE.U32.AND UP1, UPT, UR8, URZ, UPT ;  /* 0x0000003f0800728c */ /* 0x000fe4000bf25070 */
[----:B------:R-:W-:Y:S02]  /*0e40*/  UISETP.NE.AND.EX UP0, UPT, UR7, URZ, UPT, UP0 ;  /* 0x0000003f0700728c */ /* 0x000fe4000bf05300 */
[----:B------:R-:W-:-:S04]  /*0e50*/  UISETP.NE.AND.EX UP1, UPT, UR9, URZ, UPT, UP1 ;  /* 0x0000003f0900728c */ /* 0x000fc8000bf25310 */
[----:B------:R-:W-:Y:S02]  /*0e60*/  PLOP3.LUT P0, PT, PT, PT, UP0, 0x80, 0x0 ;  /* 0x000000000000781c */ /* 0x000fe40003f0f008 */
[----:B------:R-:W-:Y:S02]  /*0e70*/  PLOP3.LUT P2, PT, PT, PT, UP1, 0x80, 0x0 ;  /* 0x000000000000781c */ /* 0x000fe40003f4f018 */
[----:B--2---:R-:W-:-:S13]  /*0e80*/  R2UR UR37, R2 ;  /* 0x00000000022572ca */ /* 0x004fda00000e0000 */
[----:B------:R-:W-:Y:S02]  /*0e90*/  USHF.R.S32.HI UR38, URZ, 0x1f, UR37 ;  /* 0x0000001f3f267899 */ /* 0x000fe40008011425 */
[----:B------:R-:W-:-:S04]  /*0ea0*/  @UP0 ULEA UR6, UP2, UR37, UR6, 0x2 ;  /* 0x0000000625060291 */ /* 0x000fc8000f84103f */
[----:B------:R-:W-:Y:S02]  /*0eb0*/  @UP0 ULEA.HI.X UR7, UR37, UR7, UR38, 0x2, UP2 ;  /* 0x0000000725070291 */ /* 0x000fe400090f1426 */
[----:B------:R-:W-:Y:S01]  /*0ec0*/  @UP1 ULEA UR8, UP0, UR37, UR8, 0x2 ;  /* 0x0000000825081291 */ /* 0x000fe2000f80103f */
[----:B------:R-:W-:-:S03]  /*0ed0*/  IMAD.U32 R2, RZ, RZ, UR6 ;  /* 0x00000006ff027e24 */ /* 0x000fc6000f8e00ff */
[----:B------:R-:W-:Y:S01]  /*0ee0*/  @UP1 ULEA.HI.X UR9, UR37, UR9, UR38, 0x2, UP0 ;  /* 0x0000000925091291 */ /* 0x000fe200080f1426 */
[----:B------:R-:W-:Y:S01]  /*0ef0*/  IMAD.U32 R3, RZ, RZ, UR7 ;  /* 0x00000007ff037e24 */ /* 0x000fe2000f8e00ff */
[----:B------:R-:W-:Y:S01]  /*0f00*/  ULDC.64 UR6, c[0x0][0x418] ;  /* 0x0001060000067ab9 */ /* 0x000fe20000000a00 */
[----:B------:R-:W-:-:S03]  /*0f10*/  IMAD.U32 R4, RZ, RZ, UR8 ;  /* 0x00000008ff047e24 */ /* 0x000fc6000f8e00ff */
[----:B------:R-:W-:Y:S01]  /*0f20*/  IMAD.U32 R5, RZ, RZ, UR9 ;  /* 0x00000009ff057e24 */ /* 0x000fe2000f8e00ff */
[----:B------:R-:W2:Y:S01]  /*0f30*/  @P0 LDG.E R2, desc[UR52][R2.64] ;  /* 0x0000003402020981 */ /* 0x000ea2000c1e1900 */
[----:B------:R-:W-:Y:S01]  /*0f40*/  UISETP.NE.U32.AND UP0, UPT, UR6, URZ, UPT ;  /* 0x0000003f0600728c */ /* 0x000fe2000bf05070 */
[----:B------:R-:W-:Y:S02]  /*0f50*/  ULDC.64 UR8, c[0x0][0xa20] ;  /* 0x0002880000087ab9 */ /* 0x000fe40000000a00 */
[----:B---3--:R-:W3:Y:S01]  /*0f60*/  @P2 LDG.E R4, desc[UR52][R4.64] ;  /* 0x0000003404042981 */ /* 0x008ee2000c1e1900 */
[----:B------:R-:W-:Y:S01]  /*0f70*/  UISETP.NE.AND.EX UP0, UPT, UR7, URZ, UPT, UP0 ;  /* 0x0000003f0700728c */ /* 0x000fe2000bf05300 */
[----:B------:R-:W-:Y:S01]  /*0f80*/  ISETP.NE.U32.AND P1, PT, RZ, UR8, PT ;  /* 0x00000008ff007c0c */ /* 0x000fe2000bf25070 */
[----:B------:R-:W-:Y:S01]  /*0f90*/  ULDC UR6, c[0x0][0x2f0] ;  /* 0x0000bc0000067ab9 */ /* 0x000fe20000000800 */
[----:B------:R-:W-:Y:S01]  /*0fa0*/  UMOV UR47, URZ ;  /* 0x0000003f002f7c82 */ /* 0x000fe20008000000 */
[----:B------:R-:W-:Y:S01]  /*0fb0*/  USEL UR4, UR4, 0x1, UP0 ;  /* 0x0000000104047887 */ /* 0x000fe20008000000 */
[----:B------:R-:W-:-:S03]  /*0fc0*/  ISETP.NE.AND.EX P1, PT, RZ, UR9, PT, P1 ;  /* 0x00000009ff007c0c */ /* 0x000fc6000bf25310 */
[----:B------:R-:W-:Y:S01]  /*0fd0*/  UIMAD UR4, UR4, UR6, URZ ;  /* 0x00000006040472a4 */ /* 0x000fe2000f8e023f */
[----:B--2---:R-:W-:Y:S02]  /*0fe0*/  @P0 R2UR UR47, R2 ;  /* 0x00000000022f02ca */ /* 0x004fe400000e0000 */
[----:B---3--:R-:W-:Y:S01]  /*0ff0*/  @P2 R2UR UR49, R4 ;  /* 0x00000000043122ca */ /* 0x008fe200000e0000 */
[----:B----4-:R-:W-:-:S14]  /*1000*/  @P2 BRA `(.L_x_2656) ;  /* 0x0000000000382947 */ /* 0x010fdc0003800000 */
        /* <DEDUP_REMOVED lines=14> */
.L_x_2656:
[----:B------:R-:W-:Y:S01]  /*10f0*/  UMOV UR39, UR46 ;  /* 0x0000002e00277c82 */ /* 0x000fe20008000000 */
[----:B------:R-:W-:Y:S05]  /*1100*/  @!P1 BRA `(.L_x_2657) ;  /* 0x00000000001c9947 */ /* 0x000fea0003800000 */
[----:B------:R-:W-:-:S04]  /*1110*/  ULEA UR4, UP0, UR37, UR8, 0x2 ;  /* 0x0000000825047291 */ /* 0x000fc8000f80103f */
[----:B------:R-:W-:Y:S02]  /*1120*/  ULEA.HI.X UR6, UR37, UR9, UR38, 0x2, UP0 ;  /* 0x0000000925067291 */ /* 0x000fe400080f1426 */
[----:B------:R-:W-:-:S04]  /*1130*/  IMAD.U32 R2, RZ, RZ, UR4 ;  /* 0x00000004ff027e24 */ /* 0x000fc8000f8e00ff */
[----:B------:R-:W-:-:S05]  /*1140*/  IMAD.U32 R3, RZ, RZ, UR6 ;  /* 0x00000006ff037e24 */ /* 0x000fca000f8e00ff */
[----:B------:R-:W2:Y:S02]  /*1150*/  LDG.E R2, desc[UR52][R2.64] ;  /* 0x0000003402027981 */ /* 0x000ea4000c1e1900 */
[----:B--2---:R-:W-:Y:S01]  /*1160*/  R2UR UR4, R2 ;  /* 0x00000000020472ca */ /* 0x004fe200000e0000 */
[----:B------:R-:W-:-:S14]  /*1170*/  BRA `(.L_x_2658) ;  /* 0x0000000000347947 */ /* 0x000fdc0003800000 */
.L_x_2657:
        /* <DEDUP_REMOVED lines=13> */
.L_x_2658:
        /* <DEDUP_REMOVED lines=13> */
[----:B------:R-:W-:Y:S02]  /*1320*/  @UP0 UIMAD UR10, UR38, UR16, URZ ;  /* 0x00000010260a02a4 */ /* 0x000fe4000f8e023f */
[----:B------:R-:W-:Y:S02]  /*1330*/  @UP1 UIMAD UR12, UR38, UR18, URZ ;  /* 0x00000012260c12a4 */ /* 0x000fe4000f8e023f */
[----:B------:R-:W-:Y:S02]  /*1340*/  @UP0 UIMAD UR17, UR37, UR17, UR10 ;  /* 0x00000011251102a4 */ /* 0x000fe4000f8e020a */
[----:B------:R-:W-:Y:S02]  /*1350*/  @UP1 UIMAD.WIDE.U32 UR10, UR37, UR18, URZ ;  /* 0x00000012250a12a5 */ /* 0x000fe4000f8e003f */
[----:B------:R-:W-:-:S02]  /*1360*/  @UP0 UIMAD.WIDE.U32 UR14, UR37, UR16, URZ ;  /* 0x00000010250e02a5 */ /* 0x000fc4000f8e003f */
[----:B------:R-:W-:Y:S02]  /*1370*/  @UP1 UIMAD UR18, UR37, UR19, UR12 ;  /* 0x00000013251212a4 */ /* 0x000fe4000f8e020c */
[----:B------:R-:W-:Y:S02]  /*1380*/  @UP1 USHF.R.S32.HI UR19, URZ, 0x1f, UR46 ;  /* 0x0000001f3f131899 */ /* 0x000fe4000801142e */
[----:B------:R-:W-:Y:S01]  /*1390*/  @UP0 USHF.R.S32.HI UR16, URZ, 0x1f, UR46 ;  /* 0x0000001f3f100899 */ /* 0x000fe2000801142e */
[----:B------:R-:W-:Y:S01]  /*13a0*/  @UP1 ULDC.64 UR12, c[0x0][0x9c0] ;  /* 0x00027000000c1ab9 */ /* 0x000fe20000000a00 */
[----:B------:R-:W-:Y:S02]  /*13b0*/  @UP0 UIADD3 UR15, UR15, UR17, URZ ;  /* 0x000000110f0f0290 */ /* 0x000fe4000fffe03f */
[----:B------:R-:W-:Y:S02]  /*13c0*/  @UP1 UIMAD UR17, UR19, UR12, URZ ;  /* 0x0000000c131112a4 */ /* 0x000fe4000f8e023f */
[----:B------:R-:W-:-:S02]  /*13d0*/  @UP0 UIMAD UR16, UR16, UR20, URZ ;  /* 0x00000014101002a4 */ /* 0x000fc4000f8e023f */
[----:B------:R-:W-:Y:S02]  /*13e0*/  @UP1 UIADD3 UR11, UR11, UR18, URZ ;  /* 0x000000120b0b1290 */ /* 0x000fe4000fffe03f */
[----:B------:R-:W-:Y:S02]  /*13f0*/  @UP1 UIMAD UR17, UR46, UR13, UR17 ;  /* 0x0000000d2e1112a4 */ /* 0x000fe4000f8e0211 */
[----:B------:R-:W-:Y:S02]  /*1400*/  @UP0 UIMAD UR16, UR46, UR21, UR16 ;  /* 0x000000152e1002a4 */ /* 0x000fe4000f8e0210 */
[----:B------:R-:W-:Y:S02]  /*1410*/  @UP0 UIMAD.WIDE.U32 UR14, UR46, UR20, UR14 ;  /* 0x000000142e0e02a5 */ /* 0x000fe4000f8e000e */
[----:B------:R-:W-:Y:S02]  /*1420*/  @UP1 UIMAD.WIDE.U32 UR12, UR46, UR12, UR10 ;  /* 0x0000000c2e0c12a5 */ /* 0x000fe4000f8e000a */
[----:B------:R-:W-:-:S02]  /*1430*/  @UP0 UIADD3 UR11, UR15, UR16, URZ ;  /* 0x000000100f0b0290 */ /* 0x000fc4000fffe03f */
[----:B------:R-:W-:Y:S02]  /*1440*/  @UP0 ULEA UR8, UP2, UR14, UR8, 0x2 ;  /* 0x000000080e080291 */ /* 0x000fe4000f84103f */
[----:B------:R-:W-:Y:S02]  /*1450*/  @UP1 UIADD3 UR10, UR13, UR17, URZ ;  /* 0x000000110d0a1290 */ /* 0x000fe4000fffe03f */
[----:B------:R-:W-:Y:S02]  /*1460*/  @UP1 ULEA UR6, UP3, UR12, UR6, 0x2 ;  /* 0x000000060c061291 */ /* 0x000fe4000f86103f */
[----:B------:R-:W-:Y:S01]  /*1470*/  @UP0 ULEA.HI.X UR9, UR14, UR9, UR11, 0x2, UP2 ;  /* 0x000000090e090291 */ /* 0x000fe200090f140b */
[----:B------:R-:W-:Y:S01]  /*1480*/  IMAD.U32 R2, RZ, RZ, UR8 ;  /* 0x00000008ff027e24 */ /* 0x000fe2000f8e00ff */
[----:B------:R-:W-:Y:S02]  /*1490*/  @UP1 ULEA.HI.X UR7, UR12, UR7, UR10, 0x2, UP3 ;  /* 0x000000070c071291 */ /* 0x000fe400098f140a */
[----:B------:R-:W-:Y:S01]  /*14a0*/  IMAD.U32 R4, RZ, RZ, UR6 ;  /* 0x00000006ff047e24 */ /* 0x000fe2000f8e00ff */
[----:B------:R-:W-:Y:S01]  /*14b0*/  USHF.L.U32 UR40, UR5, 0x7, URZ ;  /* 0x0000000705287899 */ /* 0x000fe2000800063f */
[----:B------:R-:W-:Y:S01]  /*14c0*/  IMAD.U32 R3, RZ, RZ, UR9 ;  /* 0x00000009ff037e24 */ /* 0x000fe2000f8e00ff */
[----:B------:R-:W-:Y:S01]  /*14d0*/  ULDC UR6, c[0x0][0x988] ;  /* 0x0002620000067ab9 */ /* 0x000fe20000000800 */
[----:B------:R-:W-:Y:S01]  /*14e0*/  IMAD.U32 R5, RZ, RZ, UR7 ;  /* 0x00000007ff057e24 */ /* 0x000fe2000f8e00ff */
[----:B------:R-:W-:-:S02]  /*14f0*/  ULDC UR5, c[0x0][0x448] ;  /* 0x0001120000057ab9 */ /* 0x000fc40000000800 */
[----:B------:R0:W2:Y:S04]  /*1500*/  @P0 LDG.E R7, desc[UR52][R2.64] ;  /* 0x0000003402070981 */ /* 0x0000a8000c1e1900 */
[----:B------:R1:W2:Y:S01]  /*1510*/  @P1 LDG.E R0, desc[UR52][R4.64] ;  /* 0x0000003404001981 */ /* 0x0002a2000c1e1900 */
[----:B------:R-:W-:Y:S01]  /*1520*/  UISETP.NE.AND UP4, UPT, UR5, 0x1, UPT ;  /* 0x000000010500788c */ /* 0x000fe2000bf85270 */
[----:B------:R-:W-:Y:S01]  /*1530*/  PLOP3.LUT P0, PT, PT, PT, PT, 0x80, 0x0 ;  /* 0x000000000000781c */ /* 0x000fe20003f0f070 */
[----:B------:R-:W-:Y:S01]  /*1540*/  UIADD3 UR47, -UR47, UR4, URZ ;  /* 0x000000042f2f7290 */ /* 0x000fe2000fffe13f */
[----:B------:R-:W-:Y:S01]  /*1550*/  CS2R R8, SRZ ;  /* 0x0000000000087805 */ /* 0x000fe2000001ff00 */
[----:B------:R-:W-:Y:S01]  /*1560*/  UP2UR UR50, UPR, URZ, 0x10 ;  /* 0x000000103f327883 */ /* 0x000fe20008000000 */
[----:B0-----:R-:W-:Y:S01]  /*1570*/  CS2R R2, SRZ ;  /* 0x0000000000027805 */ /* 0x001fe2000001ff00 */
[----:B------:R-:W-:Y:S01]  /*1580*/  UIADD3 UR7, UR47, 0x80, -UR49 ;  /* 0x000000802f077890 */ /* 0x000fe2000fffe831 */
[----:B------:R-:W-:-:S02]  /*1590*/  CS2R R26, SRZ ;  /* 0x00000000001a7805 */ /* 0x000fc4000001ff00 */
[----:B------:R-:W-:Y:S02]  /*15a0*/  CS2R R108, SRZ ;  /* 0x00000000006c7805 */ /* 0x000fe4000001ff00 */
[----:B------:R-:W-:Y:S01]  /*15b0*/  CS2R R144, SRZ ;  /* 0x0000000000907805 */ /* 0x000fe2000001ff00 */
[----:B------:R-:W-:Y:S01]  /*15c0*/  IMAD.MOV.U32 R150, RZ, RZ, RZ ;  /* 0x000000ffff967224 */ /* 0x000fe200078e00ff */
[----:B------:R-:W-:Y:S01]  /*15d0*/  @UP4 ULDC UR4, c[0x0][0x44c] ;  /* 0x0001130000044ab9 */ /* 0x000fe20000000800 */
[----:B------:R-:W-:Y:S01]  /*15e0*/  @UP4 ULDC UR8, c[0x0][0x450] ;  /* 0x0001140000084ab9 */ /* 0x000fe20000000800 */
        /* <DEDUP_REMOVED lines=54> */
[----:B-1----:R-:W-:Y:S02]  /*1950*/  CS2R R4, SRZ ;  /* 0x0000000000047805 */ /* 0x002fe4000001ff00 */
[----:B------:R-:W-:Y:S02]  /*1960*/  CS2R R160, SRZ ;  /* 0x0000000000a07805 */ /* 0x000fe4000001ff00 */
[----:B------:R-:W-:-:S02]  /*1970*/  CS2R R24, SRZ ;  /* 0x0000000000187805 */ /* 0x000fc4000001ff00 */
[----:B------:R-:W-:Y:S01]  /*1980*/  CS2R R162, SRZ ;  /* 0x0000000000a27805 */ /* 0x000fe2000001ff00 */
[----:B--2---:R-:W-:Y:S01]  /*1990*/  FMUL.FTZ R0, R7, R0 ;  /* 0x0000000007007220 */ /* 0x004fe20000410000 */
[----:B------:R-:W-:-:S03]  /*19a0*/  CS2R R6, SRZ ;  /* 0x0000000000067805 */ /* 0x000fc6000001ff00 */
[----:B------:R-:W-:Y:S01]  /*19b0*/  FMUL.FTZ R0, R0, UR6 ;  /* 0x0000000600007c20 */ /* 0x000fe20008410000 */
[----:B------:R-:W-:-:S04]  /*19c0*/  UIADD3 UR6, UR40, 0x7f, URZ ;  /* 0x0000007f28067890 */ /* 0x000fc8000fffe03f */
[----:B------:R-:W-:Y:S01]  /*19d0*/  UIMAD.WIDE.U32 UR4, UR6, UR4, URZ ;  /* 0x00000004060472a5 */ /* 0x000fe2000f8e003f */
[----:B------:R-:W-:Y:S01]  /*19e0*/  R2UR UR41, R0 ;  /* 0x00000000002972ca */ /* 0x000fe200000e0000 */
[----:B------:R-:W-:Y:S01]  /*19f0*/  UIADD3 UR4, UR47, 0x7f, URZ ;  /* 0x0000007f2f047890 */ /* 0x000fe2000fffe03f */
[----:B------:R-:W-:Y:S01]  /*1a00*/  IMAD.MOV.U32 R0, RZ, RZ, RZ ;  /* 0x000000ffff007224 */ /* 0x000fe200078e00ff */
        /* <DEDUP_REMOVED lines=44> */
.L_x_2660:
        /* <DEDUP_REMOVED lines=10> */
.L_x_2817:
[----:B0-----:R-:W-:Y:S01]  /*1d70*/  IMAD.U32 R0, RZ, RZ, UR45 ;  /* 0x0000002dff007e24 */ /* 0x001fe2000f8e00ff */
[----:B------:R-:W-:Y:S05]  /*1d80*/  WARPSYNC.ALL ;  /* 0x0000000000007948 */ /* 0x000fea0003800000 */
[----:B------:R0:W-:Y:S01]  /*1d90*/  BAR.SYNC.DEFER_BLOCKING R6, 0x100 ;  /* 0x000400060000751d */ /* 0x0001e20000010000 */
[----:B------:R-:W-:-:S13]  /*1da0*/  ISETP.NE.AND P0, PT, R0, 0x3, PT ;  /* 0x000000030000780c */ /* 0x000fda0003f05270 */
[----:B0-----:R-:W-:Y:S05]  /*1db0*/  @!P0 BRA `(.L_x_2662) ;  /* 0x0000000000048947 */ /* 0x001fea0003800000 */
[----:B------:R-:W-:Y:S01]  /*1dc0*/  BPT.TRAP 0x1 ;  /* 0x000000040000795c */ /* 0x000fe20000300000 */
.L_x_2662:
[----:B------:R-:W-:Y:S01]  /*1dd0*/  ULEA UR56, UR42, UR51, 0x3 ;  /* 0x000000332a387291 */ /* 0x000fe2000f8e183f */
[----:B------:R-:W-:-:S05]  /*1de0*/  IMAD.U32 R7, RZ, RZ, UR43 ;  /* 0x0000002bff077e24 */ /* 0x000fca000f8e00ff */
[----:B------:R-:W-:-:S04]  /*1df0*/  SHF.L.U32 R7, R7, 0x1f, RZ ;  /* 0x0000001f07077819 */ /* 0x000fc800000006ff */
[----:B------:R0:W1:Y:S01]  /*1e00*/  SYNCS.PHASECHK.TRANS64.TRYWAIT P1, [UR56+0x38830], R7 ;  /* 0x03883007ff0075a7 */ /* 0x0000620008020178 */
[----:B------:R-:W-:Y:S05]  /*1e10*/  @!P0 BRA `(.L_x_2663) ;  /* 0x0000000000048947 */ /* 0x000fea0003800000 */
[----:B------:R-:W-:Y:S01]  /*1e20*/  BPT.TRAP 0x1 ;  /* 0x000000040000795c */ /* 0x000fe20000300000 */
.L_x_2663:
[----:B-1----:R-:W-:Y:S05]  /*1e30*/  @P1 BRA `(.L_x_2664) ;  /* 0x0000000000081947 */ /* 0x002fea0003800000 */
[----:B------:R-:W1:Y:S02]  /*1e40*/  SYNCS.PHASECHK.TRANS64.TRYWAIT P1, [UR56+0x38830], R7 ;  /* 0x03883007ff0075a7 */ /* 0x000e640008020178 */
[----:B-1----:R-:W-:Y:S05]  /*1e50*/  @!P1 BRA `(.L_x_2665) ;  /* 0x0000012400a89947 */ /* 0x002fea0003800000 */
.L_x_2664:
        /* <DEDUP_REMOVED lines=66> */
.L_x_2666:
[----:B------:R-:W-:Y:S01]  /*2280*/  UISETP.NE.AND UP0, UPT, UR50, URZ, UPT ;  /* 0x0000003f3200728c */ /* 0x000fe2000bf05270 */
[----:B------:R-:W-:Y:S02]  /*2290*/  VIADD R0, R17, UR40 ;  /* 0x0000002811007c36 */ /* 0x000fe40008000000 */
[----:B------:R-:W-:-:S03]  /*22a0*/  IMAD.U32 R21, RZ, RZ, UR41 ;  /* 0x00000029ff157e24 */ /* 0x000fc6000f8e00ff */
        /* <DEDUP_REMOVED lines=8> */
[----:B------:R-:W2:Y:S02]  /*2330*/  SHFL.IDX PT, R4, R0, 0x1, 0x1c1f ;  /* 0x003c1f0000047f89 */ /* 0x000ea400000e0000 */
[----:B------:R-:W-:Y:S02]  /*2340*/  UIADD3 UR6, UR47, UR6, URZ ;  /* 0x000000062f067290 */ /* 0x000fe4000fffe03f */
[----:B------:R-:W3:Y:S04]  /*2350*/  SHFL.IDX PT, R0, R0, RZ, 0x1c1f ;  /* 0x001c1fff00007589 */ /* 0x000ee800000e0000 */
[----:B------:R-:W-:Y:S01]  /*2360*/  IMAD.U32 R5, RZ, RZ, UR6 ;  /* 0x00000006ff057e24 */ /* 0x000fe2000f8e00ff */
[----:B------:R-:W-:-:S03]  /*2370*/  UIADD3 UR6, UR56, 0x38840, URZ ;  /* 0x0003884038067890 */ /* 0x000fc6000fffe03f */
[----:B------:R-:W-:Y:S01]  /*2380*/  IMAD R2, R18, -0x2, R5 ;  /* 0xfffffffe12027824 */ /* 0x000fe200078e0205 */
[----:B------:R-:W-:Y:S01]  /*2390*/  UPRMT UR6, UR54, 0x654, UR6 ;  /* 0x0000065436067896 */ /* 0x000fe20008000006 */
[----:B------:R-:W-:-:S05]  /*23a0*/  IMAD.U32 R5, RZ, RZ, UR49 ;  /* 0x00000031ff057e24 */ /* 0x000fca000f8e00ff */
[----:B------:R-:W-:-:S03]  /*23b0*/  IADD3 R5, -R5, 0x1, R2 ;  /* 0x0000000105057810 */ /* 0x000fc60007ffe102 */
[----:B------:R-:W-:Y:S01]  /*23c0*/  SYNCS.ARRIVE.TRANS64.RED.A1T0 RZ, [UR6], RZ ;  /* 0x000000ffffff79a7 */ /* 0x000fe20008100406 */
[----:B--2---:R-:W-:-:S04]  /*23d0*/  VIADDMNMX R4, R4, R5, R2, PT ;  /* 0x0000000504047246 */ /* 0x004fc80003800102 */
        /* <DEDUP_REMOVED lines=93> */
[----:B------:R-:W-:Y:S02]  /*29b0*/  FMNMX.FTZ R4, R86, R15, !PT ;  /* 0x0000000f56047209 */ /* 0x000fe40007810000 */
[----:B---3--:R-:W-:Y:S02]  /*29c0*/  VIADDMNMX R5, R0, R5, R2, PT ;  /* 0x0000000500057246 */ /* 0x008fe40003800102 */
[----:B------:R-:W-:-:S02]  /*29d0*/  FMNMX.FTZ R8, R87, R4, !PT ;  /* 0x0000000457087209 */ /* 0x000fc40007810000 */
[C---:B------:R-:W-:Y:S02]  /*29e0*/  ISETP.GT.AND P2, PT, R5.reuse, 0x1, PT ;  /* 0x000000010500780c */ /* 0x040fe40003f44270 */
[----:B------:R-:W-:Y:S01]  /*29f0*/  ISETP.GT.AND P3, PT, R5, 0x8, PT ;  /* 0x000000080500780c */ /* 0x000fe20003f64270 */
[----:B------:R-:W2:Y:S01]  /*2a00*/  SHFL.BFLY PT, R15, R8, 0x2, 0x1f ;  /* 0x0c401f00080f7f89 */ /* 0x000ea200000e0000 */
[----:B------:R-:W-:Y:S02]  /*2a10*/  FSEL R42, R25, -INF , P2 ;  /* 0xff800000192a7808 */ /* 0x000fe40001000000 */
        /* <DEDUP_REMOVED lines=38> */
[----:B------:R-:W-:Y:S01]  /*2c80*/  IMAD.U32 R50, RZ, RZ, UR41 ;  /* 0x00000029ff327e24 */ /* 0x000fe2000f8e00ff */
[----:B------:R-:W-:Y:S01]  /*2c90*/  ISETP.GT.AND P1, PT, R5, 0x11, PT ;  /* 0x000000110500780c */ /* 0x000fe20003f24270 */
[----:B------:R-:W-:-:S01]  /*2ca0*/  FFMA.FTZ R153, R26, UR41, -R89 ;  /* 0x000000291a997c23 */ /* 0x000fc20008010859 */
[----:B------:R-:W-:Y:S01]  /*2cb0*/  FMNMX.FTZ R2, R39, R2, !PT ;  /* 0x0000000227027209 */ /* 0x000fe20007810000 */
[----:B------:R-:W-:-:S01]  /*2cc0*/  FFMA.FTZ R8, R27, UR41, -R89 ;  /* 0x000000291b087c23 */ /* 0x000fc20008010859 */
[----:B------:R-:W-:Y:S01]  /*2cd0*/  FSEL R33, R33, -INF , P1 ;  /* 0xff80000021217808 */ /* 0x000fe20000800000 */
[----:B------:R-:W-:-:S01]  /*2ce0*/  FFMA.FTZ R54, R54, UR41, -R89 ;  /* 0x0000002936367c23 */ /* 0x000fc20008010859 */
[----:B------:R-:W-:Y:S01]  /*2cf0*/  FMNMX.FTZ R2, R43, R2, !PT ;  /* 0x000000022b027209 */ /* 0x000fe20007810000 */
[----:B------:R-:W-:Y:S01]  /*2d00*/  MUFU.EX2 R153, R153 ;  /* 0x0000009900997308 */ /* 0x000fe20000000800 */
[----:B------:R-:W-:Y:S01]  /*2d10*/  ISETP.GT.AND P1, PT, R5, 0x19, PT ;  /* 0x000000190500780c */ /* 0x000fe20003f24270 */
[--C-:B------:R-:W-:Y:S01]  /*2d20*/  FFMA.FTZ R9, R9, UR41, -R89.reuse ;  /* 0x0000002909097c23 */ /* 0x100fe20008010859 */
[----:B------:R-:W-:Y:S01]  /*2d30*/  FMNMX.FTZ R15, R33, R2, !PT ;  /* 0x00000002210f7209 */ /* 0x000fe20007810000 */
[--C-:B------:R-:W-:Y:S01]  /*2d40*/  FFMA.FTZ R10, R10, UR41, -R89.reuse ;  /* 0x000000290a0a7c23 */ /* 0x100fe20008010859 */
[----:B------:R-:W-:Y:S01]  /*2d50*/  FSEL R37, R37, -INF , P1 ;  /* 0xff80000025257808 */ /* 0x000fe20000800000 */
[--C-:B------:R-:W-:Y:S01]  /*2d60*/  FFMA.FTZ R11, R11, UR41, -R89.reuse ;  /* 0x000000290b0b7c23 */ /* 0x100fe20008010859 */
        /* <DEDUP_REMOVED lines=17> */
[----:B------:R-:W2:Y:S01]  /*2e80*/  MUFU.EX2 R9, R9 ;  /* 0x0000000900097308 */ /* 0x000ea20000000800 */
        /* <DEDUP_REMOVED lines=17> */
[----:B------:R-:W-:Y:S01]  /*2fa0*/  FFMA.FTZ R87, R87, UR41, -R89 ;  /* 0x0000002957577c23 */ /* 0x000fe20008010859 */
[----:B------:R-:W-:-:S02]  /*2fb0*/  FMNMX.FTZ R13, R53, R20, !PT ;  /* 0x00000014350d7209 */ /* 0x000fc40007810000 */
[----:B------:R-:W-:Y:S02]  /*2fc0*/  FSEL R57, R57, -INF , P1 ;  /* 0xff80000039397808 */ /* 0x000fe40000800000 */
[----:B------:R-:W-:Y:S01]  /*2fd0*/  FMNMX.FTZ R14, R56, R13, !PT ;  /* 0x0000000d380e7209 */ /* 0x000fe20007810000 */
[----:B------:R-:W-:Y:S01]  /*2fe0*/  MUFU.EX2 R2, R2 ;  /* 0x0000000200027308 */ /* 0x000fe20000000800 */
[----:B------:R-:W-:Y:S02]  /*2ff0*/  ISETP.GT.AND P1, PT, R5, 0x49, PT ;  /* 0x000000490500780c */ /* 0x000fe40003f24270 */
[----:B------:R-:W-:Y:S01]  /*3000*/  FMNMX.FTZ R15, R57, R14, !PT ;  /* 0x0000000e390f7209 */ /* 0x000fe20007810000 */
[----:B------:R-:W-:-:S01]  /*3010*/  FFMA.FTZ R14, R47, UR41, -R89 ;  /* 0x000000292f0e7c23 */ /* 0x000fc20008010859 */
[----:B------:R-:W-:Y:S02]  /*3020*/  FSEL R61, R61, -INF , P1 ;  /* 0xff8000003d3d7808 */ /* 0x000fe40000800000 */
[----:B------:R-:W-:Y:S01]  /*3030*/  FMNMX.FTZ R20, R60, R15, !PT ;  /* 0x0000000f3c147209 */ /* 0x000fe20007810000 */
[----:B------:R3:W-:Y:S01]  /*3040*/  MUFU.EX2 R13, R21 ;  /* 0x00000015000d7308 */ /* 0x0007e20000000800 */
[----:B------:R-:W-:-:S02]  /*3050*/  ISETP.GT.AND P1, PT, R5, 0x51, PT ;  /* 0x000000510500780c */ /* 0x000fc40003f24270 */
[----:B------:R-:W-:Y:S02]  /*3060*/  FMNMX.FTZ R15, R61, R20, !PT ;  /* 0x000000143d0f7209 */ /* 0x000fe40007810000 */
[----:B------:R-:W-:Y:S02]  /*3070*/  FSEL R65, R65, -INF , P1 ;  /* 0xff80000041417808 */ /* 0x000fe40000800000 */
[----:B------:R-:W-:Y:S01]  /*3080*/  FMNMX.FTZ R20, R64, R15, !PT ;  /* 0x0000000f40147209 */ /* 0x000fe20007810000 */
[----:B------:R-:W-:Y:S01]  /*3090*/  MUFU.EX2 R11, R11 ;  /* 0x0000000b000b7308 */ /* 0x000fe20000000800 */
[----:B------:R-:W-:Y:S02]  /*30a0*/  ISETP.GT.AND P1, PT, R5, 0x59, PT ;  /* 0x000000590500780c */ /* 0x000fe40003f24270 */
[----:B------:R-:W-:Y:S01]  /*30b0*/  FMNMX.FTZ R15, R65, R20, !PT ;  /* 0x00000014410f7209 */ /* 0x000fe20007810000 */
[----:B------:R-:W-:-:S01]  /*30c0*/  FFMA.FTZ R20, R51, UR41, -R89 ;  /* 0x0000002933147c23 */ /* 0x000fc20008010859 */
[----:B------:R-:W-:-:S02]  /*30d0*/  ISETP.GT.AND P2, PT, R5, 0x60, PT ;  /* 0x000000600500780c */ /* 0x000fc40003f44270 */
[----:B------:R-:W-:Y:S01]  /*30e0*/  FSEL R69, R69, -INF , P1 ;  /* 0xff80000045457808 */ /* 0x000fe20000800000 */
[----:B------:R-:W-:Y:S01]  /*30f0*/  MUFU.EX2 R157, R157 ;  /* 0x0000009d009d7308 */ /* 0x000fe20000000800 */
[----:B------:R-:W-:Y:S02]  /*3100*/  FMNMX.FTZ R24, R68, R15, !PT ;  /* 0x0000000f44187209 */ /* 0x000fe40007810000 */
[----:B------:R-:W-:Y:S02]  /*3110*/  ISETP.GT.AND P1, PT, R5, 0x61, PT ;  /* 0x000000610500780c */ /* 0x000fe40003f24270 */
[----:B------:R-:W-:Y:S02]  /*3120*/  FSEL R72, R72, -INF , P2 ;  /* 0xff80000048487808 */ /* 0x000fe40001000000 */
[----:B------:R-:W-:Y:S01]  /*3130*/  FMNMX.FTZ R15, R69, R24, !PT ;  /* 0x00000018450f7209 */ /* 0x000fe20007810000 */
[----:B------:R-:W-:Y:S01]  /*3140*/  MUFU.EX2 R12, R12 ;  /* 0x0000000c000c7308 */ /* 0x000fe20000000800 */
[----:B------:R-:W-:-:S02]  /*3150*/  ISETP.GT.AND P2, PT, R5, 0x68, PT ;  /* 0x000000680500780c */ /* 0x000fc40003f44270 */
[----:B------:R-:W-:Y:S02]  /*3160*/  FSEL R73, R73, -INF , P1 ;  /* 0xff80000049497808 */ /* 0x000fe40000800000 */
[----:B------:R-:W-:Y:S02]  /*3170*/  FMNMX.FTZ R24, R72, R15, !PT ;  /* 0x0000000f48187209 */ /* 0x000fe40007810000 */
[----:B------:R-:W-:Y:S01]  /*3180*/  ISETP.GT.AND P1, PT, R5, 0x69, PT ;  /* 0x000000690500780c */ /* 0x000fe20003f24270 */
[----:B------:R-:W-:Y:S01]  /*3190*/  MUFU.EX2 R15, R54 ;  /* 0x00000036000f7308 */ /* 0x000fe20000000800 */
[----:B------:R-:W-:Y:S02]  /*31a0*/  FSEL R76, R76, -INF , P2 ;  /* 0xff8000004c4c7808 */ /* 0x000fe40001000000 */
[----:B---3--:R-:W-:Y:S02]  /*31b0*/  FMNMX.FTZ R21, R73, R24, !PT ;  /* 0x0000001849157209 */ /* 0x008fe40007810000 */
        /* <DEDUP_REMOVED lines=10> */
[----:B------:R-:W-:Y:S01]  /*3260*/  FMNMX.FTZ R24, R80, R21, !PT ;  /* 0x0000001550187209 */ /* 0x000fe20007810000 */
[--C-:B------:R-:W-:Y:S01]  /*3270*/  FFMA.FTZ R21, R62, UR41, -R89.reuse ;  /* 0x000000293e157c23 */ /* 0x100fe20008010859 */
[----:B------:R-:W-:Y:S01]  /*3280*/  ISETP.GT.AND P1, PT, R5, 0x79, PT ;  /* 0x000000790500780c */ /* 0x000fe20003f24270 */
[----:B------:R-:W-:Y:S01]  /*3290*/  MUFU.EX2 R20, R20 ;  /* 0x0000001400147308 */ /* 0x000fe20000000800 */
[----:B------:R-:W-:Y:S02]  /*32a0*/  FSEL R84, R84, -INF , P2 ;  /* 0xff80000054547808 */ /* 0x000fe40001000000 */
[----:B------:R-:W-:Y:S01]  /*32b0*/  FMNMX.FTZ R5, R81, R24, !PT ;  /* 0x0000001851057209 */ /* 0x000fe20007810000 */
[----:B------:R-:W-:-:S01]  /*32c0*/  FFMA.FTZ R24, R59, UR41, -R89 ;  /* 0x000000293b187c23 */ /* 0x000fc20008010859 */
[----:B------:R-:W-:-:S02]  /*32d0*/  FSEL R85, R85, -INF , P1 ;  /* 0xff80000055557808 */ /* 0x000fc40000800000 */
[----:B------:R-:W-:Y:S01]  /*32e0*/  FMNMX.FTZ R28, R84, R5, !PT ;  /* 0x00000005541c7209 */ /* 0x000fe20007810000 */
[----:B------:R-:W-:Y:S03]  /*32f0*/  MUFU.EX2 R26, R26 ;  /* 0x0000001a001a7308 */ /* 0x000fe60000000800 */
[----:B------:R-:W-:Y:S01]  /*3300*/  FMNMX.FTZ R5, R85, R28, !PT ;  /* 0x0000001c55057209 */ /* 0x000fe20007810000 */
[----:B------:R-:W-:-:S04]  /*3310*/  FFMA.FTZ R28, R67, UR41, -R89 ;  /* 0x00000029431c7c23 */ /* 0x000fc80008010859 */
[----:B------:R-:W3:Y:S01]  /*3320*/  SHFL.BFLY PT, R30, R5, 0x2, 0x1f ;  /* 0x0c401f00051e7f89 */ /* 0x000ee200000e0000 */
[----:B------:R-:W-:Y:S08]  /*3330*/  MUFU.EX2 R161, R161 ;  /* 0x000000a100a17308 */ /* 0x000ff00000000800 */
[----:B------:R-:W-:Y:S08]  /*3340*/  MUFU.EX2 R24, R24 ;  /* 0x0000001800187308 */ /* 0x000ff00000000800 */
[----:B------:R-:W-:Y:S01]  /*3350*/  MUFU.EX2 R21, R21 ;  /* 0x0000001500157308 */ /* 0x000fe20000000800 */
[----:B---3--:R-:W-:-:S07]  /*3360*/  FMNMX.FTZ R29, R5, R30, !PT ;  /* 0x0000001e051d7209 */ /* 0x008fce0007810000 */
[----:B------:R-:W-:Y:S01]  /*3370*/  MUFU.EX2 R32, R32 ;  /* 0x0000002000207308 */ /* 0x000fe20000000800 */
[----:B------:R-:W-:-:S01]  /*3380*/  FFMA.FTZ R30, R75, UR41, -R89 ;  /* 0x000000294b1e7c23 */ /* 0x000fc20008010859 */
[----:B------:R-:W3:Y:S06]  /*3390*/  SHFL.BFLY PT, R34, R29, 0x1, 0x1f ;  /* 0x0c201f001d227f89 */ /* 0x000eec00000e0000 */
[----:B------:R-:W-:Y:S08]  /*33a0*/  MUFU.EX2 R163, R163 ;  /* 0x000000a300a37308 */ /* 0x000ff00000000800 */
[----:B------:R-:W-:Y:S08]  /*33b0*/  MUFU.EX2 R28, R28 ;  /* 0x0000001c001c7308 */ /* 0x000ff00000000800 */
[----:B------:R-:W-:Y:S01]  /*33c0*/  MUFU.EX2 R25, R25 ;  /* 0x0000001900197308 */ /* 0x000fe20000000800 */
[----:B---3--:R-:W-:Y:S01]  /*33d0*/  FMNMX.FTZ R5, R29, R34, !PT ;  /* 0x000000221d057209 */ /* 0x008fe20007810000 */
[--C-:B------:R-:W-:Y:S01]  /*33e0*/  FFMA.FTZ R34, R83, UR41, -R89.reuse ;  /* 0x0000002953227c23 */ /* 0x100fe20008010859 */
[----:B------:R-:W-:-:S02]  /*33f0*/  FFMA.FTZ R29, R86, UR41, -R89 ;  /* 0x00000029561d7c23 */ /* 0x000fc40008010859 */
[C---:B------:R-:W-:Y:S01]  /*3400*/  FSETP.NEU.FTZ.AND P1, PT, R5.reuse, -INF , PT ;  /* 0xff8000000500780b */ /* 0x040fe20003f3d000 */
[----:B------:R-:W-:-:S02]  /*3410*/  FFMA.FTZ R47, R5, R50, -8 ;  /* 0xc1000000052f7423 */ /* 0x000fc40000010032 */
[----:B------:R-:W-:Y:S03]  /*3420*/  MUFU.EX2 R36, R36 ;  /* 0x0000002400247308 */ /* 0x000fe60000000800 */
[----:B------:R-:W-:Y:S02]  /*3430*/  FSEL R50, R47, RZ, P1 ;  /* 0x000000ff2f327208 */ /* 0x000fe40000800000 */
[----:B--2---:R-:W-:-:S03]  /*3440*/  F2FP.SATFINITE.E4M3.F32.PACK_AB_MERGE_C R47, R9, R0, RZ ;  /* 0x00000000092f723e */ /* 0x004fc600048070ff */
        /* <DEDUP_REMOVED lines=167> */
.L_x_2667:
[----:B------:R0:W1:Y:S01]  /*3ec0*/  SYNCS.PHASECHK.TRANS64.TRYWAIT P1, [UR56+0x38850], R7 ;  /* 0x03885007ff0075a7 */ /* 0x0000620008020178 */
[----:B------:R-:W-:Y:S05]  /*3ed0*/  @!P0 BRA `(.L_x_2668) ;  /* 0x0000000000048947 */ /* 0x000fea0003800000 */
[----:B------:R-:W-:Y:S01]  /*3ee0*/  BPT.TRAP 0x1 ;  /* 0x000000040000795c */ /* 0x000fe20000300000 */
.L_x_2668:
[----:B-1----:R-:W-:Y:S05]  /*3ef0*/  @P1 BRA `(.L_x_2669) ;  /* 0x0000000000081947 */ /* 0x002fea0003800000 */
[----:B------:R-:W1:Y:S02]  /*3f00*/  SYNCS.PHASECHK.TRANS64.TRYWAIT P1, [UR56+0x38850], R7 ;  /* 0x03885007ff0075a7 */ /* 0x000e640008020178 */
[----:B-1----:R-:W-:Y:S05]  /*3f10*/  @!P1 BRA `(.L_x_2670) ;  /* 0x0000010400909947 */ /* 0x002fea0003800000 */
.L_x_2669:
        /* <DEDUP_REMOVED lines=31> */
.L_x_2671:
[----:B------:R-:W-:Y:S01]  /*4110*/  UISETP.NE.AND UP0, UPT, UR50, URZ, UPT ;  /* 0x0000003f3200728c */ /* 0x000fe2000bf05270 */
[----:B------:R-:W-:Y:S01]  /*4120*/  UMOV UR10, UR40 ;  /* 0x00000028000a7c82 */ /* 0x000fe20008000000 */
[----:B------:R-:W-:Y:S02]  /*4130*/  UIADD3 UR56, UR56, 0x38860, URZ ;  /* 0x0003886038387890 */ /* 0x000fe4000fffe03f */
[----:B------:R-:W-:Y:S02]  /*4140*/  UIADD3 UR57, UR55, -0x2, URZ ;  /* 0xfffffffe37397890 */ /* 0x000fe4000fffe03f */
[----:B------:R-:W-:-:S05]  /*4150*/  UPRMT UR56, UR54, 0x654, UR56 ;  /* 0x0000065436387896 */ /* 0x000fca0008000038 */
[----:B------:R-:W-:Y:S01]  /*4160*/  @UP0 ULDC UR6, c[0x0][0x44c] ;  /* 0x0001130000060ab9 */ /* 0x000fe20000000800 */
[----:B------:R-:W-:Y:S01]  /*4170*/  @UP0 ULDC UR11, c[0x0][0x450] ;  /* 0x00011400000b0ab9 */ /* 0x000fe20000000800 */
[----:B------:R-:W-:Y:S02]  /*4180*/  UIMAD.WIDE.U32 UR6, UR40, UR6, URZ ;  /* 0x00000006280672a5 */ /* 0x000fe4000f8e003f */
[----:B------:R-:W-:Y:S02]  /*4190*/  SYNCS.ARRIVE.TRANS64.RED.A1T0 RZ, [UR56], RZ ;  /* 0x000000ffffff79a7 */ /* 0x000fe40008100438 */
[----:B------:R-:W-:-:S04]  /*41a0*/  @UP0 USHF.R.U32.HI UR10, URZ, UR11, UR7 ;  /* 0x0000000b3f0a0299 */ /* 0x000fc80008011607 */
[----:B------:R-:W-:-:S04]  /*41b0*/  UIADD3 UR6, UR10, UR47, -UR49 ;  /* 0x0000002f0a067290 */ /* 0x000fc8000fffe831 */
        /* <DEDUP_REMOVED lines=8> */
[----:B------:R-:W-:Y:S02]  /*4240*/  IMAD.MOV.U32 R6, RZ, RZ, R4 ;  /* 0x000000ffff067224 */ /* 0x000fe400078e0004 */
[----:B01----:R-:W-:-:S07]  /*4250*/  IMAD.MOV.U32 R7, RZ, RZ, R5 ;  /* 0x000000ffff077224 */ /* 0x003fce00078e0005 */
.L_x_2683:
[----:B------:R-:W-:-:S04]  /*4260*/  UIADD3 UR42, UR42, 0x1, URZ ;  /* 0x000000012a2a7890 */ /* 0x000fc8000fffe03f */
[----:B------:R-:W-:-:S04]  /*4270*/  UISETP.NE.AND UP0, UPT, UR42, 0x2, UPT ;  /* 0x000000022a00788c */ /* 0x000fc8000bf05270 */
[----:B------:R-:W-:Y:S02]  /*4280*/  USEL UR6, URZ, 0x1, UP0 ;  /* 0x000000013f067887 */ /* 0x000fe40008000000 */
[----:B------:R-:W-:Y:S02]  /*4290*/  USEL UR42, UR42, URZ, UP0 ;  /* 0x0000003f2a2a7287 */ /* 0x000fe40008000000 */
[----:B------:R-:W-:Y:S01]  /*42a0*/  ULOP3.LUT UR43, UR43, UR6, URZ, 0x3c, !UPT ;  /* 0x000000062b2b7292 */ /* 0x000fe2000f8e3c3f */
[----:B0-----:R-:W-:Y:S11]  /*42b0*/  @!P0 BRA `(.L_x_2673) ;  /* 0x0000000000048947 */ /* 0x001ff60003800000 */
[----:B------:R-:W-:Y:S01]  /*42c0*/  BPT.TRAP 0x1 ;  /* 0x000000040000795c */ /* 0x000fe20000300000 */
.L_x_2673:
        /* <DEDUP_REMOVED lines=11> */
.L_x_2674:
[----:B-1----:R-:W-:Y:S05]  /*4380*/  @P1 BRA `(.L_x_2675) ;  /* 0x00000000000c1947 */ /* 0x002fea0003800000 */
[----:B0-----:R-:W-:-:S04]  /*4390*/  IMAD.U32 R3, RZ, RZ, UR58 ;  /* 0x0000003aff037e24 */ /* 0x001fc8000f8e00ff */
[----:B------:R-:W0:Y:S02]  /*43a0*/  SYNCS.PHASECHK.TRANS64.TRYWAIT P1, [UR54+0x38830], R3 ;  /* 0x03883003ff0075a7 */ /* 0x000e240008020176 */
[----:B0-----:R-:W-:Y:S05]  /*43b0*/  @!P1 BRA `(.L_x_2676) ;  /* 0x0000010000809947 */ /* 0x001fea0003800000 */
.L_x_2675:
        /* <DEDUP_REMOVED lines=46> */
.L_x_2677:
[----:B------:R-:W-:Y:S01]  /*46a0*/  UISETP.NE.AND UP0, UPT, UR50, URZ, UPT ;  /* 0x0000003f3200728c */ /* 0x000fe2000bf05270 */
[----:B------:R-:W-:Y:S02]  /*46b0*/  VIADD R8, R17, UR40 ;  /* 0x0000002811087c36 */ /* 0x000fe40008000000 */
[----:B------:R-:W-:-:S03]  /*46c0*/  IMAD.MOV.U32 R9, RZ, RZ, -0x2 ;  /* 0xfffffffeff097424 */ /* 0x000fc600078e00ff */
        /* <DEDUP_REMOVED lines=8> */
[----:B------:R-:W1:Y:S04]  /*4750*/  SHFL.IDX PT, R5, R8, 0x1, 0x1c1f ;  /* 0x003c1f0008057f89 */ /* 0x000e6800000e0000 */
[----:B------:R-:W-:Y:S01]  /*4760*/  IMAD R4, R18, R9, UR6 ;  /* 0x0000000612047e24 */ /* 0x000fe2000f8e0209 */
[----:B------:R-:W-:Y:S01]  /*4770*/  UIADD3 UR6, UR54, 0x38840, URZ ;  /* 0x0003884036067890 */ /* 0x000fe2000fffe03f */
[----:B------:R-:W-:-:S03]  /*4780*/  IMAD.U32 R9, RZ, RZ, UR49 ;  /* 0x00000031ff097e24 */ /* 0x000fc6000f8e00ff */
[----:B------:R-:W-:Y:S02]  /*4790*/  UPRMT UR6, UR55, 0x654, UR6 ;  /* 0x0000065437067896 */ /* 0x000fe40008000006 */
[----:B------:R-:W-:-:S07]  /*47a0*/  IADD3 R4, -R9, UR47, R4 ;  /* 0x0000002f09047c10 */ /* 0x000fce000fffe104 */
[----:B------:R-:W-:Y:S01]  /*47b0*/  SYNCS.ARRIVE.TRANS64.RED.A1T0 RZ, [UR6], RZ ;  /* 0x000000ffffff79a7 */ /* 0x000fe20008100406 */
[----:B-1----:R-:W-:-:S05]  /*47c0*/  IMAD.IADD R5, R4, 0x1, R5 ;  /* 0x0000000104057824 */ /* 0x002fca00078e0205 */
        /* <DEDUP_REMOVED lines=100> */
[----:B-1----:R-:W-:Y:S01]  /*4e10*/  IMAD.IADD R5, R4, 0x1, R5 ;  /* 0x0000000104057824 */ /* 0x002fe200078e0205 */
[----:B--2---:R-:W-:Y:S01]  /*4e20*/  FMNMX.FTZ R4, R11, R12, !PT ;  /* 0x0000000c0b047209 */ /* 0x004fe20007810000 */
[----:B------:R-:W-:-:S03]  /*4e30*/  IMAD.U32 R11, RZ, RZ, UR41 ;  /* 0x00000029ff0b7e24 */ /* 0x000fc6000f8e00ff */
[C---:B------:R-:W-:Y:S02]  /*4e40*/  ISETP.GT.AND P6, PT, R5.reuse, RZ, PT ;  /* 0x000000ff0500720c */ /* 0x040fe40003fc4270 */
[----:B------:R-:W-:Y:S01]  /*4e50*/  ISETP.GT.AND P2, PT, R5, 0x8, PT ;  /* 0x000000080500780c */ /* 0x000fe20003f44270 */
[----:B------:R-:W-:-:S01]  /*4e60*/  FFMA.FTZ R8, R4, R11, -8 ;  /* 0xc100000004087423 */ /* 0x000fc2000001000b */
        /* <DEDUP_REMOVED lines=44> */
[----:B------:R-:W-:Y:S02]  /*5130*/  FMNMX.FTZ R12, R152, R7, !PT ;  /* 0x00000007980c7209 */ /* 0x000fe40007810000 */
[----:B------:R-:W-:-:S02]  /*5140*/  FSEL R165, R165, -INF , P1 ;  /* 0xff800000a5a57808 */ /* 0x000fc40000800000 */
[----:B------:R-:W-:Y:S02]  /*5150*/  FSEL R196, R196, -INF , P5 ;  /* 0xff800000c4c47808 */ /* 0x000fe40002800000 */
[----:B------:R-:W-:Y:S02]  /*5160*/  FSEL R197, R197, -INF , P6 ;  /* 0xff800000c5c57808 */ /* 0x000fe40003000000 */
[----:B------:R-:W-:Y:S02]  /*5170*/  FSEL R200, R200, -INF , P2 ;  /* 0xff800000c8c87808 */ /* 0x000fe40001000000 */
[----:B------:R-:W-:Y:S02]  /*5180*/  FSEL R201, R201, -INF , P3 ;  /* 0xff800000c9c97808 */ /* 0x000fe40001800000 */
[----:B------:R-:W-:Y:S02]  /*5190*/  FSEL R204, R204, -INF , P4 ;  /* 0xff800000cccc7808 */ /* 0x000fe40002000000 */
[----:B------:R-:W-:-:S02]  /*51a0*/  ISETP.GT.AND P1, PT, R5, 0x31, PT ;  /* 0x000000310500780c */ /* 0x000fc40003f24270 */
[C---:B------:R-:W-:Y:S02]  /*51b0*/  ISETP.GT.AND P5, PT, R5.reuse, 0x69, PT ;  /* 0x000000690500780c */ /* 0x040fe40003fa4270 */
[C---:B------:R-:W-:Y:S02]  /*51c0*/  ISETP.GT.AND P6, PT, R5.reuse, 0x70, PT ;  /* 0x000000700500780c */ /* 0x040fe40003fc4270 */
[C---:B------:R-:W-:Y:S02]  /*51d0*/  ISETP.GT.AND P2, PT, R5.reuse, 0x71, PT ;  /* 0x000000710500780c */ /* 0x040fe40003f44270 */
[C---:B------:R-:W-:Y:S02]  /*51e0*/  ISETP.GT.AND P3, PT, R5.reuse, 0x78, PT ;  /* 0x000000780500780c */ /* 0x040fe40003f64270 */
[----:B------:R-:W-:Y:S02]  /*51f0*/  ISETP.GT.AND P4, PT, R5, 0x79, PT ;  /* 0x000000790500780c */ /* 0x000fe40003f84270 */
[----:B------:R-:W-:-:S02]  /*5200*/  FMNMX.FTZ R5, R153, R12, !PT ;  /* 0x0000000c99057209 */ /* 0x000fc40007810000 */
[----:B------:R-:W-:Y:S02]  /*5210*/  FSEL R177, R177, -INF , P1 ;  /* 0xff800000b1b17808 */ /* 0x000fe40000800000 */
[----:B------:R-:W-:Y:S02]  /*5220*/  FMNMX.FTZ R12, R156, R5, !PT ;  /* 0x000000059c0c7209 */ /* 0x000fe40007810000 */
[----:B------:R-:W-:Y:S02]  /*5230*/  FSETP.NEU.FTZ.AND P1, PT, R4, -INF , PT ;  /* 0xff8000000400780b */ /* 0x000fe40003f3d000 */
[----:B------:R-:W-:Y:S02]  /*5240*/  FMNMX.FTZ R5, R157, R12, !PT ;  /* 0x0000000c9d057209 */ /* 0x000fe40007810000 */
[----:B------:R-:W-:Y:S02]  /*5250*/  FSEL R8, R8, RZ, P1 ;  /* 0x000000ff08087208 */ /* 0x000fe40000800000 */
[----:B------:R-:W-:-:S02]  /*5260*/  FMNMX.FTZ R20, R160, R5, !PT ;  /* 0x00000005a0147209 */ /* 0x000fc40007810000 */
        /* <DEDUP_REMOVED lines=402> */
.L_x_2678:
[----:B------:R-:W-:-:S04]  /*6b90*/  IMAD.U32 R6, RZ, RZ, UR58 ;  /* 0x0000003aff067e24 */ /* 0x000fc8000f8e00ff */
[----:B------:R1:W2:Y:S01]  /*6ba0*/  SYNCS.PHASECHK.TRANS64.TRYWAIT P1, [UR54+0x38850], R6 ;  /* 0x03885006ff0075a7 */ /* 0x0002a20008020176 */
[----:B------:R-:W-:Y:S05]  /*6bb0*/  @!P0 BRA `(.L_x_2679) ;  /* 0x0000000000048947 */ /* 0x000fea0003800000 */
[----:B------:R-:W-:Y:S01]  /*6bc0*/  BPT.TRAP 0x1 ;  /* 0x000000040000795c */ /* 0x000fe20000300000 */
.L_x_2679:
[----:B-1----:R-:W-:Y:S01]  /*6bd0*/  VIADD R6, R227, 0x8 ;  /* 0x00000008e3067836 */ /* 0x002fe20000000000 */
[----:B--2---:R-:W-:Y:S06]  /*6be0*/  @P1 BRA `(.L_x_2680) ;  /* 0x00000000000c1947 */ /* 0x004fec0003800000 */
[----:B------:R-:W-:-:S04]  /*6bf0*/  IMAD.U32 R7, RZ, RZ, UR58 ;  /* 0x0000003aff077e24 */ /* 0x000fc8000f8e00ff */
[----:B------:R-:W1:Y:S02]  /*6c00*/  SYNCS.PHASECHK.TRANS64.TRYWAIT P1, [UR54+0x38850], R7 ;  /* 0x03885007ff0075a7 */ /* 0x000e640008020176 */
[----:B-1----:R-:W-:Y:S05]  /*6c10*/  @!P1 BRA `(.L_x_2681) ;  /* 0x000000d800849947 */ /* 0x002fea0003800000 */
.L_x_2680:
        /* <DEDUP_REMOVED lines=27> */
.L_x_2682:
        /* <DEDUP_REMOVED lines=9> */
.L_x_2672:
[----:B------:R-:W-:-:S13]  /*6e60*/  ISETP.LE.AND P1, PT, RZ, UR57, PT ;  /* 0x00000039ff007c0c */ /* 0x000fda000bf23270 */
[----:B------:R-:W-:Y:S05]  /*6e70*/  @!P1 BRA `(.L_x_2684) ;  /* 0x0000002000909947 */ /* 0x000fea0003800000 */
[----:B------:R-:W-:Y:S02]  /*6e80*/  IMAD.MOV.U32 R11, RZ, RZ, R4 ;  /* 0x000000ffff0b7224 */ /* 0x000fe400078e0004 */
[----:B01----:R-:W-:-:S07]  /*6e90*/  IMAD.MOV.U32 R7, RZ, RZ, R5 ;  /* 0x000000ffff077224 */ /* 0x003fce00078e0005 */
.L_x_2695:
[----:B------:R-:W-:-:S04]  /*6ea0*/  UIADD3 UR42, UR42, 0x1, URZ ;  /* 0x000000012a2a7890 */ /* 0x000fc8000fffe03f */
[----:B------:R-:W-:-:S04]  /*6eb0*/  UISETP.NE.AND UP0, UPT, UR42, 0x2, UPT ;  /* 0x000000022a00788c */ /* 0x000fc8000bf05270 */
[----:B------:R-:W-:Y:S02]  /*6ec0*/  USEL UR6, URZ, 0x1, UP0 ;  /* 0x000000013f067887 */ /* 0x000fe40008000000 */
[----:B------:R-:W-:Y:S02]  /*6ed0*/  USEL UR42, UR42, URZ, UP0 ;  /* 0x0000003f2a2a7287 */ /* 0x000fe40008000000 */
[----:B------:R-:W-:Y:S01]  /*6ee0*/  ULOP3.LUT UR43, UR43, UR6, URZ, 0x3c, !UPT ;  /* 0x000000062b2b7292 */ /* 0x000fe2000f8e3c3f */
[----:B012---:R-:W-:Y:S11]  /*6ef0*/  @!P0 BRA `(.L_x_2685) ;  /* 0x0000000000048947 */ /* 0x007ff60003800000 */
[----:B------:R-:W-:Y:S01]  /*6f00*/  BPT.TRAP 0x1 ;  /* 0x000000040000795c */ /* 0x000fe20000300000 */
.L_x_2685:
        /* <DEDUP_REMOVED lines=9> */
.L_x_2686:
[----:B-1----:R-:W-:Y:S05]  /*6fa0*/  @P1 BRA `(.L_x_2687) ;  /* 0x0000000000081947 */ /* 0x002fea0003800000 */
[----:B------:R-:W1:Y:S02]  /*6fb0*/  SYNCS.PHASECHK.TRANS64.TRYWAIT P1, [UR47+0x38830], R6 ;  /* 0x03883006ff0075a7 */ /* 0x000e64000802016f */
[----:B-1----:R-:W-:Y:S05]  /*6fc0*/  @!P1 BRA `(.L_x_2688) ;  /* 0x000000d400b49947 */ /* 0x002fea0003800000 */
.L_x_2687:
        /* <DEDUP_REMOVED lines=46> */
.L_x_2689:
        /* <DEDUP_REMOVED lines=439> */
.L_x_2690:
[----:B------:R0:W2:Y:S01]  /*8e20*/  SYNCS.PHASECHK.TRANS64.TRYWAIT P1, [UR47+0x38850], R6 ;  /* 0x03885006ff0075a7 */ /* 0x0000a2000802016f */
[----:B------:R-:W-:Y:S05]  /*8e30*/  @!P0 BRA `(.L_x_2691) ;  /* 0x0000000000048947 */ /* 0x000fea0003800000 */
[----:B------:R-:W-:Y:S01]  /*8e40*/  BPT.TRAP 0x1 ;  /* 0x000000040000795c */ /* 0x000fe20000300000 */
.L_x_2691:
[----:B------:R-:W-:Y:S01]  /*8e50*/  VIADD R7, R227, 0x8 ;  /* 0x00000008e3077836 */ /* 0x000fe20000000000 */
[----:B--2---:R-:W-:Y:S06]  /*8e60*/  @P1 BRA `(.L_x_2692) ;  /* 0x0000000000081947 */ /* 0x004fec0003800000 */
[----:B------:R-:W2:Y:S02]  /*8e70*/  SYNCS.PHASECHK.TRANS64.TRYWAIT P1, [UR47+0x38850], R6 ;  /* 0x03885006ff0075a7 */ /* 0x000ea4000802016f */
[----:B--2---:R-:W-:Y:S05]  /*8e80*/  @!P1 BRA `(.L_x_2693) ;  /* 0x000000b8001c9947 */ /* 0x004fea0003800000 */
.L_x_2692:
        /* <DEDUP_REMOVED lines=27> */
.L_x_2694:
        /* <DEDUP_REMOVED lines=8> */
.L_x_2684:
[----:B------:R-:W-:Y:S01]  /*90c0*/  ULDC.64 UR8, c[0x0][0x9a0] ;  /* 0x0002680000087ab9 */ /* 0x000fe20000000a00 */
[----:B--2---:R-:W-:Y:S01]  /*90d0*/  IMAD.MOV.U32 R9, RZ, RZ, 0x3f800000 ;  /* 0x3f800000ff097424 */ /* 0x004fe200078e00ff */
[----:B------:R-:W-:-:S04]  /*90e0*/  UISETP.NE.U32.AND UP0, UPT, UR8, URZ, UPT ;  /* 0x0000003f0800728c */ /* 0x000fc8000bf05070 */
[----:B------:R-:W-:-:S06]  /*90f0*/  UISETP.NE.AND.EX UP0, UPT, UR9, URZ, UPT, UP0 ;  /* 0x0000003f0900728c */ /* 0x000fcc000bf05300 */
        /* <DEDUP_REMOVED lines=14> */
[----:B0-----:R-:W-:-:S04]  /*91e0*/  IMAD.U32 R6, RZ, RZ, UR6 ;  /* 0x00000006ff067e24 */ /* 0x001fc8000f8e00ff */
[----:B-1----:R-:W-:Y:S01]  /*91f0*/  IMAD.U32 R7, RZ, RZ, UR7 ;  /* 0x00000007ff077e24 */ /* 0x002fe2000f8e00ff */
[----:B------:R0:W-:Y:S08]  /*9200*/  BAR.ARV R3, 0x100 ;  /* 0x000400030000751d */ /* 0x0001f00000002000 */
[----:B------:R-:W-:Y:S06]  /*9210*/  BAR.ARV 0x8, 0x180 ;  /* 0x0206000000007b1d */ /* 0x000fec0000002000 */
[----:B------:R1:W2:Y:S01]  /*9220*/  @P0 LDG.E R9, desc[UR52][R6.64] ;  /* 0x0000003406090981 */ /* 0x0002a2000c1e1900 */
[----:B------:R-:W-:Y:S01]  /*9230*/  IMAD.U32 R20, RZ, RZ, UR41 ;  /* 0x00000029ff147e24 */ /* 0x000fe2000f8e00ff */
[----:B------:R-:W-:-:S02]  /*9240*/  UIADD3 UR42, UR42, 0x1, URZ ;  /* 0x000000012a2a7890 */ /* 0x000fc4000fffe03f */
[----:B------:R-:W3:Y:S01]  /*9250*/  SHFL.BFLY PT, R11, R2, 0x2, 0x1f ;  /* 0x0c401f00020b7f89 */ /* 0x000ee200000e0000 */
[----:B------:R-:W-:Y:S02]  /*9260*/  UIADD3 UR44, UR44, 0x1, URZ ;  /* 0x000000012c2c7890 */ /* 0x000fe4000fffe03f */
[----:B------:R-:W-:Y:S01]  /*9270*/  UISETP.NE.AND UP0, UPT, UR42, 0x2, UPT ;  /* 0x000000022a00788c */ /* 0x000fe2000bf05270 */
[----:B------:R-:W4:Y:S01]  /*9280*/  SHFL.BFLY PT, R13, R0, 0x2, 0x1f ;  /* 0x0c401f00000d7f89 */ /* 0x000f2200000e0000 */
[----:B-1----:R-:W-:Y:S02]  /*9290*/  IMAD.MOV.U32 R6, RZ, RZ, RZ ;  /* 0x000000ffff067224 */ /* 0x002fe400078e00ff */
[----:B------:R-:W-:Y:S02]  /*92a0*/  USEL UR4, URZ, 0x1, UP0 ;  /* 0x000000013f047887 */ /* 0x000fe40008000000 */
[----:B------:R-:W-:Y:S02]  /*92b0*/  USEL UR42, UR42, URZ, UP0 ;  /* 0x0000003f2a2a7287 */ /* 0x000fe40008000000 */
[----:B------:R-:W-:Y:S01]  /*92c0*/  ULOP3.LUT UR43, UR43, UR4, URZ, 0x3c, !UPT ;  /* 0x000000042b2b7292 */ /* 0x000fe2000f8e3c3f */
[----:B---3--:R-:W-:Y:S01]  /*92d0*/  FADD.FTZ R11, R11, R2 ;  /* 0x000000020b0b7221 */ /* 0x008fe20000010000 */
[----:B------:R-:W-:-:S02]  /*92e0*/  IMAD.MOV.U32 R2, RZ, RZ, -0x800000 ;  /* 0xff800000ff027424 */ /* 0x000fc400078e00ff */
[----:B----4-:R-:W-:Y:S02]  /*92f0*/  FADD.FTZ R13, R13, R0 ;  /* 0x000000000d0d7221 */ /* 0x010fe40000010000 */
[----:B------:R-:W1:Y:S01]  /*9300*/  SHFL.BFLY PT, R8, R11, 0x1, 0x1f ;  /* 0x0c201f000b087f89 */ /* 0x000e6200000e0000 */
[----:B------:R-:W-:-:S03]  /*9310*/  IMAD.MOV.U32 R0, RZ, RZ, -0x800000 ;  /* 0xff800000ff007424 */ /* 0x000fc600078e00ff */
[----:B------:R-:W3:Y:S01]  /*9320*/  SHFL.BFLY PT, R10, R13, 0x1, 0x1f ;  /* 0x0c201f000d0a7f89 */ /* 0x000ee200000e0000 */
[----:B-1----:R-:W-:Y:S01]  /*9330*/  FADD.FTZ R8, R11, R8 ;  /* 0x000000080b087221 */ /* 0x002fe20000010000 */
[----:B------:R-:W-:Y:S02]  /*9340*/  IMAD.U32 R11, RZ, RZ, UR41 ;  /* 0x00000029ff0b7e24 */ /* 0x000fe4000f8e00ff */
[----:B---3--:R-:W-:Y:S02]  /*9350*/  FADD.FTZ R12, R13, R10 ;  /* 0x0000000a0d0c7221 */ /* 0x008fe40000010000 */
[C---:B------:R-:W-:Y:S01]  /*9360*/  FSETP.NE.FTZ.AND P0, PT, R8.reuse, RZ, PT ;  /* 0x000000ff0800720b */ /* 0x040fe20003f15000 */
[----:B0-----:R-:W-:Y:S01]  /*9370*/  FMUL.FTZ R3, R8, 0.00390625 ;  /* 0x3b80000008037820 */ /* 0x001fe20000410000 */
[----:B------:R-:W-:Y:S02]  /*9380*/  IMAD.MOV.U32 R10, RZ, RZ, RZ ;  /* 0x000000ffff0a7224 */ /* 0x000fe400078e00ff */
[----:B------:R-:W-:-:S02]  /*9390*/  FMUL.FTZ R14, R12, 0.00390625 ;  /* 0x3b8000000c0e7820 */ /* 0x000fc40000410000 */
[----:B------:R-:W-:-:S03]  /*93a0*/  FSETP.NE.FTZ.AND P1, PT, R3, RZ, PT ;  /* 0x000000ff0300720b */ /* 0x000fc60003f35000 */
[----:B------:R-:W-:-:S04]  /*93b0*/  FSETP.NE.FTZ.AND P2, PT, R14, RZ, PT ;  /* 0x000000ff0e00720b */ /* 0x000fc80003f55000 */
[----:B------:R0:W-:Y:S01]  /*93c0*/  @P0 MUFU.RCP R6, R8 ;  /* 0x0000000800060308 */ /* 0x0001e20000001000 */
[----:B------:R-:W-:-:S08]  /*93d0*/  FSETP.NE.FTZ.AND P0, PT, R12, RZ, PT ;  /* 0x000000ff0c00720b */ /* 0x000fd00003f15000 */
[----:B------:R-:W1:Y:S01]  /*93e0*/  @P2 MUFU.LG2 R7, R14 ;  /* 0x0000000e00072308 */ /* 0x000e620000000c00 */
[----:B------:R-:W-:Y:S01]  /*93f0*/  @P2 FMUL.FTZ R20, R20, 0.69314718246459960938 ;  /* 0x3f31721814142820 */ /* 0x000fe20000410000 */
[----:B0-----:R-:W-:-:S06]  /*9400*/  @P1 FMUL.FTZ R8, R11, 0.69314718246459960938 ;  /* 0x3f3172180b081820 */ /* 0x001fcc0000410000 */
[----:B------:R-:W0:Y:S08]  /*9410*/  @P1 MUFU.LG2 R3, R3 ;  /* 0x0000000300031308 */ /* 0x000e300000000c00 */
        /* <DEDUP_REMOVED lines=135> */
[----:B------:R-:W-:-:S07]  /*9c90*/  FMUL.FTZ R9, R151, R9 ;  /* 0x0000000997097220 */ /* 0x000fce0000410000 */
.L_x_2659:
        /* <DEDUP_REMOVED lines=24> */
[----:B------:R-:W-:Y:S01]  /*9e20*/  F2FP.BF16.F32.PACK_AB R45, R87, R62 ;  /* 0x0000003e572d723e */ /* 0x000fe200000010ff */
[----:B------:R-:W-:Y:S01]  /*9e30*/  UISETP.NE.U32.AND UP0, UPT, UR10, URZ, UPT ;  /* 0x0000003f0a00728c */ /* 0x000fe2000bf05070 */
[----:B------:R-:W-:Y:S02]  /*9e40*/  F2FP.BF16.F32.PACK_AB R32, R5, R32 ;  /* 0x000000200520723e */ /* 0x000fe400000010ff */
[----:B------:R-:W-:Y:S01]  /*9e50*/  F2FP.BF16.F32.PACK_AB R33, R6, R33 ;  /* 0x000000210621723e */ /* 0x000fe200000010ff */
[----:B------:R-:W-:Y:S01]  /*9e60*/  UISETP.NE.AND.EX UP0, UPT, UR11, URZ, UPT, UP0 ;  /* 0x0000003f0b00728c */ /* 0x000fe2000bf05300 */
[----:B------:R-:W-:-:S02]  /*9e70*/  F2FP.BF16.F32.PACK_AB R112, R77, R112 ;  /* 0x000000704d70723e */ /* 0x000fc400000010ff */
[----:B0-----:R-:W-:Y:S01]  /*9e80*/  LOP3.LUT P0, R21, R74, 0x3, RZ, 0xc0, !PT ;  /* 0x000000034a157812 */ /* 0x001fe2000780c0ff */
[----:B------:R-:W-:Y:S01]  /*9e90*/  ULDC.64 UR10, c[0x0][0xc00] ;  /* 0x00030000000a7ab9 */ /* 0x000fe20000000a00 */
[----:B------:R-:W-:Y:S01]  /*9ea0*/  F2FP.BF16.F32.PACK_AB R113, R76, R113 ;  /* 0x000000714c71723e */ /* 0x000fe200000010ff */
[----:B------:R-:W-:Y:S01]  /*9eb0*/  UIMAD.WIDE UR10, UR37, 0x4, UR10 ;  /* 0x00000004250a78a5 */ /* 0x000fe2000f8e020a */
[----:B------:R-:W-:Y:S02]  /*9ec0*/  ISETP.EQ.OR P0, PT, R21, 0x3, !P0 ;  /* 0x000000031500780c */ /* 0x000fe40004702670 */
[----:B------:R-:W-:Y:S02]  /*9ed0*/  F2FP.BF16.F32.PACK_AB R5, R158, R159 ;  /* 0x0000009f9e05723e */ /* 0x000fe400000010ff */
[----:B------:R-:W-:Y:S02]  /*9ee0*/  SEL R123, R55, R54, P0 ;  /* 0x00000036377b7207 */ /* 0x000fe40000000000 */
[----:B------:R-:W-:Y:S01]  /*9ef0*/  SEL R62, R54, R55, P0 ;  /* 0x00000037363e7207 */ /* 0x000fe20000000000 */
[----:B------:R-:W-:Y:S01]  /*9f00*/  IMAD.MOV.U32 R54, RZ, RZ, 0x2 ;  /* 0x00000002ff367424 */ /* 0x000fe200078e00ff */
[----:B------:R-:W-:-:S02]  /*9f10*/  F2FP.BF16.F32.PACK_AB R6, R156, R157 ;  /* 0x0000009d9c06723e */ /* 0x000fc400000010ff */
[----:B------:R-:W-:Y:S01]  /*9f20*/  F2FP.BF16.F32.PACK_AB R136, R101, R136 ;  /* 0x000000886588723e */ /* 0x000fe200000010ff */
[----:B------:R-:W-:Y:S01]  /*9f30*/  IMAD.WIDE R54, R221, R54, UR8 ;  /* 0x00000008dd367e25 */ /* 0x000fe2000f8e0236 */
[----:B------:R-:W-:Y:S02]  /*9f40*/  F2FP.BF16.F32.PACK_AB R137, R100, R137 ;  /* 0x000000896489723e */ /* 0x000fe400000010ff */
[----:B------:R-:W-:Y:S02]  /*9f50*/  F2FP.BF16.F32.PACK_AB R60, R60, R97 ;  /* 0x000000613c3c723e */ /* 0x000fe400000010ff */
[----:B------:R-:W-:Y:S02]  /*9f60*/  F2FP.BF16.F32.PACK_AB R142, R142, R31 ;  /* 0x0000001f8e8e723e */ /* 0x000fe400000010ff */
[----:B------:R-:W-:Y:S02]  /*9f70*/  F2FP.BF16.F32.PACK_AB R135, R135, R34 ;  /* 0x000000228787723e */ /* 0x000fe400000010ff */
[----:B------:R-:W-:-:S02]  /*9f80*/  SEL R97, R112, R113, P0 ;  /* 0x0000007170617207 */ /* 0x000fc40000000000 */
[----:B------:R-:W-:Y:S02]  /*9f90*/  SEL R31, R113, R112, P0 ;  /* 0x00000070711f7207 */ /* 0x000fe40000000000 */
[----:B------:R-:W-:Y:S02]  /*9fa0*/  F2FP.BF16.F32.PACK_AB R24, R3, R24 ;  /* 0x000000180318723e */ /* 0x000fe400000010ff */
[----:B------:R-:W-:Y:S02]  /*9fb0*/  F2FP.BF16.F32.PACK_AB R25, R4, R25 ;  /* 0x000000190419723e */ /* 0x000fe400000010ff */
[----:B------:R-:W-:Y:S02]  /*9fc0*/  F2FP.BF16.F32.PACK_AB R29, R29, R72 ;  /* 0x000000481d1d723e */ /* 0x000fe400000010ff */
[----:B------:R-:W-:Y:S02]  /*9fd0*/  F2FP.BF16.F32.PACK_AB R28, R28, R73 ;  /* 0x000000491c1c723e */ /* 0x000fe400000010ff */
        /* <DEDUP_REMOVED lines=13> */
[C---:B------:R-:W-:Y:S02]  /*a0b0*/  IADD3 R6, P2, R54.reuse, 0x20, RZ ;  /* 0x0000002036067810 */ /* 0x040fe40007f5e0ff */
[C---:B------:R-:W-:Y:S02]  /*a0c0*/  IADD3 R137, P3, R54.reuse, 0x40, RZ ;  /* 0x0000004036897810 */ /* 0x040fe40007f7e0ff */
[----:B------:R-:W-:Y:S02]  /*a0d0*/  IADD3 R139, P4, R54, 0x60, RZ ;  /* 0x00000060368b7810 */ /* 0x000fe40007f9e0ff */
[----:B------:R-:W-:Y:S02]  /*a0e0*/  F2FP.BF16.F32.PACK_AB R148, R148, R149 ;  /* 0x000000959494723e */ /* 0x000fe400000010ff */
[----:B------:R-:W-:Y:S02]  /*a0f0*/  F2FP.BF16.F32.PACK_AB R141, R140, R141 ;  /* 0x0000008d8c8d723e */ /* 0x000fe400000010ff */
[----:B------:R-:W-:-:S02]  /*a100*/  F2FP.BF16.F32.PACK_AB R13, R13, R56 ;  /* 0x000000380d0d723e */ /* 0x000fc400000010ff */
[----:B------:R-:W-:Y:S01]  /*a110*/  F2FP.BF16.F32.PACK_AB R12, R12, R57 ;  /* 0x000000390c0c723e */ /* 0x000fe200000010ff */
[----:B------:R-:W-:Y:S01]  /*a120*/  IMAD.X R57, RZ, RZ, R55, P3 ;  /* 0x000000ffff397224 */ /* 0x000fe200018e0637 */
        /* <DEDUP_REMOVED lines=42> */
[----:B------:R-:W-:-:S02]  /*a3d0*/  LOP3.LUT R3, R54, 0x380, RZ, 0xc0, !PT ;  /* 0x0000038036037812 */ /* 0x000fc400078ec0ff */
[----:B------:R-:W-:Y:S02]  /*a3e0*/  F2FP.BF16.F32.PACK_AB R37, R37, R80 ;  /* 0x000000502525723e */ /* 0x000fe400000010ff */
[----:B------:R-:W-:Y:S02]  /*a3f0*/  F2FP.BF16.F32.PACK_AB R86, R86, R63 ;  /* 0x0000003f5656723e */ /* 0x000fe400000010ff */
[----:B------:R-:W-:Y:S02]  /*a400*/  F2FP.BF16.F32.PACK_AB R110, R110, R51 ;  /* 0x000000336e6e723e */ /* 0x000fe400000010ff */
[----:B------:R-:W-:Y:S02]  /*a410*/  F2FP.BF16.F32.PACK_AB R43, R118, R43 ;  /* 0x0000002b762b723e */ /* 0x000fe400000010ff */
[----:B------:R-:W-:Y:S02]  /*a420*/  F2FP.BF16.F32.PACK_AB R42, R119, R42 ;  /* 0x0000002a772a723e */ /* 0x000fe400000010ff */
[----:B------:R-:W-:-:S02]  /*a430*/  F2FP.BF16.F32.PACK_AB R39, R126, R39 ;  /* 0x000000277e27723e */ /* 0x000fc400000010ff */
[----:B------:R-:W-:Y:S02]  /*a440*/  F2FP.BF16.F32.PACK_AB R38, R127, R38 ;  /* 0x000000267f26723e */ /* 0x000fe400000010ff */
[C---:B------:R-:W-:Y:S02]  /*a450*/  IADD3 R12, P5, R54.reuse, 0x4000, RZ ;  /* 0x00004000360c7810 */ /* 0x040fe40007fbe0ff */
[C---:B------:R-:W-:Y:S02]  /*a460*/  IADD3 R141, P6, R54.reuse, 0x4020, RZ ;  /* 0x00004020368d7810 */ /* 0x040fe40007fde0ff */
[C---:B------:R-:W-:Y:S02]  /*a470*/  IADD3 R143, P1, R54.reuse, 0x4040, RZ ;  /* 0x00004040368f7810 */ /* 0x040fe40007f3e0ff */
[C---:B------:R-:W-:Y:S02]  /*a480*/  IADD3 R145, P2, R54.reuse, 0x4060, RZ ;  /* 0x0000406036917810 */ /* 0x040fe40007f5e0ff */
[----:B------:R-:W-:-:S02]  /*a490*/  IADD3 R14, P3, R54, 0x8000, RZ ;  /* 0x00008000360e7810 */ /* 0x000fc40007f7e0ff */
[----:B------:R-:W-:Y:S02]  /*a4a0*/  IADD3 R147, P4, R54, 0x8020, RZ ;  /* 0x0000802036937810 */ /* 0x000fe40007f9e0ff */
[----:B------:R-:W-:Y:S02]  /*a4b0*/  F2FP.BF16.F32.PACK_AB R40, R7, R40 ;  /* 0x000000280728723e */ /* 0x000fe400000010ff */
[----:B------:R-:W-:Y:S01]  /*a4c0*/  F2FP.BF16.F32.PACK_AB R134, R134, R35 ;  /* 0x000000238686723e */ /* 0x000fe200000010ff */
[----:B------:R-:W-:Y:S01]  /*a4d0*/  IMAD.X R13, RZ, RZ, R55, P4 ;  /* 0x000000ffff0d7224 */ /* 0x000fe200020e0637 */
[----:B------:R-:W-:Y:S02]  /*a4e0*/  SEL R75, R32, R33, P0 ;  /* 0x00000021204b7207 */ /* 0x000fe40000000000 */
[----:B------:R-:W-:Y:S02]  /*a4f0*/  SEL R66, R33, R32, P0 ;  /* 0x0000002021427207 */ /* 0x000fe40000000000 */
[----:B------:R-:W-:-:S02]  /*a500*/  SEL R91, R109, R108, P0 ;  /* 0x0000006c6d5b7207 */ /* 0x000fc40000000000 */
[----:B------:R-:W-:Y:S02]  /*a510*/  SEL R35, R108, R109, P0 ;  /* 0x0000006d6c237207 */ /* 0x000fe40000000000 */
[----:B------:R-:W-:Y:S02]  /*a520*/  F2FP.BF16.F32.PACK_AB R150, R150, R27 ;  /* 0x0000001b9696723e */ /* 0x000fe400000010ff */
[----:B------:R-:W-:Y:S02]  /*a530*/  SEL R103, R128, R129, P0 ;  /* 0x0000008180677207 */ /* 0x000fe40000000000 */
[----:B------:R-:W-:Y:S02]  /*a540*/  SEL R33, R129, R128, P0 ;  /* 0x0000008081217207 */ /* 0x000fe40000000000 */
[----:B------:R-:W-:Y:S02]  /*a550*/  SEL R109, R132, R125, P0 ;  /* 0x0000007d846d7207 */ /* 0x000fe40000000000 */
[----:B------:R-:W-:-:S02]  /*a560*/  SEL R47, R125, R132, P0 ;  /* 0x000000847d2f7207 */ /* 0x000fc40000000000 */
[----:B------:R-:W-:Y:S02]  /*a570*/  SEL R115, R67, R8, P0 ;  /* 0x0000000843737207 */ /* 0x000fe40000000000 */
[----:B------:R-:W-:Y:S02]  /*a580*/  SEL R50, R8, R67, P0 ;  /* 0x0000004308327207 */ /* 0x000fe40000000000 */
[----:B------:R-:W-:Y:S02]  /*a590*/  SHF.R.U64 R3, R3, 0x3, RZ ;  /* 0x0000000303037819 */ /* 0x000fe400000012ff */
[----:B------:R-:W-:Y:S02]  /*a5a0*/  SEL R87, R37, R36, P0 ;  /* 0x0000002425577207 */ /* 0x000fe40000000000 */
[----:B------:R-:W-:Y:S01]  /*a5b0*/  SEL R27, R36, R37, P0 ;  /* 0x00000025241b7207 */ /* 0x000fe20000000000 */
[----:B------:R-:W-:Y:S01]  /*a5c0*/  IMAD.X R37, RZ, RZ, R55, P3 ;  /* 0x000000ffff257224 */ /* 0x000fe200018e0637 */
[----:B------:R-:W-:-:S02]  /*a5d0*/  SEL R119, R86, R45, P0 ;  /* 0x0000002d56777207 */ /* 0x000fc40000000000 */
        /* <DEDUP_REMOVED lines=12> */
[----:B------:R-:W-:Y:S02]  /*a6a0*/  F2FP.BF16.F32.PACK_AB R7, R154, R155 ;  /* 0x0000009b9a07723e */ /* 0x000fe400000010ff */
[----:B------:R-:W-:Y:S02]  /*a6b0*/  F2FP.BF16.F32.PACK_AB R152, R152, R153 ;  /* 0x000000999898723e */ /* 0x000fe400000010ff */
[----:B------:R-:W-:Y:S02]  /*a6c0*/  SEL R77, R40, R41, P0 ;  /* 0x00000029284d7207 */ /* 0x000fe40000000000 */
[----:B------:R-:W-:-:S02]  /*a6d0*/  SEL R63, R41, R40, P0 ;  /* 0x00000028293f7207 */ /* 0x000fc40000000000 */
[C---:B------:R-:W-:Y:S02]  /*a6e0*/  IADD3 R149, P5, R54.reuse, 0x8040, RZ ;  /* 0x0000804036957810 */ /* 0x040fe40007fbe0ff */
[C---:B------:R-:W-:Y:S02]  /*a6f0*/  IADD3 R151, P6, R54.reuse, 0x8060, RZ ;  /* 0x0000806036977810 */ /* 0x040fe40007fde0ff */
[C---:B------:R-:W-:Y:S01]  /*a700*/  IADD3 R40, P1, R54.reuse, 0xc000, RZ ;  /* 0x0000c00036287810 */ /* 0x040fe20007f3e0ff */
[--C-:B------:R-:W-:Y:S01]  /*a710*/  IMAD.X R15, RZ, RZ, R55.reuse, P5 ;  /* 0x000000ffff0f7224 */ /* 0x100fe200028e0637 */
[C---:B------:R-:W-:Y:S02]  /*a720*/  IADD3 R153, P2, R54.reuse, 0xc020, RZ ;  /* 0x0000c02036997810 */ /* 0x040fe40007f5e0ff */
[C---:B------:R-:W-:Y:S02]  /*a730*/  IADD3 R155, P3, R54.reuse, 0xc040, RZ ;  /* 0x0000c040369b7810 */ /* 0x040fe40007f7e0ff */
[----:B------:R-:W-:Y:S01]  /*a740*/  IADD3 R157, P4, R54, 0xc060, RZ ;  /* 0x0000c060369d7810 */ /* 0x000fe20007f9e0ff */
[----:B------:R-:W-:Y:S01]  /*a750*/  IMAD.X R41, RZ, RZ, R55, P2 ;  /* 0x000000ffff297224 */ /* 0x000fe200010e0637 */
[----:B------:R-:W-:-:S02]  /*a760*/  LOP3.LUT R54, R3, R54, RZ, 0x3c, !PT ;  /* 0x0000003603367212 */ /* 0x000fc400078e3cff */
[----:B------:R-:W-:Y:S01]  /*a770*/  SHF.R.U64 R3, R4, 0x3, RZ ;  /* 0x0000000304037819 */ /* 0x000fe200000012ff */
[----:B------:R-:W-:Y:S01]  /*a780*/  IMAD.X R5, RZ, RZ, R55, P4 ;  /* 0x000000ffff057224 */ /* 0x000fe200020e0637 */
[----:B------:R-:W-:Y:S02]  /*a790*/  LOP3.LUT R8, R137, 0x380, RZ, 0xc0, !PT ;  /* 0x0000038089087812 */ /* 0x000fe400078ec0ff */
[----:B------:R-:W-:Y:S02]  /*a7a0*/  F2FP.BF16.F32.PACK_AB R11, R11, R48 ;  /* 0x000000300b0b723e */ /* 0x000fe400000010ff */
[----:B------:R-:W-:Y:S02]  /*a7b0*/  LOP3.LUT R60, R3, R6, RZ, 0x3c, !PT ;  /* 0x00000006033c7212 */ /* 0x000fe400078e3cff */
[----:B------:R-:W-:Y:S02]  /*a7c0*/  LOP3.LUT R3, R12, 0x380, RZ, 0xc0, !PT ;  /* 0x000003800c037812 */ /* 0x000fe400078ec0ff */
[----:B------:R-:W-:-:S02]  /*a7d0*/  SHF.R.U64 R4, R8, 0x3, RZ ;  /* 0x0000000308047819 */ /* 0x000fc400000012ff */
[----:B------:R-:W-:Y:S02]  /*a7e0*/  SEL R79, R11, R10, P0 ;  /* 0x0000000a0b4f7207 */ /* 0x000fe40000000000 */
[----:B------:R-:W-:Y:S01]  /*a7f0*/  SEL R21, R10, R11, P0 ;  /* 0x0000000b0a157207 */ /* 0x000fe20000000000 */
[----:B------:R-:W-:Y:S01]  /*a800*/  IMAD.X R11, RZ, RZ, R55, P6 ;  /* 0x000000ffff0b7224 */ /* 0x000fe200030e0637 */
[----:B------:R-:W-:Y:S02]  /*a810*/  LOP3.LUT R10, R139, 0x380, RZ, 0xc0, !PT ;  /* 0x000003808b0a7812 */ /* 0x000fe400078ec0ff */
[----:B------:R-:W-:Y:S02]  /*a820*/  SHF.R.U64 R3, R3, 0x3, RZ ;  /* 0x0000000303037819 */ /* 0x000fe400000012ff */
[----:B------:R-:W-:Y:S02]  /*a830*/  LOP3.LUT R56, R4, R137, RZ, 0x3c, !PT ;  /* 0x0000008904387212 */ /* 0x000fe400078e3cff */
[----:B------:R-:W-:-:S02]  /*a840*/  LOP3.LUT R4, R141, 0x380, RZ, 0xc0, !PT ;  /* 0x000003808d047812 */ /* 0x000fc400078ec0ff */
[----:B------:R-:W-:Y:S02]  /*a850*/  LOP3.LUT R6, R143, 0x380, RZ, 0xc0, !PT ;  /* 0x000003808f067812 */ /* 0x000fe400078ec0ff */
[----:B------:R-:W-:Y:S02]  /*a860*/  F2FP.BF16.F32.PACK_AB R121, R84, R121 ;  /* 0x000000795479723e */ /* 0x000fe400000010ff */
[----:B------:R-:W-:Y:S02]  /*a870*/  F2FP.BF16.F32.PACK_AB R59, R94, R59 ;  /* 0x0000003b5e3b723e */ /* 0x000fe400000010ff */
[----:B------:R-:W-:Y:S02]  /*a880*/  SHF.R.U64 R8, R10, 0x3, RZ ;  /* 0x000000030a087819 */ /* 0x000fe400000012ff */
[----:B------:R-:W-:Y:S01]  /*a890*/  LOP3.LUT R48, R3, R12, RZ, 0x3c, !PT ;  /* 0x0000000c03307212 */ /* 0x000fe200078e3cff */
[----:B--2---:R-:W-:Y:S01]  /*a8a0*/  SHFL.IDX PT, R75, R75, R20, 0x1c1f ;  /* 0x001c1f144b4b7589 */ /* 0x004fe200000e0000 */
[----:B------:R-:W-:-:S02]  /*a8b0*/  LOP3.LUT R3, R14, 0x380, RZ, 0xc0, !PT ;  /* 0x000003800e037812 */ /* 0x000fc400078ec0ff */
[----:B------:R-:W-:Y:S01]  /*a8c0*/  SHF.R.U64 R4, R4, 0x3, RZ ;  /* 0x0000000304047819 */ /* 0x000fe200000012ff */
[----:B------:R-:W-:Y:S01]  /*a8d0*/  SHFL.IDX PT, R113, R113, R20, 0x1c1f ;  /* 0x001c1f1471717589 */ /* 0x000fe200000e0000 */
[----:B------:R-:W-:Y:S02]  /*a8e0*/  SHF.R.U64 R6, R6, 0x3, RZ ;  /* 0x0000000306067819 */ /* 0x000fe400000012ff */
[----:B------:R-:W-:Y:S01]  /*a8f0*/  SEL R101, R120, R121, P0 ;  /* 0x0000007978657207 */ /* 0x000fe20000000000 */
[----:B------:R-:W-:Y:S01]  /*a900*/  SHFL.IDX PT, R117, R117, R20, 0x1c1f ;  /* 0x001c1f1475757589 */ /* 0x000fe200000e0000 */
[----:B------:R-:W-:Y:S02]  /*a910*/  SEL R32, R121, R120, P0 ;  /* 0x0000007879207207 */ /* 0x000fe40000000000 */
[----:B------:R-:W-:Y:S01]  /*a920*/  SEL R121, R59, R44, P0 ;  /* 0x0000002c3b797207 */ /* 0x000fe20000000000 */
[----:B------:R-:W-:Y:S01]  /*a930*/  SHFL.IDX PT, R73, R73, R20, 0x1c1f ;  /* 0x001c1f1449497589 */ /* 0x000fe200000e0000 */
[----:B------:R-:W-:-:S02]  /*a940*/  LOP3.LUT R52, R8, R139, RZ, 0x3c, !PT ;  /* 0x0000008b08347212 */ /* 0x000fc400078e3cff */
[----:B------:R-:W-:Y:S01]  /*a950*/  SEL R59, R44, R59, P0 ;  /* 0x0000003b2c3b7207 */ /* 0x000fe20000000000 */
[----:B------:R-:W-:Y:S01]  /*a960*/  SHFL.IDX PT, R77, R77, R20, 0x1c1f ;  /* 0x001c1f144d4d7589 */ /* 0x000fe200000e0000 */
[----:B------:R-:W-:Y:S02]  /*a970*/  LOP3.LUT R8, R145, 0x380, RZ, 0xc0, !PT ;  /* 0x0000038091087812 */ /* 0x000fe400078ec0ff */
[----:B------:R-:W-:Y:S01]  /*a980*/  SHF.R.U64 R3, R3, 0x3, RZ ;  /* 0x0000000303037819 */ /* 0x000fe200000012ff */
[----:B------:R-:W-:Y:S01]  /*a990*/  SHFL.IDX PT, R79, R79, R20, 0x1c1f ;  /* 0x001c1f144f4f7589 */ /* 0x000fe200000e0000 */
[----:B------:R-:W-:Y:S02]  /*a9a0*/  LOP3.LUT R44, R4, R141, RZ, 0x3c, !PT ;  /* 0x0000008d042c7212 */ /* 0x000fe400078e3cff */
[----:B------:R-:W-:Y:S01]  /*a9b0*/  LOP3.LUT R42, R6, R143, RZ, 0x3c, !PT ;  /* 0x0000008f062a7212 */ /* 0x000fe200078e3cff */
[----:B------:R-:W-:Y:S01]  /*a9c0*/  SHFL.IDX PT, R81, R81, R20, 0x1c1f ;  /* 0x001c1f1451517589 */ /* 0x000fe200000e0000 */
[----:B------:R-:W-:-:S02]  /*a9d0*/  LOP3.LUT R4, R147, 0x380, RZ, 0xc0, !PT ;  /* 0x0000038093047812 */ /* 0x000fc400078ec0ff */
[----:B------:R-:W-:Y:S01]  /*a9e0*/  LOP3.LUT R6, R149, 0x380, RZ, 0xc0, !PT ;  /* 0x0000038095067812 */ /* 0x000fe200078ec0ff */
[----:B------:R-:W-:Y:S01]  /*a9f0*/  SHFL.IDX PT, R83, R83, R20, 0x1c1f ;  /* 0x001c1f1453537589 */ /* 0x000fe200000e0000 */
[----:B------:R-:W-:Y:S02]  /*aa00*/  SHF.R.U64 R8, R8, 0x3, RZ ;  /* 0x0000000308087819 */ /* 0x000fe400000012ff */
[----:B------:R-:W-:Y:S01]  /*aa10*/  LOP3.LUT R36, R3, R14, RZ, 0x3c, !PT ;  /* 0x0000000e03247212 */ /* 0x000fe200078e3cff */
[----:B------:R-:W-:Y:S01]  /*aa20*/  SHFL.IDX PT, R85, R85, R20, 0x1c1f ;  /* 0x001c1f1455557589 */ /* 0x000fe200000e0000 */
[----:B------:R-:W-:Y:S02]  /*aa30*/  SHF.R.U64 R4, R4, 0x3, RZ ;  /* 0x0000000304047819 */ /* 0x000fe400000012ff */
[----:B------:R-:W-:Y:S01]  /*aa40*/  SHF.R.U64 R6, R6, 0x3, RZ ;  /* 0x0000000306067819 */ /* 0x000fe200000012ff */
[----:B------:R-:W-:Y:S01]  /*aa50*/  SHFL.IDX PT, R87, R87, R20, 0x1c1f ;  /* 0x001c1f1457577589 */ /* 0x000fe200000e0000 */
[----:B------:R-:W-:-:S02]  /*aa60*/  MOV R92, R52 ;  /* 0x00000034005c7202 */ /* 0x000fc40000000f00 */
[----:B------:R-:W-:Y:S01]  /*aa70*/  LOP3.LUT R38, R8, R145, RZ, 0x3c, !PT ;  /* 0x0000009108267212 */ /* 0x000fe200078e3cff */
[----:B------:R-:W-:Y:S01]  /*aa80*/  SHFL.IDX PT, R89, R89, R20, 0x1c1f ;  /* 0x001c1f1459597589 */ /* 0x000fe200000e0000 */
[----:B------:R-:W-:Y:S02]  /*aa90*/  MOV R53, R36 ;  /* 0x0000002400357202 */ /* 0x000fe40000000f00 */
[----:B------:R-:W-:Y:S01]  /*aaa0*/  SEL R107, R7, R152, P0 ;  /* 0x00000098076b7207 */ /* 0x000fe20000000000 */
[----:B------:R-:W-:Y:S01]  /*aab0*/  SHFL.IDX PT, R95, R95, R20, 0x1c1f ;  /* 0x001c1f145f5f7589 */ /* 0x000fe200000e0000 */
[----:B------:R-:W-:Y:S01]  /*aac0*/  SEL R72, R152, R7, P0 ;  /* 0x0000000798487207 */ /* 0x000fe20000000000 */
[----:B------:R-:W-:Y:S01]  /*aad0*/  IMAD.X R7, RZ, RZ, R55, P3 ;  /* 0x000000ffff077224 */ /* 0x000fe200018e0637 */
[----:B------:R-:W-:Y:S01]  /*aae0*/  LOP3.LUT R8, R151, 0x380, RZ, 0xc0, !PT ;  /* 0x0000038097087812 */ /* 0x000fe200078ec0ff */
[----:B------:R-:W-:Y:S01]  /*aaf0*/  SHFL.IDX PT, R93, R93, R20, 0x1c1f ;  /* 0x001c1f145d5d7589 */ /* 0x000fe200000e0000 */
[----:B------:R-:W-:-:S02]  /*ab00*/  LOP3.LUT R37, R20, 0x2, RZ, 0x3c, !PT ;  /* 0x0000000214257812 */ /* 0x000fc400078e3cff */
[----:B------:R-:W-:Y:S01]  /*ab10*/  LOP3.LUT R12, R4, R147, RZ, 0x3c, !PT ;  /* 0x00000093040c7212 */ /* 0x000fe200078e3cff */
[----:B------:R-:W-:Y:S01]  /*ab20*/  SHFL.IDX PT, R107, R107, R20, 0x1c1f ;  /* 0x001c1f146b6b7589 */ /* 0x000fe200000e0000 */
[----:B------:R-:W-:Y:S02]  /*ab30*/  LOP3.LUT R14, R6, R149, RZ, 0x3c, !PT ;  /* 0x00000095060e7212 */ /* 0x000fe400078e3cff */
[----:B------:R-:W-:Y:S01]  /*ab40*/  LOP3.LUT R3, R40, 0x380, RZ, 0xc0, !PT ;  /* 0x0000038028037812 */ /* 0x000fe200078ec0ff */
[----:B------:R-:W0:Y:S01]  /*ab50*/  SHFL.IDX PT, R66, R66, R37, 0x1c1f ;  /* 0x001c1f2542427589 */ /* 0x000e2200000e0000 */
[----:B------:R-:W-:Y:S02]  /*ab60*/  LOP3.LUT R4, R153, 0x380, RZ, 0xc0, !PT ;  /* 0x0000038099047812 */ /* 0x000fe400078ec0ff */
[----:B------:R-:W-:Y:S01]  /*ab70*/  LOP3.LUT R6, R155, 0x380, RZ, 0xc0, !PT ;  /* 0x000003809b067812 */ /* 0x000fe200078ec0ff */
[----:B------:R-:W1:Y:S01]  /*ab80*/  SHFL.IDX PT, R72, R72, R37, 0x1c1f ;  /* 0x001c1f2548487589 */ /* 0x000e6200000e0000 */
[----:B------:R-:W-:-:S02]  /*ab90*/  SHF.R.U64 R8, R8, 0x3, RZ ;  /* 0x0000000308087819 */ /* 0x000fc400000012ff */
[----:B------:R-:W-:Y:S01]  /*aba0*/  SHF.R.U64 R3, R3, 0x3, RZ ;  /* 0x0000000303037819 */ /* 0x000fe200000012ff */
[----:B------:R-:W2:Y:S01]  /*abb0*/  SHFL.IDX PT, R74, R74, R37, 0x1c1f ;  /* 0x001c1f254a4a7589 */ /* 0x000ea200000e0000 */
[----:B------:R-:W-:Y:S02]  /*abc0*/  SHF.R.U64 R4, R4, 0x3, RZ ;  /* 0x0000000304047819 */ /* 0x000fe400000012ff */
[----:B------:R-:W-:Y:S01]  /*abd0*/  SHF.R.U64 R6, R6, 0x3, RZ ;  /* 0x0000000306067819 */ /* 0x000fe200000012ff */
[----:B------:R-:W3:Y:S01]  /*abe0*/  SHFL.IDX PT, R76, R76, R37, 0x1c1f ;  /* 0x001c1f254c4c7589 */ /* 0x000ee200000e0000 */
[----:B------:R-:W-:Y:S02]  /*abf0*/  LOP3.LUT R10, R8, R151, RZ, 0x3c, !PT ;  /* 0x00000097080a7212 */ /* 0x000fe400078e3cff */
[----:B------:R-:W-:Y:S01]  /*ac00*/  LOP3.LUT R8, R3, R40, RZ, 0x3c, !PT ;  /* 0x0000002803087212 */ /* 0x000fe200078e3cff */
[----:B------:R-:W-:Y:S01]  /*ac10*/  SHFL.IDX PT, R97, R97, R20, 0x1c1f ;  /* 0x001c1f1461617589 */ /* 0x000fe200000e0000 */
[----:B------:R-:W-:-:S02]  /*ac20*/  LOP3.LUT R40, R4, R153, RZ, 0x3c, !PT ;  /* 0x0000009904287212 */ /* 0x000fc400078e3cff */
[----:B------:R-:W-:Y:S01]  /*ac30*/  LOP3.LUT R6, R6, R155, RZ, 0x3c, !PT ;  /* 0x0000009b06067212 */ /* 0x000fe200078e3cff */
[----:B------:R-:W-:Y:S01]  /*ac40*/  SHFL.IDX PT, R101, R101, R20, 0x1c1f ;  /* 0x001c1f1465657589 */ /* 0x000fe200000e0000 */
[----:B------:R-:W-:Y:S02]  /*ac50*/  LOP3.LUT R78, R157, 0x380, RZ, 0xc0, !PT ;  /* 0x000003809d4e7812 */ /* 0x000fe400078ec0ff */
[----:B------:R-:W-:Y:S01]  /*ac60*/  SEL R131, R134, R135, P0 ;  /* 0x0000008786837207 */ /* 0x000fe20000000000 */
[----:B------:R-:W-:Y:S01]  /*ac70*/  SHFL.IDX PT, R103, R103, R20, 0x1c1f ;  /* 0x001c1f1467677589 */ /* 0x000fe200000e0000 */
[----:B------:R-:W-:Y:S02]  /*ac80*/  SEL R68, R135, R134, P0 ;  /* 0x0000008687447207 */ /* 0x000fe40000000000 */
[----:B------:R-:W-:Y:S01]  /*ac90*/  SEL R135, R150, R9, P0 ;  /* 0x0000000996877207 */ /* 0x000fe20000000000 */
[----:B------:R-:W-:Y:S01]  /*aca0*/  SHFL.IDX PT, R99, R99, R20, 0x1c1f ;  /* 0x001c1f1463637589 */ /* 0x000fe200000e0000 */
[----:B------:R-:W-:-:S02]  /*acb0*/  MOV R40, R40 ;  /* 0x0000002800287202 */ /* 0x000fc40000000f00 */
[----:B------:R-:W-:Y:S01]  /*acc0*/  MOV R96, R60 ;  /* 0x0000003c00607202 */ /* 0x000fe20000000f00 */
[----:B------:R-:W-:Y:S01]  /*acd0*/  SHFL.IDX PT, R91, R91, R20, 0x1c1f ;  /* 0x001c1f145b5b7589 */ /* 0x000fe200000e0000 */
[----:B------:R-:W-:Y:S02]  /*ace0*/  MOV R41, R6 ;  /* 0x0000000600297202 */ /* 0x000fe40000000f00 */
[----:B------:R-:W-:Y:S01]  /*acf0*/  SHF.R.U64 R78, R78, 0x3, RZ ;  /* 0x000000034e4e7819 */ /* 0x000fe200000012ff */
[----:B------:R-:W4:Y:S01]  /*ad00*/  SHFL.IDX PT, R6, R69, R37, 0x1c1f ;  /* 0x001c1f2545067589 */ /* 0x000f2200000e0000 */
[----:B------:R-:W-:Y:S02]  /*ad10*/  MOV R61, R44 ;  /* 0x0000002c003d7202 */ /* 0x000fe40000000f00 */
[----:B------:R-:W-:Y:S01]  /*ad20*/  MOV R45, R14 ;  /* 0x0000000e002d7202 */ /* 0x000fe20000000f00 */
[----:B------:R-:W-:Y:S01]  /*ad30*/  SHFL.IDX PT, R105, R105, R20, 0x1c1f ;  /* 0x001c1f1469697589 */ /* 0x000fe200000e0000 */
[----:B------:R-:W-:Y:S01]  /*ad40*/  SEL R71, R9, R150, P0 ;  /* 0x0000009609477207 */ /* 0x000fe20000000000 */
[----:B------:R-:W-:Y:S01]  /*ad50*/  IMAD.X R9, RZ, RZ, R55, P1 ;  /* 0x000000ffff097224 */ /* 0x000fe200008e0637 */
[----:B------:R-:W-:Y:S01]  /*ad60*/  LOP3.LUT R4, R78, R157, RZ, 0x3c, !PT ;  /* 0x0000009d4e047212 */ /* 0x000fe200078e3cff */
[----:B------:R-:W4:Y:S01]  /*ad70*/  SHFL.IDX PT, R14, R63, R37, 0x1c1f ;  /* 0x001c1f253f0e7589 */ /* 0x000f2200000e0000 */
[----:B------:R-:W-:-:S02]  /*ad80*/  MOV R98, R54 ;  /* 0x0000003600627202 */ /* 0x000fc40000000f00 */
[----:B------:R-:W-:Y:S01]  /*ad90*/  MOV R55, R38 ;  /* 0x0000002600377202 */ /* 0x000fe20000000f00 */
[----:B------:R-:W-:Y:S01]  /*ada0*/  SHFL.IDX PT, R109, R109, R20, 0x1c1f ;  /* 0x001c1f146d6d7589 */ /* 0x000fe200000e0000 */
[----:B------:R-:W-:Y:S02]  /*adb0*/  MOV R90, R48 ;  /* 0x00000030005a7202 */ /* 0x000fe40000000f00 */
[----:B------:R-:W-:Y:S01]  /*adc0*/  MOV R94, R56 ;  /* 0x00000038005e7202 */ /* 0x000fe20000000f00 */
[----:B------:R-:W-:Y:S01]  /*add0*/  SHFL.IDX PT, R111, R111, R20, 0x1c1f ;  /* 0x001c1f146f6f7589 */ /* 0x000fe200000e0000 */
[----:B------:R-:W-:Y:S02]  /*ade0*/  MOV R57, R42 ;  /* 0x0000002a00397202 */ /* 0x000fe40000000f00 */
[----:B------:R-:W-:Y:S01]  /*adf0*/  MOV R43, R10 ;  /* 0x0000000a002b7202 */ /* 0x000fe20000000f00 */
[----:B------:R-:W-:Y:S01]  /*ae00*/  SHFL.IDX PT, R115, R115, R20, 0x1c1f ;  /* 0x001c1f1473737589 */ /* 0x000fe200000e0000 */
[----:B------:R-:W-:-:S02]  /*ae10*/  MOV R3, R8 ;  /* 0x0000000800037202 */ /* 0x000fc40000000f00 */
[----:B------:R-:W-:Y:S01]  /*ae20*/  MOV R49, R12 ;  /* 0x0000000c00317202 */ /* 0x000fe20000000f00 */
[----:B------:R-:W-:Y:S01]  /*ae30*/  SHFL.IDX PT, R119, R119, R20, 0x1c1f ;  /* 0x001c1f1477777589 */ /* 0x000fe200000e0000 */
[----:B0-----:R-:W-:Y:S02]  /*ae40*/  SEL R8, R75, R66, P0 ;  /* 0x000000424b087207 */ /* 0x001fe40000000000 */
[----:B------:R-:W-:Y:S01]  /*ae50*/  SEL R10, R66, R75, P0 ;  /* 0x0000004b420a7207 */ /* 0x000fe20000000000 */
[----:B------:R-:W-:Y:S01]  /*ae60*/  SHFL.IDX PT, R121, R121, R20, 0x1c1f ;  /* 0x001c1f1479797589 */ /* 0x000fe200000e0000 */
[----:B-1----:R-:W-:Y:S02]  /*ae70*/  SEL R13, R107, R72, P0 ;  /* 0x000000486b0d7207 */ /* 0x002fe40000000000 */
[----:B------:R-:W-:Y:S01]  /*ae80*/  SEL R15, R72, R107, P0 ;  /* 0x0000006b480f7207 */ /* 0x000fe20000000000 */
[----:B------:R-:W-:Y:S01]  /*ae90*/  SHFL.IDX PT, R123, R123, R20, 0x1c1f ;  /* 0x001c1f147b7b7589 */ /* 0x000fe200000e0000 */
[----:B--2---:R-:W-:-:S02]  /*aea0*/  SEL R9, R113, R74, P0 ;  /* 0x0000004a71097207 */ /* 0x004fc40000000000 */
[----:B------:R-:W-:Y:S01]  /*aeb0*/  SEL R11, R74, R113, P0 ;  /* 0x000000714a0b7207 */ /* 0x000fe20000000000 */
[----:B------:R-:W-:Y:S01]  /*aec0*/  SHFL.IDX PT, R125, R125, R20, 0x1c1f ;  /* 0x001c1f147d7d7589 */ /* 0x000fe200000e0000 */
[----:B------:R-:W-:Y:S02]  /*aed0*/  MOV R42, R4 ;  /* 0x00000004002a7202 */ /* 0x000fe40000000f00 */
[----:B---3--:R-:W-:Y:S01]  /*aee0*/  SEL R5, R117, R76, P0 ;  /* 0x0000004c75057207 */ /* 0x008fe20000000000 */
[----:B------:R-:W-:Y:S01]  /*aef0*/  SHFL.IDX PT, R127, R127, R20, 0x1c1f ;  /* 0x001c1f147f7f7589 */ /* 0x000fe200000e0000 */
[----:B------:R-:W-:Y:S02]  /*af00*/  SEL R7, R76, R117, P0 ;  /* 0x000000754c077207 */ /* 0x000fe40000000000 */
[----:B----4-:R-:W-:Y:S01]  /*af10*/  SEL R4, R73, R6, P0 ;  /* 0x0000000649047207 */ /* 0x010fe20000000000 */
[----:B------:R-:W-:Y:S01]  /*af20*/  SHFL.IDX PT, R129, R129, R20, 0x1c1f ;  /* 0x001c1f1481817589 */ /* 0x000fe200000e0000 */
[----:B------:R-:W-:-:S02]  /*af30*/  SEL R6, R6, R73, P0 ;  /* 0x0000004906067207 */ /* 0x000fc40000000000 */
[----:B------:R-:W-:Y:S01]  /*af40*/  SEL R12, R77, R14, P0 ;  /* 0x0000000e4d0c7207 */ /* 0x000fe20000000000 */
[----:B------:R-:W-:Y:S01]  /*af50*/  SHFL.IDX PT, R131, R131, R20, 0x1c1f ;  /* 0x001c1f1483837589 */ /* 0x000fe200000e0000 */
[----:B------:R-:W-:Y:S02]  /*af60*/  SEL R14, R14, R77, P0 ;  /* 0x0000004d0e0e7207 */ /* 0x000fe40000000000 */
[----:B------:R-:W-:Y:S01]  /*af70*/  PLOP3.LUT P2, PT, PT, PT, UP0, 0x80, 0x0 ;  /* 0x000000000000781c */ /* 0x000fe20003f4f008 */
[----:B------:R-:W-:Y:S04]  /*af80*/  SHFL.IDX PT, R133, R133, R20, 0x1c1f ;  /* 0x001c1f1485857589 */ /* 0x000fe800000e0000 */
[----:B------:R-:W-:Y:S04]  /*af90*/  SHFL.IDX PT, R135, R135, R20, 0x1c1f ;  /* 0x001c1f1487877589 */ /* 0x000fe800000e0000 */
[----:B------:R-:W0:Y:S04]  /*afa0*/  SHFL.IDX PT, R20, R21, R37, 0x1c1f ;  /* 0x001c1f2515147589 */ /* 0x000e2800000e0000 */
[----:B------:R-:W1:Y:S04]  /*afb0*/  SHFL.IDX PT, R58, R58, R37, 0x1c1f ;  /* 0x001c1f253a3a7589 */ /* 0x000e6800000e0000 */
[----:B------:R0:W2:Y:S04]  /*afc0*/  SHFL.IDX PT, R36, R24, R37, 0x1c1f ;  /* 0x001c1f2518247589 */ /* 0x0000a800000e0000 */
[----:B------:R-:W3:Y:S01]  /*afd0*/  SHFL.IDX PT, R78, R47, R37, 0x1c1f ;  /* 0x001c1f252f4e7589 */ /* 0x000ee200000e0000 */
[----:B------:R-:W-:Y:S06]  /*afe0*/  BAR.SYNC.DEFER_BLOCKING 0x1, 0x100 ;  /* 0x0044000000007b1d */ /* 0x000fec0000010000 */
[----:B------:R1:W-:Y:S01]  /*aff0*/  SHFL.IDX PT, R38, R25, R37, 0x1c1f ;  /* 0x001c1f2519267589 */ /* 0x0003e200000e0000 */
[----:B0-----:R-:W-:-:S03]  /*b000*/  SEL R24, R79, R20, P0 ;  /* 0x000000144f187207 */ /* 0x001fc60000000000 */
[----:B------:R-:W-:Y:S04]  /*b010*/  SHFL.IDX PT, R46, R46, R37, 0x1c1f ;  /* 0x001c1f252e2e7589 */ /* 0x000fe800000e0000 */
[----:B------:R0:W-:Y:S01]  /*b020*/  SHFL.IDX PT, R44, R26, R37, 0x1c1f ;  /* 0x001c1f251a2c7589 */ /* 0x0001e200000e0000 */
[----:B-1----:R-:W-:-:S03]  /*b030*/  SEL R25, R105, R58, P0 ;  /* 0x0000003a69197207 */ /* 0x002fc60000000000 */
[----:B------:R-:W-:Y:S04]  /*b040*/  SHFL.IDX PT, R50, R50, R37, 0x1c1f ;  /* 0x001c1f2532327589 */ /* 0x000fe800000e0000 */
[----:B------:R1:W-:Y:S01]  /*b050*/  SHFL.IDX PT, R48, R27, R37, 0x1c1f ;  /* 0x001c1f251b307589 */ /* 0x0003e200000e0000 */
[----:B0-----:R-:W-:-:S03]  /*b060*/  SEL R26, R20, R79, P0 ;  /* 0x0000004f141a7207 */ /* 0x001fc60000000000 */
[----:B------:R-:W-:Y:S04]  /*b070*/  SHFL.IDX PT, R80, R51, R37, 0x1c1f ;  /* 0x001c1f2533507589 */ /* 0x000fe800000e0000 */
[----:B------:R2:W-:Y:S01]  /*b080*/  SHFL.IDX PT, R52, R28, R37, 0x1c1f ;  /* 0x001c1f251c347589 */ /* 0x0005e200000e0000 */
[----:B-1----:R-:W-:-:S03]  /*b090*/  SEL R27, R58, R105, P0 ;  /* 0x000000693a1b7207 */ /* 0x002fc60000000000 */
[----:B------:R-:W-:Y:S04]  /*b0a0*/  SHFL.IDX PT, R82, R59, R37, 0x1c1f ;  /* 0x001c1f253b527589 */ /* 0x000fe800000e0000 */
[----:B------:R3:W0:Y:S01]  /*b0b0*/  SHFL.IDX PT, R54, R29, R37, 0x1c1f ;  /* 0x001c1f251d367589 */ /* 0x00062200000e0000 */
[----:B--2---:R-:W-:-:S03]  /*b0c0*/  SEL R28, R81, R36, P0 ;  /* 0x00000024511c7207 */ /* 0x004fc60000000000 */
[----:B------:R-:W1:Y:S04]  /*b0d0*/  SHFL.IDX PT, R62, R62, R37, 0x1c1f ;  /* 0x001c1f253e3e7589 */ /* 0x000e6800000e0000 */
[----:B------:R2:W-:Y:S01]  /*b0e0*/  SHFL.IDX PT, R56, R30, R37, 0x1c1f ;  /* 0x001c1f251e387589 */ /* 0x0005e200000e0000 */
[----:B---3--:R-:W-:-:S03]  /*b0f0*/  SEL R29, R109, R78, P0 ;  /* 0x0000004e6d1d7207 */ /* 0x008fc60000000000 */
[----:B------:R-:W-:Y:S04]  /*b100*/  SHFL.IDX PT, R64, R64, R37, 0x1c1f ;  /* 0x001c1f2540407589 */ /* 0x000fe800000e0000 */
[----:B------:R3:W-:Y:S01]  /*b110*/  SHFL.IDX PT, R60, R31, R37, 0x1c1f ;  /* 0x001c1f251f3c7589 */ /* 0x0007e200000e0000 */
[----:B--2---:R-:W-:-:S03]  /*b120*/  SEL R30, R36, R81, P0 ;  /* 0x00000051241e7207 */ /* 0x004fc60000000000 */
[----:B------:R2:W-:Y:S04]  /*b130*/  SHFL.IDX PT, R66, R32, R37, 0x1c1f ;  /* 0x001c1f2520427589 */ /* 0x0005e800000e0000 */
[----:B------:R-:W-:Y:S01]  /*b140*/  SHFL.IDX PT, R84, R65, R37, 0x1c1f ;  /* 0x001c1f2541547589 */ /* 0x000fe200000e0000 */
[----:B0-----:R-:W-:Y:S02]  /*b150*/  SEL R36, R95, R54, P0 ;  /* 0x000000365f247207 */ /* 0x001fe40000000000 */
[----:B---3--:R-:W-:Y:S01]  /*b160*/  SEL R31, R78, R109, P0 ;  /* 0x0000006d4e1f7207 */ /* 0x008fe20000000000 */
[----:B------:R0:W-:Y:S01]  /*b170*/  SHFL.IDX PT, R72, R33, R37, 0x1c1f ;  /* 0x001c1f2521487589 */ /* 0x0001e200000e0000 */
[----:B-1----:R-:W-:Y:S02]  /*b180*/  SEL R39, R62, R123, P0 ;  /* 0x0000007b3e277207 */ /* 0x002fe40000000000 */
[----:B--2---:R-:W-:Y:S01]  /*b190*/  SEL R32, R89, R52, P0 ;  /* 0x0000003459207207 */ /* 0x004fe20000000000 */
[----:B------:R-:W1:Y:S04]  /*b1a0*/  SHFL.IDX PT, R86, R67, R37, 0x1c1f ;  /* 0x001c1f2543567589 */ /* 0x000e6800000e0000 */
[----:B------:R2:W-:Y:S01]  /*b1b0*/  SHFL.IDX PT, R74, R34, R37, 0x1c1f ;  /* 0x001c1f25224a7589 */ /* 0x0005e200000e0000 */
[----:B0-----:R-:W-:-:S03]  /*b1c0*/  SEL R33, R121, R82, P0 ;  /* 0x0000005279217207 */ /* 0x001fc60000000000 */
[----:B------:R-:W-:Y:S04]  /*b1d0*/  SHFL.IDX PT, R68, R68, R37, 0x1c1f ;  /* 0x001c1f2544447589 */ /* 0x000fe800000e0000 */
[----:B------:R-:W0:Y:S01]  /*b1e0*/  SHFL.IDX PT, R70, R70, R37, 0x1c1f ;  /* 0x001c1f2546467589 */ /* 0x000e2200000e0000 */
[----:B--2---:R-:W-:-:S03]  /*b1f0*/  SEL R34, R52, R89, P0 ;  /* 0x0000005934227207 */ /* 0x004fc60000000000 */
[----:B------:R2:W-:Y:S04]  /*b200*/  SHFL.IDX PT, R76, R35, R37, 0x1c1f ;  /* 0x001c1f25234c7589 */ /* 0x0005e800000e0000 */
[----:B------:R3:W4:Y:S04]  /*b210*/  SHFL.IDX PT, R88, R71, R37, 0x1c1f ;  /* 0x001c1f2547587589 */ /* 0x00072800000e0000 */
[----:B------:R0:W-:Y:S01]  /*b220*/  STSM.16.M88.4 [R98], R4 ;  /* 0x0000000462007844 */ /* 0x0001e20000000200 */
[----:B-1----:R-:W-:Y:S02]  /*b230*/  SEL R65, R129, R86, P0 ;  /* 0x0000005681417207 */ /* 0x002fe40000000000 */
[----:B--2---:R-:W-:Y:S01]  /*b240*/  SEL R35, R82, R121, P0 ;  /* 0x0000007952237207 */ /* 0x004fe20000000000 */
[----:B------:R1:W-:Y:S01]  /*b250*/  STSM.16.M88.4 [R96], R8 ;  /* 0x0000000860007844 */ /* 0x0003e20000000200 */
[----:B------:R-:W-:-:S02]  /*b260*/  SEL R67, R86, R129, P0 ;  /* 0x0000008156437207 */ /* 0x000fc40000000000 */
[----:B---3--:R-:W-:Y:S01]  /*b270*/  SEL R37, R123, R62, P0 ;  /* 0x0000003e7b257207 */ /* 0x008fe20000000000 */
[----:B------:R2:W-:Y:S04]  /*b280*/  STSM.16.M88.4 [R94], R12 ;  /* 0x0000000c5e007844 */ /* 0x0005e80000000200 */
[----:B------:R4:W-:Y:S01]  /*b290*/  STSM.16.M88.4 [R92], R24 ;  /* 0x000000185c007844 */ /* 0x0009e20000000200 */
[----:B0-----:R-:W-:Y:S02]  /*b2a0*/  SEL R73, R133, R70, P0 ;  /* 0x0000004685497207 */ /* 0x001fe40000000000 */
[----:B------:R-:W-:Y:S01]  /*b2b0*/  SEL R75, R70, R133, P0 ;  /* 0x00000085464b7207 */ /* 0x000fe20000000000 */
[----:B------:R-:W-:Y:S01]  /*b2c0*/  STSM.16.M88.4 [R90], R28 ;  /* 0x0000001c5a007844 */ /* 0x000fe20000000200 */
[----:B------:R-:W-:-:S02]  /*b2d0*/  SEL R4, R83, R38, P0 ;  /* 0x0000002653047207 */ /* 0x000fc40000000000 */
[----:B------:R-:W-:Y:S02]  /*b2e0*/  SEL R6, R38, R83, P0 ;  /* 0x0000005326067207 */ /* 0x000fe40000000000 */
[----:B------:R-:W-:Y:S02]  /*b2f0*/  SEL R5, R111, R46, P0 ;  /* 0x0000002e6f057207 */ /* 0x000fe40000000000 */
[----:B------:R-:W-:Y:S02]  /*b300*/  SEL R7, R46, R111, P0 ;  /* 0x0000006f2e077207 */ /* 0x000fe40000000000 */
[----:B-1----:R-:W-:Y:S02]  /*b310*/  SEL R8, R85, R44, P0 ;  /* 0x0000002c55087207 */ /* 0x002fe40000000000 */
[----:B------:R-:W-:Y:S01]  /*b320*/  SEL R10, R44, R85, P0 ;  /* 0x000000552c0a7207 */ /* 0x000fe20000000000 */
[----:B------:R0:W-:Y:S01]  /*b330*/  STSM.16.M88.4 [R61], R4 ;  /* 0x000000043d007844 */ /* 0x0001e20000000200 */
[----:B------:R-:W-:-:S02]  /*b340*/  SEL R9, R115, R50, P0 ;  /* 0x0000003273097207 */ /* 0x000fc40000000000 */
[----:B------:R-:W-:Y:S02]  /*b350*/  SEL R11, R50, R115, P0 ;  /* 0x00000073320b7207 */ /* 0x000fe40000000000 */
[----:B--2---:R-:W-:Y:S02]  /*b360*/  SEL R12, R87, R48, P0 ;  /* 0x00000030570c7207 */ /* 0x004fe40000000000 */
[----:B------:R-:W-:Y:S01]  /*b370*/  SEL R14, R48, R87, P0 ;  /* 0x00000057300e7207 */ /* 0x000fe20000000000 */
[----:B------:R1:W-:Y:S01]  /*b380*/  STSM.16.M88.4 [R57], R8 ;  /* 0x0000000839007844 */ /* 0x0003e20000000200 */
[----:B------:R-:W-:Y:S02]  /*b390*/  SEL R13, R119, R80, P0 ;  /* 0x00000050770d7207 */ /* 0x000fe40000000000 */
[----:B------:R-:W-:Y:S02]  /*b3a0*/  SEL R15, R80, R119, P0 ;  /* 0x00000077500f7207 */ /* 0x000fe40000000000 */
[----:B------:R-:W-:-:S02]  /*b3b0*/  SEL R38, R54, R95, P0 ;  /* 0x0000005f36267207 */ /* 0x000fc40000000000 */
[----:B----4-:R-:W-:Y:S01]  /*b3c0*/  SEL R25, R135, R88, P0 ;  /* 0x0000005887197207 */ /* 0x010fe20000000000 */
[----:B------:R2:W-:Y:S01]  /*b3d0*/  STSM.16.M88.4 [R55], R12 ;  /* 0x0000000c37007844 */ /* 0x0005e20000000200 */
[----:B0-----:R-:W-:Y:S02]  /*b3e0*/  SEL R4, R93, R56, P0 ;  /* 0x000000385d047207 */ /* 0x001fe40000000000 */
        /* <DEDUP_REMOVED lines=13> */
[----:B--2---:R-:W-:-:S02]  /*b4c0*/  SEL R12, R103, R72, P0 ;  /* 0x00000048670c7207 */ /* 0x004fc40000000000 */
[----:B------:R-:W-:Y:S01]  /*b4d0*/  SEL R14, R72, R103, P0 ;  /* 0x00000067480e7207 */ /* 0x000fe20000000000 */
[----:B------:R2:W-:Y:S01]  /*b4e0*/  STSM.16.M88.4 [R3], R64 ;  /* 0x0000004003007844 */ /* 0x0005e20000000200 */
[----:B------:R-:W-:Y:S02]  /*b4f0*/  SEL R13, R131, R68, P0 ;  /* 0x00000044830d7207 */ /* 0x000fe40000000000 */
[----:B------:R-:W-:Y:S01]  /*b500*/  SEL R15, R68, R131, P0 ;  /* 0x00000083440f7207 */ /* 0x000fe20000000000 */
[----:B0-----:R-:W-:Y:S01]  /*b510*/  IMAD.U32 R4, RZ, RZ, UR10 ;  /* 0x0000000aff047e24 */ /* 0x001fe2000f8e00ff */
        /* <DEDUP_REMOVED lines=9> */
[----:B------:R-:W-:Y:S01]  /*b5b0*/  UISETP.NE.U32.AND UP1, UPT, UR10, URZ, UPT ;  /* 0x0000003f0a00728c */ /* 0x000fe2000bf25070 */
[----:B------:R-:W3:Y:S03]  /*b5c0*/  LDC R76, c[0x0][0xbe8] ;  /* 0x0002fa00ff4c7b82 */ /* 0x000ee60000000800 */
[----:B------:R0:W-:Y:S05]  /*b5d0*/  STSM.16.M88.4 [R42], R24 ;  /* 0x000000182a007844 */ /* 0x0001ea0000000200 */
[----:B------:R-:W-:Y:S01]  /*b5e0*/  BAR.SYNC.DEFER_BLOCKING 0x1, 0x100 ;  /* 0x0044000000007b1d */ /* 0x000fe20000010000 */
[----:B------:R-:W-:-:S06]  /*b5f0*/  UISETP.NE.AND.EX UP1, UPT, UR11, URZ, UPT, UP1 ;  /* 0x0000003f0b00728c */ /* 0x000fcc000bf25310 */
[----:B------:R-:W-:-:S05]  /*b600*/  PLOP3.LUT P0, PT, PT, PT, UP1, 0x80, 0x0 ;  /* 0x000000000000781c */ /* 0x000fca0003f0f018 */
[----:B------:R-:W-:-:S04]  /*b610*/  @UP1 ULEA UR10, UP2, UR37, UR10, 0x2 ;  /* 0x0000000a250a1291 */ /* 0x000fc8000f84103f */
[----:B------:R-:W-:Y:S01]  /*b620*/  @UP1 ULEA.HI.X UR11, UR37, UR11, UR38, 0x2, UP2 ;  /* 0x0000000b250b1291 */ /* 0x000fe200090f1426 */
[----:B------:R-:W-:Y:S01]  /*b630*/  ULDC UR12, c[0x0][0xa88] ;  /* 0x0002a200000c7ab9 */ /* 0x000fe20000000800 */
[----:B-1----:R-:W-:Y:S02]  /*b640*/  IMAD.U32 R10, RZ, RZ, UR10 ;  /* 0x0000000aff0a7e24 */ /* 0x002fe4000f8e00ff */
[----:B--2---:R-:W-:Y:S01]  /*b650*/  IMAD.U32 R3, RZ, RZ, UR12 ;  /* 0x0000000cff037e24 */ /* 0x004fe2000f8e00ff */
[----:B------:R-:W2:Y:S01]  /*b660*/  @P2 LDG.E R6, desc[UR52][R4.64] ;  /* 0x0000003404062981 */ /* 0x000ea2000c1e1900 */
[----:B------:R-:W-:Y:S01]  /*b670*/  IMAD.U32 R11, RZ, RZ, UR11 ;  /* 0x0000000bff0b7e24 */ /* 0x000fe2000f8e00ff */
[----:B---3--:R-:W-:Y:S01]  /*b680*/  ISETP.NE.AND P1, PT, R76, 0x1, PT ;  /* 0x000000014c00780c */ /* 0x008fe20003f25270 */
[----:B------:R-:W-:Y:S01]  /*b690*/  UMOV UR4, URZ ;  /* 0x0000003f00047c82 */ /* 0x000fe20008000000 */
[----:B------:R-:W-:Y:S02]  /*b6a0*/  VIADD R8, R17, UR40 ;  /* 0x0000002811087c36 */ /* 0x000fe40008000000 */
[----:B------:R0:W5:Y:S09]  /*b6b0*/  @P0 LDG.E R3, desc[UR52][R10.64] ;  /* 0x000000340a030981 */ /* 0x000172000c1e1900 */
[----:B------:R-:W1:Y:S08]  /*b6c0*/  @P1 LDC R7, c[0x0][0xbec] ;  /* 0x0002fb00ff071b82 */ /* 0x000e700000000800 */
[----:B------:R-:W3:Y:S01]  /*b6d0*/  @P1 LDC R9, c[0x0][0xbf0] ;  /* 0x0002fc00ff091b82 */ /* 0x000ee20000000800 */
[----:B--2---:R-:W-:Y:S01]  /*b6e0*/  @P2 R2UR UR4, R6 ;  /* 0x00000000060422ca */ /* 0x004fe200000e0000 */
[----:B01-3--:R-:W-:-:S14]  /*b6f0*/  @P0 BRA `(.L_x_2698) ;  /* 0x0000000000100947 */ /* 0x00bfdc0003800000 */
[----:B------:R-:W-:Y:S05]  /*b700*/  @!P2 BRA `(.L_x_2698) ;  /* 0x00000000000ca947 */ /* 0x000fea0003800000 */
[----:B------:R-:W2:Y:S04]  /*b710*/  LDG.E R6, desc[UR52][R4.64] ;  /* 0x0000003404067981 */ /* 0x000ea8000c1e1900 */
[----:B-----5:R-:W2:Y:S02]  /*b720*/  LDG.E R3, desc[UR52][R4.64+0x4] ;  /* 0x0000043404037981 */ /* 0x020ea4000c1e1900 */
[----:B--2---:R-:W-:-:S07]  /*b730*/  IMAD.IADD R3, R3, 0x1, -R6 ;  /* 0x0000000103037824 */ /* 0x004fce00078e0a06 */
.L_x_2698:
[----:B------:R-:W-:Y:S01]  /*b740*/  USHF.R.S32.HI UR15, URZ, 0x1f, UR39 ;  /* 0x0000001f3f0f7899 */ /* 0x000fe20008011427 */
[----:B------:R-:W-:Y:S01]  /*b750*/  @P1 IMAD.HI.U32 R4, R8, R7, RZ ;  /* 0x0000000708041227 */ /* 0x000fe200078e00ff */
[----:B------:R-:W-:Y:S01]  /*b760*/  ULDC.64 UR16, c[0x0][0xb90] ;  /* 0x0002e40000107ab9 */ /* 0x000fe20000000a00 */
[----:B------:R-:W-:Y:S01]  /*b770*/  USHF.R.S32.HI UR11, URZ, 0x1f, UR4 ;  /* 0x0000001f3f0b7899 */ /* 0x000fe20008011404 */
[----:B------:R-:W0:Y:S01]  /*b780*/  @P1 LDC R77, c[0x0][0xbf0] ;  /* 0x0002fc00ff4d1b82 */ /* 0x000e220000000800 */
[----:B------:R-:W-:Y:S01]  /*b790*/  UIMAD UR14, UR15, UR16, URZ ;  /* 0x000000100f0e72a4 */ /* 0x000fe2000f8e023f */
[----:B------:R-:W-:Y:S01]  /*b7a0*/  IMAD.MOV.U32 R6, RZ, RZ, R8 ;  /* 0x000000ffff067224 */ /* 0x000fe200078e0008 */
[----:B------:R-:W-:Y:S01]  /*b7b0*/  @P1 SHF.R.U32.HI R6, RZ, R9, R4 ;  /* 0x00000009ff061219 */ /* 0x000fe20000011604 */
[----:B------:R-:W-:Y:S01]  /*b7c0*/  UMOV UR10, UR4 ;  /* 0x00000004000a7c82 */ /* 0x000fe20008000000 */
[----:B------:R-:W-:Y:S01]  /*b7d0*/  USEL UR38, UR38, URZ, !UP0 ;  /* 0x0000003f26267287 */ /* 0x000fe2000c000000 */
[----:B------:R-:W-:Y:S01]  /*b7e0*/  IMAD R4, R217, 0x40, R16 ;  /* 0x00000040d9047824 */ /* 0x000fe200078e0210 */
[----:B------:R-:W-:Y:S01]  /*b7f0*/  UIMAD.WIDE.U32 UR12, UR39, UR16, UR10 ;  /* 0x00000010270c72a5 */ /* 0x000fe2000f8e000a */
[----:B------:R-:W-:Y:S01]  /*b800*/  IMAD.MOV R9, RZ, RZ, -R6 ;  /* 0x000000ffff097224 */ /* 0x000fe200078e0a06 */
[----:B------:R-:W-:Y:S01]  /*b810*/  UIMAD UR14, UR39, UR17, UR14 ;  /* 0x00000011270e72a4 */ /* 0x000fe2000f8e020e */
[----:B------:R-:W-:Y:S01]  /*b820*/  IMAD.MOV.U32 R5, RZ, RZ, 0x2 ;  /* 0x00000002ff057424 */ /* 0x000fe200078e00ff */
[----:B------:R-:W-:Y:S01]  /*b830*/  USEL UR37, UR37, URZ, !UP0 ;  /* 0x0000003f25257287 */ /* 0x000fe2000c000000 */
[----:B------:R-:W-:Y:S01]  /*b840*/  IMAD R9, R76, R9, R8 ;  /* 0x000000094c097224 */ /* 0x000fe200078e0208 */
[----:B------:R-:W-:Y:S01]  /*b850*/  ULDC.64 UR16, c[0x0][0xb98] ;  /* 0x0002e60000107ab9 */ /* 0x000fe20000000a00 */
[----:B------:R-:W-:Y:S01]  /*b860*/  UIADD3 UR13, UR13, UR14, URZ ;  /* 0x0000000e0d0d7290 */ /* 0x000fe2000fffe03f */
[----:B------:R-:W-:Y:S01]  /*b870*/  SHF.R.S32.HI R8, RZ, 0x1f, R6 ;  /* 0x0000001fff087819 */ /* 0x000fe20000011406 */
[----:B------:R-:W-:Y:S01]  /*b880*/  UIMAD UR10, UR38, UR16, URZ ;  /* 0x00000010260a72a4 */ /* 0x000fe2000f8e023f */
[----:B------:R-:W-:Y:S01]  /*b890*/  SHF.R.S32.HI R7, RZ, 0x1f, R9 ;  /* 0x0000001fff077819 */ /* 0x000fe20000011409 */
[----:B------:R-:W-:Y:S01]  /*b8a0*/  UIMAD.WIDE.U32 UR12, UR37, UR16, UR12 ;  /* 0x00000010250c72a5 */ /* 0x000fe2000f8e000c */
[----:B------:R-:W-:Y:S01]  /*b8b0*/  IMAD.WIDE R4, R4, R5, UR8 ;  /* 0x0000000804047e25 */ /* 0x000fe2000f8e0205 */
[----:B------:R-:W-:Y:S01]  /*b8c0*/  UIMAD UR10, UR37, UR17, UR10 ;  /* 0x00000011250a72a4 */ /* 0x000fe2000f8e020a */
[----:B------:R-:W-:-:S02]  /*b8d0*/  ULDC.64 UR8, c[0x0][0xb88] ;  /* 0x0002e20000087ab9 */ /* 0x000fc40000000a00 */
[----:B-----5:R-:W-:Y:S01]  /*b8e0*/  IMAD R81, R3, R76, RZ ;  /* 0x0000004c03517224 */ /* 0x020fe200078e02ff */
[----:B------:R-:W-:Y:S01]  /*b8f0*/  IADD3 R6, P0, R6, UR12, RZ ;  /* 0x0000000c06067c10 */ /* 0x000fe2000ff1e0ff */
[----:B------:R-:W-:Y:S01]  /*b900*/  IMAD R10, R7, UR8, RZ ;  /* 0x00000008070a7c24 */ /* 0x000fe2000f8e02ff */
[C---:B------:R-:W-:Y:S01]  /*b910*/  IADD3 R53, P3, R4.reuse, 0x4000, RZ ;  /* 0x0000400004357810 */ /* 0x040fe20007f7e0ff */
[----:B------:R-:W-:Y:S01]  /*b920*/  IMAD.U32 R11, RZ, RZ, UR10 ;  /* 0x0000000aff0b7e24 */ /* 0x000fe2000f8e00ff */
[----:B------:R-:W-:Y:S01]  /*b930*/  IADD3 R29, P2, R4, 0x5000, RZ ;  /* 0x00005000041d7810 */ /* 0x000fe20007f5e0ff */
[----:B------:R-:W-:Y:S01]  /*b940*/  IMAD R15, R9, UR9, R10 ;  /* 0x00000009090f7c24 */ /* 0x000fe2000f8e020a */
[----:B------:R-:W-:Y:S01]  /*b950*/  LOP3.LUT R52, R53, 0x380, RZ, 0xc0, !PT ;  /* 0x0000038035347812 */ /* 0x000fe200078ec0ff */
[----:B------:R-:W-:Y:S01]  /*b960*/  VIADD R26, R220, UR40 ;  /* 0x00000028dc1a7c36 */ /* 0x000fe20008000000 */
[----:B------:R-:W-:Y:S01]  /*b970*/  IADD3.X R7, R8, UR13, R11, P0, !PT ;  /* 0x0000000d08077c10 */ /* 0x000fe200087fe40b */
[----:B------:R-:W-:Y:S01]  /*b980*/  ULDC.64 UR12, c[0x0][0xaa0] ;  /* 0x0002a800000c7ab9 */ /* 0x000fe20000000a00 */
[----:B------:R-:W-:-:S02]  /*b990*/  IADD3 R11, P5, R4, 0x1000, RZ ;  /* 0x00001000040b7810 */ /* 0x000fc40007fbe0ff */
[----:B------:R-:W-:Y:S01]  /*b9a0*/  SHF.R.U64 R52, R52, 0x3, RZ ;  /* 0x0000000334347819 */ /* 0x000fe200000012ff */
[----:B------:R-:W-:Y:S01]  /*b9b0*/  IMAD.WIDE.U32 R6, R9, UR8, R6 ;  /* 0x0000000809067c25 */ /* 0x000fe2000f8e0006 */
[----:B------:R-:W-:Y:S01]  /*b9c0*/  LOP3.LUT R8, R11, 0x380, RZ, 0xc0, !PT ;  /* 0x000003800b087812 */ /* 0x000fe200078ec0ff */
[----:B------:R-:W-:Y:S01]  /*b9d0*/  ULDC.64 UR8, c[0x0][0xb50] ;  /* 0x0002d40000087ab9 */ /* 0x000fe20000000a00 */
[----:B------:R-:W-:Y:S01]  /*b9e0*/  LOP3.LUT R52, R52, R53, RZ, 0x3c, !PT ;  /* 0x0000003534347212 */ /* 0x000fe200078e3cff */
[----:B------:R-:W-:Y:S01]  /*b9f0*/  IMAD.IADD R7, R7, 0x1, R15 ;  /* 0x0000000107077824 */ /* 0x000fe200078e020f */
[----:B------:R-:W-:Y:S01]  /*ba00*/  SHF.R.U64 R8, R8, 0x3, RZ ;  /* 0x0000000308087819 */ /* 0x000fe200000012ff */
[--C-:B------:R-:W-:Y:S01]  /*ba10*/  IMAD.X R53, RZ, RZ, R5.reuse, P3 ;  /* 0x000000ffff357224 */ /* 0x100fe200018e0605 */
[----:B------:R-:W-:Y:S01]  /*ba20*/  LEA R14, P0, R6, UR8, 0x2 ;  /* 0x00000008060e7c11 */ /* 0x000fe2000f8010ff */
[----:B------:R-:W-:Y:S01]  /*ba30*/  IMAD.X R9, RZ, RZ, R5, P5 ;  /* 0x000000ffff097224 */ /* 0x000fe200028e0605 */
[----:B------:R-:W-:-:S02]  /*ba40*/  LOP3.LUT R8, R8, R11, RZ, 0x3c, !PT ;  /* 0x0000000b08087212 */ /* 0x000fc400078e3cff */
[----:B------:R-:W-:Y:S01]  /*ba50*/  LEA.HI.X R11, R6, UR9, R7, 0x2, P0 ;  /* 0x00000009060b7c11 */ /* 0x000fe200080f1407 */
[----:B------:R-:W-:Y:S01]  /*ba60*/  SHFL.IDX PT, R20, R14, RZ, 0x1c1f ;  /* 0x001c1fff0e147589 */ /* 0x000fe200000e0000 */
[----:B------:R-:W-:Y:S01]  /*ba70*/  IADD3 R25, P0, R4, 0x3000, RZ ;  /* 0x0000300004197810 */ /* 0x000fe20007f1e0ff */
[----:B------:R-:W-:Y:S01]  /*ba80*/  VIADD R6, R26, 0x8 ;  /* 0x000000081a067836 */ /* 0x000fe20000000000 */
[----:B------:R-:W-:Y:S01]  /*ba90*/  IADD3 R45, P3, R4, 0xa000, RZ ;  /* 0x0000a000042d7810 */ /* 0x000fe20007f7e0ff */
[----:B------:R-:W1:Y:S01]  /*baa0*/  SHFL.IDX PT, R21, R11, RZ, 0x1c1f ;  /* 0x001c1fff0b157589 */ /* 0x000e6200000e0000 */
[----:B------:R-:W-:Y:S02]  /*bab0*/  LOP3.LUT R24, R25, 0x380, RZ, 0xc0, !PT ;  /* 0x0000038019187812 */ /* 0x000fe400078ec0ff */
[----:B------:R-:W-:Y:S01]  /*bac0*/  LOP3.LUT R44, R45, 0x380, RZ, 0xc0, !PT ;  /* 0x000003802d2c7812 */ /* 0x000fe200078ec0ff */
[----:B------:R-:W-:Y:S01]  /*bad0*/  SHFL.IDX PT, R42, R14, 0x1, 0x1c1f ;  /* 0x003c1f000e2a7f89 */ /* 0x000fe200000e0000 */
[----:B------:R-:W-:-:S02]  /*bae0*/  LOP3.LUT R28, R29, 0x380, RZ, 0xc0, !PT ;  /* 0x000003801d1c7812 */ /* 0x000fc400078ec0ff */
[----:B------:R-:W-:Y:S01]  /*baf0*/  SHF.R.U64 R24, R24, 0x3, RZ ;  /* 0x0000000318187819 */ /* 0x000fe200000012ff */
[----:B------:R-:W2:Y:S01]  /*bb00*/  SHFL.IDX PT, R43, R11, 0x1, 0x1c1f ;  /* 0x003c1f000b2b7f89 */ /* 0x000ea200000e0000 */
[----:B------:R-:W-:Y:S02]  /*bb10*/  SHF.R.U64 R44, R44, 0x3, RZ ;  /* 0x000000032c2c7819 */ /* 0x000fe400000012ff */
[----:B------:R-:W-:Y:S02]  /*bb20*/  SHF.R.U64 R28, R28, 0x3, RZ ;  /* 0x000000031c1c7819 */ /* 0x000fe400000012ff */
[----:B------:R-:W-:Y:S01]  /*bb30*/  LOP3.LUT R24, R24, R25, RZ, 0x3c, !PT ;  /* 0x0000001918187212 */ /* 0x000fe200078e3cff */
[--C-:B------:R-:W-:Y:S01]  /*bb40*/  IMAD.X R25, RZ, RZ, R5.reuse, P0 ;  /* 0x000000ffff197224 */ /* 0x100fe200000e0605 */
[----:B------:R-:W-:Y:S02]  /*bb50*/  IADD3 R57, P0, R4, 0x9000, RZ ;  /* 0x0000900004397810 */ /* 0x000fe40007f1e0ff */
[----:B------:R-:W-:Y:S01]  /*bb60*/  LOP3.LUT R44, R44, R45, RZ, 0x3c, !PT ;  /* 0x0000002d2c2c7212 */ /* 0x000fe200078e3cff */
[--C-:B------:R-:W-:Y:S01]  /*bb70*/  IMAD.X R45, RZ, RZ, R5.reuse, P3 ;  /* 0x000000ffff2d7224 */ /* 0x100fe200018e0605 */
[----:B------:R-:W-:Y:S01]  /*bb80*/  LOP3.LUT R28, R28, R29, RZ, 0x3c, !PT ;  /* 0x0000001d1c1c7212 */ /* 0x000fe200078e3cff */
[----:B------:R-:W-:Y:S01]  /*bb90*/  IMAD.X R29, RZ, RZ, R5, P2 ;  /* 0x000000ffff1d7224 */ /* 0x000fe200010e0605 */
[----:B------:R-:W-:-:S02]  /*bba0*/  IADD3 R10, P3, R4, 0xf000, RZ ;  /* 0x0000f000040a7810 */ /* 0x000fc40007f7e0ff */
[----:B------:R-:W-:Y:S02]  /*bbb0*/  LOP3.LUT R56, R57, 0x380, RZ, 0xc0, !PT ;  /* 0x0000038039387812 */ /* 0x000fe400078ec0ff */
[C---:B------:R-:W-:Y:S02]  /*bbc0*/  IADD3 R41, P2, R4.reuse, 0xb000, RZ ;  /* 0x0000b00004297810 */ /* 0x040fe40007f5e0ff */
[----:B------:R-:W-:Y:S01]  /*bbd0*/  IADD3 R13, P4, R4, 0x2000, RZ ;  /* 0x00002000040d7810 */ /* 0x000fe20007f9e0ff */
[----:B------:R-:W-:Y:S01]  /*bbe0*/  UIMAD UR10, UR11, UR12, URZ ;  /* 0x0000000c0b0a72a4 */ /* 0x000fe2000f8e023f */
[----:B------:R-:W-:Y:S02]  /*bbf0*/  LOP3.LUT R3, R10, 0x380, RZ, 0xc0, !PT ;  /* 0x000003800a037812 */ /* 0x000fe400078ec0ff */
[C---:B------:R-:W-:Y:S02]  /*bc00*/  IADD3 R33, P6, R4.reuse, 0x6000, RZ ;  /* 0x0000600004217810 */ /* 0x040fe40007fde0ff */
[----:B------:R-:W-:Y:S01]  /*bc10*/  IADD3 R37, P5, R4, 0x7000, RZ ;  /* 0x0000700004257810 */ /* 0x000fe20007fbe0ff */
[----:B------:R-:W-:Y:S01]  /*bc20*/  UIMAD.WIDE.U32 UR8, UR4, UR12, URZ ;  /* 0x0000000c040872a5 */ /* 0x000fe2000f8e003f */
[----:B------:R-:W-:Y:S01]  /*bc30*/  SHF.R.U64 R56, R56, 0x3, RZ ;  /* 0x0000000338387819 */ /* 0x000fe200000012ff */
[----:B------:R-:W-:Y:S01]  /*bc40*/  IMAD.X R49, RZ, RZ, R5, P3 ;  /* 0x000000ffff317224 */ /* 0x000fe200018e0605 */
[----:B------:R-:W-:-:S02]  /*bc50*/  LOP3.LUT R40, R41, 0x380, RZ, 0xc0, !PT ;  /* 0x0000038029287812 */ /* 0x000fc400078ec0ff */
[----:B------:R-:W-:Y:S02]  /*bc60*/  SHF.R.U64 R3, R3, 0x3, RZ ;  /* 0x0000000303037819 */ /* 0x000fe400000012ff */
[----:B------:R-:W-:Y:S01]  /*bc70*/  LOP3.LUT R56, R56, R57, RZ, 0x3c, !PT ;  /* 0x0000003938387212 */ /* 0x000fe200078e3cff */
[--C-:B------:R-:W-:Y:S01]  /*bc80*/  IMAD.X R57, RZ, RZ, R5.reuse, P0 ;  /* 0x000000ffff397224 */ /* 0x100fe200000e0605 */
[----:B------:R-:W-:Y:S02]  /*bc90*/  SHF.R.U64 R40, R40, 0x3, RZ ;  /* 0x0000000328287819 */ /* 0x000fe400000012ff */
[----:B------:R-:W-:Y:S02]  /*bca0*/  LOP3.LUT P0, RZ, R218, 0x3, RZ, 0xc0, !PT ;  /* 0x00000003daff7812 */ /* 0x000fe4000780c0ff */
[----:B------:R-:W-:Y:S02]  /*bcb0*/  LOP3.LUT R12, R13, 0x380, RZ, 0xc0, !PT ;  /* 0x000003800d0c7812 */ /* 0x000fe400078ec0ff */
[----:B------:R-:W-:Y:S01]  /*bcc0*/  LOP3.LUT R40, R40, R41, RZ, 0x3c, !PT ;  /* 0x0000002928287212 */ /* 0x000fe200078e3cff */
[----:B------:R-:W-:Y:S01]  /*bcd0*/  IMAD.X R41, RZ, RZ, R5, P2 ;  /* 0x000000ffff297224 */ /* 0x000fe200010e0605 */
[----:B------:R-:W-:-:S02]  /*bce0*/  LOP3.LUT R48, R3, R10, RZ, 0x3c, !PT ;  /* 0x0000000a03307212 */ /* 0x000fc400078e3cff */
[----:B------:R-:W3:Y:S01]  /*bcf0*/  @P1 LDC R3, c[0x0][0xbec] ;  /* 0x0002fb00ff031b82 */ /* 0x000ee20000000800 */
[-C--:B------:R-:W-:Y:S02]  /*bd00*/  ISETP.GE.OR P2, PT, R26, R81.reuse, P0 ;  /* 0x000000511a00720c */ /* 0x080fe40000746670 */
[----:B------:R-:W-:Y:S02]  /*bd10*/  SHF.R.U64 R12, R12, 0x3, RZ ;  /* 0x000000030c0c7819 */ /* 0x000fe400000012ff */
[----:B------:R-:W-:Y:S02]  /*bd20*/  ISETP.GE.OR P0, PT, R6, R81, P0 ;  /* 0x000000510600720c */ /* 0x000fe40000706670 */
[----:B------:R-:W-:Y:S01]  /*bd30*/  LOP3.LUT R12, R12, R13, RZ, 0x3c, !PT ;  /* 0x0000000d0c0c7212 */ /* 0x000fe200078e3cff */
[----:B------:R-:W-:Y:S01]  /*bd40*/  IMAD.X R13, RZ, RZ, R5, P4 ;  /* 0x000000ffff0d7224 */ /* 0x000fe200020e0605 */
[----:B------:R-:W-:Y:S01]  /*bd50*/  IADD3 R65, P4, R4, 0x8000, RZ ;  /* 0x0000800004417810 */ /* 0x000fe20007f9e0ff */
[----:B------:R-:W-:Y:S01]  /*bd60*/  UIMAD UR10, UR4, UR13, UR10 ;  /* 0x0000000d040a72a4 */ /* 0x000fe2000f8e020a */
[----:B------:R-:W-:-:S02]  /*bd70*/  LOP3.LUT R32, R33, 0x380, RZ, 0xc0, !PT ;  /* 0x0000038021207812 */ /* 0x000fc400078ec0ff */
[----:B------:R-:W-:Y:S01]  /*bd80*/  LOP3.LUT R36, R37, 0x380, RZ, 0xc0, !PT ;  /* 0x0000038025247812 */ /* 0x000fe200078ec0ff */
[----:B-1----:R-:W-:Y:S01]  /*bd90*/  @!P2 ST.E desc[UR52][R20.64], R2 ;  /* 0x000000021400a985 */ /* 0x002fe2000c101934 */
[----:B------:R-:W-:Y:S01]  /*bda0*/  LOP3.LUT R64, R65, 0x380, RZ, 0xc0, !PT ;  /* 0x0000038041407812 */ /* 0x000fe200078ec0ff */
[----:B------:R-:W-:Y:S01]  /*bdb0*/  ULDC.64 UR12, c[0x0][0xae8] ;  /* 0x0002ba00000c7ab9 */ /* 0x000fe20000000a00 */
[----:B------:R-:W-:Y:S01]  /*bdc0*/  SHF.R.U64 R32, R32, 0x3, RZ ;  /* 0x0000000320207819 */ /* 0x000fe200000012ff */
[----:B--2---:R1:W-:Y:S01]  /*bdd0*/  @!P0 ST.E desc[UR52][R42.64], R0 ;  /* 0x000000002a008985 */ /* 0x0043e2000c101934 */
[----:B------:R-:W-:Y:S01]  /*bde0*/  SHF.R.U64 R36, R36, 0x3, RZ ;  /* 0x0000000324247819 */ /* 0x000fe200000012ff */
[----:B------:R-:W-:Y:S01]  /*bdf0*/  UIADD3 UR9, UR9, UR10, URZ ;  /* 0x0000000a09097290 */ /* 0x000fe2000fffe03f */
[----:B------:R-:W-:Y:S01]  /*be00*/  SHF.R.U64 R64, R64, 0x3, RZ ;  /* 0x0000000340407819 */ /* 0x000fe200000012ff */
[----:B------:R-:W-:Y:S01]  /*be10*/  UIMAD UR4, UR15, UR12, URZ ;  /* 0x0000000c0f0472a4 */ /* 0x000fe2000f8e023f */
[----:B------:R-:W-:Y:S01]  /*be20*/  LOP3.LUT R32, R32, R33, RZ, 0x3c, !PT ;  /* 0x0000002120207212 */ /* 0x000fe200078e3cff */
[--C-:B------:R-:W-:Y:S01]  /*be30*/  IMAD.X R33, RZ, RZ, R5.reuse, P6 ;  /* 0x000000ffff217224 */ /* 0x100fe200030e0605 */
[----:B------:R-:W-:Y:S01]  /*be40*/  LOP3.LUT R36, R36, R37, RZ, 0x3c, !PT ;  /* 0x0000002524247212 */ /* 0x000fe200078e3cff */
[--C-:B------:R-:W-:Y:S01]  /*be50*/  IMAD.X R37, RZ, RZ, R5.reuse, P5 ;  /* 0x000000ffff257224 */ /* 0x100fe200028e0605 */
[----:B------:R-:W-:Y:S01]  /*be60*/  LOP3.LUT R64, R64, R65, RZ, 0x3c, !PT ;  /* 0x0000004140407212 */ /* 0x000fe200078e3cff */
[----:B------:R-:W-:Y:S01]  /*be70*/  IMAD.X R65, RZ, RZ, R5, P4 ;  /* 0x000000ffff417224 */ /* 0x000fe200020e0605 */
[----:B------:R-:W-:Y:S01]  /*be80*/  LOP3.LUT R7, R4, 0x380, RZ, 0xc0, !PT ;  /* 0x0000038004077812 */ /* 0x000fe200078ec0ff */
[----:B-1----:R-:W-:Y:S01]  /*be90*/  IMAD R0, R216, 0x20, R217 ;  /* 0x00000020d8007824 */ /* 0x002fe200078e02d9 */
[----:B------:R-:W-:Y:S01]  /*bea0*/  UIMAD UR4, UR39, UR13, UR4 ;  /* 0x0000000d270472a4 */ /* 0x000fe2000f8e0204 */
[----:B------:R-:W-:Y:S01]  /*beb0*/  IADD3 R73, P6, R4, 0xc000, RZ ;  /* 0x0000c00004497810 */ /* 0x000fe20007fde0ff */
[----:B------:R-:W-:Y:S01]  /*bec0*/  UIMAD.WIDE.U32 UR8, UR39, UR12, UR8 ;  /* 0x0000000c270872a5 */ /* 0x000fe2000f8e0008 */
[----:B------:R-:W-:Y:S01]  /*bed0*/  VIADD R20, R0, UR40 ;  /* 0x0000002800147c36 */ /* 0x000fe20008000000 */
[C---:B------:R-:W-:Y:S01]  /*bee0*/  IADD3 R69, P5, R4.reuse, 0xd000, RZ ;  /* 0x0000d00004457810 */ /* 0x040fe20007fbe0ff */
[----:B------:R-:W-:Y:S01]  /*bef0*/  ULDC.64 UR10, c[0x0][0xaf0] ;  /* 0x0002bc00000a7ab9 */ /* 0x000fe20000000a00 */
[----:B------:R-:W-:Y:S01]  /*bf00*/  IADD3 R61, P4, R4, 0xe000, RZ ;  /* 0x0000e000043d7810 */ /* 0x000fe20007f9e0ff */
[----:B---3--:R-:W-:Y:S01]  /*bf10*/  @P1 IMAD.HI.U32 R0, R20, R3, RZ ;  /* 0x0000000314001227 */ /* 0x008fe200078e00ff */
[----:B------:R-:W-:Y:S01]  /*bf20*/  UIADD3 UR9, UR9, UR4, URZ ;  /* 0x0000000409097290 */ /* 0x000fe2000fffe03f */
[----:B------:R-:W-:Y:S01]  /*bf30*/  LOP3.LUT R72, R73, 0x380, RZ, 0xc0, !PT ;  /* 0x0000038049487812 */ /* 0x000fe200078ec0ff */
[----:B------:R-:W-:Y:S01]  /*bf40*/  UIMAD UR4, UR38, UR10, URZ ;  /* 0x0000000a260472a4 */ /* 0x000fe2000f8e023f */
[----:B------:R-:W-:Y:S01]  /*bf50*/  LOP3.LUT R68, R69, 0x380, RZ, 0xc0, !PT ;  /* 0x0000038045447812 */ /* 0x000fe200078ec0ff */
[----:B------:R-:W5:Y:S01]  /*bf60*/  LD.E.128 R8, desc[UR52][R8.64] ;  /* 0x0000003408087980 */ /* 0x000f62000c101d00 */
[----:B------:R-:W-:Y:S01]  /*bf70*/  LOP3.LUT R60, R61, 0x380, RZ, 0xc0, !PT ;  /* 0x000003803d3c7812 */ /* 0x000fe200078ec0ff */
[----:B------:R-:W-:Y:S01]  /*bf80*/  IMAD.MOV.U32 R21, RZ, RZ, R20 ;  /* 0x000000ffff157224 */ /* 0x000fe200078e0014 */
[----:B0-----:R-:W-:Y:S01]  /*bf90*/  @P1 SHF.R.U32.HI R21, RZ, R77, R0 ;  /* 0x0000004dff151219 */ /* 0x001fe20000011600 */
[----:B------:R-:W-:Y:S01]  /*bfa0*/  UIMAD UR4, UR37, UR11, UR4 ;  /* 0x0000000b250472a4 */ /* 0x000fe2000f8e0204 */
[----:B------:R-:W-:Y:S01]  /*bfb0*/  SHF.R.U64 R72, R72, 0x3, RZ ;  /* 0x0000000348487819 */ /* 0x000fe200000012ff */
[----:B------:R-:W-:Y:S01]  /*bfc0*/  UIMAD.WIDE.U32 UR8, UR37, UR10, UR8 ;  /* 0x0000000a250872a5 */ /* 0x000fe2000f8e0008 */
[----:B------:R-:W-:Y:S01]  /*bfd0*/  SHF.R.U64 R68, R68, 0x3, RZ ;  /* 0x0000000344447819 */ /* 0x000fe200000012ff */
[----:B------:R-:W5:Y:S01]  /*bfe0*/  LD.E.128 R12, desc[UR52][R12.64] ;  /* 0x000000340c0c7980 */ /* 0x000f62000c101d00 */
[----:B------:R-:W-:-:S02]  /*bff0*/  SHF.R.U64 R60, R60, 0x3, RZ ;  /* 0x000000033c3c7819 */ /* 0x000fc400000012ff */
        /* <DEDUP_REMOVED lines=12> */
[----:B------:R-:W-:Y:S01]  /*c0c0*/  IMAD R77, R76, R77, R20 ;  /* 0x0000004d4c4d7224 */ /* 0x000fe200078e0214 */
[----:B------:R-:W5:Y:S01]  /*c0d0*/  LD.E.128 R24, desc[UR52][R24.64] ;  /* 0x0000003418187980 */ /* 0x000f62000c101d00 */
[----:B------:R-:W-:-:S02]  /*c0e0*/  IMAD R0, R0, UR10, RZ ;  /* 0x0000000a00007c24 */ /* 0x000fc4000f8e02ff */
        /* <DEDUP_REMOVED lines=32> */
[C---:B------:R-:W-:Y:S01]  /*c2f0*/  ISETP.GE.AND P2, PT, R84.reuse, R81, PT ;  /* 0x000000515400720c */ /* 0x040fe20003f46270 */
[----:B------:R-:W-:Y:S02]  /*c300*/  ULDC.64 UR8, c[0x0][0xa80] ;  /* 0x0002a00000087ab9 */ /* 0x000fe40000000a00 */
[----:B------:R-:W-:Y:S01]  /*c310*/  VIADD R0, R84, 0x20 ;  /* 0x0000002054007836 */ /* 0x000fe20000000000 */
[----:B------:R-:W-:Y:S01]  /*c320*/  LEA R80, P3, R2, UR8, 0x1 ;  /* 0x0000000802507c11 */ /* 0x000fe2000f8608ff */
[----:B------:R-:W-:Y:S01]  /*c330*/  IMAD.IADD R3, R3, 0x1, R21 ;  /* 0x0000000103037824 */ /* 0x000fe200078e0215 */
[----:B------:R-:W-:-:S02]  /*c340*/  UPRMT UR7, URZ, 0x654, UR7 ;  /* 0x000006543f077896 */ /* 0x000fc40008000007 */
[-C--:B------:R-:W-:Y:S01]  /*c350*/  ISETP.GE.AND P1, PT, R0, R81.reuse, PT ;  /* 0x000000510000720c */ /* 0x080fe20003f26270 */
[----:B------:R-:W-:Y:S01]  /*c360*/  VIADD R0, R84, 0x40 ;  /* 0x0000004054007836 */ /* 0x000fe20000000000 */
[----:B------:R-:W-:Y:S01]  /*c370*/  LEA.HI.X R82, R2, UR9, R3, 0x1, P3 ;  /* 0x0000000902527c11 */ /* 0x000fe200098f0c03 */
[----:B0-----:R0:W1:Y:S01]  /*c380*/  SHFL.IDX PT, R78, R80, RZ, 0x181f ;  /* 0x00181fff504e7589 */ /* 0x00106200000e0000 */
        /* <DEDUP_REMOVED lines=22> */
.L_x_2700:
[----:B------:R-:W-:Y:S05]  /*c4f0*/  BSYNC B1 ;  /* 0x0000000000017941 */ /* 0x000fea0003800000 */
.L_x_2699:
[----:B--2---:R2:W4:Y:S01]  /*c500*/  SHFL.IDX PT, R0, R82, 0x1, 0x181f ;  /* 0x00381f0052007f89 */ /* 0x00452200000e0000 */
        /* <DEDUP_REMOVED lines=8> */
[-C--:B---3--:R-:W-:Y:S02]  /*c590*/  @!P4 LEA R2, P6, R16, R20.reuse, 0x1 ;  /* 0x000000141002c211 */ /* 0x088fe400078c08ff */
[----:B-----5:R-:W-:Y:S02]  /*c5a0*/  @!P3 LEA R4, P5, R22, R20, 0x1 ;  /* 0x000000141604b211 */ /* 0x020fe400078a08ff */
        /* <DEDUP_REMOVED lines=10> */
.L_x_2702:
[----:B------:R-:W-:Y:S05]  /*c650*/  BSYNC B1 ;  /* 0x0000000000017941 */ /* 0x000fea0003800000 */
.L_x_2701:
[----:B----4-:R4:W0:Y:S01]  /*c660*/  SHFL.IDX PT, R0, R82, 0x2, 0x181f ;  /* 0x00581f0052007f89 */ /* 0x01082200000e0000 */
        /* <DEDUP_REMOVED lines=8> */
[-C--:B---3--:R-:W-:Y:S02]  /*c6f0*/  @!P3 LEA R2, P6, R16, R8.reuse, 0x1 ;  /* 0x000000081002b211 */ /* 0x088fe400078c08ff */
[-C--:B------:R-:W-:Y:S02]  /*c700*/  @!P2 LEA R4, P5, R22, R8.reuse, 0x1 ;  /* 0x000000081604a211 */ /* 0x080fe400078a08ff */
[----:B------:R-:W-:Y:S02]  /*c710*/  @!P1 LEA R6, P4, R19, R8, 0x1 ;  /* 0x0000000813069211 */ /* 0x000fe400078808ff */
[----:B0-----:R-:W-:Y:S02]  /*c720*/  @!P3 LEA.HI.X R3, R16, R0, R225, 0x1, P6 ;  /* 0x000000001003b211 */ /* 0x001fe400030f0ce1 */
        /* <DEDUP_REMOVED lines=8> */
.L_x_2704:
[----:B------:R-:W-:Y:S05]  /*c7b0*/  BSYNC B1 ;  /* 0x0000000000017941 */ /* 0x000fea0003800000 */
.L_x_2703:
[----:B0-----:R-:W-:Y:S01]  /*c7c0*/  VIADD R0, R84, 0x60 ;  /* 0x0000006054007836 */ /* 0x001fe20000000000 */
[----:B--2-4-:R-:W4:Y:S04]  /*c7d0*/  SHFL.IDX PT, R82, R82, 0x3, 0x181f ;  /* 0x00781f0052527f89 */ /* 0x014f2800000e0000 */
[----:B------:R-:W-:Y:S01]  /*c7e0*/  ISETP.GE.AND P0, PT, R0, R81, PT ;  /* 0x000000510000720c */ /* 0x000fe20003f06270 */
[----:B------:R-:W0:-:S12]  /*c7f0*/  SHFL.IDX PT, R80, R80, 0x3, 0x181f ;  /* 0x00781f0050507f89 */ /* 0x000e1800000e0000 */
[----:B------:R-:W-:Y:S05]  /*c800*/  @P0 BRA `(.L_x_2705) ;  /* 0x0000000c00a80947 */ /* 0x000fea0003800000 */
[----:B------:R-:W-:Y:S02]  /*c810*/  ULDC UR4, c[0x0][0xac8] ;  /* 0x0002b20000047ab9 */ /* 0x000fe40000000800 */
[----:B------:R-:W-:Y:S02]  /*c820*/  ISETP.GE.AND P3, PT, R16, UR4, PT ;  /* 0x0000000410007c0c */ /* 0x000fe4000bf66270 */
[----:B------:R-:W-:Y:S02]  /*c830*/  ISETP.GE.AND P4, PT, R22, UR4, PT ;  /* 0x0000000416007c0c */ /* 0x000fe4000bf86270 */
[----:B------:R-:W-:-:S09]  /*c840*/  ISETP.GE.AND P5, PT, R19, UR4, PT ;  /* 0x0000000413007c0c */ /* 0x000fd2000bfa6270 */
[-C--:B0-----:R-:W-:Y:S02]  /*c850*/  @!P3 LEA R2, P0, R16, R80.reuse, 0x1 ;  /* 0x000000501002b211 */ /* 0x081fe400078008ff */
[-C--:B------:R-:W-:Y:S02]  /*c860*/  @!P4 LEA R4, P1, R22, R80.reuse, 0x1 ;  /* 0x000000501604c211 */ /* 0x080fe400078208ff */
[C---:B------:R-:W-:Y:S02]  /*c870*/  @!P5 LEA R6, P2, R19.reuse, R80, 0x1 ;  /* 0x000000501306d211 */ /* 0x040fe400078408ff */
[-C--:B----4-:R-:W-:Y:S02]  /*c880*/  @!P3 LEA.HI.X R3, R16, R82.reuse, R225, 0x1, P0 ;  /* 0x000000521003b211 */ /* 0x090fe400000f0ce1 */
        /* <DEDUP_REMOVED lines=11> */
.L_x_2697:
        /* <DEDUP_REMOVED lines=33> */
.L_x_2706:
[----:B------:R-:W-:Y:S01]  /*cb50*/  USEL UR37, UR37, URZ, !UP0 ;  /* 0x0000003f25257287 */ /* 0x000fe2000c000000 */
[----:B------:R-:W-:Y:S01]  /*cb60*/  BSSY B1, `(.L_x_2707) ;  /* 0x000002c000017945 */ /* 0x000fe20003800000 */
[----:B------:R-:W-:-:S03]  /*cb70*/  USEL UR38, UR38, URZ, !UP0 ;  /* 0x0000003f26267287 */ /* 0x000fc6000c000000 */
[----:B------:R-:W-:Y:S09]  /*cb80*/  @P1 BRA `(.L_x_2708) ;  /* 0x0000000000a41947 */ /* 0x000ff20003800000 */
        /* <DEDUP_REMOVED lines=25> */
[----:B------:R-:W-:-:S03]  /*cd20*/  IMAD.U32 R6, RZ, RZ, UR7 ;  /* 0x00000007ff067e24 */ /* 0x000fc6000f8e00ff */
[--C-:B------:R-:W-:Y:S01]  /*cd30*/  SHF.R.S32.HI R3, RZ, 0x1f, R2.reuse ;  /* 0x0000001fff037819 */ /* 0x100fe20000011402 */
[----:B------:R-:W-:Y:S01]  /*cd40*/  IMAD.MOV R5, RZ, RZ, -R2 ;  /* 0x000000ffff057224 */ /* 0x000fe200078e0a02 */
[----:B------:R-:W-:-:S03]  /*cd50*/  IADD3 R2, P1, R2, UR8, RZ ;  /* 0x0000000802027c10 */ /* 0x000fc6000ff3e0ff */
[----:B------:R-:W-:Y:S01]  /*cd60*/  IMAD R5, R7, R5, R4 ;  /* 0x0000000507057224 */ /* 0x000fe200078e0204 */
[----:B------:R-:W-:Y:S01]  /*cd70*/  IADD3.X R3, R3, UR9, R6, P1, !PT ;  /* 0x0000000903037c10 */ /* 0x000fe20008ffe406 */
[----:B------:R-:W-:-:S03]  /*cd80*/  ULDC.64 UR8, c[0x0][0xb50] ;  /* 0x0002d40000087ab9 */ /* 0x000fc60000000a00 */
[----:B------:R-:W-:Y:S01]  /*cd90*/  SHF.R.S32.HI R4, RZ, 0x1f, R5 ;  /* 0x0000001fff047819 */ /* 0x000fe20000011405 */
[----:B------:R-:W-:-:S04]  /*cda0*/  IMAD.WIDE.U32 R2, R5, UR12, R2 ;  /* 0x0000000c05027c25 */ /* 0x000fc8000f8e0002 */
[----:B------:R-:W-:-:S04]  /*cdb0*/  IMAD R4, R4, UR12, RZ ;  /* 0x0000000c04047c24 */ /* 0x000fc8000f8e02ff */
[----:B------:R-:W-:Y:S01]  /*cdc0*/  IMAD R7, R5, UR13, R4 ;  /* 0x0000000d05077c24 */ /* 0x000fe2000f8e0204 */
[----:B------:R-:W-:-:S03]  /*cdd0*/  LEA R4, P1, R2, UR8, 0x2 ;  /* 0x0000000802047c11 */ /* 0x000fc6000f8210ff */
[----:B------:R-:W-:-:S05]  /*cde0*/  IMAD.IADD R3, R3, 0x1, R7 ;  /* 0x0000000103037824 */ /* 0x000fca00078e0207 */
[----:B------:R-:W-:Y:S01]  /*cdf0*/  LEA.HI.X R5, R2, UR9, R3, 0x2, P1 ;  /* 0x0000000902057c11 */ /* 0x000fe200088f1403 */
[----:B------:R-:W-:-:S05]  /*ce00*/  IMAD.MOV.U32 R3, RZ, RZ, -0x800000 ;  /* 0xff800000ff037424 */ /* 0x000fca00078e00ff */
[----:B------:R0:W-:Y:S02]  /*ce10*/  STG.E desc[UR52][R4.64], R3 ;  /* 0x0000000304007986 */ /* 0x0001e4000c101934 */
.L_x_2708:
[----:B------:R-:W-:Y:S05]  /*ce20*/  BSYNC B1 ;  /* 0x0000000000017941 */ /* 0x000fea0003800000 */
.L_x_2707:
[----:B0-----:R-:W0:Y:S01]  /*ce30*/  @P0 LDC R3, c[0x0][0xbf0] ;  /* 0x0002fc00ff030b82 */ /* 0x001e220000000800 */
[----:B------:R-:W-:Y:S01]  /*ce40*/  ULDC.64 UR12, c[0x0][0xaa0] ;  /* 0x0002a800000c7ab9 */ /* 0x000fe20000000a00 */
[----:B------:R-:W-:Y:S01]  /*ce50*/  IMAD R2, R216, 0x20, R217 ;  /* 0x00000020d8027824 */ /* 0x000fe200078e02d9 */
        /* <DEDUP_REMOVED lines=15> */
[----:B0-----:R-:W-:Y:S01]  /*cf50*/  @P0 SHF.R.U32.HI R5, RZ, R3, R2 ;  /* 0x00000003ff050219 */ /* 0x001fe20000011602 */
        /* <DEDUP_REMOVED lines=11> */
[----:B------:R-:W-:Y:S02]  /*d010*/  IMAD.U32 R3, RZ, RZ, UR4 ;  /* 0x00000004ff037e24 */ /* 0x000fe4000f8e00ff */
[C---:B------:R-:W-:Y:S01]  /*d020*/  IMAD R9, R5.reuse, UR11, R4 ;  /* 0x0000000b05097c24 */ /* 0x040fe2000f8e0204 */
[----:B------:R-:W-:Y:S01]  /*d030*/  SHF.R.S32.HI R4, RZ, 0x1f, R7 ;  /* 0x0000001fff047819 */ /* 0x000fe20000011407 */
[----:B------:R-:W-:-:S04]  /*d040*/  IMAD.WIDE.U32 R2, R5, UR10, R2 ;  /* 0x0000000a05027c25 */ /* 0x000fc8000f8e0002 */
        /* <DEDUP_REMOVED lines=35> */
.L_x_2710:
[----:B------:R-:W-:Y:S05]  /*d280*/  BSYNC B1 ;  /* 0x0000000000017941 */ /* 0x000fea0003800000 */
.L_x_2709:
        /* <DEDUP_REMOVED lines=21> */
.L_x_2712:
[----:B------:R-:W-:Y:S05]  /*d3e0*/  BSYNC B1 ;  /* 0x0000000000017941 */ /* 0x000fea0003800000 */
.L_x_2711:
        /* <DEDUP_REMOVED lines=21> */
.L_x_2714:
[----:B------:R-:W-:Y:S05]  /*d540*/  BSYNC B1 ;  /* 0x0000000000017941 */ /* 0x000fea0003800000 */
.L_x_2713:
[----:B0-----:R-:W-:Y:S01]  /*d550*/  VIADD R0, R6, 0x60 ;  /* 0x0000006006007836 */ /* 0x001fe20000000000 */
[----:B--2-4-:R-:W0:Y:S04]  /*d560*/  SHFL.IDX PT, R5, R5, 0x3, 0x181f ;  /* 0x00781f0005057f89 */ /* 0x014e2800000e0000 */
[----:B------:R-:W-:Y:S01]  /*d570*/  ISETP.GE.AND P0, PT, R0, R11, PT ;  /* 0x0000000b0000720c */ /* 0x000fe20003f06270 */
[----:B-1-3--:R1:W2:-:S12]  /*d580*/  SHFL.IDX PT, R2, R4, 0x3, 0x181f ;  /* 0x00781f0004027f89 */ /* 0x00a29800000e0000 */
[----:B-1----:R-:W-:Y:S05]  /*d590*/  @P0 BRA `(.L_x_2705) ;  /* 0x0000000000440947 */ /* 0x002fea0003800000 */
[----:B------:R-:W-:Y:S02]  /*d5a0*/  ULDC UR4, c[0x0][0xac8] ;  /* 0x0002b20000047ab9 */ /* 0x000fe40000000800 */
[----:B------:R-:W-:Y:S02]  /*d5b0*/  ISETP.GE.AND P3, PT, R16, UR4, PT ;  /* 0x0000000410007c0c */ /* 0x000fe4000bf66270 */
[----:B------:R-:W-:Y:S02]  /*d5c0*/  ISETP.GE.AND P2, PT, R22, UR4, PT ;  /* 0x0000000416007c0c */ /* 0x000fe4000bf46270 */
[----:B------:R-:W-:Y:S02]  /*d5d0*/  ISETP.GE.AND P1, PT, R19, UR4, PT ;  /* 0x0000000413007c0c */ /* 0x000fe4000bf26270 */
[----:B------:R-:W-:-:S07]  /*d5e0*/  ISETP.GE.AND P0, PT, R23, UR4, PT ;  /* 0x0000000417007c0c */ /* 0x000fce000bf06270 */
[-C--:B--2---:R-:W-:Y:S02]  /*d5f0*/  @!P3 LEA R6, P6, R16, R2.reuse, 0x1 ;  /* 0x000000021006b211 */ /* 0x084fe400078c08ff */
[-C--:B------:R-:W-:Y:S02]  /*d600*/  @!P2 LEA R8, P5, R22, R2.reuse, 0x1 ;  /* 0x000000021608a211 */ /* 0x080fe400078a08ff */
[-C--:B------:R-:W-:Y:S02]  /*d610*/  @!P1 LEA R10, P4, R19, R2.reuse, 0x1 ;  /* 0x00000002130a9211 */ /* 0x080fe400078808ff */
[-C--:B0-----:R-:W-:Y:S02]  /*d620*/  @!P3 LEA.HI.X R7, R16, R5.reuse, R225, 0x1, P6 ;  /* 0x000000051007b211 */ /* 0x081fe400030f0ce1 */
        /* <DEDUP_REMOVED lines=8> */
.L_x_2705:
[----:B------:R-:W-:Y:S05]  /*d6b0*/  BSYNC B0 ;  /* 0x0000000000007941 */ /* 0x000fea0003800000 */
.L_x_2696:
[----:B------:R-:W-:Y:S02]  /*d6c0*/  ULDC UR4, c[0x0][0xc3c] ;  /* 0x00030f0000047ab9 */ /* 0x000fe40000000800 */
[----:B------:R-:W-:-:S06]  /*d6d0*/  UISETP.GE.AND UP0, UPT, UR6, UR4, UPT ;  /* 0x000000040600728c */ /* 0x000fcc000bf06270 */
[----:B------:R-:W-:-:S13]  /*d6e0*/  PLOP3.LUT P0, PT, PT, PT, UP0, 0x80, 0x0 ;  /* 0x000000000000781c */ /* 0x000fda0003f0f008 */
[----:B------:R-:W-:Y:S05]  /*d6f0*/  @!P0 BRA `(.L_x_2715) ;  /* 0xffffff3400a88947 */ /* 0x000fea000383ffff */
[----:B------:R-:W-:Y:S05]  /*d700*/  EXIT ;  /* 0x000000000000794d */ /* 0x000fea0003800000 */
.L_x_2654:
        /* <DEDUP_REMOVED lines=55> */
.L_x_2721:
        /* <DEDUP_REMOVED lines=12> */
.L_x_2720:
[----:B------:R-:W-:Y:S05]  /*db40*/  BSYNC B0 ;  /* 0x0000000000007941 */ /* 0x000fea0003800000 */
.L_x_2719:
        /* <DEDUP_REMOVED lines=21> */
.L_x_2717:
[----:B------:R-:W-:-:S04]  /*dca0*/  IMAD.IADD R13, R4, 0x1, -R3 ;  /* 0x00000001040d7824 */ /* 0x000fc800078e0a03 */
[----:B------:R-:W-:-:S05]  /*dcb0*/  IMAD R2, R8, R9, R13 ;  /* 0x0000000908027224 */ /* 0x000fca00078e020d */
[----:B------:R-:W-:-:S13]  /*dcc0*/  ISETP.GT.AND P0, PT, R2, R7, PT ;  /* 0x000000070200720c */ /* 0x000fda0003f04270 */
[----:B------:R-:W-:Y:S02]  /*dcd0*/  VOTEU.ANY UR7, UPT, !P0 ;  /* 0x0000000000077886 */ /* 0x000fe400040e0100 */
[----:B------:R-:W-:-:S04]  /*dce0*/  UPOPC UR6, UR7 ;  /* 0x00000007000672bf */ /* 0x000fc80008000000 */
[----:B------:R-:W-:-:S03]  /*dcf0*/  UIADD3 UR40, UR6, UR4, URZ ;  /* 0x0000000406287290 */ /* 0x000fc6000fffe03f */
[----:B------:R-:W-:Y:S02]  /*dd00*/  ULDC.64 UR4, c[0x0][0xc90] ;  /* 0x0003240000047ab9 */ /* 0x000fe40000000a00 */
[----:B------:R-:W-:-:S06]  /*dd10*/  UIMAD.WIDE UR4, UR40, 0x4, UR4 ;  /* 0x00000004280478a5 */ /* 0x000fcc000f8e0204 */
[----:B------:R-:W-:Y:S02]  /*dd20*/  IMAD.U32 R2, RZ, RZ, UR4 ;  /* 0x00000004ff027e24 */ /* 0x000fe4000f8e00ff */
[----:B------:R-:W-:-:S05]  /*dd30*/  IMAD.U32 R3, RZ, RZ, UR5 ;  /* 0x00000005ff037e24 */ /* 0x000fca000f8e00ff */
[----:B------:R-:W2:Y:S01]  /*dd40*/  LDG.E R6, desc[UR52][R2.64] ;  /* 0x0000003402067981 */ /* 0x000ea2000c1e1900 */
[----:B------:R-:W-:Y:S01]  /*dd50*/  IMAD.U32 R15, RZ, RZ, UR6 ;  /* 0x00000006ff0f7e24 */ /* 0x000fe2000f8e00ff */
[----:B------:R-:W-:-:S04]  /*dd60*/  ISETP.NE.AND P0, PT, RZ, UR7, PT ;  /* 0x00000007ff007c0c */ /* 0x000fc8000bf05270 */
        /* <DEDUP_REMOVED lines=8> */
[----:B------:R-:W-:-:S06]  /*ddf0*/  UIADD3 UR4, UR6, -0x1, URZ ;  /* 0xffffffff06047890 */ /* 0x000fcc000fffe03f */
[----:B0-----:R-:W-:-:S05]  /*de00*/  IMAD.U32 R11, RZ, RZ, UR4 ;  /* 0x00000004ff0b7e24 */ /* 0x001fca000f8e00ff */
[----:B------:R2:W3:Y:S02]  /*de10*/  SHFL.IDX PT, R16, R8, R11, 0x1f ;  /* 0x00001f0b08107589 */ /* 0x0004e400000e0000 */
.L_x_2722:
[----:B-1----:R-:W-:Y:S02]  /*de20*/  IMAD.MOV R2, RZ, RZ, -R3 ;  /* 0x000000ffff027224 */ /* 0x002fe400078e0a03 */
[----:B---3--:R-:W-:Y:S02]  /*de30*/  IMAD R16, R16, R9, R13 ;  /* 0x0000000910107224 */ /* 0x008fe400078e020d */
[----:B------:R-:W-:Y:S01]  /*de40*/  IMAD.MOV.U32 R13, RZ, RZ, R2 ;  /* 0x000000ffff0d7224 */ /* 0x000fe200078e0002 */
[----:B------:R-:W-:Y:S01]  /*de50*/  IABS R2, R4 ;  /* 0x0000000400027213 */ /* 0x000fe20000000000 */
[----:B0-2---:R-:W-:Y:S02]  /*de60*/  IMAD.IADD R11, R7, 0x1, -R16 ;  /* 0x00000001070b7824 */ /* 0x005fe400078e0a10 */
        /* <DEDUP_REMOVED lines=23> */
[----:B------:R-:W-:Y:S02]  /*dfe0*/  VIADDMNMX R15, R3, R9, R6, PT ;  /* 0x00000009030f7246 */ /* 0x000fe40003800106 */
[----:B------:R-:W-:Y:S02]  /*dff0*/  IABS R9, R4 ;  /* 0x0000000400097213 */ /* 0x000fe40000000000 */
[-C--:B------:R-:W-:Y:S01]  /*e000*/  IABS R8, R15.reuse ;  /* 0x0000000f00087213 */ /* 0x080fe20000000000 */
[----:B------:R-:W-:Y:S01]  /*e010*/  IMAD.MOV R18, RZ, RZ, -R15 ;  /* 0x000000ffff127224 */ /* 0x000fe200078e0a0f */
[----:B------:R-:W-:Y:S02]  /*e020*/  IABS R10, R15 ;  /* 0x0000000f000a7213 */ /* 0x000fe40000000000 */
[----:B------:R-:W0:Y:S08]  /*e030*/  I2F.RP R6, R8 ;  /* 0x0000000800067306 */ /* 0x000e300000209400 */
[----:B0-----:R-:W0:Y:S02]  /*e040*/  MUFU.RCP R6, R6 ;  /* 0x0000000600067308 */ /* 0x001e240000001000 */
[----:B0-----:R-:W-:-:S06]  /*e050*/  VIADD R3, R6, 0xffffffe ;  /* 0x0ffffffe06037836 */ /* 0x001fcc0000000000 */
[----:B------:R-:W0:Y:S02]  /*e060*/  F2I.FTZ.U32.TRUNC.NTZ R3, R3 ;  /* 0x0000000300037305 */ /* 0x000e24000021f000 */
[----:B0-----:R-:W-:-:S04]  /*e070*/  IMAD.MOV R2, RZ, RZ, -R3 ;  /* 0x000000ffff027224 */ /* 0x001fc800078e0a03 */
[----:B------:R-:W-:Y:S02]  /*e080*/  IMAD.MOV.U32 R7, RZ, RZ, R2 ;  /* 0x000000ffff077224 */ /* 0x000fe400078e0002 */
[----:B------:R-:W-:Y:S02]  /*e090*/  IMAD.MOV.U32 R2, RZ, RZ, RZ ;  /* 0x000000ffff027224 */ /* 0x000fe400078e00ff */
[----:B------:R-:W-:-:S04]  /*e0a0*/  IMAD R7, R7, R8, RZ ;  /* 0x0000000807077224 */ /* 0x000fc800078e02ff */
[----:B------:R-:W-:-:S04]  /*e0b0*/  IMAD.HI.U32 R2, R3, R7, R2 ;  /* 0x0000000703027227 */ /* 0x000fc800078e0002 */
[----:B------:R-:W-:Y:S02]  /*e0c0*/  IMAD.MOV R3, RZ, RZ, -R10 ;  /* 0x000000ffff037224 */ /* 0x000fe400078e0a0a */
        /* <DEDUP_REMOVED lines=12> */
[----:B------:R-:W-:-:S04]  /*e190*/  @!P1 LOP3.LUT R2, RZ, R15, RZ, 0x33, !PT ;  /* 0x0000000fff029212 */ /* 0x000fc800078e33ff */
[----:B------:R-:W-:Y:S01]  /*e1a0*/  LOP3.LUT R17, RZ, R2, RZ, 0x33, !PT ;  /* 0x00000002ff117212 */ /* 0x000fe200078e33ff */
[----:B------:R-:W-:-:S04]  /*e1b0*/  IMAD R18, R2, R18, R3 ;  /* 0x0000001202127224 */ /* 0x000fc800078e0203 */
[----:B------:R-:W-:Y:S01]  /*e1c0*/  IMAD.IADD R17, R0, 0x1, R17 ;  /* 0x0000000100117824 */ /* 0x000fe200078e0211 */
[----:B------:R-:W-:Y:S06]  /*e1d0*/  BRA `(.L_x_2723) ;  /* 0x0000000000107947 */ /* 0x000fec0003800000 */
.L_x_2718:
[----:B------:R-:W-:Y:S01]  /*e1e0*/  IMAD.MOV.U32 R16, RZ, RZ, R7 ;  /* 0x000000ffff107224 */ /* 0x000fe200078e0007 */
[----:B------:R-:W-:Y:S01]  /*e1f0*/  ULDC UR40, c[0x0][0xc3c] ;  /* 0x00030f0000287ab9 */ /* 0x000fe20000000800 */
[----:B------:R-:W-:Y:S02]  /*e200*/  IMAD.MOV.U32 R17, RZ, RZ, RZ ;  /* 0x000000ffff117224 */ /* 0x000fe400078e00ff */
[----:B------:R-:W-:-:S07]  /*e210*/  IMAD.MOV.U32 R18, RZ, RZ, RZ ;  /* 0x000000ffff127224 */ /* 0x000fce00078e00ff */
.L_x_2723:
[----:B------:R-:W-:Y:S01]  /*e220*/  ISETP.NE.AND P0, PT, R5, RZ, PT ;  /* 0x000000ff0500720c */ /* 0x000fe20003f05270 */
[----:B------:R-:W-:-:S12]  /*e230*/  IMAD.U32 R19, RZ, RZ, UR40 ;  /* 0x00000028ff137e24 */ /* 0x000fd8000f8e00ff */
[----:B------:R-:W0:Y:S01]  /*e240*/  @!P0 S2R R3, SR_CgaCtaId ;  /* 0x0000000000038919 */ /* 0x000e220000008800 */
[----:B------:R-:W-:-:S04]  /*e250*/  @!P0 MOV R0, 0x400 ;  /* 0x0000040000008802 */ /* 0x000fc80000000f00 */
[----:B0-----:R-:W-:-:S05]  /*e260*/  @!P0 LEA R0, R3, R0, 0x18 ;  /* 0x0000000003008211 */ /* 0x001fca00078ec0ff */
[----:B------:R0:W-:Y:S01]  /*e270*/  @!P0 STS.128 [R0+0x388d0], R16 ;  /* 0x0388d01000008388 */ /* 0x0001e20000000c00 */
[----:B------:R-:W-:Y:S06]  /*e280*/  BAR.ARV 0x5, 0x180 ;  /* 0x0146000000007b1d */ /* 0x000fec0000002000 */
.L_x_2716:
        /* <DEDUP_REMOVED lines=8> */
[----:B------:R-:W2:Y:S01]  /*e310*/  S2UR UR4, SR_CgaCtaId ;  /* 0x00000000000479c3 */ /* 0x000ea20000008800 */
[----:B------:R-:W-:Y:S01]  /*e320*/  IMAD.MOV.U32 R34, RZ, RZ, 0x40 ;  /* 0x00000040ff227424 */ /* 0x000fe200078e00ff */
[----:B------:R-:W-:Y:S01]  /*e330*/  ULOP3.LUT UR46, UR36, 0x2, URZ, 0xfc, !UPT ;  /* 0x00000002242e7892 */ /* 0x000fe2000f8efc3f */
[----:B------:R-:W-:Y:S01]  /*e340*/  IMAD.MOV.U32 R33, RZ, RZ, 0x20 ;  /* 0x00000020ff217424 */ /* 0x000fe200078e00ff */
[----:B------:R-:W-:Y:S01]  /*e350*/  ULOP3.LUT UR47, UR36, 0x1, URZ, 0xfc, !UPT ;  /* 0x00000001242f7892 */ /* 0x000fe2000f8efc3f */
[----:B------:R-:W-:Y:S01]  /*e360*/  IMAD.MOV.U32 R30, RZ, RZ, 0x1 ;  /* 0x00000001ff1e7424 */ /* 0x000fe200078e00ff */
[----:B------:R-:W-:Y:S01]  /*e370*/  ULDC UR48, c[0x0][0xc] ;  /* 0x0000030000307ab9 */ /* 0x000fe20000000800 */
[----:B------:R-:W-:Y:S02]  /*e380*/  IMAD.MOV.U32 R23, RZ, RZ, RZ ;  /* 0x000000ffff177224 */ /* 0x000fe400078e00ff */
[----:B--2---:R-:W-:-:S02]  /*e390*/  IMAD.U32 R36, RZ, RZ, UR4 ;  /* 0x00000004ff247e24 */ /* 0x004fc4000f8e00ff */
        /* <DEDUP_REMOVED lines=8> */
[----:B------:R-:W-:Y:S01]  /*e420*/  LOP3.LUT R6, R5, 0x3f0, RZ, 0xc0, !PT ;  /* 0x000003f005067812 */ /* 0x000fe200078ec0ff */
        /* <DEDUP_REMOVED lines=22> */
.L_x_2799:
        /* <DEDUP_REMOVED lines=16> */
[----:B0-----:R-:W-:-:S03]  /*e690*/  IMAD.MOV.U32 R19, RZ, RZ, RZ ;  /* 0x000000ffff137224 */ /* 0x001fc600078e00ff */
        /* <DEDUP_REMOVED lines=13> */
[----:B--2---:R0:W5:Y:S03]  /*e770*/  @P0 LDG.E R0, desc[UR52][R2.64] ;  /* 0x0000003402000981 */ /* 0x004166000c1e1900 */
        /* <DEDUP_REMOVED lines=18> */
.L_x_2725:
        /* <DEDUP_REMOVED lines=21> */
.L_x_2726:
        /* <DEDUP_REMOVED lines=11> */
.L_x_2727:
[----:B------:R-:W-:Y:S01]  /*eaa0*/  R2UR UR6, R17 ;  /* 0x00000000110672ca */ /* 0x000fe200000e0000 */
[----:B------:R-:W-:Y:S01]  /*eab0*/  ULDC UR4, c[0x0][0x448] ;  /* 0x0001120000047ab9 */ /* 0x000fe20000000800 */
[----:B------:R-:W-:Y:S01]  /*eac0*/  UIADD3 UR38, -UR37, UR38, URZ ;  /* 0x0000002625267290 */ /* 0x000fe2000fffe13f */
[----:B------:R-:W-:Y:S01]  /*ead0*/  BSSY B7, `(.L_x_2728) ;  /* 0x000049f000077945 */ /* 0x000fe20003800000 */
[----:B------:R-:W-:Y:S02]  /*eae0*/  UISETP.NE.AND UP0, UPT, UR4, 0x1, UPT ;  /* 0x000000010400788c */ /* 0x000fe4000bf05270 */
[----:B------:R-:W-:Y:S02]  /*eaf0*/  UIADD3 UR7, UR38, 0x80, -UR41 ;  /* 0x0000008026077890 */ /* 0x000fe4000fffe829 */
[----:B------:R-:W-:-:S05]  /*eb00*/  UP2UR UR49, UPR, URZ, 0x1 ;  /* 0x000000013f317883 */ /* 0x000fca0008000000 */
[----:B------:R-:W-:Y:S02]  /*eb10*/  USHF.L.U32 UR6, UR6, 0x7, URZ ;  /* 0x0000000706067899 */ /* 0x000fe4000800063f */
[----:B------:R-:W-:Y:S01]  /*eb20*/  @UP0 ULDC UR4, c[0x0][0x44c] ;  /* 0x0001130000040ab9 */ /* 0x000fe20000000800 */
[----:B------:R-:W-:Y:S01]  /*eb30*/  @UP0 ULDC UR8, c[0x0][0x450] ;  /* 0x0001140000080ab9 */ /* 0x000fe20000000800 */
[----:B------:R-:W-:-:S04]  /*eb40*/  UIADD3 UR6, UR6, 0x7f, URZ ;  /* 0x0000007f06067890 */ /* 0x000fc8000fffe03f */
[----:B------:R-:W-:Y:S02]  /*eb50*/  UIMAD.WIDE.U32 UR4, UR6, UR4, URZ ;  /* 0x00000004060472a5 */ /* 0x000fe4000f8e003f */
[----:B------:R-:W-:Y:S02]  /*eb60*/  UIADD3 UR4, UR38, 0x7f, URZ ;  /* 0x0000007f26047890 */ /* 0x000fe4000fffe03f */
        /* <DEDUP_REMOVED lines=9> */
[----:B------:R-:W-:-:S06]  /*ec00*/  USEL UR42, UR5, UR7, UP0 ;  /* 0x00000007052a7287 */ /* 0x000fcc0008000000 */
[----:B------:R-:W-:-:S13]  /*ec10*/  ISETP.LT.AND P0, PT, RZ, UR42, PT ;  /* 0x0000002aff007c0c */ /* 0x000fda000bf01270 */
        /* <DEDUP_REMOVED lines=18> */
.L_x_2729:
        /* <DEDUP_REMOVED lines=20> */
.L_x_2732:
[----:B------:R-:W-:Y:S05]  /*ee80*/  BSYNC B6 ;  /* 0x0000000000067941 */ /* 0x000fea0003800000 */
.L_x_2731:
        /* <DEDUP_REMOVED lines=22> */
.L_x_2734:
[----:B------:R-:W-:Y:S05]  /*eff0*/  BSYNC B6 ;  /* 0x0000000000067941 */ /* 0x000fea0003800000 */
.L_x_2733:
        /* <DEDUP_REMOVED lines=20> */
.L_x_2736:
[----:B------:R-:W-:Y:S05]  /*f140*/  BSYNC B6 ;  /* 0x0000000000067941 */ /* 0x000fea0003800000 */
.L_x_2735:
        /* <DEDUP_REMOVED lines=19> */
.L_x_2738:
[----:B------:R-:W-:Y:S05]  /*f280*/  BSYNC B6 ;  /* 0x0000000000067941 */ /* 0x000fea0003800000 */
.L_x_2737:
        /* <DEDUP_REMOVED lines=57> */
.L_x_2819:
[----:B------:R-:W-:Y:S01]  /*f620*/  SHF.R.S32.HI R32, RZ, 0x1f, R18 ;  /* 0x0000001fff207819 */ /* 0x000fe20000011412 */
[----:B------:R-:W-:Y:S06]  /*f630*/  @!P2 BRA `(.L_x_2740) ;  /* 0x000000000004a947 */ /* 0x000fec0003800000 */
[----:B------:R-:W-:Y:S01]  /*f640*/  BPT.TRAP 0x1 ;  /* 0x000000040000795c */ /* 0x000fe20000300000 */
.L_x_2740:
[----:B------:R-:W-:Y:S01]  /*f650*/  IMAD R6, R23, 0x8, R22 ;  /* 0x0000000817067824 */ /* 0x000fe200078e0216 */
[----:B------:R-:W-:Y:S01]  /*f660*/  SHF.L.U32 R24, R30, 0x1f, RZ ;  /* 0x0000001f1e187819 */ /* 0x000fe200000006ff */
[----:B------:R-:W-:Y:S01]  /*f670*/  BSSY B0, `(.L_x_2741) ;  /* 0x0000004000007945 */ /* 0x000fe20003800000 */
[----:B------:R-:W-:Y:S02]  /*f680*/  SHF.R.S32.HI R10, RZ, 0x1f, R5 ;  /* 0x0000001fff0a7819 */ /* 0x000fe40000011405 */
[----:B------:R-:W0:Y:S02]  /*f690*/  SYNCS.PHASECHK.TRANS64.TRYWAIT P0, [R6+URZ+0x38880], R24 ;  /* 0x03888018060075a7 */ /* 0x000e24000800017f */
[----:B0-----:R-:W-:Y:S05]  /*f6a0*/  @!P0 BRA `(.L_x_2742) ;  /* 0x0000005000588947 */ /* 0x001fea0003800000 */
.L_x_2820:
[----:B------:R-:W-:Y:S05]  /*f6b0*/  BSYNC B0 ;  /* 0x0000000000007941 */ /* 0x000fea0003800000 */
.L_x_2741:
        /* <DEDUP_REMOVED lines=105> */
.L_x_2838:
        /* <DEDUP_REMOVED lines=11> */
.L_x_2744:
        /* <DEDUP_REMOVED lines=11> */
.L_x_2745:
[----:B------:R1:W-:Y:S01]  /*feb0*/  SYNCS.ARRIVE.TRANS64.A1T0 RZ, [R6+URZ+0x38870], RZ ;  /* 0x038870ff06ff79a7 */ /* 0x0003e2000810003f */
[----:B------:R-:W-:Y:S05]  /*fec0*/  @!P6 BRA `(.L_x_2746) ;  /* 0x000000000004e947 */ /* 0x000fea0003800000 */
[----:B------:R-:W-:Y:S01]  /*fed0*/  BPT.TRAP 0x1 ;  /* 0x000000040000795c */ /* 0x000fe20000300000 */
.L_x_2746:
[----:B------:R-:W2:Y:S01]  /*fee0*/  SYNCS.PHASECHK.TRANS64.TRYWAIT P0, [R6+URZ+0x38840], R24 ;  /* 0x03884018060075a7 */ /* 0x000ea2000800017f */
[----:B------:R-:W-:Y:S04]  /*fef0*/  BSSY B0, `(.L_x_2747) ;  /* 0x0000002000007945 */ /* 0x000fe80003800000 */
[----:B--2---:R-:W-:Y:S05]  /*ff00*/  @!P0 BRA `(.L_x_2748) ;  /* 0x0000005400248947 */ /* 0x004fea0003800000 */
.L_x_2839:
[----:B------:R-:W-:Y:S05]  /*ff10*/  BSYNC B0 ;  /* 0x0000000000007941 */ /* 0x000fea0003800000 */
.L_x_2747:
        /* <DEDUP_REMOVED lines=91> */
.L_x_2857:
        /* <DEDUP_REMOVED lines=11> */
.L_x_2750:
        /* <DEDUP_REMOVED lines=11> */
.L_x_2751:
        /* <DEDUP_REMOVED lines=34> */
.L_x_2753:
[----:B------:R-:W-:Y:S05]  /*10850*/  BSYNC B6 ;  /* 0x0000000000067941 */ /* 0x000fea0003800000 */
.L_x_2752:
[----:B------:R3:W5:Y:S01]  /*10860*/  LDL R8, [R1+0x8] ;  /* 0x0000080001087983 */ /* 0x0007620000100800 */
[----:B------:R-:W-:Y:S01]  /*10870*/  R2UR UR6, R32 ;  /* 0x00000000200672ca */ /* 0x000fe200000e0000 */
[----:B------:R-:W-:Y:S01]  /*10880*/  UISETP.NE.AND UP0, UPT, UR49, URZ, UPT ;  /* 0x0000003f3100728c */ /* 0x000fe2000bf05270 */
[C---:B------:R-:W-:Y:S01]  /*10890*/  R2UR UR10, R18.reuse ;  /* 0x00000000120a72ca */ /* 0x040fe200000e0000 */
[----:B------:R-:W4:Y:S01]  /*108a0*/  S2R R2, SR_TID.X ;  /* 0x0000000000027919 */ /* 0x000f220000002100 */
[----:B------:R-:W-:Y:S01]  /*108b0*/  R2UR UR7, R18 ;  /* 0x00000000120772ca */ /* 0x000fe200000e0000 */
[----:B------:R-:W-:Y:S01]  /*108c0*/  ULDC.64 UR8, c[0x0][0x2d8] ;  /* 0x0000b60000087ab9 */ /* 0x000fe20000000a00 */
[----:B------:R-:W3:Y:S01]  /*108d0*/  LDC R4, c[0x0][0x448] ;  /* 0x00011200ff047b82 */ /* 0x000ee20000000800 */
[----:B------:R-:W-:Y:S01]  /*108e0*/  PLOP3.LUT P0, PT, PT, PT, UP0, 0x80, 0x0 ;  /* 0x000000000000781c */ /* 0x000fe20003f0f008 */
[----:B------:R-:W-:Y:S01]  /*108f0*/  UMOV UR4, UR38 ;  /* 0x0000002600047c82 */ /* 0x000fe20008000000 */
[----:B------:R-:W-:Y:S01]  /*10900*/  PLOP3.LUT P1, PT, PT, PT, UP0, 0x80, 0x0 ;  /* 0x000000000000781c */ /* 0x000fe20003f2f008 */
[----:B------:R-:W-:-:S03]  /*10910*/  UMOV UR5, UR45 ;  /* 0x0000002d00057c82 */ /* 0x000fc60008000000 */
[----:B------:R-:W-:-:S04]  /*10920*/  UIMAD UR6, UR6, UR8, URZ ;  /* 0x00000008060672a4 */ /* 0x000fc8000f8e023f */
[----:B------:R-:W-:Y:S02]  /*10930*/  UIMAD UR6, UR10, UR9, UR6 ;  /* 0x000000090a0672a4 */ /* 0x000fe4000f8e0206 */
[----:B------:R-:W-:Y:S01]  /*10940*/  UIMAD.WIDE.U32 UR4, UR7, UR8, UR4 ;  /* 0x00000008070472a5 */ /* 0x000fe2000f8e0004 */
[----:B------:R-:W-:Y:S02]  /*10950*/  @UP0 ULDC UR10, c[0x0][0x44c] ;  /* 0x00011300000a0ab9 */ /* 0x000fe40000000800 */
[----:B------:R-:W-:Y:S01]  /*10960*/  ULDC.64 UR8, c[0x0][0x2e0] ;  /* 0x0000b80000087ab9 */ /* 0x000fe20000000a00 */
[C---:B----4-:R-:W-:Y:S01]  /*10970*/  LOP3.LUT R19, R2.reuse, 0x7f, RZ, 0xc0, !PT ;  /* 0x0000007f02137812 */ /* 0x050fe200078ec0ff */
[----:B------:R-:W-:Y:S01]  /*10980*/  IMAD.SHL.U32 R2, R2, 0x10, RZ ;  /* 0x0000001002027824 */ /* 0x000fe200078e00ff */
[----:B------:R-:W-:Y:S02]  /*10990*/  UIADD3 UR5, UR5, UR6, URZ ;  /* 0x0000000605057290 */ /* 0x000fe4000fffe03f */
[----:B------:R-:W-:Y:S01]  /*109a0*/  SHF.R.U32.HI R19, RZ, 0x3, R19 ;  /* 0x00000003ff137819 */ /* 0x000fe20000011613 */
[----:B------:R-:W-:Y:S01]  /*109b0*/  @UP0 ULDC UR6, c[0x0][0x450] ;  /* 0x0001140000060ab9 */ /* 0x000fe20000000800 */
[----:B------:R-:W-:-:S02]  /*109c0*/  UIMAD UR7, UR44, UR8, URZ ;  /* 0x000000082c0772a4 */ /* 0x000fc4000f8e023f */
[----:B------:R-:W-:-:S05]  /*109d0*/  LOP3.LUT R2, R19, 0x70, R2, 0xf8, !PT ;  /* 0x0000007013027812 */ /* 0x000fca00078ef802 */
[----:B------:R-:W-:-:S04]  /*109e0*/  IMAD R5, R17, 0x80, R2 ;  /* 0x0000008011057824 */ /* 0x000fc800078e0202 */
[----:B------:R-:W-:-:S04]  /*109f0*/  @P0 IMAD.HI.U32 R2, R5, UR10, RZ ;  /* 0x0000000a05020c27 */ /* 0x000fc8000f8e00ff */
[----:B------:R-:W-:Y:S01]  /*10a00*/  IMAD.MOV.U32 R0, RZ, RZ, R5 ;  /* 0x000000ffff007224 */ /* 0x000fe200078e0005 */
[----:B------:R-:W-:Y:S01]  /*10a10*/  @P1 SHF.R.U32.HI R0, RZ, UR6, R2 ;  /* 0x00000006ff001c19 */ /* 0x000fe20008011602 */
[----:B------:R-:W-:Y:S02]  /*10a20*/  UIMAD UR7, UR43, UR9, UR7 ;  /* 0x000000092b0772a4 */ /* 0x000fe4000f8e0207 */
[----:B------:R-:W-:Y:S01]  /*10a30*/  UIMAD.WIDE.U32 UR4, UR43, UR8, UR4 ;  /* 0x000000082b0472a5 */ /* 0x000fe2000f8e0004 */
[--C-:B------:R-:W-:Y:S01]  /*10a40*/  SHF.R.S32.HI R2, RZ, 0x1f, R0.reuse ;  /* 0x0000001fff027819 */ /* 0x100fe20000011400 */
[----:B012---:R-:W-:Y:S01]  /*10a50*/  IMAD.MOV R6, RZ, RZ, -R0 ;  /* 0x000000ffff067224 */ /* 0x007fe200078e0a00 */
[----:B------:R-:W-:Y:S01]  /*10a60*/  ULDC.64 UR8, c[0x0][0x2d0] ;  /* 0x0000b40000087ab9 */ /* 0x000fe20000000a00 */
[----:B------:R-:W-:Y:S01]  /*10a70*/  UIADD3 UR5, UR5, UR7, URZ ;  /* 0x0000000705057290 */ /* 0x000fe2000fffe03f */
[----:B------:R-:W-:Y:S02]  /*10a80*/  IMAD.U32 R9, RZ, RZ, UR8 ;  /* 0x00000008ff097e24 */ /* 0x000fe4000f8e00ff */
[----:B------:R-:W-:-:S02]  /*10a90*/  IMAD R3, R2, UR8, RZ ;  /* 0x0000000802037c24 */ /* 0x000fc4000f8e02ff */
[----:B---3--:R-:W-:Y:S02]  /*10aa0*/  IMAD R5, R4, R6, R5 ;  /* 0x0000000604057224 */ /* 0x008fe400078e0205 */
[C---:B------:R-:W-:Y:S02]  /*10ab0*/  IMAD R7, R0.reuse, UR9, R3 ;  /* 0x0000000900077c24 */ /* 0x040fe4000f8e0203 */
[----:B------:R-:W-:Y:S01]  /*10ac0*/  IMAD.WIDE.U32 R2, R0, R9, UR4 ;  /* 0x0000000400027e25 */ /* 0x000fe2000f8e0009 */
[----:B------:R-:W-:Y:S01]  /*10ad0*/  SHF.R.S32.HI R0, RZ, 0x1f, R5 ;  /* 0x0000001fff007819 */ /* 0x000fe20000011405 */
[----:B------:R-:W-:Y:S02]  /*10ae0*/  ULDC.64 UR4, c[0x0][0x2c8] ;  /* 0x0000b20000047ab9 */ /* 0x000fe40000000a00 */
[----:B------:R-:W-:Y:S02]  /*10af0*/  IMAD.IADD R3, R3, 0x1, R7 ;  /* 0x0000000103037824 */ /* 0x000fe400078e0207 */
[----:B------:R-:W-:-:S02]  /*10b00*/  IMAD R0, R0, UR4, RZ ;  /* 0x0000000400007c24 */ /* 0x000fc4000f8e02ff */
[----:B------:R-:W-:Y:S01]  /*10b10*/  IMAD.WIDE.U32 R2, R5, UR4, R2 ;  /* 0x0000000405027c25 */ /* 0x000fe2000f8e0002 */
[----:B------:R-:W-:-:S03]  /*10b20*/  LOP3.LUT R10, R28, 0x80, RZ, 0xfc, !PT ;  /* 0x000000801c0a7812 */ /* 0x000fc600078efcff */
[----:B------:R-:W-:Y:S01]  /*10b30*/  IMAD R5, R5, UR5, R0 ;  /* 0x0000000505057c24 */ /* 0x000fe2000f8e0200 */
[----:B------:R-:W-:Y:S02]  /*10b40*/  ULDC.64 UR4, c[0x0][0x280] ;  /* 0x0000a00000047ab9 */ /* 0x000fe40000000a00 */
[----:B------:R-:W-:Y:S01]  /*10b50*/  IADD3 R0, P0, R2, UR4, RZ ;  /* 0x0000000402007c10 */ /* 0x000fe2000ff1e0ff */
[----:B------:R-:W-:Y:S02]  /*10b60*/  ULDC UR4, c[0x0][0x2b8] ;  /* 0x0000ae0000047ab9 */ /* 0x000fe40000000800 */
[----:B------:R-:W-:Y:S02]  /*10b70*/  ISETP.GE.AND P1, PT, R10, UR4, PT ;  /* 0x000000040a007c0c */ /* 0x000fe4000bf26270 */
[----:B------:R-:W0:Y:S01]  /*10b80*/  S2R R10, SR_TID.X ;  /* 0x00000000000a7919 */ /* 0x000e220000002100 */
[----:B------:R-:W-:Y:S02]  /*10b90*/  IADD3.X R5, R3, UR5, R5, P0, !PT ;  /* 0x0000000503057c10 */ /* 0x000fe400087fe405 */
[----:B------:R-:W-:Y:S01]  /*10ba0*/  ISETP.GE.AND P0, PT, R28, UR4, PT ;  /* 0x000000041c007c0c */ /* 0x000fe2000bf06270 */
[----:B------:R-:W-:Y:S01]  /*10bb0*/  UMOV UR4, 0xffffffff ;  /* 0xffffffff00047882 */ /* 0x000fe20000000000 */
[----:B0-----:R-:W-:-:S04]  /*10bc0*/  LOP3.LUT R19, R10, 0x7f, RZ, 0xc0, !PT ;  /* 0x0000007f0a137812 */ /* 0x001fc800078ec0ff */
[----:B------:R-:W-:Y:S01]  /*10bd0*/  SHF.R.U32.HI R10, RZ, 0x3, R19 ;  /* 0x00000003ff0a7819 */ /* 0x000fe20000011613 */
[----:B------:R-:W-:Y:S06]  /*10be0*/  BRA.DIV UR4, `(.L_x_2754) ;  /* 0x0000005204907947 */ /* 0x000fec000b800000 */
[----:B------:R-:W0:Y:S01]  /*10bf0*/  SHFL.IDX PT, R14, R0, RZ, 0x181f ;  /* 0x00181fff000e7589 */ /* 0x000e2200000e0000 */
[----:B------:R-:W-:Y:S02]  /*10c00*/  IMAD R4, R4, UR41, RZ ;  /* 0x0000002904047c24 */ /* 0x000fe4000f8e02ff */
[----:B------:R-:W-:Y:S01]  /*10c10*/  IMAD R17, R17, 0x80, R10 ;  /* 0x0000008011117824 */ /* 0x000fe200078e020a */
        /* <DEDUP_REMOVED lines=10> */
[----:B------:R-:W-:-:S13]  /*10cc0*/  ISETP.GE.AND P2, PT, R7, R4, PT ;  /* 0x000000040700720c */ /* 0x000fda0003f46270 */
        /* <DEDUP_REMOVED lines=9> */
[----:B------:R-:W-:-:S13]  /*10d60*/  ISETP.GE.AND P2, PT, R7, R4, PT ;  /* 0x000000040700720c */ /* 0x000fda0003f46270 */
        /* <DEDUP_REMOVED lines=48> */
.L_x_2874:
        /* <DEDUP_REMOVED lines=11> */
.L_x_2756:
[----:B------:R-:W-:Y:S05]  /*11120*/  BSYNC B0 ;  /* 0x0000000000007941 */ /* 0x000fea0003800000 */
.L_x_2755:
[----:B------:R-:W-:Y:S01]  /*11130*/  NOP ;  /* 0x0000000000007918 */ /* 0x000fe20000000000 */
[----:B------:R-:W-:-:S13]  /*11140*/  PLOP3.LUT P0, PT, PT, PT, PT, 0x80, 0x0 ;  /* 0x000000000000781c */ /* 0x000fda0003f0f070 */
.L_x_2757:
        /* <DEDUP_REMOVED lines=18> */
.L_x_2875:
[----:B------:R-:W-:Y:S05]  /*11270*/  BSYNC B0 ;  /* 0x0000000000007941 */ /* 0x000fea0003800000 */
.L_x_2758:
[----:B------:R-:W-:-:S06]  /*11280*/  UISETP.GE.AND UP0, UPT, UR42, 0x2, UPT ;  /* 0x000000022a00788c */ /* 0x000fcc000bf06270 */
[----:B------:R-:W-:-:S13]  /*11290*/  PLOP3.LUT P0, PT, PT, PT, UP0, 0x80, 0x0 ;  /* 0x000000000000781c */ /* 0x000fda0003f0f008 */
[----:B------:R-:W-:Y:S05]  /*112a0*/  @!P0 BRA `(.L_x_2760) ;  /* 0x0000001400f08947 */ /* 0x000fea0003800000 */
[----:B------:R-:W-:Y:S01]  /*112b0*/  UIADD3 UR4, UR42, -0x2, URZ ;  /* 0xfffffffe2a047890 */ /* 0x000fe2000fffe03f */
[----:B------:R-:W-:Y:S02]  /*112c0*/  IMAD.MOV.U32 R10, RZ, RZ, R30 ;  /* 0x000000ffff0a7224 */ /* 0x000fe400078e001e */
[----:B------:R-:W-:-:S03]  /*112d0*/  IMAD.MOV.U32 R9, RZ, RZ, R23 ;  /* 0x000000ffff097224 */ /* 0x000fc600078e0017 */
[----:B------:R-:W-:-:S07]  /*112e0*/  IMAD.U32 R21, RZ, RZ, UR4 ;  /* 0x00000004ff157e24 */ /* 0x000fce000f8e00ff */
.L_x_2780:
        /* <DEDUP_REMOVED lines=39> */
.L_x_2761:
[----:B------:R-:W-:Y:S01]  /*11560*/  IMAD R0, R23, 0x8, R22 ;  /* 0x0000000817007824 */ /* 0x000fe200078e0216 */
[----:B------:R-:W-:Y:S01]  /*11570*/  SHF.L.U32 R20, R30, 0x1f, RZ ;  /* 0x0000001f1e147819 */ /* 0x000fe200000006ff */
[----:B------:R-:W-:Y:S01]  /*11580*/  BSSY B0, `(.L_x_2762) ;  /* 0x0000004000007945 */ /* 0x000fe20003800000 */
[----:B------:R-:W-:Y:S02]  /*11590*/  SHF.R.S32.HI R17, RZ, 0x1f, R6 ;  /* 0x0000001fff117819 */ /* 0x000fe40000011406 */
[----:B------:R-:W0:Y:S02]  /*115a0*/  SYNCS.PHASECHK.TRANS64.TRYWAIT P0, [R0+URZ+0x38880], R20 ;  /* 0x03888014000075a7 */ /* 0x000e24000800017f */
[----:B0-----:R-:W-:Y:S05]  /*115b0*/  @!P0 BRA `(.L_x_2763) ;  /* 0x0000005000b08947 */ /* 0x001fea0003800000 */
.L_x_2876:
[----:B------:R-:W-:Y:S05]  /*115c0*/  BSYNC B0 ;  /* 0x0000000000007941 */ /* 0x000fea0003800000 */
.L_x_2762:
        /* <DEDUP_REMOVED lines=70> */
.L_x_2894:
        /* <DEDUP_REMOVED lines=9> */
.L_x_2765:
        /* <DEDUP_REMOVED lines=11> */
.L_x_2766:
[----:B------:R3:W-:Y:S01]  /*11b70*/  SYNCS.ARRIVE.TRANS64.A1T0 RZ, [R0+URZ+0x38870], RZ ;  /* 0x038870ff00ff79a7 */ /* 0x0007e2000810003f */
[----:B------:R-:W-:Y:S05]  /*11b80*/  @!P3 BRA `(.L_x_2767) ;  /* 0x000000000004b947 */ /* 0x000fea0003800000 */
[----:B------:R-:W-:Y:S01]  /*11b90*/  BPT.TRAP 0x1 ;  /* 0x000000040000795c */ /* 0x000fe20000300000 */
.L_x_2767:
[----:B------:R-:W4:Y:S01]  /*11ba0*/  SYNCS.PHASECHK.TRANS64.TRYWAIT P0, [R0+URZ+0x38840], R20 ;  /* 0x03884014000075a7 */ /* 0x000f22000800017f */
[----:B------:R-:W-:Y:S04]  /*11bb0*/  BSSY B0, `(.L_x_2768) ;  /* 0x0000002000007945 */ /* 0x000fe80003800000 */
[----:B----4-:R-:W-:Y:S05]  /*11bc0*/  @!P0 BRA `(.L_x_2769) ;  /* 0x0000005400888947 */ /* 0x010fea0003800000 */
.L_x_2895:
[----:B------:R-:W-:Y:S05]  /*11bd0*/  BSYNC B0 ;  /* 0x0000000000007941 */ /* 0x000fea0003800000 */
.L_x_2768:
        /* <DEDUP_REMOVED lines=67> */
.L_x_2913:
        /* <DEDUP_REMOVED lines=9> */
.L_x_2771:
        /* <DEDUP_REMOVED lines=11> */
.L_x_2772:
[----:B------:R3:W-:Y:S02]  /*12150*/  SYNCS.ARRIVE.TRANS64.A1T0 RZ, [R0+URZ+0x38830], RZ ;  /* 0x038830ff00ff79a7 */ /* 0x0007e4000810003f */
[----:B---34-:R-:W-:-:S05]  /*12160*/  IMAD.U32 R0, RZ, RZ, UR47 ;  /* 0x0000002fff007e24 */ /* 0x018fca000f8e00ff */
[----:B------:R-:W-:-:S13]  /*12170*/  ISETP.NE.AND P0, PT, R0, 0x3, PT ;  /* 0x000000030000780c */ /* 0x000fda0003f05270 */
[----:B------:R-:W-:Y:S05]  /*12180*/  @!P0 BRA `(.L_x_2773) ;  /* 0x0000000000048947 */ /* 0x000fea0003800000 */
[----:B------:R-:W-:Y:S01]  /*12190*/  BPT.TRAP 0x1 ;  /* 0x000000040000795c */ /* 0x000fe20000300000 */
.L_x_2773:
[----:B------:R-:W-:Y:S01]  /*121a0*/  LOP3.LUT R0, R10, 0x1, RZ, 0x3c, !PT ;  /* 0x000000010a007812 */ /* 0x000fe200078e3cff */
[----:B------:R-:W-:Y:S01]  /*121b0*/  IMAD R17, R9, 0x8, R22 ;  /* 0x0000000809117824 */ /* 0x000fe200078e0216 */
[----:B------:R-:W-:Y:S02]  /*121c0*/  BSSY B0, `(.L_x_2774) ;  /* 0x0000004000007945 */ /* 0x000fe40003800000 */
[----:B------:R-:W-:-:S04]  /*121d0*/  SHF.L.U32 R0, R0, 0x1f, RZ ;  /* 0x0000001f00007819 */ /* 0x000fc800000006ff */
[----:B------:R-:W0:Y:S02]  /*121e0*/  SYNCS.PHASECHK.TRANS64.TRYWAIT P2, [R17+URZ+0x38870], R0 ;  /* 0x03887000110075a7 */ /* 0x000e24000804017f */
[----:B0-----:R-:W-:Y:S05]  /*121f0*/  @!P2 BRA `(.L_x_2775) ;  /* 0x000000580050a947 */ /* 0x001fea0003800000 */
.L_x_2914:
[----:B------:R-:W-:Y:S05]  /*12200*/  BSYNC B0 ;  /* 0x0000000000007941 */ /* 0x000fea0003800000 */
.L_x_2774:
[----:B------:R-:W-:-:S05]  /*12210*/  IMAD.U32 R2, RZ, RZ, UR46 ;  /* 0x0000002eff027e24 */ /* 0x000fca000f8e00ff */
[----:B------:R-:W-:-:S13]  /*12220*/  ISETP.NE.AND P2, PT, R2, 0x3, PT ;  /* 0x000000030200780c */ /* 0x000fda0003f45270 */
[----:B------:R-:W-:Y:S05]  /*12230*/  @!P2 BRA `(.L_x_2776) ;  /* 0x000000000004a947 */ /* 0x000fea0003800000 */
[----:B------:R-:W-:Y:S01]  /*12240*/  BPT.TRAP 0x1 ;  /* 0x000000040000795c */ /* 0x000fe20000300000 */
.L_x_2776:
[----:B0-----:R-:W-:Y:S01]  /*12250*/  SHF.L.U32 R0, R10, 0x1f, RZ ;  /* 0x0000001f0a007819 */ /* 0x001fe200000006ff */
[----:B------:R-:W-:-:S03]  /*12260*/  IMAD.SHL.U32 R3, R9, 0x8000, RZ ;  /* 0x0000800009037824 */ /* 0x000fc600078e00ff */
[----:B------:R-:W0:Y:S02]  /*12270*/  SYNCS.PHASECHK.TRANS64.TRYWAIT P2, [R17+URZ+0x38860], R0 ;  /* 0x03886000110075a7 */ /* 0x000e24000804017f */
[----:B0-----:R-:W-:Y:S05]  /*12280*/  @!P2 BRA `(.L_x_2777) ;  /* 0x000000580040a947 */ /* 0x001fea0003800000 */
.L_x_2915:
        /* <DEDUP_REMOVED lines=116> */
.L_x_2778:
[----:B0-----:R0:W-:Y:S01]  /*129d0*/  SYNCS.ARRIVE.TRANS64.A1T0 RZ, [R17+URZ+0x38850], RZ ;  /* 0x038850ff11ff79a7 */ /* 0x0011e2000810003f */
[----:B------:R-:W-:Y:S06]  /*129e0*/  BAR.SYNC.DEFER_BLOCKING 0x2, 0x80 ;  /* 0x0082000000007b1d */ /* 0x000fec0000010000 */
[----:B------:R-:W-:Y:S05]  /*129f0*/  @!P0 BRA `(.L_x_2779) ;  /* 0x0000000000048947 */ /* 0x000fea0003800000 */
[----:B------:R-:W-:Y:S01]  /*12a00*/  BPT.TRAP 0x1 ;  /* 0x000000040000795c */ /* 0x000fe20000300000 */
.L_x_2779:
[----:B0-----:R-:W-:Y:S02]  /*12a10*/  VIADD R17, R17, 0x38880 ;  /* 0x0003888011117836 */ /* 0x001fe40000000000 */
[----:B-1----:R-:W-:Y:S02]  /*12a20*/  IMAD.MOV.U32 R10, RZ, RZ, R30 ;  /* 0x000000ffff0a7224 */ /* 0x002fe400078e001e */
[----:B------:R-:W-:Y:S01]  /*12a30*/  IMAD.MOV.U32 R9, RZ, RZ, R23 ;  /* 0x000000ffff097224 */ /* 0x000fe200078e0017 */
[----:B------:R-:W-:-:S04]  /*12a40*/  PRMT R17, R36, 0x654, R17 ;  /* 0x0000065424117816 */ /* 0x000fc80000000011 */
[----:B------:R2:W-:Y:S01]  /*12a50*/  SYNCS.ARRIVE.TRANS64.RED.A1T0 RZ, [R17+URZ], RZ ;  /* 0x000000ff11ff79a7 */ /* 0x0005e2000810043f */
[----:B------:R-:W-:Y:S05]  /*12a60*/  @P1 BRA `(.L_x_2780) ;  /* 0xffffffe800201947 */ /* 0x000fea000383ffff */
.L_x_2760:
        /* <DEDUP_REMOVED lines=19> */
.L_x_2782:
[----:B------:R-:W-:Y:S05]  /*12ba0*/  BSYNC B0 ;  /* 0x0000000000007941 */ /* 0x000fea0003800000 */
.L_x_2781:
[----:B------:R-:W-:Y:S05]  /*12bb0*/  @!P0 BRA `(.L_x_2783) ;  /* 0x0000000000048947 */ /* 0x000fea0003800000 */
[----:B------:R-:W-:Y:S01]  /*12bc0*/  BPT.TRAP 0x1 ;  /* 0x000000040000795c */ /* 0x000fe20000300000 */
.L_x_2783:
[----:B0-----:R-:W-:Y:S01]  /*12bd0*/  LOP3.LUT R3, R30, 0x1, RZ, 0x3c, !PT ;  /* 0x000000011e037812 */ /* 0x001fe200078e3cff */
[----:B------:R-:W-:Y:S01]  /*12be0*/  IMAD R18, R23, 0x8, R22 ;  /* 0x0000000817127824 */ /* 0x000fe200078e0216 */
[----:B------:R-:W-:Y:S02]  /*12bf0*/  BSSY B0, `(.L_x_2784) ;  /* 0x0000004000007945 */ /* 0x000fe40003800000 */
[----:B------:R-:W-:-:S04]  /*12c00*/  SHF.L.U32 R3, R3, 0x1f, RZ ;  /* 0x0000001f03037819 */ /* 0x000fc800000006ff */
[----:B------:R-:W0:Y:S02]  /*12c10*/  SYNCS.PHASECHK.TRANS64.TRYWAIT P1, [R18+URZ+0x38870], R3 ;  /* 0x03887003120075a7 */ /* 0x000e24000802017f */
[----:B0-----:R-:W-:Y:S05]  /*12c20*/  @!P1 BRA `(.L_x_2785) ;  /* 0x0000004c00ec9947 */ /* 0x001fea0003800000 */
.L_x_2916:
[----:B------:R-:W-:Y:S05]  /*12c30*/  BSYNC B0 ;  /* 0x0000000000007941 */ /* 0x000fea0003800000 */
.L_x_2784:
[----:B------:R-:W-:-:S05]  /*12c40*/  IMAD.U32 R0, RZ, RZ, UR46 ;  /* 0x0000002eff007e24 */ /* 0x000fca000f8e00ff */
[----:B------:R-:W-:-:S13]  /*12c50*/  ISETP.NE.AND P1, PT, R0, 0x3, PT ;  /* 0x000000030000780c */ /* 0x000fda0003f25270 */
[----:B------:R-:W-:Y:S05]  /*12c60*/  @!P1 BRA `(.L_x_2786) ;  /* 0x0000000000049947 */ /* 0x000fea0003800000 */
[----:B------:R-:W-:Y:S01]  /*12c70*/  BPT.TRAP 0x1 ;  /* 0x000000040000795c */ /* 0x000fe20000300000 */
.L_x_2786:
[----:B0-----:R-:W-:-:S04]  /*12c80*/  SHF.L.U32 R3, R30, 0x1f, RZ ;  /* 0x0000001f1e037819 */ /* 0x001fc800000006ff */
[----:B------:R-:W0:Y:S02]  /*12c90*/  SYNCS.PHASECHK.TRANS64.TRYWAIT P1, [R18+URZ+0x38860], R3 ;  /* 0x03886003120075a7 */ /* 0x000e24000802017f */
[----:B0-----:R-:W-:Y:S05]  /*12ca0*/  @!P1 BRA `(.L_x_2787) ;  /* 0x0000004c00e09947 */ /* 0x001fea0003800000 */
.L_x_2917:
        /* <DEDUP_REMOVED lines=117> */
.L_x_2788:
[----:B-1----:R1:W-:Y:S01]  /*13400*/  SYNCS.ARRIVE.TRANS64.A1T0 RZ, [R18+URZ+0x38850], RZ ;  /* 0x038850ff12ff79a7 */ /* 0x0023e2000810003f */
[----:B------:R-:W-:Y:S06]  /*13410*/  BAR.SYNC.DEFER_BLOCKING 0x2, 0x80 ;  /* 0x0082000000007b1d */ /* 0x000fec0000010000 */
[----:B------:R-:W-:Y:S05]  /*13420*/  @!P0 BRA `(.L_x_2789) ;  /* 0x0000000000048947 */ /* 0x000fea0003800000 */
[----:B------:R-:W-:Y:S01]  /*13430*/  BPT.TRAP 0x1 ;  /* 0x000000040000795c */ /* 0x000fe20000300000 */
.L_x_2789:
        /* <DEDUP_REMOVED lines=8> */
.L_x_2730:
[----:B------:R-:W-:Y:S05]  /*134c0*/  BSYNC B7 ;  /* 0x0000000000077941 */ /* 0x000fea0003800000 */
.L_x_2728:
        /* <DEDUP_REMOVED lines=11> */
.L_x_2790:
[----:B------:R-:W0:Y:S01]  /*13580*/  S2R R0, SR_TID.X ;  /* 0x0000000000007919 */ /* 0x000e220000002100 */
[----:B------:R-:W-:Y:S01]  /*13590*/  ULDC UR4, c[0x0][0xc3c] ;  /* 0x00030f0000047ab9 */ /* 0x000fe20000000800 */
[----:B------:R-:W-:Y:S01]  /*135a0*/  IMAD.MOV.U32 R17, RZ, RZ, RZ ;  /* 0x000000ffff117224 */ /* 0x000fe200078e00ff */
[----:B0-----:R-:W-:-:S04]  /*135b0*/  LOP3.LUT R6, R0, 0x1f, RZ, 0xc0, !PT ;  /* 0x0000001f00067812 */ /* 0x001fc800078ec0ff */
        /* <DEDUP_REMOVED lines=21> */
[----:B------:R-:W-:Y:S04]  /*13710*/  SHFL.IDX PT, R5, R16, RZ, 0x1f ;  /* 0x00001fff10057589 */ /* 0x000fe800000e0000 */
[----:B------:R-:W0:Y:S02]  /*13720*/  SHFL.UP PT, R2, R4, 0x8, RZ ;  /* 0x0500000004027989 */ /* 0x000e2400000e00ff */
[----:B0-----:R-:W-:Y:S02]  /*13730*/  SEL R3, R2, RZ, P4 ;  /* 0x000000ff02037207 */ /* 0x001fe40002000000 */
[----:B------:R-:W-:Y:S03]  /*13740*/  SHFL.IDX PT, R2, R16, 0x1, 0x1f ;  /* 0x00201f0010027f89 */ /* 0x000fe600000e0000 */
        /* <DEDUP_REMOVED lines=10> */
.L_x_2796:
[----:B------:R-:W-:-:S04]  /*137f0*/  UIADD3 UR40, UR40, 0x1f, URZ ;  /* 0x0000001f28287890 */ /* 0x000fc8000fffe03f */
[----:B------:R-:W-:-:S06]  /*13800*/  UISETP.GE.AND UP0, UPT, UR40, UR4, UPT ;  /* 0x000000042800728c */ /* 0x000fcc000bf06270 */
[----:B------:R-:W-:-:S13]  /*13810*/  PLOP3.LUT P6, PT, PT, PT, UP0, 0x40, 0x0 ;  /* 0x000000000000781c */ /* 0x000fda0003fce808 */
[----:B------:R-:W-:Y:S05]  /*13820*/  @!P6 BRA `(.L_x_2793) ;  /* 0x0000000400cce947 */ /* 0x000fea0003800000 */
[----:B------:R-:W0:Y:S01]  /*13830*/  S2R R0, SR_TID.X ;  /* 0x0000000000007919 */ /* 0x000e220000002100 */
[----:B------:R-:W-:Y:S01]  /*13840*/  BSSY B0, `(.L_x_2794) ;  /* 0x0000009000007945 */ /* 0x000fe20003800000 */
[----:B------:R-:W-:Y:S01]  /*13850*/  IMAD.MOV.U32 R17, RZ, RZ, RZ ;  /* 0x000000ffff117224 */ /* 0x000fe200078e00ff */
[----:B0-----:R-:W-:-:S05]  /*13860*/  LOP3.LUT R0, R0, 0x1f, RZ, 0xc0, !PT ;  /* 0x0000001f00007812 */ /* 0x001fca00078ec0ff */
[----:B------:R-:W-:-:S05]  /*13870*/  VIADD R7, R0, UR40 ;  /* 0x0000002800077c36 */ /* 0x000fca0008000000 */
[----:B------:R-:W-:-:S13]  /*13880*/  ISETP.GE.OR P6, PT, R7, UR4, !P0 ;  /* 0x0000000407007c0c */ /* 0x000fda000c7c6670 */
[----:B------:R-:W-:Y:S05]  /*13890*/  @P6 BRA `(.L_x_2795) ;  /* 0x00000000000c6947 */ /* 0x000fea0003800000 */
[----:B------:R-:W0:Y:S02]  /*138a0*/  LDC.64 R2, c[0x0][0xc80] ;  /* 0x00032000ff027b82 */ /* 0x000e240000000a00 */
[----:B0-----:R-:W-:-:S05]  /*138b0*/  IMAD.WIDE R2, R7, 0x4, R2 ;  /* 0x0000000407027825 */ /* 0x001fca00078e0202 */
[----:B------:R0:W5:Y:S02]  /*138c0*/  LDG.E R17, desc[UR52][R2.64] ;  /* 0x0000003402117981 */ /* 0x000164000c1e1900 */
.L_x_2795:
[----:B------:R-:W-:Y:S05]  /*138d0*/  BSYNC B0 ;  /* 0x0000000000007941 */ /* 0x000fea0003800000 */
.L_x_2794:
[----:B-----5:R-:W2:Y:S02]  /*138e0*/  SHFL.UP PT, R0, R17, 0x1, RZ ;  /* 0x0420000011007989 */ /* 0x020ea400000e00ff */
[----:B--2---:R-:W-:-:S05]  /*138f0*/  SEL R0, R0, RZ, P1 ;  /* 0x000000ff00007207 */ /* 0x004fca0000800000 */
[----:B------:R-:W-:-:S05]  /*13900*/  IMAD.IADD R0, R17, 0x1, R0 ;  /* 0x0000000111007824 */ /* 0x000fca00078e0200 */
[----:B0-----:R-:W0:Y:S02]  /*13910*/  SHFL.UP PT, R2, R0, 0x2, RZ ;  /* 0x0440000000027989 */ /* 0x001e2400000e00ff */
[----:B0-----:R-:W-:-:S05]  /*13920*/  SEL R3, R2, RZ, P2 ;  /* 0x000000ff02037207 */ /* 0x001fca0001000000 */
[----:B------:R-:W-:Y:S02]  /*13930*/  IMAD.IADD R3, R0, 0x1, R3 ;  /* 0x0000000100037824 */ /* 0x000fe400078e0203 */
[----:B------:R-:W0:Y:S03]  /*13940*/  LDC R0, c[0x0][0xc38] ;  /* 0x00030e00ff007b82 */ /* 0x000e260000000800 */
        /* <DEDUP_REMOVED lines=9> */
[----:B------:R-:W0:Y:S02]  /*139e0*/  SHFL.IDX PT, R9, R6, 0x1f, 0x1f ;  /* 0x03e01f0006097f89 */ /* 0x000e2400000e0000 */
[----:B0-----:R-:W-:-:S04]  /*139f0*/  IMAD R9, R9, R0, RZ ;  /* 0x0000000009097224 */ /* 0x001fc800078e02ff */
[----:B------:R-:W-:-:S05]  /*13a00*/  IMAD.IADD R4, R9, 0x1, R4 ;  /* 0x0000000109047824 */ /* 0x000fca00078e0204 */
[----:B------:R-:W-:-:S13]  /*13a10*/  ISETP.GT.AND P6, PT, R4, R5, PT ;  /* 0x000000050400720c */ /* 0x000fda0003fc4270 */
[----:B------:R-:W-:Y:S05]  /*13a20*/  @!P6 BRA `(.L_x_2796) ;  /* 0xfffffffc0070e947 */ /* 0x000fea000383ffff */
[----:B------:R-:W-:-:S07]  /*13a30*/  IMAD.MOV.U32 R7, RZ, RZ, R6 ;  /* 0x000000ffff077224 */ /* 0x000fce00078e0006 */
.L_x_2792:
[----:B------:R-:W-:Y:S01]  /*13a40*/  IMAD.IADD R9, R4, 0x1, -R9 ;  /* 0x0000000104097824 */ /* 0x000fe200078e0a09 */
[----:B------:R-:W-:-:S03]  /*13a50*/  ULDC.64 UR4, c[0x0][0xc90] ;  /* 0x0003240000047ab9 */ /* 0x000fc60000000a00 */
[----:B------:R-:W-:-:S05]  /*13a60*/  IMAD R2, R7, R0, R9 ;  /* 0x0000000007027224 */ /* 0x000fca00078e0209 */
[----:B------:R-:W-:-:S13]  /*13a70*/  ISETP.GT.AND P0, PT, R2, R5, PT ;  /* 0x000000050200720c */ /* 0x000fda0003f04270 */
[----:B------:R-:W-:Y:S02]  /*13a80*/  VOTEU.ANY UR7, UPT, !P0 ;  /* 0x0000000000077886 */ /* 0x000fe400040e0100 */
[----:B------:R-:W-:-:S04]  /*13a90*/  UPOPC UR6, UR7 ;  /* 0x00000007000672bf */ /* 0x000fc80008000000 */
[----:B------:R-:W-:-:S04]  /*13aa0*/  UIADD3 UR40, UR6, UR40, URZ ;  /* 0x0000002806287290 */ /* 0x000fc8000fffe03f */
[----:B------:R-:W-:-:S06]  /*13ab0*/  UIMAD.WIDE UR4, UR40, 0x4, UR4 ;  /* 0x00000004280478a5 */ /* 0x000fcc000f8e0204 */
[----:B------:R-:W-:Y:S02]  /*13ac0*/  IMAD.U32 R2, RZ, RZ, UR4 ;  /* 0x00000004ff027e24 */ /* 0x000fe4000f8e00ff */
[----:B------:R-:W-:-:S05]  /*13ad0*/  IMAD.U32 R3, RZ, RZ, UR5 ;  /* 0x00000005ff037e24 */ /* 0x000fca000f8e00ff */
[----:B------:R-:W2:Y:S01]  /*13ae0*/  LDG.E R6, desc[UR52][R2.64] ;  /* 0x0000003402067981 */ /* 0x000ea2000c1e1900 */
[----:B------:R-:W-:Y:S01]  /*13af0*/  IMAD.U32 R12, RZ, RZ, UR6 ;  /* 0x00000006ff0c7e24 */ /* 0x000fe2000f8e00ff */
[----:B------:R-:W-:Y:S01]  /*13b00*/  ISETP.NE.AND P0, PT, RZ, UR7, PT ;  /* 0x00000007ff007c0c */ /* 0x000fe2000bf05270 */
[----:B------:R-:W-:-:S03]  /*13b10*/  IMAD.MOV.U32 R16, RZ, RZ, RZ ;  /* 0x000000ffff107224 */ /* 0x000fc600078e00ff */
[----:B------:R-:W2:Y:S02]  /*13b20*/  SHFL.IDX PT, R17, R17, R12, 0x1f ;  /* 0x00001f0c11117589 */ /* 0x000ea400000e0000 */
[----:B--2---:R-:W-:-:S05]  /*13b30*/  IMAD R4, R17, R6, RZ ;  /* 0x0000000611047224 */ /* 0x004fca00078e02ff */
[----:B------:R-:W-:-:S04]  /*13b40*/  IABS R8, R4 ;  /* 0x0000000400087213 */ /* 0x000fc80000000000 */
[----:B------:R-:W0:Y:S08]  /*13b50*/  I2F.RP R10, R8 ;  /* 0x00000008000a7306 */ /* 0x000e300000209400 */
[----:B0-----:R-:W0:Y:S02]  /*13b60*/  MUFU.RCP R10, R10 ;  /* 0x0000000a000a7308 */ /* 0x001e240000001000 */
[----:B0-----:R-:W-:-:S06]  /*13b70*/  VIADD R11, R10, 0xffffffe ;  /* 0x0ffffffe0a0b7836 */ /* 0x001fcc0000000000 */
[----:B------:R-:W0:Y:S02]  /*13b80*/  F2I.FTZ.U32.TRUNC.NTZ R11, R11 ;  /* 0x0000000b000b7305 */ /* 0x000e24000021f000 */
[----:B0-----:R-:W-:Y:S01]  /*13b90*/  IMAD.MOV R3, RZ, RZ, -R11 ;  /* 0x000000ffff037224 */ /* 0x001fe200078e0a0b */
[----:B------:R-:W-:Y:S06]  /*13ba0*/  @!P0 BRA `(.L_x_2797) ;  /* 0x00000000000c8947 */ /* 0x000fec0003800000 */
[----:B------:R-:W-:-:S06]  /*13bb0*/  UIADD3 UR4, UR6, -0x1, URZ ;  /* 0xffffffff06047890 */ /* 0x000fcc000fffe03f */
[----:B------:R-:W-:-:S06]  /*13bc0*/  IMAD.U32 R16, RZ, RZ, UR4 ;  /* 0x00000004ff107e24 */ /* 0x000fcc000f8e00ff */
[----:B------:R0:W2:Y:S02]  /*13bd0*/  SHFL.IDX PT, R16, R7, R16, 0x1f ;  /* 0x00001f1007107589 */ /* 0x0000a400000e0000 */
.L_x_2797:
[----:B--2---:R-:W-:Y:S02]  /*13be0*/  IMAD R16, R16, R0, R9 ;  /* 0x0000000010107224 */ /* 0x004fe400078e0209 */
[----:B0-----:R-:W-:Y:S02]  /*13bf0*/  IMAD R7, R3, R8, RZ ;  /* 0x0000000803077224 */ /* 0x001fe400078e02ff */
[----:B------:R-:W-:Y:S02]  /*13c00*/  IMAD.MOV.U32 R2, RZ, RZ, RZ ;  /* 0x000000ffff027224 */ /* 0x000fe400078e00ff */
[----:B------:R-:W-:Y:S02]  /*13c10*/  IMAD.MOV.U32 R3, RZ, RZ, R11 ;  /* 0x000000ffff037224 */ /* 0x000fe400078e000b */
[----:B------:R-:W-:Y:S02]  /*13c20*/  IMAD.IADD R5, R5, 0x1, -R16 ;  /* 0x0000000105057824 */ /* 0x000fe400078e0a10 */
[----:B------:R-:W-:Y:S01]  /*13c30*/  IMAD.HI.U32 R11, R11, R7, R2 ;  /* 0x000000070b0b7227 */ /* 0x000fe200078e0002 */
[----:B------:R-:W-:-:S02]  /*13c40*/  IABS R3, R4 ;  /* 0x0000000400037213 */ /* 0x000fc40000000000 */
        /* <DEDUP_REMOVED lines=24> */
[----:B------:R0:W2:Y:S02]  /*13dd0*/  F2I.FTZ.U32.TRUNC.NTZ R3, R2 ;  /* 0x0000000200037305 */ /* 0x0000a4000021f000 */
[----:B0-----:R-:W-:Y:S02]  /*13de0*/  IMAD.MOV.U32 R2, RZ, RZ, RZ ;  /* 0x000000ffff027224 */ /* 0x001fe400078e00ff */
[----:B--2---:R-:W-:-:S04]  /*13df0*/  IMAD.MOV R5, RZ, RZ, -R3 ;  /* 0x000000ffff057224 */ /* 0x004fc800078e0a03 */
        /* <DEDUP_REMOVED lines=18> */
[----:B-1----:R-:W-:Y:S01]  /*13f20*/  IMAD R18, R3, R0, R4 ;  /* 0x0000000003127224 */ /* 0x002fe200078e0204 */
[----:B------:R-:W-:-:S05]  /*13f30*/  LOP3.LUT R0, RZ, R3, RZ, 0x33, !PT ;  /* 0x00000003ff007212 */ /* 0x000fca00078e33ff */
[----:B------:R-:W-:Y:S01]  /*13f40*/  IMAD.IADD R17, R17, 0x1, R0 ;  /* 0x0000000111117824 */ /* 0x000fe200078e0200 */
[----:B------:R-:W-:Y:S06]  /*13f50*/  BRA `(.L_x_2798) ;  /* 0x0000000000107947 */ /* 0x000fec0003800000 */
.L_x_2793:
[----:B------:R-:W-:Y:S01]  /*13f60*/  IMAD.MOV.U32 R16, RZ, RZ, R5 ;  /* 0x000000ffff107224 */ /* 0x000fe200078e0005 */
[----:B------:R-:W-:Y:S01]  /*13f70*/  ULDC UR40, c[0x0][0xc3c] ;  /* 0x00030f0000287ab9 */ /* 0x000fe20000000800 */
[----:B------:R-:W-:Y:S02]  /*13f80*/  IMAD.MOV.U32 R17, RZ, RZ, RZ ;  /* 0x000000ffff117224 */ /* 0x000fe400078e00ff */
[----:B-1----:R-:W-:-:S07]  /*13f90*/  IMAD.MOV.U32 R18, RZ, RZ, RZ ;  /* 0x000000ffff127224 */ /* 0x002fce00078e00ff */
.L_x_2798:
[----:B------:R-:W0:Y:S01]  /*13fa0*/  S2R R0, SR_TID.X ;  /* 0x0000000000007919 */ /* 0x000e220000002100 */
[----:B------:R-:W-:Y:S01]  /*13fb0*/  IMAD.U32 R19, RZ, RZ, UR40 ;  /* 0x00000028ff137e24 */ /* 0x000fe2000f8e00ff */
[----:B------:R-:W-:Y:S01]  /*13fc0*/  BAR.SYNC.DEFER_BLOCKING 0x4, 0x180 ;  /* 0x0106000000007b1d */ /* 0x000fe20000010000 */
[----:B0-----:R-:W-:-:S04]  /*13fd0*/  LOP3.LUT R0, R0, 0x1f, RZ, 0xc0, !PT ;  /* 0x0000001f00007812 */ /* 0x001fc800078ec0ff */
[----:B------:R-:W-:-:S13]  /*13fe0*/  ISETP.NE.AND P0, PT, R0, RZ, PT ;  /* 0x000000ff0000720c */ /* 0x000fda0003f05270 */
[----:B------:R-:W0:Y:S01]  /*13ff0*/  @!P0 S2R R36, SR_CgaCtaId ;  /* 0x0000000000248919 */ /* 0x000e220000008800 */
[----:B------:R-:W-:-:S04]  /*14000*/  @!P0 MOV R3, 0x400 ;  /* 0x0000040000038802 */ /* 0x000fc80000000f00 */
[----:B0-----:R-:W-:-:S05]  /*14010*/  @!P0 LEA R22, R36, R3, 0x18 ;  /* 0x0000000324168211 */ /* 0x001fca00078ec0ff */
[----:B------:R0:W-:Y:S01]  /*14020*/  @!P0 STS.128 [R22+0x388d0], R16 ;  /* 0x0388d01016008388 */ /* 0x0001e20000000c00 */
[----:B------:R-:W-:Y:S06]  /*14030*/  BAR.ARV 0x5, 0x180 ;  /* 0x0146000000007b1d */ /* 0x000fec0000002000 */
.L_x_2791:
[----:B------:R-:W-:Y:S02]  /*14040*/  ULDC UR4, c[0x0][0xc3c] ;  /* 0x00030f0000047ab9 */ /* 0x000fe40000000800 */
[----:B------:R-:W-:-:S06]  /*14050*/  UISETP.GE.AND UP0, UPT, UR40, UR4, UPT ;  /* 0x000000042800728c */ /* 0x000fcc000bf06270 */
[----:B------:R-:W-:-:S13]  /*14060*/  PLOP3.LUT P0, PT, PT, PT, UP0, 0x80, 0x0 ;  /* 0x000000000000781c */ /* 0x000fda0003f0f008 */
[----:B------:R-:W-:Y:S05]  /*14070*/  @!P0 BRA `(.L_x_2799) ;  /* 0xffffffa400448947 */ /* 0x000fea000383ffff */
.L_x_2724:
[----:B0-----:R-:W2:Y:S01]  /*14080*/  LDL.LU R0, [R1+0xc] ;  /* 0x00000c0001007983 */ /* 0x001ea20000300800 */
[----:B------:R-:W-:Y:S01]  /*14090*/  BSSY B0, `(.L_x_2800) ;  /* 0x000000b000007945 */ /* 0x000fe20003800000 */
[----:B------:R-:W0:Y:S01]  /*140a0*/  S2R R5, SR_CgaCtaId ;  /* 0x0000000000057919 */ /* 0x000e220000008800 */
[----:B--2---:R-:W-:-:S05]  /*140b0*/  VIADD R0, R0, 0x1 ;  /* 0x0000000100007836 */ /* 0x004fca0000000000 */
        /* <DEDUP_REMOVED lines=8> */
.L_x_2918:
[----:B------:R-:W-:Y:S05]  /*14140*/  BSYNC B0 ;  /* 0x0000000000007941 */ /* 0x000fea0003800000 */
.L_x_2800:
[----:B------:R-:W-:-:S03]  /*14150*/  UMOV UR4, 0xffffffff ;  /* 0xffffffff00047882 */ /* 0x000fc60000000000 */
[----:B------:R-:W-:Y:S05]  /*14160*/  BRA.DIV UR4, `(.L_x_2802) ;  /* 0x0000003a04d87947 */ /* 0x000fea000b800000 */
[----:B0-----:R-:W0:Y:S02]  /*14170*/  S2R R0, SR_TID.X ;  /* 0x0000000000007919 */ /* 0x001e240000002100 */
[----:B0-----:R-:W-:-:S04]  /*14180*/  SHF.R.U32.HI R0, RZ, 0x5, R0 ;  /* 0x00000005ff007819 */ /* 0x001fc80000011600 */
[----:B------:R-:W-:-:S05]  /*14190*/  LOP3.LUT R0, R0, 0x3, RZ, 0xc0, !PT ;  /* 0x0000000300007812 */ /* 0x000fca00078ec0ff */
[----:B------:R0:W1:Y:S02]  /*141a0*/  SHFL.IDX PT, R14, R0, RZ, 0x1f ;  /* 0x00001fff000e7589 */ /* 0x00006400000e0000 */
.L_x_2921:
[----:B-1----:R-:W-:Y:S01]  /*141b0*/  ISETP.NE.AND P0, PT, R14, RZ, PT ;  /* 0x000000ff0e00720c */ /* 0x002fe20003f05270 */
[----:B------:R-:W-:-:S12]  /*141c0*/  BSSY B0, `(.L_x_2803) ;  /* 0x000002c000007945 */ /* 0x000fd80003800000 */
[----:B------:R-:W-:Y:S05]  /*141d0*/  @P0 BRA `(.L_x_2804) ;  /* 0x0000000000a80947 */ /* 0x000fea0003800000 */
[----:B------:R-:W-:-:S03]  /*141e0*/  UMOV UR4, 0xffffffff ;  /* 0xffffffff00047882 */ /* 0x000fc60000000000 */
[----:B------:R-:W-:Y:S05]  /*141f0*/  BRA.DIV UR4, `(.L_x_2805) ;  /* 0x0000003a04e87947 */ /* 0x000fea000b800000 */
[----:B------:R-:W-:-:S13]  /*14200*/  ELECT P6, URZ, PT ;  /* 0x00000000003f782f */ /* 0x000fda00038c0000 */
.L_x_2924:
[----:B------:R-:W-:Y:S05]  /*14210*/  @!P6 BRA `(.L_x_2804) ;  /* 0x000000000098e947 */ /* 0x000fea0003800000 */
[----:B------:R-:W-:-:S06]  /*14220*/  ULOP3.LUT UR4, UR36, 0x2, URZ, 0xfc, !UPT ;  /* 0x0000000224047892 */ /* 0x000fcc000f8efc3f */
[----:B0-----:R-:W-:-:S05]  /*14230*/  IMAD.U32 R0, RZ, RZ, UR4 ;  /* 0x00000004ff007e24 */ /* 0x001fca000f8e00ff */
[----:B------:R-:W-:-:S13]  /*14240*/  ISETP.NE.AND P0, PT, R0, 0x3, PT ;  /* 0x000000030000780c */ /* 0x000fda0003f05270 */
[----:B------:R-:W-:Y:S05]  /*14250*/  @!P0 BRA `(.L_x_2806) ;  /* 0x0000000000048947 */ /* 0x000fea0003800000 */
[----:B------:R-:W-:Y:S01]  /*14260*/  BPT.TRAP 0x1 ;  /* 0x000000040000795c */ /* 0x000fe20000300000 */
.L_x_2806:
[C---:B------:R-:W-:Y:S01]  /*14270*/  IMAD R5, R23.reuse, 0x8, R4 ;  /* 0x0000000817057824 */ /* 0x040fe200078e0204 */
[----:B------:R-:W-:Y:S01]  /*14280*/  SHF.L.U32 R0, R30, 0x1f, RZ ;  /* 0x0000001f1e007819 */ /* 0x000fe200000006ff */
[----:B------:R-:W-:-:S03]  /*14290*/  VIADD R23, R23, 0x1 ;  /* 0x0000000117177836 */ /* 0x000fc60000000000 */
[----:B------:R-:W0:Y:S02]  /*142a0*/  SYNCS.PHASECHK.TRANS64.TRYWAIT P1, [R5+URZ+0x38840], R0 ;  /* 0x03884000050075a7 */ /* 0x000e24000802017f */
[----:B------:R-:W-:-:S04]  /*142b0*/  ISETP.NE.AND P2, PT, R23, 0x2, PT ;  /* 0x000000021700780c */ /* 0x000fc80003f45270 */
[----:B------:R-:W-:Y:S01]  /*142c0*/  SEL R3, RZ, 0x1, P2 ;  /* 0x00000001ff037807 */ /* 0x000fe20001000000 */
[----:B0-----:R-:W-:Y:S08]  /*142d0*/  @!P1 BRA `(.L_x_2807) ;  /* 0x0000003800d09947 */ /* 0x001ff00003800000 */
.L_x_2925:
[----:B------:R-:W-:Y:S02]  /*142e0*/  SEL R23, R23, RZ, P2 ;  /* 0x000000ff17177207 */ /* 0x000fe40001000000 */
[----:B------:R-:W-:Y:S01]  /*142f0*/  LOP3.LUT R2, R30, R3, RZ, 0x3c, !PT ;  /* 0x000000031e027212 */ /* 0x000fe200078e3cff */
[----:B------:R-:W-:Y:S06]  /*14300*/  @!P0 BRA `(.L_x_2808) ;  /* 0x0000000000048947 */ /* 0x000fec0003800000 */
[----:B------:R-:W-:Y:S01]  /*14310*/  BPT.TRAP 0x1 ;  /* 0x000000040000795c */ /* 0x000fe20000300000 */
.L_x_2808:
[----:B------:R-:W-:Y:S01]  /*14320*/  IMAD R23, R23, 0x8, R4 ;  /* 0x0000000817177824 */ /* 0x000fe200078e0204 */
[----:B------:R-:W-:-:S04]  /*14330*/  SHF.L.U32 R2, R2, 0x1f, RZ ;  /* 0x0000001f02027819 */ /* 0x000fc800000006ff */
[----:B------:R-:W1:Y:S02]  /*14340*/  SYNCS.PHASECHK.TRANS64.TRYWAIT P1, [R23+URZ+0x38840], R2 ;  /* 0x03884002170075a7 */ /* 0x000e64000802017f */
[----:B-1----:R-:W-:Y:S05]  /*14350*/  @!P1 BRA `(.L_x_2809) ;  /* 0x0000003800c49947 */ /* 0x002fea0003800000 */
.L_x_2926:
[----:B------:R-:W-:Y:S05]  /*14360*/  @!P0 BRA `(.L_x_2810) ;  /* 0x0000000000048947 */ /* 0x000fea0003800000 */
[----:B------:R-:W-:Y:S01]  /*14370*/  BPT.TRAP 0x1 ;  /* 0x000000040000795c */ /* 0x000fe20000300000 */
.L_x_2810:
[----:B------:R-:W2:Y:S02]  /*14380*/  SYNCS.PHASECHK.TRANS64.TRYWAIT P1, [R5+URZ+0x38860], R0 ;  /* 0x03886000050075a7 */ /* 0x000ea4000802017f */
[----:B--2---:R-:W-:Y:S05]  /*14390*/  @!P1 BRA `(.L_x_2811) ;  /* 0x0000003800c89947 */ /* 0x004fea0003800000 */
.L_x_2927:
[----:B------:R-:W-:Y:S05]  /*143a0*/  @!P0 BRA `(.L_x_2812) ;  /* 0x0000000000048947 */ /* 0x000fea0003800000 */
[----:B------:R-:W-:Y:S01]  /*143b0*/  BPT.TRAP 0x1 ;  /* 0x000000040000795c */ /* 0x000fe20000300000 */
.L_x_2812:
[----:B------:R-:W3:Y:S02]  /*143c0*/  SYNCS.PHASECHK.TRANS64.TRYWAIT P1, [R23+URZ+0x38860], R2 ;  /* 0x03886002170075a7 */ /* 0x000ee4000802017f */
[----:B---3--:R-:W-:Y:S05]  /*143d0*/  @!P1 BRA `(.L_x_2813) ;  /* 0x0000003800cc9947 */ /* 0x008fea0003800000 */
.L_x_2928:
[----:B------:R-:W-:Y:S05]  /*143e0*/  @!P0 BRA `(.L_x_2814) ;  /* 0x0000000000048947 */ /* 0x000fea0003800000 */
[----:B------:R-:W-:Y:S01]  /*143f0*/  BPT.TRAP 0x1 ;  /* 0x000000040000795c */ /* 0x000fe20000300000 */
.L_x_2814:
[----:B------:R-:W4:Y:S02]  /*14400*/  SYNCS.PHASECHK.TRANS64.TRYWAIT P1, [R5+URZ+0x38880], R0 ;  /* 0x03888000050075a7 */ /* 0x000f24000802017f */
[----:B----4-:R-:W-:Y:S05]  /*14410*/  @!P1 BRA `(.L_x_2815) ;  /* 0x0000003800d09947 */ /* 0x010fea0003800000 */
.L_x_2929:
[----:B------:R-:W-:Y:S05]  /*14420*/  @!P0 BRA `(.L_x_2816) ;  /* 0x0000000000048947 */ /* 0x000fea0003800000 */
[----:B------:R-:W-:Y:S01]  /*14430*/  BPT.TRAP 0x1 ;  /* 0x000000040000795c */ /* 0x000fe20000300000 */
.L_x_2816:
[----:B------:R0:W0:Y:S02]  /*14440*/  SYNCS.PHASECHK.TRANS64.TRYWAIT P0, [R23+URZ+0x38880], R2 ;  /* 0x03888002170075a7 */ /* 0x000024000800017f */
[----:B0-----:R-:W-:Y:S05]  /*14450*/  @!P0 NANOSLEEP.SYNCS 0x989680 ;  /* 0x009896800000895d */ /* 0x001fea0003900000 */
[----:B------:R-:W0:Y:S02]  /*14460*/  @!P0 SYNCS.PHASECHK.TRANS64 P0, [R23+URZ+0x38880], R2 ;  /* 0x03888002170085a7 */ /* 0x000e24000800007f */
[----:B0-----:R-:W-:Y:S05]  /*14470*/  @!P0 BRA `(.L_x_2816) ;  /* 0xfffffffc00f08947 */ /* 0x001fea000383ffff */
.L_x_2804:
[----:B------:R-:W-:Y:S05]  /*14480*/  BSYNC B0 ;  /* 0x0000000000007941 */ /* 0x000fea0003800000 */
.L_x_2803:
[----:B------:R-:W-:Y:S05]  /*14490*/  EXIT ;  /* 0x000000000000794d */ /* 0x000fea0003800000 */
.L_x_2661:
[----:B0-----:R-:W-:-:S04]  /*144a0*/  IMAD.U32 R3, RZ, RZ, UR51 ;  /* 0x00000033ff037e24 */ /* 0x001fc8000f8e00ff */
[----:B------:R0:W1:Y:S03]  /*144b0*/  SYNCS.PHASECHK.TRANS64.TRYWAIT P0, [R3+URZ+0x38800], R0 ;  /* 0x03880000030075a7 */ /* 0x000066000800017f */
[----:B-1----:R-:W-:Y:S05]  /*144c0*/  @!P0 NANOSLEEP.SYNCS 0x989680 ;  /* 0x009896800000895d */ /* 0x002fea0003900000 */
[----:B------:R-:W1:Y:S02]  /*144d0*/  @!P0 SYNCS.PHASECHK.TRANS64 P0, [R3+URZ+0x38800], R0 ;  /* 0x03880000030085a7 */ /* 0x000e64000800007f */
[----:B-1----:R-:W-:Y:S05]  /*144e0*/  @!P0 BRA `(.L_x_2661) ;  /* 0xfffffffc00ec8947 */ /* 0x002fea000383ffff */
[----:B------:R-:W-:Y:S05]  /*144f0*/  BRA `(.L_x_2817) ;  /* 0xfffffed8001c7947 */ /* 0x000fea000383ffff */
.L_x_2665:
[----:B-1----:R-:W-:-:S04]  /*14500*/  IMAD.U32 R0, RZ, RZ, UR56 ;  /* 0x00000038ff007e24 */ /* 0x002fc8000f8e00ff */
[----:B------:R1:W2:Y:S03]  /*14510*/  SYNCS.PHASECHK.TRANS64.TRYWAIT P1, [R0+URZ+0x38830], R7 ;  /* 0x03883007000075a7 */ /* 0x0002a6000802017f */
[----:B--2---:R-:W-:Y:S05]  /*14520*/  @!P1 NANOSLEEP.SYNCS 0x989680 ;  /* 0x009896800000995d */ /* 0x004fea0003900000 */
[----:B------:R-:W2:Y:S02]  /*14530*/  @!P1 SYNCS.PHASECHK.TRANS64 P1, [R0+URZ+0x38830], R7 ;  /* 0x03883007000095a7 */ /* 0x000ea4000802007f */
[----:B--2---:R-:W-:Y:S05]  /*14540*/  @!P1 BRA `(.L_x_2665) ;  /* 0xfffffffc00ec9947 */ /* 0x004fea000383ffff */
[----:B------:R-:W-:Y:S05]  /*14550*/  BRA `(.L_x_2664) ;  /* 0xfffffed800407947 */ /* 0x000fea000383ffff */
.L_x_2670:
[----:B-1----:R-:W-:-:S04]  /*14560*/  IMAD.U32 R8, RZ, RZ, UR56 ;  /* 0x00000038ff087e24 */ /* 0x002fc8000f8e00ff */
[----:B------:R1:W2:Y:S03]  /*14570*/  SYNCS.PHASECHK.TRANS64.TRYWAIT P1, [R8+URZ+0x38850], R7 ;  /* 0x03885007080075a7 */ /* 0x0002a6000802017f */
[----:B--2---:R-:W-:Y:S05]  /*14580*/  @!P1 NANOSLEEP.SYNCS 0x989680 ;  /* 0x009896800000995d */ /* 0x004fea0003900000 */
[----:B------:R-:W2:Y:S02]  /*14590*/  @!P1 SYNCS.PHASECHK.TRANS64 P1, [R8+URZ+0x38850], R7 ;  /* 0x03885007080095a7 */ /* 0x000ea4000802007f */
[----:B--2---:R-:W-:Y:S05]  /*145a0*/  @!P1 BRA `(.L_x_2670) ;  /* 0xfffffffc00ec9947 */ /* 0x004fea000383ffff */
[----:B------:R-:W-:Y:S05]  /*145b0*/  BRA `(.L_x_2669) ;  /* 0xfffffef800587947 */ /* 0x000fea000383ffff */
.L_x_2676:
[----:B0-----:R-:W-:Y:S02]  /*145c0*/  IMAD.U32 R3, RZ, RZ, UR54 ;  /* 0x00000036ff037e24 */ /* 0x001fe4000f8e00ff */
[----:B------:R-:W-:-:S04]  /*145d0*/  IMAD.U32 R4, RZ, RZ, UR58 ;  /* 0x0000003aff047e24 */ /* 0x000fc8000f8e00ff */
[----:B------:R0:W1:Y:S03]  /*145e0*/  SYNCS.PHASECHK.TRANS64.TRYWAIT P1, [R3+URZ+0x38830], R4 ;  /* 0x03883004030075a7 */ /* 0x000066000802017f */
[----:B-1----:R-:W-:Y:S05]  /*145f0*/  @!P1 NANOSLEEP.SYNCS 0x989680 ;  /* 0x009896800000995d */ /* 0x002fea0003900000 */
[----:B------:R-:W1:Y:S02]  /*14600*/  @!P1 SYNCS.PHASECHK.TRANS64 P1, [R3+URZ+0x38830], R4 ;  /* 0x03883004030095a7 */ /* 0x000e64000802007f */
[----:B-1----:R-:W-:Y:S05]  /*14610*/  @!P1 BRA `(.L_x_2676) ;  /* 0xfffffffc00e89947 */ /* 0x002fea000383ffff */
[----:B------:R-:W-:Y:S05]  /*14620*/  BRA `(.L_x_2675) ;  /* 0xfffffefc00647947 */ /* 0x000fea000383ffff */
.L_x_2681:
[----:B-1----:R-:W-:Y:S02]  /*14630*/  IMAD.U32 R7, RZ, RZ, UR54 ;  /* 0x00000036ff077e24 */ /* 0x002fe4000f8e00ff */
[----:B------:R-:W-:-:S04]  /*14640*/  IMAD.U32 R8, RZ, RZ, UR58 ;  /* 0x0000003aff087e24 */ /* 0x000fc8000f8e00ff */
[----:B------:R1:W2:Y:S03]  /*14650*/  SYNCS.PHASECHK.TRANS64.TRYWAIT P1, [R7+URZ+0x38850], R8 ;  /* 0x03885008070075a7 */ /* 0x0002a6000802017f */
[----:B--2---:R-:W-:Y:S05]  /*14660*/  @!P1 NANOSLEEP.SYNCS 0x989680 ;  /* 0x009896800000995d */ /* 0x004fea0003900000 */
[----:B------:R-:W2:Y:S02]  /*14670*/  @!P1 SYNCS.PHASECHK.TRANS64 P1, [R7+URZ+0x38850], R8 ;  /* 0x03885008070095a7 */ /* 0x000ea4000802007f */
[----:B--2---:R-:W-:Y:S05]  /*14680*/  @!P1 BRA `(.L_x_2681) ;  /* 0xfffffffc00e89947 */ /* 0x004fea000383ffff */
[----:B------:R-:W-:Y:S05]  /*14690*/  BRA `(.L_x_2680) ;  /* 0xffffff2400607947 */ /* 0x000fea000383ffff */
.L_x_2688:
[----:B-1----:R-:W-:-:S04]  /*146a0*/  IMAD.U32 R3, RZ, RZ, UR47 ;  /* 0x0000002fff037e24 */ /* 0x002fc8000f8e00ff */
[----:B------:R1:W2:Y:S03]  /*146b0*/  SYNCS.PHASECHK.TRANS64.TRYWAIT P1, [R3+URZ+0x38830], R6 ;  /* 0x03883006030075a7 */ /* 0x0002a6000802017f */
[----:B--2---:R-:W-:Y:S05]  /*146c0*/  @!P1 NANOSLEEP.SYNCS 0x989680 ;  /* 0x009896800000995d */ /* 0x004fea0003900000 */
[----:B------:R-:W2:Y:S02]  /*146d0*/  @!P1 SYNCS.PHASECHK.TRANS64 P1, [R3+URZ+0x38830], R6 ;  /* 0x03883006030095a7 */ /* 0x000ea4000802007f */
[----:B--2---:R-:W-:Y:S05]  /*146e0*/  @!P1 BRA `(.L_x_2688) ;  /* 0xfffffffc00ec9947 */ /* 0x004fea000383ffff */
[----:B------:R-:W-:Y:S05]  /*146f0*/  BRA `(.L_x_2687) ;  /* 0xffffff2800347947 */ /* 0x000fea000383ffff */
.L_x_2693:
[----:B--2---:R-:W-:-:S04]  /*14700*/  IMAD.U32 R9, RZ, RZ, UR47 ;  /* 0x0000002fff097e24 */ /* 0x004fc8000f8e00ff */
[----:B------:R2:W3:Y:S03]  /*14710*/  SYNCS.PHASECHK.TRANS64.TRYWAIT P1, [R9+URZ+0x38850], R6 ;  /* 0x03885006090075a7 */ /* 0x0004e6000802017f */
[----:B---3--:R-:W-:Y:S05]  /*14720*/  @!P1 NANOSLEEP.SYNCS 0x989680 ;  /* 0x009896800000995d */ /* 0x008fea0003900000 */
[----:B------:R-:W3:Y:S02]  /*14730*/  @!P1 SYNCS.PHASECHK.TRANS64 P1, [R9+URZ+0x38850], R6 ;  /* 0x03885006090095a7 */ /* 0x000ee4000802007f */
[----:B---3--:R-:W-:Y:S05]  /*14740*/  @!P1 BRA `(.L_x_2693) ;  /* 0xfffffffc00ec9947 */ /* 0x008fea000383ffff */
[----:B------:R-:W-:Y:S05]  /*14750*/  BRA `(.L_x_2692) ;  /* 0xffffff4400cc7947 */ /* 0x000fea000383ffff */
.L_x_2739:
        /* <DEDUP_REMOVED lines=10> */
.L_x_2818:
[----:B------:R-:W-:Y:S05]  /*14800*/  BRA `(.L_x_2819) ;  /* 0xffffffac00847947 */ /* 0x000fea000383ffff */
.L_x_2742:
[----:B0-----:R0:W1:Y:S02]  /*14810*/  SYNCS.PHASECHK.TRANS64.TRYWAIT P0, [R6+URZ+0x38880], R24 ;  /* 0x03888018060075a7 */ /* 0x001064000800017f */
[----:B-1----:R-:W-:Y:S05]  /*14820*/  @!P0 NANOSLEEP.SYNCS 0x989680 ;  /* 0x009896800000895d */ /* 0x002fea0003900000 */
[----:B------:R-:W1:Y:S02]  /*14830*/  @!P0 SYNCS.PHASECHK.TRANS64 P0, [R6+URZ+0x38880], R24 ;  /* 0x03888018060085a7 */ /* 0x000e64000800007f */
[----:B-1----:R-:W-:Y:S05]  /*14840*/  @!P0 BRA `(.L_x_2742) ;  /* 0xfffffffc00f08947 */ /* 0x002fea000383ffff */
[----:B------:R-:W-:Y:S05]  /*14850*/  BRA `(.L_x_2820) ;  /* 0xffffffac00947947 */ /* 0x000fea000383ffff */
.L_x_2743:
        /* <DEDUP_REMOVED lines=8> */
.L_x_2822:
[----:B------:R-:W-:Y:S05]  /*148e0*/  BSYNC B0 ;  /* 0x0000000000007941 */ /* 0x000fea0003800000 */
.L_x_2821:
        /* <DEDUP_REMOVED lines=13> */
.L_x_2823:
        /* <DEDUP_REMOVED lines=12> */
.L_x_2824:
        /* <DEDUP_REMOVED lines=15> */
.L_x_2825:
[----:B------:R-:W-:Y:S02]  /*14b70*/  IMAD.MOV.U32 R13, RZ, RZ, R9 ;  /* 0x000000ffff0d7224 */ /* 0x000fe400078e0009 */
[----:B------:R-:W-:Y:S02]  /*14b80*/  IMAD.MOV.U32 R12, RZ, RZ, 0x2 ;  /* 0x00000002ff0c7424 */ /* 0x000fe400078e00ff */
[----:B------:R-:W-:-:S07]  /*14b90*/  IMAD.MOV.U32 R2, RZ, RZ, R14 ;  /* 0x000000ffff027224 */ /* 0x000fce00078e000e */
[----:B------:R-:W-:Y:S05]  /*14ba0*/  WARPSYNC.COLLECTIVE R15, `(.L_x_2826) ;  /* 0x000000000f087348 */ /* 0x000fea0003c00000 */
[----:B------:R0:W1:Y:S02]  /*14bb0*/  SHFL.IDX P6, R14, R13, R12, R11 ;  /* 0x0000000c0d0e7389 */ /* 0x00006400000c000b */
[----:B01----:R-:W-:Y:S01]  /*14bc0*/  ENDCOLLECTIVE ;  /* 0x000000000000791b */ /* 0x003fe20003800000 */
.L_x_2826:
        /* <DEDUP_REMOVED lines=14> */
.L_x_2827:
[----:B------:R-:W-:Y:S02]  /*14cb0*/  IMAD.MOV.U32 R13, RZ, RZ, R9 ;  /* 0x000000ffff0d7224 */ /* 0x000fe400078e0009 */
[----:B------:R-:W-:Y:S02]  /*14cc0*/  IMAD.MOV.U32 R12, RZ, RZ, 0x3 ;  /* 0x00000003ff0c7424 */ /* 0x000fe400078e00ff */
[----:B------:R-:W-:-:S07]  /*14cd0*/  IMAD.MOV.U32 R2, RZ, RZ, R14 ;  /* 0x000000ffff027224 */ /* 0x000fce00078e000e */
[----:B------:R-:W-:Y:S05]  /*14ce0*/  WARPSYNC.COLLECTIVE R15, `(.L_x_2828) ;  /* 0x000000000f087348 */ /* 0x000fea0003c00000 */
[----:B------:R0:W1:Y:S02]  /*14cf0*/  SHFL.IDX P6, R14, R13, R12, R11 ;  /* 0x0000000c0d0e7389 */ /* 0x00006400000c000b */
[----:B01----:R-:W-:Y:S01]  /*14d00*/  ENDCOLLECTIVE ;  /* 0x000000000000791b */ /* 0x003fe20003800000 */
.L_x_2828:
        /* <DEDUP_REMOVED lines=14> */
.L_x_2829:
[----:B------:R-:W-:Y:S02]  /*14df0*/  IMAD.MOV.U32 R13, RZ, RZ, R9 ;  /* 0x000000ffff0d7224 */ /* 0x000fe400078e0009 */
[----:B------:R-:W-:Y:S02]  /*14e00*/  IMAD.MOV.U32 R12, RZ, RZ, 0x4 ;  /* 0x00000004ff0c7424 */ /* 0x000fe400078e00ff */
[----:B------:R-:W-:-:S07]  /*14e10*/  IMAD.MOV.U32 R2, RZ, RZ, R14 ;  /* 0x000000ffff027224 */ /* 0x000fce00078e000e */
[----:B------:R-:W-:Y:S05]  /*14e20*/  WARPSYNC.COLLECTIVE R15, `(.L_x_2830) ;  /* 0x000000000f087348 */ /* 0x000fea0003c00000 */
[----:B------:R0:W1:Y:S02]  /*14e30*/  SHFL.IDX P6, R14, R13, R12, R11 ;  /* 0x0000000c0d0e7389 */ /* 0x00006400000c000b */
[----:B01----:R-:W-:Y:S01]  /*14e40*/  ENDCOLLECTIVE ;  /* 0x000000000000791b */ /* 0x003fe20003800000 */
.L_x_2830:
        /* <DEDUP_REMOVED lines=14> */
.L_x_2831:
[----:B------:R-:W-:Y:S02]  /*14f30*/  IMAD.MOV.U32 R13, RZ, RZ, R9 ;  /* 0x000000ffff0d7224 */ /* 0x000fe400078e0009 */
[----:B------:R-:W-:Y:S02]  /*14f40*/  IMAD.MOV.U32 R12, RZ, RZ, 0x5 ;  /* 0x00000005ff0c7424 */ /* 0x000fe400078e00ff */
[----:B------:R-:W-:-:S07]  /*14f50*/  IMAD.MOV.U32 R2, RZ, RZ, R14 ;  /* 0x000000ffff027224 */ /* 0x000fce00078e000e */
[----:B------:R-:W-:Y:S05]  /*14f60*/  WARPSYNC.COLLECTIVE R15, `(.L_x_2832) ;  /* 0x000000000f087348 */ /* 0x000fea0003c00000 */
[----:B------:R0:W1:Y:S02]  /*14f70*/  SHFL.IDX P6, R14, R13, R12, R11 ;  /* 0x0000000c0d0e7389 */ /* 0x00006400000c000b */
[----:B01----:R-:W-:Y:S01]  /*14f80*/  ENDCOLLECTIVE ;  /* 0x000000000000791b */ /* 0x003fe20003800000 */
.L_x_2832:
        /* <DEDUP_REMOVED lines=14> */
.L_x_2833:
[----:B------:R-:W-:Y:S02]  /*15070*/  IMAD.MOV.U32 R13, RZ, RZ, R9 ;  /* 0x000000ffff0d7224 */ /* 0x000fe400078e0009 */
[----:B------:R-:W-:Y:S02]  /*15080*/  IMAD.MOV.U32 R12, RZ, RZ, 0x6 ;  /* 0x00000006ff0c7424 */ /* 0x000fe400078e00ff */
[----:B------:R-:W-:-:S07]  /*15090*/  IMAD.MOV.U32 R2, RZ, RZ, R14 ;  /* 0x000000ffff027224 */ /* 0x000fce00078e000e */
[----:B------:R-:W-:Y:S05]  /*150a0*/  WARPSYNC.COLLECTIVE R15, `(.L_x_2834) ;  /* 0x000000000f087348 */ /* 0x000fea0003c00000 */
[----:B------:R0:W1:Y:S02]  /*150b0*/  SHFL.IDX P6, R14, R13, R12, R11 ;  /* 0x0000000c0d0e7389 */ /* 0x00006400000c000b */
[----:B01----:R-:W-:Y:S01]  /*150c0*/  ENDCOLLECTIVE ;  /* 0x000000000000791b */ /* 0x003fe20003800000 */
.L_x_2834:
        /* <DEDUP_REMOVED lines=14> */
.L_x_2835:
[----:B------:R-:W-:Y:S02]  /*151b0*/  IMAD.MOV.U32 R13, RZ, RZ, R9 ;  /* 0x000000ffff0d7224 */ /* 0x000fe400078e0009 */
[----:B------:R-:W-:Y:S02]  /*151c0*/  IMAD.MOV.U32 R12, RZ, RZ, 0x7 ;  /* 0x00000007ff0c7424 */ /* 0x000fe400078e00ff */
[----:B------:R-:W-:-:S07]  /*151d0*/  IMAD.MOV.U32 R2, RZ, RZ, R14 ;  /* 0x000000ffff027224 */ /* 0x000fce00078e000e */
[----:B------:R-:W-:Y:S05]  /*151e0*/  WARPSYNC.COLLECTIVE R15, `(.L_x_2836) ;  /* 0x000000000f087348 */ /* 0x000fea0003c00000 */
[----:B------:R0:W1:Y:S02]  /*151f0*/  SHFL.IDX P6, R14, R13, R12, R11 ;  /* 0x0000000c0d0e7389 */ /* 0x00006400000c000b */
[----:B01----:R-:W-:Y:S01]  /*15200*/  ENDCOLLECTIVE ;  /* 0x000000000000791b */ /* 0x003fe20003800000 */
.L_x_2836:
        /* <DEDUP_REMOVED lines=13> */
.L_x_2837:
        /* <DEDUP_REMOVED lines=12> */
.L_x_2748:
[----:B--2---:R2:W3:Y:S02]  /*153a0*/  SYNCS.PHASECHK.TRANS64.TRYWAIT P0, [R6+URZ+0x38840], R24 ;  /* 0x03884018060075a7 */ /* 0x0044e4000800017f */
[----:B---3--:R-:W-:Y:S05]  /*153b0*/  @!P0 NANOSLEEP.SYNCS 0x989680 ;  /* 0x009896800000895d */ /* 0x008fea0003900000 */
[----:B------:R-:W3:Y:S02]  /*153c0*/  @!P0 SYNCS.PHASECHK.TRANS64 P0, [R6+URZ+0x38840], R24 ;  /* 0x03884018060085a7 */ /* 0x000ee4000800007f */
[----:B---3--:R-:W-:Y:S05]  /*153d0*/  @!P0 BRA `(.L_x_2748) ;  /* 0xfffffffc00f08947 */ /* 0x008fea000383ffff */
[----:B------:R-:W-:Y:S05]  /*153e0*/  BRA `(.L_x_2839) ;  /* 0xffffffa800c87947 */ /* 0x000fea000383ffff */
.L_x_2749:
        /* <DEDUP_REMOVED lines=8> */
.L_x_2841:
[----:B------:R-:W-:Y:S05]  /*15470*/  BSYNC B0 ;  /* 0x0000000000007941 */ /* 0x000fea0003800000 */
.L_x_2840:
        /* <DEDUP_REMOVED lines=8> */
.L_x_2842:
        /* <DEDUP_REMOVED lines=18> */
.L_x_2843:
[----:B------:R-:W-:Y:S02]  /*15620*/  IMAD.MOV.U32 R13, RZ, RZ, R4 ;  /* 0x000000ffff0d7224 */ /* 0x000fe400078e0004 */
[----:B------:R-:W-:-:S07]  /*15630*/  IMAD.MOV.U32 R2, RZ, RZ, R14 ;  /* 0x000000ffff027224 */ /* 0x000fce00078e000e */
[----:B------:R-:W-:Y:S05]  /*15640*/  WARPSYNC.COLLECTIVE R15, `(.L_x_2844) ;  /* 0x000000000f087348 */ /* 0x000fea0003c00000 */
[----:B------:R0:W1:Y:S02]  /*15650*/  SHFL.IDX P6, R14, R13, R12, R11 ;  /* 0x0000000c0d0e7389 */ /* 0x00006400000c000b */
[----:B01----:R-:W-:Y:S01]  /*15660*/  ENDCOLLECTIVE ;  /* 0x000000000000791b */ /* 0x003fe20003800000 */
.L_x_2844:
        /* <DEDUP_REMOVED lines=16> */
.L_x_2845:
[----:B------:R-:W-:Y:S02]  /*15770*/  IMAD.MOV.U32 R13, RZ, RZ, R4 ;  /* 0x000000ffff0d7224 */ /* 0x000fe400078e0004 */
[----:B------:R-:W-:-:S07]  /*15780*/  IMAD.MOV.U32 R2, RZ, RZ, R14 ;  /* 0x000000ffff027224 */ /* 0x000fce00078e000e */
[----:B------:R-:W-:Y:S05]  /*15790*/  WARPSYNC.COLLECTIVE R15, `(.L_x_2846) ;  /* 0x000000000f087348 */ /* 0x000fea0003c00000 */
[----:B------:R0:W1:Y:S02]  /*157a0*/  SHFL.IDX P6, R14, R13, R12, R11 ;  /* 0x0000000c0d0e7389 */ /* 0x00006400000c000b */
[----:B01----:R-:W-:Y:S01]  /*157b0*/  ENDCOLLECTIVE ;  /* 0x000000000000791b */ /* 0x003fe20003800000 */
.L_x_2846:
        /* <DEDUP_REMOVED lines=16> */
.L_x_2847:
[----:B------:R-:W-:Y:S02]  /*158c0*/  IMAD.MOV.U32 R13, RZ, RZ, R4 ;  /* 0x000000ffff0d7224 */ /* 0x000fe400078e0004 */
[----:B------:R-:W-:-:S07]  /*158d0*/  IMAD.MOV.U32 R2, RZ, RZ, R14 ;  /* 0x000000ffff027224 */ /* 0x000fce00078e000e */
[----:B------:R-:W-:Y:S05]  /*158e0*/  WARPSYNC.COLLECTIVE R15, `(.L_x_2848) ;  /* 0x000000000f087348 */ /* 0x000fea0003c00000 */
[----:B------:R0:W1:Y:S02]  /*158f0*/  SHFL.IDX P6, R14, R13, R12, R11 ;  /* 0x0000000c0d0e7389 */ /* 0x00006400000c000b */
[----:B01----:R-:W-:Y:S01]  /*15900*/  ENDCOLLECTIVE ;  /* 0x000000000000791b */ /* 0x003fe20003800000 */
.L_x_2848:
        /* <DEDUP_REMOVED lines=14> */
.L_x_2849:
        /* <DEDUP_REMOVED lines=10> */
.L_x_2850:
        /* <DEDUP_REMOVED lines=8> */
.L_x_2851:
        /* <DEDUP_REMOVED lines=11> */
.L_x_2852:
        /* <DEDUP_REMOVED lines=8> */
.L_x_2853:
        /* <DEDUP_REMOVED lines=11> */
.L_x_2854:
        /* <DEDUP_REMOVED lines=8> */
.L_x_2855:
        /* <DEDUP_REMOVED lines=11> */
.L_x_2856:
[----:B------:R-:W-:Y:S05]  /*15e20*/  BRA `(.L_x_2857) ;  /* 0xffffffa400a87947 */ /* 0x000fea000383ffff */
.L_x_2754:
[----:B------:R-:W-:Y:S02]  /*15e30*/  IMAD.MOV.U32 R13, RZ, RZ, R5 ;  /* 0x000000ffff0d7224 */ /* 0x000fe400078e0005 */
[----:B------:R-:W-:Y:S02]  /*15e40*/  IMAD.MOV.U32 R12, RZ, RZ, RZ ;  /* 0x000000ffff0c7224 */ /* 0x000fe400078e00ff */
[----:B------:R-:W-:Y:S02]  /*15e50*/  IMAD.MOV.U32 R11, RZ, RZ, 0x181f ;  /* 0x0000181fff0b7424 */ /* 0x000fe400078e00ff */
[----:B------:R-:W-:Y:S02]  /*15e60*/  IMAD.MOV.U32 R15, RZ, RZ, -0x1 ;  /* 0xffffffffff0f7424 */ /* 0x000fe400078e00ff */
[----:B------:R-:W-:Y:S02]  /*15e70*/  IMAD R4, R4, UR41, RZ ;  /* 0x0000002904047c24 */ /* 0x000fe4000f8e02ff */
[----:B------:R-:W-:-:S07]  /*15e80*/  IMAD R17, R17, 0x80, R10 ;  /* 0x0000008011117824 */ /* 0x000fce00078e020a */
[----:B-----5:R-:W-:Y:S05]  /*15e90*/  WARPSYNC.COLLECTIVE R15, `(.L_x_2858) ;  /* 0x000000000f087348 */ /* 0x020fea0003c00000 */
[----:B------:R0:W1:Y:S02]  /*15ea0*/  SHFL.IDX P6, R14, R13, R12, R11 ;  /* 0x0000000c0d0e7389 */ /* 0x00006400000c000b */
[----:B01---5:R-:W-:Y:S01]  /*15eb0*/  ENDCOLLECTIVE ;  /* 0x000000000000791b */ /* 0x023fe20003800000 */
.L_x_2858:
[C---:B------:R-:W-:Y:S01]  /*15ec0*/  VIADD R7, R17.reuse, 0x10 ;  /* 0x0000001011077836 */ /* 0x040fe20000000000 */
[----:B------:R-:W-:Y:S01]  /*15ed0*/  ISETP.GE.AND P2, PT, R17, R4, PT ;  /* 0x000000041100720c */ /* 0x000fe20003f46270 */
[----:B------:R-:W-:Y:S02]  /*15ee0*/  IMAD.MOV.U32 R13, RZ, RZ, R0 ;  /* 0x000000ffff0d7224 */ /* 0x000fe400078e0000 */
[----:B------:R-:W-:-:S10]  /*15ef0*/  IMAD.MOV.U32 R2, RZ, RZ, R14 ;  /* 0x000000ffff027224 */ /* 0x000fd400078e000e */
[----:B------:R-:W-:Y:S05]  /*15f00*/  WARPSYNC.COLLECTIVE R15, `(.L_x_2859) ;  /* 0x000000000f087348 */ /* 0x000fea0003c00000 */
[----:B------:R0:W1:Y:S02]  /*15f10*/  SHFL.IDX P6, R14, R13, R12, R11 ;  /* 0x0000000c0d0e7389 */ /* 0x00006400000c000b */
[----:B01----:R-:W-:Y:S01]  /*15f20*/  ENDCOLLECTIVE ;  /* 0x000000000000791b */ /* 0x003fe20003800000 */
.L_x_2859:
        /* <DEDUP_REMOVED lines=8> */
.L_x_2860:
[----:B------:R-:W-:Y:S01]  /*15fb0*/  @!PT LDS RZ, [RZ] ;  /* 0x00000000fffff984 */ /* 0x000fe20000000800 */
[----:B------:R-:W-:Y:S01]  /*15fc0*/  @!PT LDS RZ, [RZ] ;  /* 0x00000000fffff984 */ /* 0x000fe20000000800 */
[----:B------:R-:W-:Y:S01]  /*15fd0*/  @!PT LDS RZ, [RZ] ;  /* 0x00000000fffff984 */ /* 0x000fe20000000800 */
[----:B------:R0:W-:Y:S04]  /*15fe0*/  @!P2 LDGSTS.E.BYPASS.LTC128B.128 [R8+0x20400], desc[UR52][R2.64], !P0 ;  /* 0x204000000208afae */ /* 0x0001e8000c101d74 */
[----:B------:R0:W-:Y:S01]  /*15ff0*/  @!P2 LDGSTS.E.BYPASS.LTC128B.128 [R8+0x24400], desc[UR52][R2.64+0x80], !P1 ;  /* 0x244000800208afae */ /* 0x0001e2000c901d74 */
[----:B------:R-:W-:Y:S01]  /*16000*/  ISETP.GE.AND P2, PT, R7, R4, PT ;  /* 0x000000040700720c */ /* 0x000fe20003f46270 */
[----:B------:R-:W-:Y:S02]  /*16010*/  IMAD.MOV.U32 R13, RZ, RZ, R0 ;  /* 0x000000ffff0d7224 */ /* 0x000fe400078e0000 */
[----:B------:R-:W-:-:S10]  /*16020*/  IMAD.MOV.U32 R6, RZ, RZ, R14 ;  /* 0x000000ffff067224 */ /* 0x000fd400078e000e */
[----:B0-----:R-:W-:Y:S05]  /*16030*/  WARPSYNC.COLLECTIVE R15, `(.L_x_2861) ;  /* 0x000000000f087348 */ /* 0x001fea0003c00000 */
[----:B------:R1:W2:Y:S02]  /*16040*/  SHFL.IDX P6, R14, R13, R12, R11 ;  /* 0x0000000c0d0e7389 */ /* 0x0002a400000c000b */
[----:B012---:R-:W-:Y:S01]  /*16050*/  ENDCOLLECTIVE ;  /* 0x000000000000791b */ /* 0x007fe20003800000 */
.L_x_2861:
[----:B------:R-:W-:Y:S02]  /*16060*/  IMAD.MOV.U32 R13, RZ, RZ, R5 ;  /* 0x000000ffff0d7224 */ /* 0x000fe400078e0005 */
[----:B------:R-:W-:Y:S01]  /*16070*/  IMAD.MOV.U32 R12, RZ, RZ, 0x2 ;  /* 0x00000002ff0c7424 */ /* 0x000fe200078e00ff */
[----:B------:R-:W-:-:S05]  /*16080*/  @!P2 IADD3 R14, P3, R28, R14, RZ ;  /* 0x0000000e1c0ea210 */ /* 0x000fca0007f7e0ff */
[----:B------:R-:W-:-:S08]  /*16090*/  @!P2 IMAD.MOV.U32 R2, RZ, RZ, R14 ;  /* 0x000000ffff02a224 */ /* 0x000fd000078e000e */
[----:B------:R-:W-:Y:S05]  /*160a0*/  WARPSYNC.COLLECTIVE R15, `(.L_x_2862) ;  /* 0x000000000f087348 */ /* 0x000fea0003c00000 */
[----:B------:R0:W1:Y:S02]  /*160b0*/  SHFL.IDX P6, R14, R13, R12, R11 ;  /* 0x0000000c0d0e7389 */ /* 0x00006400000c000b */
[----:B01----:R-:W-:Y:S01]  /*160c0*/  ENDCOLLECTIVE ;  /* 0x000000000000791b */ /* 0x003fe20003800000 */
.L_x_2862:
[----:B------:R-:W-:-:S04]  /*160d0*/  @!P2 IMAD.X R7, RZ, RZ, R6, P3 ;  /* 0x000000ffff07a224 */ /* 0x000fc800018e0606 */
[----:B------:R-:W-:Y:S02]  /*160e0*/  @!P2 IMAD.MOV.U32 R3, RZ, RZ, R7 ;  /* 0x000000ffff03a224 */ /* 0x000fe400078e0007 */
[----:B------:R-:W-:-:S03]  /*160f0*/  VIADD R7, R17, 0x20 ;  /* 0x0000002011077836 */ /* 0x000fc60000000000 */
        /* <DEDUP_REMOVED lines=11> */
.L_x_2863:
[----:B------:R-:W-:Y:S02]  /*161b0*/  IMAD.MOV.U32 R13, RZ, RZ, R5 ;  /* 0x000000ffff0d7224 */ /* 0x000fe400078e0005 */
[----:B------:R-:W-:Y:S01]  /*161c0*/  IMAD.MOV.U32 R12, RZ, RZ, 0x3 ;  /* 0x00000003ff0c7424 */ /* 0x000fe200078e00ff */
[----:B------:R-:W-:-:S05]  /*161d0*/  @!P2 IADD3 R14, P3, R28, R14, RZ ;  /* 0x0000000e1c0ea210 */ /* 0x000fca0007f7e0ff */
[----:B------:R-:W-:-:S08]  /*161e0*/  @!P2 IMAD.MOV.U32 R2, RZ, RZ, R14 ;  /* 0x000000ffff02a224 */ /* 0x000fd000078e000e */
[----:B------:R-:W-:Y:S05]  /*161f0*/  WARPSYNC.COLLECTIVE R15, `(.L_x_2864) ;  /* 0x000000000f087348 */ /* 0x000fea0003c00000 */
[----:B------:R0:W1:Y:S02]  /*16200*/  SHFL.IDX P6, R14, R13, R12, R11 ;  /* 0x0000000c0d0e7389 */ /* 0x00006400000c000b */
[----:B01----:R-:W-:Y:S01]  /*16210*/  ENDCOLLECTIVE ;  /* 0x000000000000791b */ /* 0x003fe20003800000 */
.L_x_2864:
        /* <DEDUP_REMOVED lines=14> */
.L_x_2865:
[----:B------:R-:W-:Y:S02]  /*16300*/  IMAD.MOV.U32 R13, RZ, RZ, R5 ;  /* 0x000000ffff0d7224 */ /* 0x000fe400078e0005 */
[----:B------:R-:W-:Y:S01]  /*16310*/  IMAD.MOV.U32 R12, RZ, RZ, 0x4 ;  /* 0x00000004ff0c7424 */ /* 0x000fe200078e00ff */
[----:B------:R-:W-:-:S05]  /*16320*/  @!P2 IADD3 R14, P3, R28, R14, RZ ;  /* 0x0000000e1c0ea210 */ /* 0x000fca0007f7e0ff */
[----:B------:R-:W-:-:S08]  /*16330*/  @!P2 IMAD.MOV.U32 R2, RZ, RZ, R14 ;  /* 0x000000ffff02a224 */ /* 0x000fd000078e000e */
[----:B------:R-:W-:Y:S05]  /*16340*/  WARPSYNC.COLLECTIVE R15, `(.L_x_2866) ;  /* 0x000000000f087348 */ /* 0x000fea0003c00000 */
[----:B------:R0:W1:Y:S02]  /*16350*/  SHFL.IDX P6, R14, R13, R12, R11 ;  /* 0x0000000c0d0e7389 */ /* 0x00006400000c000b */
[----:B01----:R-:W-:Y:S01]  /*16360*/  ENDCOLLECTIVE ;  /* 0x000000000000791b */ /* 0x003fe20003800000 */
.L_x_2866:
        /* <DEDUP_REMOVED lines=14> */
.L_x_2867:
[----:B------:R-:W-:Y:S02]  /*16450*/  IMAD.MOV.U32 R13, RZ, RZ, R5 ;  /* 0x000000ffff0d7224 */ /* 0x000fe400078e0005 */
[----:B------:R-:W-:Y:S01]  /*16460*/  IMAD.MOV.U32 R12, RZ, RZ, 0x5 ;  /* 0x00000005ff0c7424 */ /* 0x000fe200078e00ff */
[----:B------:R-:W-:-:S05]  /*16470*/  @!P2 IADD3 R14, P3, R28, R14, RZ ;  /* 0x0000000e1c0ea210 */ /* 0x000fca0007f7e0ff */
[----:B------:R-:W-:-:S08]  /*16480*/  @!P2 IMAD.MOV.U32 R2, RZ, RZ, R14 ;  /* 0x000000ffff02a224 */ /* 0x000fd000078e000e */
[----:B------:R-:W-:Y:S05]  /*16490*/  WARPSYNC.COLLECTIVE R15, `(.L_x_2868) ;  /* 0x000000000f087348 */ /* 0x000fea0003c00000 */
[----:B------:R0:W1:Y:S02]  /*164a0*/  SHFL.IDX P6, R14, R13, R12, R11 ;  /* 0x0000000c0d0e7389 */ /* 0x00006400000c000b */
[----:B01----:R-:W-:Y:S01]  /*164b0*/  ENDCOLLECTIVE ;  /* 0x000000000000791b */ /* 0x003fe20003800000 */
.L_x_2868:
        /* <DEDUP_REMOVED lines=14> */
.L_x_2869:
[----:B------:R-:W-:Y:S02]  /*165a0*/  IMAD.MOV.U32 R13, RZ, RZ, R5 ;  /* 0x000000ffff0d7224 */ /* 0x000fe400078e0005 */
[----:B------:R-:W-:Y:S01]  /*165b0*/  IMAD.MOV.U32 R12, RZ, RZ, 0x6 ;  /* 0x00000006ff0c7424 */ /* 0x000fe200078e00ff */
[----:B------:R-:W-:-:S05]  /*165c0*/  @!P2 IADD3 R14, P3, R28, R14, RZ ;  /* 0x0000000e1c0ea210 */ /* 0x000fca0007f7e0ff */
[----:B------:R-:W-:-:S08]  /*165d0*/  @!P2 IMAD.MOV.U32 R2, RZ, RZ, R14 ;  /* 0x000000ffff02a224 */ /* 0x000fd000078e000e */
[----:B------:R-:W-:Y:S05]  /*165e0*/  WARPSYNC.COLLECTIVE R15, `(.L_x_2870) ;  /* 0x000000000f087348 */ /* 0x000fea0003c00000 */
[----:B------:R0:W1:Y:S02]  /*165f0*/  SHFL.IDX P6, R14, R13, R12, R11 ;  /* 0x0000000c0d0e7389 */ /* 0x00006400000c000b */
[----:B01----:R-:W-:Y:S01]  /*16600*/  ENDCOLLECTIVE ;  /* 0x000000000000791b */ /* 0x003fe20003800000 */
.L_x_2870:
        /* <DEDUP_REMOVED lines=14> */
.L_x_2871:
[----:B------:R-:W-:Y:S02]  /*166f0*/  IMAD.MOV.U32 R13, RZ, RZ, R5 ;  /* 0x000000ffff0d7224 */ /* 0x000fe400078e0005 */
[----:B------:R-:W-:Y:S01]  /*16700*/  IMAD.MOV.U32 R12, RZ, RZ, 0x7 ;  /* 0x00000007ff0c7424 */ /* 0x000fe200078e00ff */
[----:B------:R-:W-:-:S05]  /*16710*/  @!P2 IADD3 R14, P3, R28, R14, RZ ;  /* 0x0000000e1c0ea210 */ /* 0x000fca0007f7e0ff */
[----:B------:R-:W-:-:S08]  /*16720*/  @!P2 IMAD.MOV.U32 R2, RZ, RZ, R14 ;  /* 0x000000ffff02a224 */ /* 0x000fd000078e000e */
[----:B------:R-:W-:Y:S05]  /*16730*/  WARPSYNC.COLLECTIVE R15, `(.L_x_2872) ;  /* 0x000000000f087348 */ /* 0x000fea0003c00000 */
[----:B------:R0:W1:Y:S02]  /*16740*/  SHFL.IDX P6, R14, R13, R12, R11 ;  /* 0x0000000c0d0e7389 */ /* 0x00006400000c000b */
[----:B01----:R-:W-:Y:S01]  /*16750*/  ENDCOLLECTIVE ;  /* 0x000000000000791b */ /* 0x003fe20003800000 */
.L_x_2872:
        /* <DEDUP_REMOVED lines=12> */
.L_x_2873:
[----:B------:R-:W-:Y:S05]  /*16820*/  BRA `(.L_x_2874) ;  /* 0xffffffa800107947 */ /* 0x000fea000383ffff */
.L_x_2759:
[----:B0-----:R0:W2:Y:S02]  /*16830*/  SYNCS.PHASECHK.TRANS64.TRYWAIT P0, [R22+URZ+0x38820], R3 ;  /* 0x03882003160075a7 */ /* 0x0010a4000800017f */
[----:B--2---:R-:W-:Y:S05]  /*16840*/  @!P0 NANOSLEEP.SYNCS 0x989680 ;  /* 0x009896800000895d */ /* 0x004fea0003900000 */
[----:B------:R-:W2:Y:S02]  /*16850*/  @!P0 SYNCS.PHASECHK.TRANS64 P0, [R22+URZ+0x38820], R3 ;  /* 0x03882003160085a7 */ /* 0x000ea4000800007f */
[----:B--2---:R-:W-:Y:S05]  /*16860*/  @!P0 BRA `(.L_x_2759) ;  /* 0xfffffffc00f08947 */ /* 0x004fea000383ffff */
[----:B------:R-:W-:Y:S05]  /*16870*/  BRA `(.L_x_2875) ;  /* 0xffffffa8007c7947 */ /* 0x000fea000383ffff */
.L_x_2763:
[----:B0-----:R0:W2:Y:S02]  /*16880*/  SYNCS.PHASECHK.TRANS64.TRYWAIT P0, [R0+URZ+0x38880], R20 ;  /* 0x03888014000075a7 */ /* 0x0010a4000800017f */
[----:B--2---:R-:W-:Y:S05]  /*16890*/  @!P0 NANOSLEEP.SYNCS 0x989680 ;  /* 0x009896800000895d */ /* 0x004fea0003900000 */
[----:B------:R-:W2:Y:S02]  /*168a0*/  @!P0 SYNCS.PHASECHK.TRANS64 P0, [R0+URZ+0x38880], R20 ;  /* 0x03888014000085a7 */ /* 0x000ea4000800007f */
[----:B--2---:R-:W-:Y:S05]  /*168b0*/  @!P0 BRA `(.L_x_2763) ;  /* 0xfffffffc00f08947 */ /* 0x004fea000383ffff */
[----:B------:R-:W-:Y:S05]  /*168c0*/  BRA `(.L_x_2876) ;  /* 0xffffffac003c7947 */ /* 0x000fea000383ffff */
.L_x_2764:
        /* <DEDUP_REMOVED lines=8> */
.L_x_2878:
[----:B------:R-:W-:Y:S05]  /*16950*/  BSYNC B0 ;  /* 0x0000000000007941 */ /* 0x000fea0003800000 */
.L_x_2877:
        /* <DEDUP_REMOVED lines=9> */
.L_x_2879:
[----:B------:R-:W-:Y:S02]  /*169f0*/  IMAD.MOV.U32 R13, RZ, RZ, R7 ;  /* 0x000000ffff0d7224 */ /* 0x000fe400078e0007 */
[----:B------:R-:W-:Y:S02]  /*16a00*/  IMAD.MOV.U32 R12, RZ, RZ, 0x1 ;  /* 0x00000001ff0c7424 */ /* 0x000fe400078e00ff */
[----:B------:R-:W-:-:S07]  /*16a10*/  IMAD.MOV.U32 R2, RZ, RZ, R14 ;  /* 0x000000ffff027224 */ /* 0x000fce00078e000e */
[----:B------:R-:W-:Y:S05]  /*16a20*/  WARPSYNC.COLLECTIVE R15, `(.L_x_2880) ;  /* 0x000000000f087348 */ /* 0x000fea0003c00000 */
[----:B------:R0:W1:Y:S02]  /*16a30*/  SHFL.IDX P6, R14, R13, R12, R11 ;  /* 0x0000000c0d0e7389 */ /* 0x00006400000c000b */
[----:B01----:R-:W-:Y:S01]  /*16a40*/  ENDCOLLECTIVE ;  /* 0x000000000000791b */ /* 0x003fe20003800000 */
.L_x_2880:
        /* <DEDUP_REMOVED lines=12> */
.L_x_2881:
[----:B------:R-:W-:Y:S02]  /*16b10*/  IMAD.MOV.U32 R13, RZ, RZ, R7 ;  /* 0x000000ffff0d7224 */ /* 0x000fe400078e0007 */
[----:B------:R-:W-:Y:S02]  /*16b20*/  IMAD.MOV.U32 R12, RZ, RZ, 0x2 ;  /* 0x00000002ff0c7424 */ /* 0x000fe400078e00ff */
[----:B------:R-:W-:-:S07]  /*16b30*/  IMAD.MOV.U32 R2, RZ, RZ, R14 ;  /* 0x000000ffff027224 */ /* 0x000fce00078e000e */
[----:B------:R-:W-:Y:S05]  /*16b40*/  WARPSYNC.COLLECTIVE R15, `(.L_x_2882) ;  /* 0x000000000f087348 */ /* 0x000fea0003c00000 */
[----:B------:R0:W1:Y:S02]  /*16b50*/  SHFL.IDX P6, R14, R13, R12, R11 ;  /* 0x0000000c0d0e7389 */ /* 0x00006400000c000b */
[----:B01----:R-:W-:Y:S01]  /*16b60*/  ENDCOLLECTIVE ;  /* 0x000000000000791b */ /* 0x003fe20003800000 */
.L_x_2882:
        /* <DEDUP_REMOVED lines=12> */
.L_x_2883:
[----:B------:R-:W-:Y:S02]  /*16c30*/  IMAD.MOV.U32 R13, RZ, RZ, R7 ;  /* 0x000000ffff0d7224 */ /* 0x000fe400078e0007 */
[----:B------:R-:W-:Y:S02]  /*16c40*/  IMAD.MOV.U32 R12, RZ, RZ, 0x3 ;  /* 0x00000003ff0c7424 */ /* 0x000fe400078e00ff */
[----:B------:R-:W-:-:S07]  /*16c50*/  IMAD.MOV.U32 R2, RZ, RZ, R14 ;  /* 0x000000ffff027224 */ /* 0x000fce00078e000e */
[----:B------:R-:W-:Y:S05]  /*16c60*/  WARPSYNC.COLLECTIVE R15, `(.L_x_2884) ;  /* 0x000000000f087348 */ /* 0x000fea0003c00000 */
[----:B------:R0:W1:Y:S02]  /*16c70*/  SHFL.IDX P6, R14, R13, R12, R11 ;  /* 0x0000000c0d0e7389 */ /* 0x00006400000c000b */
[----:B01----:R-:W-:Y:S01]  /*16c80*/  ENDCOLLECTIVE ;  /* 0x000000000000791b */ /* 0x003fe20003800000 */
.L_x_2884:
        /* <DEDUP_REMOVED lines=12> */
.L_x_2885:
[----:B------:R-:W-:Y:S02]  /*16d50*/  IMAD.MOV.U32 R13, RZ, RZ, R7 ;  /* 0x000000ffff0d7224 */ /* 0x000fe400078e0007 */
[----:B------:R-:W-:Y:S02]  /*16d60*/  IMAD.MOV.U32 R12, RZ, RZ, 0x4 ;  /* 0x00000004ff0c7424 */ /* 0x000fe400078e00ff */
[----:B------:R-:W-:-:S07]  /*16d70*/  IMAD.MOV.U32 R2, RZ, RZ, R14 ;  /* 0x000000ffff027224 */ /* 0x000fce00078e000e */
[----:B------:R-:W-:Y:S05]  /*16d80*/  WARPSYNC.COLLECTIVE R15, `(.L_x_2886) ;  /* 0x000000000f087348 */ /* 0x000fea0003c00000 */
[----:B------:R0:W1:Y:S02]  /*16d90*/  SHFL.IDX P6, R14, R13, R12, R11 ;  /* 0x0000000c0d0e7389 */ /* 0x00006400000c000b */
[----:B01----:R-:W-:Y:S01]  /*16da0*/  ENDCOLLECTIVE ;  /* 0x000000000000791b */ /* 0x003fe20003800000 */
.L_x_2886:
        /* <DEDUP_REMOVED lines=12> */
.L_x_2887:
[----:B------:R-:W-:Y:S02]  /*16e70*/  IMAD.MOV.U32 R13, RZ, RZ, R7 ;  /* 0x000000ffff0d7224 */ /* 0x000fe400078e0007 */
[----:B------:R-:W-:Y:S02]  /*16e80*/  IMAD.MOV.U32 R12, RZ, RZ, 0x5 ;  /* 0x00000005ff0c7424 */ /* 0x000fe400078e00ff */
[----:B------:R-:W-:-:S07]  /*16e90*/  IMAD.MOV.U32 R2, RZ, RZ, R14 ;  /* 0x000000ffff027224 */ /* 0x000fce00078e000e */
[----:B------:R-:W-:Y:S05]  /*16ea0*/  WARPSYNC.COLLECTIVE R15, `(.L_x_2888) ;  /* 0x000000000f087348 */ /* 0x000fea0003c00000 */
[----:B------:R0:W1:Y:S02]  /*16eb0*/  SHFL.IDX P6, R14, R13, R12, R11 ;  /* 0x0000000c0d0e7389 */ /* 0x00006400000c000b */
[----:B01----:R-:W-:Y:S01]  /*16ec0*/  ENDCOLLECTIVE ;  /* 0x000000000000791b */ /* 0x003fe20003800000 */
.L_x_2888:
        /* <DEDUP_REMOVED lines=12> */
.L_x_2889:
[----:B------:R-:W-:Y:S02]  /*16f90*/  IMAD.MOV.U32 R13, RZ, RZ, R7 ;  /* 0x000000ffff0d7224 */ /* 0x000fe400078e0007 */
[----:B------:R-:W-:Y:S02]  /*16fa0*/  IMAD.MOV.U32 R12, RZ, RZ, 0x6 ;  /* 0x00000006ff0c7424 */ /* 0x000fe400078e00ff */
[----:B------:R-:W-:-:S07]  /*16fb0*/  IMAD.MOV.U32 R2, RZ, RZ, R14 ;  /* 0x000000ffff027224 */ /* 0x000fce00078e000e */
[----:B------:R-:W-:Y:S05]  /*16fc0*/  WARPSYNC.COLLECTIVE R15, `(.L_x_2890) ;  /* 0x000000000f087348 */ /* 0x000fea0003c00000 */
[----:B------:R0:W1:Y:S02]  /*16fd0*/  SHFL.IDX P6, R14, R13, R12, R11 ;  /* 0x0000000c0d0e7389 */ /* 0x00006400000c000b */
[----:B01----:R-:W-:Y:S01]  /*16fe0*/  ENDCOLLECTIVE ;  /* 0x000000000000791b */ /* 0x003fe20003800000 */
.L_x_2890:
        /* <DEDUP_REMOVED lines=12> */
.L_x_2891:
[----:B------:R-:W-:Y:S02]  /*170b0*/  IMAD.MOV.U32 R13, RZ, RZ, R7 ;  /* 0x000000ffff0d7224 */ /* 0x000fe400078e0007 */
[----:B------:R-:W-:Y:S02]  /*170c0*/  IMAD.MOV.U32 R12, RZ, RZ, 0x7 ;  /* 0x00000007ff0c7424 */ /* 0x000fe400078e00ff */
[----:B------:R-:W-:-:S07]  /*170d0*/  IMAD.MOV.U32 R2, RZ, RZ, R14 ;  /* 0x000000ffff027224 */ /* 0x000fce00078e000e */
[----:B------:R-:W-:Y:S05]  /*170e0*/  WARPSYNC.COLLECTIVE R15, `(.L_x_2892) ;  /* 0x000000000f087348 */ /* 0x000fea0003c00000 */
[----:B------:R0:W1:Y:S02]  /*170f0*/  SHFL.IDX P6, R14, R13, R12, R11 ;  /* 0x0000000c0d0e7389 */ /* 0x00006400000c000b */
[----:B01----:R-:W-:Y:S01]  /*17100*/  ENDCOLLECTIVE ;  /* 0x000000000000791b */ /* 0x003fe20003800000 */
.L_x_2892:
        /* <DEDUP_REMOVED lines=12> */
.L_x_2893:
[----:B------:R-:W-:Y:S01]  /*171d0*/  IMAD.MOV.U32 R2, RZ, RZ, R14 ;  /* 0x000000ffff027224 */ /* 0x000fe200078e000e */
[----:B------:R-:W-:Y:S06]  /*171e0*/  BRA `(.L_x_2894) ;  /* 0xffffffa800107947 */ /* 0x000fec000383ffff */
.L_x_2769:
[----:B----4-:R4:W0:Y:S02]  /*171f0*/  SYNCS.PHASECHK.TRANS64.TRYWAIT P0, [R0+URZ+0x38840], R20 ;  /* 0x03884014000075a7 */ /* 0x010824000800017f */
[----:B0-----:R-:W-:Y:S05]  /*17200*/  @!P0 NANOSLEEP.SYNCS 0x989680 ;  /* 0x009896800000895d */ /* 0x001fea0003900000 */
[----:B------:R-:W0:Y:S02]  /*17210*/  @!P0 SYNCS.PHASECHK.TRANS64 P0, [R0+URZ+0x38840], R20 ;  /* 0x03884014000085a7 */ /* 0x000e24000800007f */
[----:B0-----:R-:W-:Y:S05]  /*17220*/  @!P0 BRA `(.L_x_2769) ;  /* 0xfffffffc00f08947 */ /* 0x001fea000383ffff */
[----:B------:R-:W-:Y:S05]  /*17230*/  BRA `(.L_x_2895) ;  /* 0xffffffa800647947 */ /* 0x000fea000383ffff */
.L_x_2770:
        /* <DEDUP_REMOVED lines=8> */
.L_x_2897:
[----:B------:R-:W-:Y:S05]  /*172c0*/  BSYNC B0 ;  /* 0x0000000000007941 */ /* 0x000fea0003800000 */
.L_x_2896:
        /* <DEDUP_REMOVED lines=8> */
.L_x_2898:
[----:B------:R-:W-:Y:S02]  /*17350*/  IMAD.MOV.U32 R13, RZ, RZ, R5 ;  /* 0x000000ffff0d7224 */ /* 0x000fe400078e0005 */
[----:B------:R-:W-:Y:S01]  /*17360*/  IMAD.MOV.U32 R12, RZ, RZ, 0x1 ;  /* 0x00000001ff0c7424 */ /* 0x000fe200078e00ff */
[----:B------:R-:W-:-:S13]  /*17370*/  IADD3 R2, P0, R28, R14, RZ ;  /* 0x0000000e1c027210 */ /* 0x000fda0007f1e0ff */
[----:B------:R-:W-:Y:S05]  /*17380*/  WARPSYNC.COLLECTIVE R15, `(.L_x_2899) ;  /* 0x000000000f087348 */ /* 0x000fea0003c00000 */
[----:B------:R0:W1:Y:S02]  /*17390*/  SHFL.IDX P6, R14, R13, R12, R11 ;  /* 0x0000000c0d0e7389 */ /* 0x00006400000c000b */
[----:B01----:R-:W-:Y:S01]  /*173a0*/  ENDCOLLECTIVE ;  /* 0x000000000000791b */ /* 0x003fe20003800000 */
.L_x_2899:
        /* <DEDUP_REMOVED lines=11> */
.L_x_2900:
[----:B------:R-:W-:Y:S02]  /*17460*/  IMAD.MOV.U32 R13, RZ, RZ, R5 ;  /* 0x000000ffff0d7224 */ /* 0x000fe400078e0005 */
[----:B------:R-:W-:Y:S02]  /*17470*/  IMAD.MOV.U32 R12, RZ, RZ, 0x2 ;  /* 0x00000002ff0c7424 */ /* 0x000fe400078e00ff */
[----:B------:R-:W-:-:S07]  /*17480*/  IMAD.MOV.U32 R2, RZ, RZ, R14 ;  /* 0x000000ffff027224 */ /* 0x000fce00078e000e */
[----:B------:R-:W-:Y:S05]  /*17490*/  WARPSYNC.COLLECTIVE R15, `(.L_x_2901) ;  /* 0x000000000f087348 */ /* 0x000fea0003c00000 */
[----:B------:R0:W1:Y:S02]  /*174a0*/  SHFL.IDX P6, R14, R13, R12, R11 ;  /* 0x0000000c0d0e7389 */ /* 0x00006400000c000b */
[----:B01----:R-:W-:Y:S01]  /*174b0*/  ENDCOLLECTIVE ;  /* 0x000000000000791b */ /* 0x003fe20003800000 */
.L_x_2901:
        /* <DEDUP_REMOVED lines=12> */
.L_x_2902:
[----:B------:R-:W-:Y:S02]  /*17580*/  IMAD.MOV.U32 R13, RZ, RZ, R5 ;  /* 0x000000ffff0d7224 */ /* 0x000fe400078e0005 */
[----:B------:R-:W-:Y:S02]  /*17590*/  IMAD.MOV.U32 R12, RZ, RZ, 0x3 ;  /* 0x00000003ff0c7424 */ /* 0x000fe400078e00ff */
[----:B------:R-:W-:-:S07]  /*175a0*/  IMAD.MOV.U32 R7, RZ, RZ, R14 ;  /* 0x000000ffff077224 */ /* 0x000fce00078e000e */
[----:B------:R-:W-:Y:S05]  /*175b0*/  WARPSYNC.COLLECTIVE R15, `(.L_x_2903) ;  /* 0x000000000f087348 */ /* 0x000fea0003c00000 */
[----:B------:R0:W1:Y:S02]  /*175c0*/  SHFL.IDX P6, R14, R13, R12, R11 ;  /* 0x0000000c0d0e7389 */ /* 0x00006400000c000b */
[----:B01----:R-:W-:Y:S01]  /*175d0*/  ENDCOLLECTIVE ;  /* 0x000000000000791b */ /* 0x003fe20003800000 */
.L_x_2903:
        /* <DEDUP_REMOVED lines=12> */
.L_x_2904:
        /* <DEDUP_REMOVED lines=9> */
.L_x_2905:
        /* <DEDUP_REMOVED lines=10> */
.L_x_2906:
        /* <DEDUP_REMOVED lines=8> */
.L_x_2907:
        /* <DEDUP_REMOVED lines=10> */
.L_x_2908:
[----:B------:R-:W-:Y:S02]  /*178f0*/  IMAD.MOV.U32 R13, RZ, RZ, R5 ;  /* 0x000000ffff0d7224 */ /* 0x000fe400078e0005 */
[----:B------:R-:W-:Y:S02]  /*17900*/  IMAD.MOV.U32 R12, RZ, RZ, 0x6 ;  /* 0x00000006ff0c7424 */ /* 0x000fe400078e00ff */
[----:B------:R-:W-:-:S07]  /*17910*/  IMAD.MOV.U32 R2, RZ, RZ, R14 ;  /* 0x000000ffff027224 */ /* 0x000fce00078e000e */
[----:B------:R-:W-:Y:S05]  /*17920*/  WARPSYNC.COLLECTIVE R15, `(.L_x_2909) ;  /* 0x000000000f087348 */ /* 0x000fea0003c00000 */
[----:B------:R0:W1:Y:S02]  /*17930*/  SHFL.IDX P6, R14, R13, R12, R11 ;  /* 0x0000000c0d0e7389 */ /* 0x00006400000c000b */
[----:B01----:R-:W-:Y:S01]  /*17940*/  ENDCOLLECTIVE ;  /* 0x000000000000791b */ /* 0x003fe20003800000 */
.L_x_2909:
        /* <DEDUP_REMOVED lines=12> */
.L_x_2910:
[----:B------:R-:W-:Y:S02]  /*17a10*/  IMAD.MOV.U32 R13, RZ, RZ, R5 ;  /* 0x000000ffff0d7224 */ /* 0x000fe400078e0005 */
[----:B------:R-:W-:Y:S02]  /*17a20*/  IMAD.MOV.U32 R12, RZ, RZ, 0x7 ;  /* 0x00000007ff0c7424 */ /* 0x000fe400078e00ff */
[----:B------:R-:W-:-:S07]  /*17a30*/  IMAD.MOV.U32 R7, RZ, RZ, R14 ;  /* 0x000000ffff077224 */ /* 0x000fce00078e000e */
[----:B------:R-:W-:Y:S05]  /*17a40*/  WARPSYNC.COLLECTIVE R15, `(.L_x_2911) ;  /* 0x000000000f087348 */ /* 0x000fea0003c00000 */
[----:B------:R0:W1:Y:S02]  /*17a50*/  SHFL.IDX P6, R14, R13, R12, R11 ;  /* 0x0000000c0d0e7389 */ /* 0x00006400000c000b */
[----:B01----:R-:W-:Y:S01]  /*17a60*/  ENDCOLLECTIVE ;  /* 0x000000000000791b */ /* 0x003fe20003800000 */
.L_x_2911:
        /* <DEDUP_REMOVED lines=12> */
.L_x_2912:
[----:B------:R-:W-:Y:S05]  /*17b30*/  BRA `(.L_x_2913) ;  /* 0xffffffa400347947 */ /* 0x000fea000383ffff */
.L_x_2775:
[----:B0-----:R0:W1:Y:S02]  /*17b40*/  SYNCS.PHASECHK.TRANS64.TRYWAIT P2, [R17+URZ+0x38870], R0 ;  /* 0x03887000110075a7 */ /* 0x001064000804017f */
[----:B-1----:R-:W-:Y:S05]  /*17b50*/  @!P2 NANOSLEEP.SYNCS 0x989680 ;  /* 0x009896800000a95d */ /* 0x002fea0003900000 */
[----:B------:R-:W1:Y:S02]  /*17b60*/  @!P2 SYNCS.PHASECHK.TRANS64 P2, [R17+URZ+0x38870], R0 ;  /* 0x038870001100a5a7 */ /* 0x000e64000804007f */
[----:B-1----:R-:W-:Y:S05]  /*17b70*/  @!P2 BRA `(.L_x_2775) ;  /* 0xfffffffc00f0a947 */ /* 0x002fea000383ffff */
[----:B------:R-:W-:Y:S05]  /*17b80*/  BRA `(.L_x_2914) ;  /* 0xffffffa4009c7947 */ /* 0x000fea000383ffff */
.L_x_2777:
[----:B0-----:R0:W1:Y:S02]  /*17b90*/  SYNCS.PHASECHK.TRANS64.TRYWAIT P2, [R17+URZ+0x38860], R0 ;  /* 0x03886000110075a7 */ /* 0x001064000804017f */
[----:B-1----:R-:W-:Y:S05]  /*17ba0*/  @!P2 NANOSLEEP.SYNCS 0x989680 ;  /* 0x009896800000a95d */ /* 0x002fea0003900000 */
[----:B------:R-:W1:Y:S02]  /*17bb0*/  @!P2 SYNCS.PHASECHK.TRANS64 P2, [R17+URZ+0x38860], R0 ;  /* 0x038860001100a5a7 */ /* 0x000e64000804007f */
[----:B-1----:R-:W-:Y:S05]  /*17bc0*/  @!P2 BRA `(.L_x_2777) ;  /* 0xfffffffc00f0a947 */ /* 0x002fea000383ffff */
[----:B------:R-:W-:Y:S05]  /*17bd0*/  BRA `(.L_x_2915) ;  /* 0xffffffa400ac7947 */ /* 0x000fea000383ffff */
.L_x_2785:
[----:B0-----:R0:W3:Y:S02]  /*17be0*/  SYNCS.PHASECHK.TRANS64.TRYWAIT P1, [R18+URZ+0x38870], R3 ;  /* 0x03887003120075a7 */ /* 0x0010e4000802017f */
[----:B---3--:R-:W-:Y:S05]  /*17bf0*/  @!P1 NANOSLEEP.SYNCS 0x989680 ;  /* 0x009896800000995d */ /* 0x008fea0003900000 */
[----:B------:R-:W3:Y:S02]  /*17c00*/  @!P1 SYNCS.PHASECHK.TRANS64 P1, [R18+URZ+0x38870], R3 ;  /* 0x03887003120095a7 */ /* 0x000ee4000802007f */
[----:B---3--:R-:W-:Y:S05]  /*17c10*/  @!P1 BRA `(.L_x_2785) ;  /* 0xfffffffc00f09947 */ /* 0x008fea000383ffff */
[----:B------:R-:W-:Y:S05]  /*17c20*/  BRA `(.L_x_2916) ;  /* 0xffffffb000007947 */ /* 0x000fea000383ffff */
.L_x_2787:
[----:B0-----:R0:W3:Y:S02]  /*17c30*/  SYNCS.PHASECHK.TRANS64.TRYWAIT P1, [R18+URZ+0x38860], R3 ;  /* 0x03886003120075a7 */ /* 0x0010e4000802017f */
[----:B---3--:R-:W-:Y:S05]  /*17c40*/  @!P1 NANOSLEEP.SYNCS 0x989680 ;  /* 0x009896800000995d */ /* 0x008fea0003900000 */
[----:B------:R-:W3:Y:S02]  /*17c50*/  @!P1 SYNCS.PHASECHK.TRANS64 P1, [R18+URZ+0x38860], R3 ;  /* 0x03886003120095a7 */ /* 0x000ee4000802007f */
[----:B---3--:R-:W-:Y:S05]  /*17c60*/  @!P1 BRA `(.L_x_2787) ;  /* 0xfffffffc00f09947 */ /* 0x008fea000383ffff */
[----:B------:R-:W-:Y:S05]  /*17c70*/  BRA `(.L_x_2917) ;  /* 0xffffffb0000c7947 */ /* 0x000fea000383ffff */
.L_x_2801:
[----:B0-----:R0:W1:Y:S02]  /*17c80*/  SYNCS.PHASECHK.TRANS64.TRYWAIT P0, [R4+URZ+0x38820], R0 ;  /* 0x03882000040075a7 */ /* 0x001064000800017f */
[----:B-1----:R-:W-:Y:S05]  /*17c90*/  @!P0 NANOSLEEP.SYNCS 0x989680 ;  /* 0x009896800000895d */ /* 0x002fea0003900000 */
[----:B------:R-:W1:Y:S02]  /*17ca0*/  @!P0 SYNCS.PHASECHK.TRANS64 P0, [R4+URZ+0x38820], R0 ;  /* 0x03882000040085a7 */ /* 0x000e64000800007f */
[----:B-1----:R-:W-:Y:S05]  /*17cb0*/  @!P0 BRA `(.L_x_2801) ;  /* 0xfffffffc00f08947 */ /* 0x002fea000383ffff */
[----:B------:R-:W-:Y:S05]  /*17cc0*/  BRA `(.L_x_2918) ;  /* 0xffffffc4001c7947 */ /* 0x000fea000383ffff */
.L_x_2802:
        /* <DEDUP_REMOVED lines=11> */
.L_x_2920:
[----:B------:R-:W-:Y:S05]  /*17d80*/  BSYNC B0 ;  /* 0x0000000000007941 */ /* 0x000fea0003800000 */
.L_x_2919:
[----:B------:R-:W-:Y:S05]  /*17d90*/  BRA `(.L_x_2921) ;  /* 0xffffffc400047947 */ /* 0x000fea000383ffff */
.L_x_2805:
[----:B------:R-:W-:Y:S01]  /*17da0*/  BSSY B1, `(.L_x_2922) ;  /* 0x0000006000017945 */ /* 0x000fe20003800000 */
[----:B------:R-:W-:-:S07]  /*17db0*/  IMAD.MOV.U32 R15, RZ, RZ, -0x1 ;  /* 0xffffffffff0f7424 */ /* 0x000fce00078e00ff */
[----:B0-----:R-:W-:Y:S05]  /*17dc0*/  WARPSYNC.COLLECTIVE R15, `(.L_x_2923) ;  /* 0x000000000f0c7348 */ /* 0x001fea0003c00000 */
[----:B------:R-:W-:Y:S02]  /*17dd0*/  ELECT P6, UR62, PT ;  /* 0x00000000003e782f */ /* 0x000fe400038c0000 */
[----:B------:R-:W-:Y:S01]  /*17de0*/  MOV R14, UR62 ;  /* 0x0000003e000e7c02 */ /* 0x000fe20008000f00 */
[----:B0-----:R-:W-:Y:S10]  /*17df0*/  ENDCOLLECTIVE ;  /* 0x000000000000791b */ /* 0x001ff40003800000 */
.L_x_2923:
[----:B------:R-:W-:Y:S05]  /*17e00*/  BSYNC B1 ;  /* 0x0000000000017941 */ /* 0x000fea0003800000 */
.L_x_2922:
[----:B------:R-:W-:Y:S05]  /*17e10*/  BRA `(.L_x_2924) ;  /* 0xffffffc000fc7947 */ /* 0x000fea000383ffff */
.L_x_2807:
[----:B0-----:R0:W1:Y:S02]  /*17e20*/  SYNCS.PHASECHK.TRANS64.TRYWAIT P1, [R5+URZ+0x38840], R0 ;  /* 0x03884000050075a7 */ /* 0x001064000802017f */
[----:B-1----:R-:W-:Y:S05]  /*17e30*/  @!P1 NANOSLEEP.SYNCS 0x989680 ;  /* 0x009896800000995d */ /* 0x002fea0003900000 */
[----:B------:R-:W1:Y:S02]  /*17e40*/  @!P1 SYNCS.PHASECHK.TRANS64 P1, [R5+URZ+0x38840], R0 ;  /* 0x03884000050095a7 */ /* 0x000e64000802007f */
[----:B-1----:R-:W-:Y:S05]  /*17e50*/  @!P1 BRA `(.L_x_2807) ;  /* 0xfffffffc00f09947 */ /* 0x002fea000383ffff */
[----:B------:R-:W-:Y:S05]  /*17e60*/  BRA `(.L_x_2925) ;  /* 0xffffffc4001c7947 */ /* 0x000fea000383ffff */
.L_x_2809:
[----:B-1----:R1:W2:Y:S02]  /*17e70*/  SYNCS.PHASECHK.TRANS64.TRYWAIT P1, [R23+URZ+0x38840], R2 ;  /* 0x03884002170075a7 */ /* 0x0022a4000802017f */
[----:B--2---:R-:W-:Y:S05]  /*17e80*/  @!P1 NANOSLEEP.SYNCS 0x989680 ;  /* 0x009896800000995d */ /* 0x004fea0003900000 */
[----:B------:R-:W2:Y:S02]  /*17e90*/  @!P1 SYNCS.PHASECHK.TRANS64 P1, [R23+URZ+0x38840], R2 ;  /* 0x03884002170095a7 */ /* 0x000ea4000802007f */
[----:B--2---:R-:W-:Y:S05]  /*17ea0*/  @!P1 BRA `(.L_x_2809) ;  /* 0xfffffffc00f09947 */ /* 0x004fea000383ffff */
[----:B------:R-:W-:Y:S05]  /*17eb0*/  BRA `(.L_x_2926) ;  /* 0xffffffc400287947 */ /* 0x000fea000383ffff */
.L_x_2811:
[----:B--2---:R2:W3:Y:S02]  /*17ec0*/  SYNCS.PHASECHK.TRANS64.TRYWAIT P1, [R5+URZ+0x38860], R0 ;  /* 0x03886000050075a7 */ /* 0x0044e4000802017f */
[----:B---3--:R-:W-:Y:S05]  /*17ed0*/  @!P1 NANOSLEEP.SYNCS 0x989680 ;  /* 0x009896800000995d */ /* 0x008fea0003900000 */
[----:B------:R-:W3:Y:S02]  /*17ee0*/  @!P1 SYNCS.PHASECHK.TRANS64 P1, [R5+URZ+0x38860], R0 ;  /* 0x03886000050095a7 */ /* 0x000ee4000802007f */
[----:B---3--:R-:W-:Y:S05]  /*17ef0*/  @!P1 BRA `(.L_x_2811) ;  /* 0xfffffffc00f09947 */ /* 0x008fea000383ffff */
[----:B------:R-:W-:Y:S05]  /*17f00*/  BRA `(.L_x_2927) ;  /* 0xffffffc400247947 */ /* 0x000fea000383ffff */
.L_x_2813:
[----:B---3--:R3:W4:Y:S02]  /*17f10*/  SYNCS.PHASECHK.TRANS64.TRYWAIT P1, [R23+URZ+0x38860], R2 ;  /* 0x03886002170075a7 */ /* 0x008724000802017f */
[----:B----4-:R-:W-:Y:S05]  /*17f20*/  @!P1 NANOSLEEP.SYNCS 0x989680 ;  /* 0x009896800000995d */ /* 0x010fea0003900000 */
[----:B------:R-:W4:Y:S02]  /*17f30*/  @!P1 SYNCS.PHASECHK.TRANS64 P1, [R23+URZ+0x38860], R2 ;  /* 0x03886002170095a7 */ /* 0x000f24000802007f */
[----:B----4-:R-:W-:Y:S05]  /*17f40*/  @!P1 BRA `(.L_x_2813) ;  /* 0xfffffffc00f09947 */ /* 0x010fea000383ffff */
[----:B------:R-:W-:Y:S05]  /*17f50*/  BRA `(.L_x_2928) ;  /* 0xffffffc400207947 */ /* 0x000fea000383ffff */
.L_x_2815:
[----:B----4-:R4:W0:Y:S02]  /*17f60*/  SYNCS.PHASECHK.TRANS64.TRYWAIT P1, [R5+URZ+0x38880], R0 ;  /* 0x03888000050075a7 */ /* 0x010824000802017f */
[----:B0-----:R-:W-:Y:S05]  /*17f70*/  @!P1 NANOSLEEP.SYNCS 0x989680 ;  /* 0x009896800000995d */ /* 0x001fea0003900000 */
[----:B------:R-:W0:Y:S02]  /*17f80*/  @!P1 SYNCS.PHASECHK.TRANS64 P1, [R5+URZ+0x38880], R0 ;  /* 0x03888000050095a7 */ /* 0x000e24000802007f */
[----:B0-----:R-:W-:Y:S05]  /*17f90*/  @!P1 BRA `(.L_x_2815) ;  /* 0xfffffffc00f09947 */ /* 0x001fea000383ffff */
[----:B------:R-:W-:Y:S05]  /*17fa0*/  BRA `(.L_x_2929) ;  /* 0xffffffc4001c7947 */ /* 0x000fea000383ffff */
.L_x_2930:
        /* <DEDUP_REMOVED lines=13> */
.L_x_3637:


//--------------------- .text._ZN7cutlass13device_kernelIN5flash11enable_sm90INS1_16FlashAttnFwdSm90INS1_25CollectiveMainloopFwdSm90ILi2EN4cute5tupleIJNS5_1CILi1EEES8_S8_EEENS6_IJNS7_ILi128EEESA_NS7_ILi256EEEEEELi256ENS_12float_e4m3_tEfNS_4arch4Sm90ELb1ELb0ELb0ELb1ELb1ELb1ELb0ELb1ELb0ELb1ELb0ELb0EEENS1_21CollectiveEpilogueFwdINS6_IJSA_SB_SA_EEES9_NS_10bfloat16_tESF_Li256ELb1ELb1ELb0ELb1EEENS1_36VarlenDynamicPersistentTileSchedulerILi128ELi128ELi256ELi128ELb0ELb1ELb1ELb1ELb1ELb1EEEEEEEEEvNT_6ParamsE --------------------------
	.section	.text._ZN7cutlass13device_kernelIN5flash11enable_sm90INS1_16FlashAttnFwdSm90INS1_25CollectiveMainloopFwdSm90ILi2EN4cute5tupleIJNS5_1CILi1EEES8_S8_EEENS6_IJNS7_ILi128EEESA_NS7_ILi256EEEEEELi256ENS_12float_e4m3_tEfNS_4arch4Sm90ELb1ELb0ELb0ELb1ELb1ELb1ELb0ELb1ELb0ELb1ELb0ELb0EEENS1_21CollectiveEpilogueFwdINS6_IJSA_SB_SA_EEES9_NS_10bfloat16_tESF_Li256ELb1ELb1ELb0ELb1EEENS1_36VarlenDynamicPersistentTileSchedulerILi128ELi128ELi256ELi128ELb0ELb1ELb1ELb1ELb1ELb1EEEEEEEEEvNT_6ParamsE,"ax",@progbits
	.align	128
.text._ZN7cutlass13device_kernelIN5flash11enable_sm90INS1_16FlashAttnFwdSm90INS1_25CollectiveMainloopFwdSm90ILi2EN4cute5tupleIJNS5_1CILi1EEES8_S8_EEENS6_IJNS7_ILi128EEESA_NS7_ILi256EEEEEELi256ENS_12float_e4m3_tEfNS_4arch4Sm90ELb1ELb0ELb0ELb1ELb1ELb1ELb0ELb1ELb0ELb1ELb0ELb0EEENS1_21CollectiveEpilogueFwdINS6_IJSA_SB_SA_EEES9_NS_10bfloat16_tESF_Li256ELb1ELb1ELb0ELb1EEENS1_36VarlenDynamicPersistentTileSchedulerILi128ELi128ELi256ELi128ELb0ELb1ELb1ELb1ELb1ELb1EEEEEEEEEvNT_6ParamsE:
        .type           _ZN7cutlass13device_kernelIN5flash11enable_sm90INS1_16FlashAttnFwdSm90INS1_25CollectiveMainloopFwdSm90ILi2EN4cute5tupleIJNS5_1CILi1EEES8_S8_EEENS6_IJNS7_ILi128EEESA_NS7_ILi256EEEEEELi256ENS_12float_e4m3_tEfNS_4arch4Sm90ELb1ELb0ELb0ELb1ELb1ELb1ELb0ELb1ELb0ELb1ELb0ELb0EEENS1_21CollectiveEpilogueFwdINS6_IJSA_SB_SA_EEES9_NS_10bfloat16_tESF_Li256ELb1ELb1ELb0ELb1EEENS1_36VarlenDynamicPersistentTileSchedulerILi128ELi128ELi256ELi128ELb0ELb1ELb1ELb1ELb1ELb1EEEEEEEEEvNT_6ParamsE,@function
        .size           _ZN7cutlass13device_kernelIN5flash11enable_sm90INS1_16FlashAttnFwdSm90INS1_25CollectiveMainloopFwdSm90ILi2EN4cute5tupleIJNS5_1CILi1EEES8_S8_EEENS6_IJNS7_ILi128EEESA_NS7_ILi256EEEEEELi256ENS_12float_e4m3_tEfNS_4arch4Sm90ELb1ELb0ELb0ELb1ELb1ELb1ELb0ELb1ELb0ELb1ELb0ELb0EEENS1_21CollectiveEpilogueFwdINS6_IJSA_SB_SA_EEES9_NS_10bfloat16_tESF_Li256ELb1ELb1ELb0ELb1EEENS1_36VarlenDynamicPersistentTileSchedulerILi128ELi128ELi256ELi128ELb0ELb1ELb1ELb1ELb1ELb1EEEEEEEEEvNT_6ParamsE,(.L_x_3638 - _ZN7cutlass13device_kernelIN5flash11enable_sm90INS1_16FlashAttnFwdSm90INS1_25CollectiveMainloopFwdSm90ILi2EN4cute5tupleIJNS5_1CILi1EEES8_S8_EEENS6_IJNS7_ILi128EEESA_NS7_ILi256EEEEEELi256ENS_12float_e4m3_tEfNS_4arch4Sm90ELb1ELb0ELb0ELb1ELb1ELb1ELb0ELb1ELb0ELb1ELb0ELb0EEENS1_21CollectiveEpilogueFwdINS6_IJSA_SB_SA_EEES9_NS_10bfloat16_tESF_Li256ELb1ELb1ELb0ELb1EEENS1_36VarlenDynamicPersistentTileSchedulerILi128ELi128ELi256ELi128ELb0ELb1ELb1ELb1ELb1ELb1EEEEEEEEEvNT_6ParamsE)
        .other          _ZN7cutlass13device_kernelIN5flash11enable_sm90INS1_16FlashAttnFwdSm90INS1_25CollectiveMainloopFwdSm90ILi2EN4cute5tupleIJNS5_1CILi1EEES8_S8_EEENS6_IJNS7_ILi128EEESA_NS7_ILi256EEEEEELi256ENS_12float_e4m3_tEfNS_4arch4Sm90ELb1ELb0ELb0ELb1ELb1ELb1ELb0ELb1ELb0ELb1ELb0ELb0EEENS1_21CollectiveEpilogueFwdINS6_IJSA_SB_SA_EEES9_NS_10bfloat16_tESF_Li256ELb1ELb1ELb0ELb1EEENS1_36VarlenDynamicPersistentTileSchedulerILi128ELi128ELi256ELi128ELb0ELb1ELb1ELb1ELb1ELb1EEEEEEEEEvNT_6ParamsE,@"STO_CUDA_ENTRY STV_DEFAULT"
_ZN7cutlass13device_kernelIN5flash11enable_sm90INS1_16FlashAttnFwdSm90INS1_25CollectiveMainloopFwdSm90ILi2EN4cute5tupleIJNS5_1CILi1EEES8_S8_EEENS6_IJNS7_ILi128EEESA_NS7_ILi256EEEEEELi256ENS_12float_e4m3_tEfNS_4arch4Sm90ELb1ELb0ELb0ELb1ELb1ELb1ELb0ELb1ELb0ELb1ELb0ELb0EEENS1_21CollectiveEpilogueFwdINS6_IJSA_SB_SA_EEES9_NS_10bfloat16_tESF_Li256ELb1ELb1ELb0ELb1EEENS1_36VarlenDynamicPersistentTileSchedulerILi128ELi128ELi256ELi128ELb0ELb1ELb1ELb1ELb1ELb1EEEEEEEEEvNT_6ParamsE:
        /* <DEDUP_REMOVED lines=18> */
.L_x_2932:
[----:B------:R-:W-:Y:S05]  /*0120*/  BSYNC B0 ;  /* 0x0000000000007941 */ /* 0x000fea0003800000 */
.L_x_2931:
        /* <DEDUP_REMOVED lines=41> */
.L_x_2933:
        /* <DEDUP_REMOVED lines=22> */
.L_x_2934:
        /* <DEDUP_REMOVED lines=18> */
.L_x_2935:
        /* <DEDUP_REMOVED lines=22> */
.L_x_2936:
        /* <DEDUP_REMOVED lines=23> */
.L_x_2937:
        /* <DEDUP_REMOVED lines=10> */
.L_x_2940:
[----:B------:R-:W-:-:S08]  /*09b0*/  NOP ;  /* 0x0000000000007918 */ /* 0x000fd00000000000 */
[----:B------:R-:W1:Y:S02]  /*09c0*/  USETMAXREG.TRY_ALLOC.CTAPOOL UP0, 0xe8 ;  /* 0x000000e8000079c8 */ /* 0x000e640008000600 */
[----:B-1----:R-:W-:-:S13]  /*09d0*/  PLOP3.LUT P0, PT, PT, PT, UP0, 0x80, 0x0 ;  /* 0x000000000000781c */ /* 0x002fda0003f0f008 */
[----:B------:R-:W-:Y:S05]  /*09e0*/  @!P0 BRA `(.L_x_2940) ;  /* 0xfffffffc00f08947 */ /* 0x000fea000383ffff */
[----:B------:R-:W2:Y:S01]  /*09f0*/  LDL.LU R0, [R1] ;  /* 0x0000000001007983 */ /* 0x000ea20000300800 */
[----:B------:R-:W1:Y:S01]  /*0a00*/  S2R R2, SR_TID.X ;  /* 0x0000000000027919 */ /* 0x000e620000002100 */
[----:B------:R-:W3:Y:S01]  /*0a10*/  S2UR UR38, SR_CgaCtaId ;  /* 0x00000000002679c3 */ /* 0x000ee20000008800 */
[----:B------:R-:W-:Y:S01]  /*0a20*/  UMOV UR4, 0x400 ;  /* 0x0000040000047882 */ /* 0x000fe20000000000 */
[----:B-1----:R-:W-:-:S06]  /*0a30*/  SHF.R.U32.HI R2, RZ, 0x7, R2 ;  /* 0x00000007ff027819 */ /* 0x002fcc0000011602 */
[----:B------:R-:W-:Y:S06]  /*0a40*/  BAR.ARV 0x8, 0x180 ;  /* 0x0206000000007b1d */ /* 0x000fec0000002000 */
[----:B------:R-:W-:-:S13]  /*0a50*/  ISETP.NE.AND P0, PT, R2, 0x1, PT ;  /* 0x000000010200780c */ /* 0x000fda0003f05270 */
[----:B------:R-:W-:Y:S08]  /*0a60*/  @!P0 BAR.ARV 0x9, 0x100 ;  /* 0x0244000000008b1d */ /* 0x000ff00000002000 */
[----:B------:R-:W-:Y:S01]  /*0a70*/  BAR.SYNC.DEFER_BLOCKING 0x5, 0x180 ;  /* 0x0146000000007b1d */ /* 0x000fe20000010000 */
[----:B---3--:R-:W-:-:S06]  /*0a80*/  ULEA UR4, UR38, UR4, 0x18 ;  /* 0x0000000426047291 */ /* 0x008fcc000f8ec03f */
[----:B------:R-:W-:Y:S01]  /*0a90*/  IMAD.U32 R22, RZ, RZ, UR4 ;  /* 0x00000004ff167e24 */ /* 0x000fe2000f8e00ff */
[----:B------:R-:W-:-:S04]  /*0aa0*/  ULDC UR4, c[0x0][0xc3c] ;  /* 0x00030f0000047ab9 */ /* 0x000fc80000000800 */
[----:B------:R-:W1:Y:S01]  /*0ab0*/  LDS.128 R216, [R22+0x388d0] ;  /* 0x0388d00016d87984 */ /* 0x000e620000000c00 */
[----:B------:R-:W-:Y:S06]  /*0ac0*/  BAR.ARV 0x4, 0x180 ;  /* 0x0106000000007b1d */ /* 0x000fec0000002000 */
[----:B--2---:R-:W-:-:S04]  /*0ad0*/  LOP3.LUT R0, R0, 0xffffffef, RZ, 0xc0, !PT ;  /* 0xffffffef00007812 */ /* 0x004fc800078ec0ff */
[----:B------:R-:W-:-:S05]  /*0ae0*/  @P0 LOP3.LUT R0, R0, 0x10, RZ, 0xfc, !PT ;  /* 0x0000001000000812 */ /* 0x000fca00078efcff */
[----:B------:R2:W-:Y:S01]  /*0af0*/  STL [R1], R0 ;  /* 0x0000000001007387 */ /* 0x0005e20000100800 */
[----:B-1----:R-:W-:-:S13]  /*0b00*/  ISETP.GE.AND P0, PT, R219, UR4, PT ;  /* 0x00000004db007c0c */ /* 0x002fda000bf06270 */
[----:B--2---:R-:W-:Y:S05]  /*0b10*/  @P0 BRA `(.L_x_2941) ;  /* 0x0000029800f40947 */ /* 0x004fea0003800000 */
[----:B------:R-:W2:Y:S01]  /*0b20*/  LDL R2, [R1+0x4c] ;  /* 0x00004c0001027983 */ /* 0x000ea20000100800 */
[----:B------:R-:W-:Y:S01]  /*0b30*/  R2UR UR4, R22 ;  /* 0x00000000160472ca */ /* 0x000fe200000e0000 */
[----:B------:R-:W-:Y:S01]  /*0b40*/  IMAD.MOV.U32 R23, RZ, RZ, RZ ;  /* 0x000000ffff177224 */ /* 0x000fe200078e00ff */
[----:B------:R-:W-:Y:S01]  /*0b50*/  CS2R R222, SRZ ;  /* 0x0000000000de7805 */ /* 0x000fe2000001ff00 */
[----:B------:R-:W1:Y:S01]  /*0b60*/  S2R R0, SR_TID.X ;  /* 0x0000000000007919 */ /* 0x000e620000002100 */
[----:B------:R-:W-:-:S09]  /*0b70*/  IMAD.MOV.U32 R224, RZ, RZ, RZ ;  /* 0x000000ffffe07224 */ /* 0x000fd200078e00ff */
[----:B------:R-:W-:Y:S01]  /*0b80*/  UIADD3 UR4, UR4, 0x20400, URZ ;  /* 0x0002040004047890 */ /* 0x000fe2000fffe03f */
[----:B-1----:R-:W-:-:S05]  /*0b90*/  VIADD R9, R0, 0xffffff80 ;  /* 0xffffff8000097836 */ /* 0x002fca0000000000 */
[----:B------:R-:W-:-:S04]  /*0ba0*/  SHF.R.S32.HI R0, RZ, 0x1f, R9 ;  /* 0x0000001fff007819 */ /* 0x000fc80000011409 */
[CC--:B------:R-:W-:Y:S02]  /*0bb0*/  LEA.HI R4, R0.reuse, R9.reuse, RZ, 0x4 ;  /* 0x0000000900047211 */ /* 0x0c0fe400078f20ff */
[----:B------:R-:W-:Y:S02]  /*0bc0*/  LEA.HI R5, R0, R9, RZ, 0x5 ;  /* 0x0000000900057211 */ /* 0x000fe400078f28ff */
[----:B------:R-:W-:-:S03]  /*0bd0*/  SHF.R.S32.HI R7, RZ, 0x4, R4 ;  /* 0x00000004ff077819 */ /* 0x000fc60000011404 */
[----:B------:R-:W-:Y:S01]  /*0be0*/  IMAD.SHL.U32 R6, R5, 0x20, RZ ;  /* 0x0000002005067824 */ /* 0x000fe200078e00ff */
[C---:B------:R-:W-:Y:S02]  /*0bf0*/  LOP3.LUT R5, R4.reuse, 0x3fffff0, RZ, 0xc0, !PT ;  /* 0x03fffff004057812 */ /* 0x040fe400078ec0ff */
[----:B------:R-:W-:Y:S02]  /*0c00*/  LEA.HI R4, R4, R7, RZ, 0x1 ;  /* 0x0000000704047211 */ /* 0x000fe400078f08ff */
[----:B------:R-:W-:Y:S01]  /*0c10*/  LOP3.LUT R6, R6, 0xfffffc00, RZ, 0xc0, !PT ;  /* 0xfffffc0006067812 */ /* 0x000fe200078ec0ff */
[----:B------:R-:W-:Y:S01]  /*0c20*/  IMAD.IADD R5, R9, 0x1, -R5 ;  /* 0x0000000109057824 */ /* 0x000fe200078e0a05 */
[----:B------:R-:W-:-:S04]  /*0c30*/  LOP3.LUT R4, R4, 0x1ffffffe, RZ, 0xc0, !PT ;  /* 0x1ffffffe04047812 */ /* 0x000fc800078ec0ff */
[----:B------:R-:W-:Y:S01]  /*0c40*/  LEA R6, R5, R6, 0x6 ;  /* 0x0000000605067211 */ /* 0x000fe200078e30ff */
[----:B------:R-:W-:Y:S01]  /*0c50*/  IMAD.IADD R7, R7, 0x1, -R4 ;  /* 0x0000000107077824 */ /* 0x000fe200078e0a04 */
[----:B------:R-:W-:-:S03]  /*0c60*/  LEA.HI R4, R0, R9, RZ, 0x6 ;  /* 0x0000000900047211 */ /* 0x000fc600078f30ff */
[----:B------:R-:W-:Y:S02]  /*0c70*/  IMAD R6, R7, 0x8, R6 ;  /* 0x0000000807067824 */ /* 0x000fe400078e0206 */
[----:B------:R-:W-:-:S03]  /*0c80*/  IMAD.SHL.U32 R4, R4, 0x10, RZ ;  /* 0x0000001004047824 */ /* 0x000fc600078e00ff */
[----:B------:R1:W-:Y:S02]  /*0c90*/  STL [R1+0x44], R6 ;  /* 0x0000440601007387 */ /* 0x0003e40000100800 */
[----:B------:R-:W-:Y:S02]  /*0ca0*/  LOP3.LUT R14, R4, 0xfffffc00, RZ, 0xc0, !PT ;  /* 0xfffffc00040e7812 */ /* 0x000fe400078ec0ff */
[----:B--2---:R-:W-:Y:S02]  /*0cb0*/  R2UR UR5, R2 ;  /* 0x00000000020572ca */ /* 0x004fe400000e0000 */
[----:B------:R-:W-:-:S04]  /*0cc0*/  LEA.HI R2, R0, R9, RZ, 0x7 ;  /* 0x0000000900027211 */ /* 0x000fc800078f38ff */
[----:B0-----:R-:W-:-:S04]  /*0cd0*/  SHF.R.S32.HI R3, RZ, 0x7, R2 ;  /* 0x00000007ff037819 */ /* 0x001fc80000011402 */
[C---:B------:R-:W-:Y:S02]  /*0ce0*/  LEA.HI R8, R2.reuse, R3, RZ, 0x1 ;  /* 0x0000000302087211 */ /* 0x040fe400078f08ff */
[----:B------:R-:W-:Y:S01]  /*0cf0*/  LOP3.LUT R2, R2, 0xffffff80, RZ, 0xc0, !PT ;  /* 0xffffff8002027812 */ /* 0x000fe200078ec0ff */
[----:B------:R-:W-:Y:S01]  /*0d00*/  ULOP3.LUT UR60, UR5, 0x1, URZ, 0xfc, !UPT ;  /* 0x00000001053c7892 */ /* 0x000fe2000f8efc3f */
[----:B------:R-:W-:-:S03]  /*0d10*/  LOP3.LUT R8, R8, 0x3fffffe, RZ, 0xc0, !PT ;  /* 0x03fffffe08087812 */ /* 0x000fc600078ec0ff */
[----:B------:R-:W-:Y:S02]  /*0d20*/  IMAD.IADD R2, R9, 0x1, -R2 ;  /* 0x0000000109027824 */ /* 0x000fe400078e0a02 */
[----:B------:R-:W-:Y:S01]  /*0d30*/  IMAD.IADD R8, R3, 0x1, -R8 ;  /* 0x0000000103087824 */ /* 0x000fe200078e0a08 */
[CC--:B------:R-:W-:Y:S02]  /*0d40*/  LEA.HI R3, R0.reuse, R9.reuse, RZ, 0x3 ;  /* 0x0000000900037211 */ /* 0x0c0fe400078f18ff */
[----:B------:R-:W-:Y:S02]  /*0d50*/  LEA.HI R0, R0, R9, RZ, 0x2 ;  /* 0x0000000900007211 */ /* 0x000fe400078f10ff */
[----:B------:R-:W-:Y:S02]  /*0d60*/  SHF.R.S32.HI R221, RZ, 0x3, R3 ;  /* 0x00000003ffdd7819 */ /* 0x000fe40000011403 */
[----:B------:R-:W-:Y:S02]  /*0d70*/  LOP3.LUT R5, R0, 0xfffffffc, RZ, 0xc0, !PT ;  /* 0xfffffffc00057812 */ /* 0x000fe400078ec0ff */
[----:B------:R-:W-:Y:S01]  /*0d80*/  LOP3.LUT R3, R3, 0xfffffff8, RZ, 0xc0, !PT ;  /* 0xfffffff803037812 */ /* 0x000fe200078ec0ff */
[----:B------:R-:W-:-:S02]  /*0d90*/  IMAD.SHL.U32 R0, R221, 0x80, RZ ;  /* 0x00000080dd007824 */ /* 0x000fc400078e00ff */
[C---:B------:R-:W-:Y:S01]  /*0da0*/  IMAD.IADD R12, R9.reuse, 0x1, -R5 ;  /* 0x00000001090c7824 */ /* 0x040fe200078e0a05 */
[----:B------:R-:W-:Y:S02]  /*0db0*/  IADD3 R3, R9, -R3, RZ ;  /* 0x8000000309037210 */ /* 0x000fe40007ffe0ff */
[----:B------:R-:W-:Y:S02]  /*0dc0*/  LOP3.LUT R5, R0, 0x380, RZ, 0xc0, !PT ;  /* 0x0000038000057812 */ /* 0x000fe400078ec0ff */
[----:B------:R-:W-:Y:S01]  /*0dd0*/  SHF.R.S32.HI R9, RZ, 0x1f, R2 ;  /* 0x0000001fff097819 */ /* 0x000fe20000011402 */
[----:B------:R-:W-:Y:S01]  /*0de0*/  IMAD.SHL.U32 R16, R3, 0x10, RZ ;  /* 0x0000001003107824 */ /* 0x000fe200078e00ff */
[----:B------:R-:W-:Y:S02]  /*0df0*/  LEA.HI R0, R12, R12, RZ, 0x1 ;  /* 0x0000000c0c007211 */ /* 0x000fe400078f08ff */
[----:B------:R-:W-:Y:S02]  /*0e00*/  LEA.HI R4, R9, R2, RZ, 0x2 ;  /* 0x0000000209047211 */ /* 0x000fe400078f10ff */
[----:B------:R-:W-:-:S02]  /*0e10*/  LOP3.LUT R13, R0, 0x1ffffffe, RZ, 0xc0, !PT ;  /* 0x1ffffffe000d7812 */ /* 0x000fc400078ec0ff */
[----:B------:R-:W-:Y:S02]  /*0e20*/  LOP3.LUT R0, R5, 0x70, R16, 0xf8, !PT ;  /* 0x0000007005007812 */ /* 0x000fe400078ef810 */
[----:B------:R-:W-:Y:S01]  /*0e30*/  SHF.R.U32.HI R5, RZ, 0x3, R5 ;  /* 0x00000003ff057819 */ /* 0x000fe20000011605 */
[----:B------:R-:W-:Y:S01]  /*0e40*/  IMAD.IADD R13, R12, 0x1, -R13 ;  /* 0x000000010c0d7824 */ /* 0x000fe200078e0a0d */
[--C-:B------:R-:W-:Y:S01]  /*0e50*/  SHF.R.S32.HI R10, RZ, 0x2, R4.reuse ;  /* 0x00000002ff0a7819 */ /* 0x100fe20000011404 */
[C---:B------:R-:W-:Y:S01]  /*0e60*/  VIADD R12, R221.reuse, 0x60 ;  /* 0x00000060dd0c7836 */ /* 0x040fe20000000000 */
[----:B------:R-:W-:Y:S02]  /*0e70*/  SHF.R.S32.HI R11, RZ, 0x1f, R4 ;  /* 0x0000001fff0b7819 */ /* 0x000fe40000011404 */
[----:B------:R-:W-:Y:S01]  /*0e80*/  LOP3.LUT R7, R4, 0x7ffffffc, RZ, 0xc0, !PT ;  /* 0x7ffffffc04077812 */ /* 0x000fe200078ec0ff */
[C---:B------:R-:W-:Y:S01]  /*0e90*/  VIADD R4, R221.reuse, 0x40 ;  /* 0x00000040dd047836 */ /* 0x040fe20000000000 */
[----:B------:R-:W-:Y:S01]  /*0ea0*/  LOP3.LUT R5, R14, R0, R5, 0xf6, !PT ;  /* 0x000000000e057212 */ /* 0x000fe200078ef605 */
[----:B------:R-:W-:Y:S01]  /*0eb0*/  VIADD R0, R221, 0x20 ;  /* 0x00000020dd007836 */ /* 0x000fe20000000000 */
[----:B------:R-:W-:-:S02]  /*0ec0*/  LEA.HI R11, R11, R10, RZ, 0x3 ;  /* 0x0000000a0b0b7211 */ /* 0x000fc400078f18ff */
[----:B------:R-:W-:Y:S01]  /*0ed0*/  LEA.HI R9, R9, R2, RZ, 0x5 ;  /* 0x0000000209097211 */ /* 0x000fe200078f28ff */
[----:B------:R-:W-:Y:S01]  /*0ee0*/  IMAD.IADD R2, R2, 0x1, -R7 ;  /* 0x0000000102027824 */ /* 0x000fe200078e0a07 */
[----:B------:R-:W-:Y:S02]  /*0ef0*/  LOP3.LUT R11, R11, 0xfffffff8, RZ, 0xc0, !PT ;  /* 0xfffffff80b0b7812 */ /* 0x000fe400078ec0ff */
[----:B------:R-:W-:Y:S02]  /*0f00*/  SHF.R.S32.HI R7, RZ, 0x1f, R0 ;  /* 0x0000001fff077819 */ /* 0x000fe40000011400 */
[----:B------:R0:W-:Y:S01]  /*0f10*/  STL [R1+0x28], R2 ;  /* 0x0000280201007387 */ /* 0x0001e20000100800 */
[----:B------:R-:W-:Y:S02]  /*0f20*/  IADD3 R10, R10, -R11, RZ ;  /* 0x8000000b0a0a7210 */ /* 0x000fe40007ffe0ff */
[----:B------:R-:W-:Y:S02]  /*0f30*/  SHF.R.S32.HI R11, RZ, 0x1f, R4 ;  /* 0x0000001fff0b7819 */ /* 0x000fe40000011404 */
[----:B------:R-:W-:-:S02]  /*0f40*/  SHF.R.S32.HI R9, RZ, 0x5, R9 ;  /* 0x00000005ff097819 */ /* 0x000fc40000011409 */
[----:B-1----:R-:W-:Y:S01]  /*0f50*/  LEA.HI R6, R11, R4, RZ, 0x3 ;  /* 0x000000040b067211 */ /* 0x002fe200078f18ff */
[----:B------:R-:W-:Y:S01]  /*0f60*/  IMAD.SHL.U32 R4, R4, 0x80, RZ ;  /* 0x0000008004047824 */ /* 0x000fe200078e00ff */
[----:B0-----:R-:W-:Y:S01]  /*0f70*/  LEA.HI R2, R7, R0, RZ, 0x3 ;  /* 0x0000000007027211 */ /* 0x001fe200078f18ff */
[----:B------:R-:W-:Y:S01]  /*0f80*/  IMAD.SHL.U32 R0, R0, 0x80, RZ ;  /* 0x0000008000007824 */ /* 0x000fe200078e00ff */
[----:B------:R-:W-:Y:S01]  /*0f90*/  SHF.R.S32.HI R7, RZ, 0x1f, R12 ;  /* 0x0000001fff077819 */ /* 0x000fe2000001140c */
[----:B------:R-:W-:Y:S01]  /*0fa0*/  IMAD R9, R9, 0x10, R10 ;  /* 0x0000001009097824 */ /* 0x000fe200078e020a */
[----:B------:R-:W-:Y:S01]  /*0fb0*/  LOP3.LUT R11, R4, 0x380, RZ, 0xc0, !PT ;  /* 0x00000380040b7812 */ /* 0x000fe200078ec0ff */
[----:B------:R-:W-:Y:S01]  /*0fc0*/  IMAD.SHL.U32 R2, R2, 0x80, RZ ;  /* 0x0000008002027824 */ /* 0x000fe200078e00ff */
[----:B------:R-:W-:Y:S01]  /*0fd0*/  LEA.HI R14, R7, R12, RZ, 0x3 ;  /* 0x0000000c070e7211 */ /* 0x000fe200078f18ff */
[----:B------:R-:W-:Y:S01]  /*0fe0*/  IMAD.SHL.U32 R12, R12, 0x80, RZ ;  /* 0x000000800c0c7824 */ /* 0x000fe200078e00ff */
[----:B------:R-:W-:Y:S01]  /*0ff0*/  LOP3.LUT R7, R0, 0x380, RZ, 0xc0, !PT ;  /* 0x0000038000077812 */ /* 0x000fe200078ec0ff */
[----:B------:R-:W-:Y:S01]  /*1000*/  IMAD R8, R8, 0x40, R9 ;  /* 0x0000004008087824 */ /* 0x000fe200078e0209 */
[----:B------:R-:W-:Y:S01]  /*1010*/  SHF.L.U32 R6, R6, 0x7, RZ ;  /* 0x0000000706067819 */ /* 0x000fe200000006ff */
[----:B------:R-:W-:Y:S01]  /*1020*/  IMAD.SHL.U32 R14, R14, 0x80, RZ ;  /* 0x000000800e0e7824 */ /* 0x000fe200078e00ff */
[----:B------:R-:W-:-:S02]  /*1030*/  SHF.R.U32.HI R0, RZ, 0x3, R7 ;  /* 0x00000003ff007819 */ /* 0x000fc40000011607 */
[--C-:B------:R-:W-:Y:S02]  /*1040*/  LOP3.LUT R17, R7, 0x70, R16.reuse, 0xf8, !PT ;  /* 0x0000007007117812 */ /* 0x100fe400078ef810 */
[----:B------:R-:W-:Y:S02]  /*1050*/  LOP3.LUT R21, R2, 0xfffffc00, RZ, 0xc0, !PT ;  /* 0xfffffc0002157812 */ /* 0x000fe400078ec0ff */
[----:B------:R-:W-:Y:S02]  /*1060*/  LOP3.LUT R15, R12, 0x380, RZ, 0xc0, !PT ;  /* 0x000003800c0f7812 */ /* 0x000fe400078ec0ff */
[----:B------:R-:W-:Y:S01]  /*1070*/  SHF.R.U32.HI R4, RZ, 0x3, R11 ;  /* 0x00000003ff047819 */ /* 0x000fe2000001160b */
[----:B------:R-:W-:Y:S01]  /*1080*/  STL [R1+0x1c], R21 ;  /* 0x00001c1501007387 */ /* 0x000fe20000100800 */
[----:B------:R-:W-:Y:S02]  /*1090*/  LOP3.LUT R19, R11, 0x70, R16, 0xf8, !PT ;  /* 0x000000700b137812 */ /* 0x000fe400078ef810 */
[----:B------:R-:W-:-:S02]  /*10a0*/  LOP3.LUT R20, R6, 0xfffffc00, RZ, 0xc0, !PT ;  /* 0xfffffc0006147812 */ /* 0x000fc400078ec0ff */
[----:B------:R-:W-:Y:S02]  /*10b0*/  LOP3.LUT R18, R14, 0xfffffc00, RZ, 0xc0, !PT ;  /* 0xfffffc000e127812 */ /* 0x000fe400078ec0ff */
[----:B------:R-:W-:Y:S01]  /*10c0*/  LOP3.LUT R11, R21, R17, R0, 0xf6, !PT ;  /* 0x00000011150b7212 */ /* 0x000fe200078ef600 */
[----:B------:R-:W-:Y:S01]  /*10d0*/  IMAD R0, R13, 0x8, R8 ;  /* 0x000000080d007824 */ /* 0x000fe200078e0208 */
[----:B------:R-:W-:Y:S01]  /*10e0*/  SHF.R.U32.HI R7, RZ, 0x3, R15 ;  /* 0x00000003ff077819 */ /* 0x000fe2000001160f */
[----:B------:R-:W-:Y:S01]  /*10f0*/  STL [R1+0x18], R20 ;  /* 0x0000181401007387 */ /* 0x000fe20000100800 */
[----:B------:R-:W-:Y:S02]  /*1100*/  LOP3.LUT R2, R15, 0x70, R16, 0xf8, !PT ;  /* 0x000000700f027812 */ /* 0x000fe400078ef810 */
[----:B------:R-:W-:Y:S01]  /*1110*/  LOP3.LUT R9, R20, R19, R4, 0xf6, !PT ;  /* 0x0000001314097212 */ /* 0x000fe200078ef604 */
[----:B------:R0:W-:Y:S01]  /*1120*/  STL [R1+0x14], R18 ;  /* 0x0000141201007387 */ /* 0x0001e20000100800 */
[----:B------:R-:W-:Y:S01]  /*1130*/  LOP3.LUT R7, R18, R2, R7, 0xf6, !PT ;  /* 0x0000000212077212 */ /* 0x000fe200078ef607 */
[----:B------:R-:W-:Y:S01]  /*1140*/  IMAD.U32 R2, RZ, RZ, UR4 ;  /* 0x00000004ff027e24 */ /* 0x000fe2000f8e00ff */
[----:B------:R-:W-:Y:S01]  /*1150*/  SHF.R.S32.HI R17, RZ, 0x1f, R16 ;  /* 0x0000001fff117819 */ /* 0x000fe20000011410 */
[----:B------:R1:W-:Y:S01]  /*1160*/  STL [R1+0x24], R0 ;  /* 0x0000240001007387 */ /* 0x0003e20000100800 */
[----:B------:R-:W-:-:S02]  /*1170*/  IMAD.SHL.U32 R19, R3, 0x8, RZ ;  /* 0x0000000803137824 */ /* 0x000fc400078e00ff */
[----:B------:R-:W-:Y:S01]  /*1180*/  IMAD.IADD R3, R22, 0x1, R11 ;  /* 0x0000000116037824 */ /* 0x000fe200078e020b */
[----:B------:R-:W-:Y:S01]  /*1190*/  STL [R1+0x34], RZ ;  /* 0x000034ff01007387 */ /* 0x000fe20000100800 */
[----:B------:R-:W-:Y:S01]  /*11a0*/  VIADD R19, R19, 0x40 ;  /* 0x0000004013137836 */ /* 0x000fe20000000000 */
[----:B0-----:R-:W-:Y:S02]  /*11b0*/  IADD3 R18, R16, 0x80, RZ ;  /* 0x0000008010127810 */ /* 0x001fe40007ffe0ff */
[----:B------:R0:W-:Y:S01]  /*11c0*/  STL [R1+0x48], R2 ;  /* 0x0000480201007387 */ /* 0x0001e20000100800 */
[----:B-1----:R-:W-:Y:S01]  /*11d0*/  IMAD.IADD R0, R22, 0x1, R5 ;  /* 0x0000000116007824 */ /* 0x002fe200078e0205 */
[----:B------:R-:W-:-:S04]  /*11e0*/  SHF.R.S32.HI R220, RZ, 0x1f, R18 ;  /* 0x0000001fffdc7819 */ /* 0x000fc80000011412 */
[----:B------:R1:W-:Y:S01]  /*11f0*/  STL [R1+0x20], R0 ;  /* 0x0000200001007387 */ /* 0x0003e20000100800 */
[----:B0-----:R-:W-:-:S03]  /*1200*/  IMAD.IADD R2, R22, 0x1, R9 ;  /* 0x0000000116027824 */ /* 0x001fc600078e0209 */
[----:B------:R0:W-:Y:S01]  /*1210*/  STL [R1+0x40], R3 ;  /* 0x0000400301007387 */ /* 0x0001e20000100800 */
[----:B-1----:R-:W-:-:S05]  /*1220*/  IMAD.IADD R0, R22, 0x1, R7 ;  /* 0x0000000116007824 */ /* 0x002fca00078e0207 */
[----:B------:R0:W-:Y:S04]  /*1230*/  STL [R1+0x38], R0 ;  /* 0x0000380001007387 */ /* 0x0001e80000100800 */
[----:B------:R0:W-:Y:S02]  /*1240*/  STL [R1+0x3c], R2 ;  /* 0x00003c0201007387 */ /* 0x0001e40000100800 */
.L_x_3162:
[----:B0-----:R-:W0:Y:S02]  /*1250*/  LDC.64 R2, c[0x0][0xc88] ;  /* 0x00032200ff027b82 */ /* 0x001e240000000a00 */
[----:B0-----:R-:W-:-:S05]  /*1260*/  IMAD.WIDE R2, R219, 0x4, R2 ;  /* 0x00000004db027825 */ /* 0x001fca00078e0202 */
[----:B--2--5:R-:W2:Y:S01]  /*1270*/  LDG.E R10, desc[UR36][R2.64] ;  /* 0x00000024020a7981 */ /* 0x024ea2000c1e1900 */
        /* <DEDUP_REMOVED lines=11> */
[----:B------:R-:W-:-:S02]  /*1330*/  @P1 LEA R4, P2, R10, UR4, 0x2 ;  /* 0x000000040a041c11 */ /* 0x000fc4000f8410ff */
[C-C-:B------:R-:W-:Y:S01]  /*1340*/  SHF.L.U64.HI R30, R10.reuse, 0x2, R0.reuse ;  /* 0x000000020a1e7819 */ /* 0x140fe20000010200 */
[----:B------:R0:W-:Y:S01]  /*1350*/  STL [R1+0x30], R0 ;  /* 0x0000300001007387 */ /* 0x0001e20000100800 */
[C---:B------:R-:W-:Y:S02]  /*1360*/  @P1 LEA.HI.X R5, R10.reuse, UR5, R0, 0x2, P2 ;  /* 0x000000050a051c11 */ /* 0x040fe400090f1400 */
[----:B------:R-:W-:Y:S02]  /*1370*/  ISETP.NE.U32.AND P2, PT, RZ, UR8, PT ;  /* 0x00000008ff007c0c */ /* 0x000fe4000bf45070 */
[----:B------:R-:W-:Y:S02]  /*1380*/  SHF.L.U32 R29, R10, 0x2, RZ ;  /* 0x000000020a1d7819 */ /* 0x000fe400000006ff */
[----:B------:R-:W-:Y:S01]  /*1390*/  ISETP.NE.AND.EX P2, PT, RZ, UR9, PT, P2 ;  /* 0x00000009ff007c0c */ /* 0x000fe2000bf45320 */
[----:B------:R-:W-:Y:S01]  /*13a0*/  ULDC UR4, c[0x0][0x288] ;  /* 0x0000a20000047ab9 */ /* 0x000fe20000000800 */
[----:B------:R-:W-:Y:S01]  /*13b0*/  IADD3 R8, P3, R29, UR6, RZ ;  /* 0x000000061d087c10 */ /* 0x000fe2000ff7e0ff */
[----:B0-----:R-:W-:-:S02]  /*13c0*/  IMAD.MOV.U32 R0, RZ, RZ, RZ ;  /* 0x000000ffff007224 */ /* 0x001fc400078e00ff */
[----:B------:R-:W-:Y:S01]  /*13d0*/  IMAD.U32 R216, RZ, RZ, UR4 ;  /* 0x00000004ffd87e24 */ /* 0x000fe2000f8e00ff */
[C---:B------:R-:W-:Y:S01]  /*13e0*/  IADD3.X R9, R30.reuse, UR7, RZ, P3, !PT ;  /* 0x000000071e097c10 */ /* 0x040fe20009ffe4ff */
[----:B------:R-:W-:Y:S02]  /*13f0*/  ULDC.64 UR4, c[0x0][0x418] ;  /* 0x0001060000047ab9 */ /* 0x000fe40000000a00 */
[----:B------:R0:W5:Y:S04]  /*1400*/  @P1 LDG.E R0, desc[UR36][R4.64] ;  /* 0x0000002404001981 */ /* 0x000168000c1e1900 */
        /* <DEDUP_REMOVED lines=13> */
[----:B------:R-:W-:Y:S01]  /*14e0*/  IMAD.U32 R27, RZ, RZ, UR4 ;  /* 0x00000004ff1b7e24 */ /* 0x000fe2000f8e00ff */
[----:B0--34-:R-:W-:Y:S06]  /*14f0*/  @P2 BRA `(.L_x_2942) ;  /* 0x0000000000242947 */ /* 0x019fec0003800000 */
        /* <DEDUP_REMOVED lines=9> */
.L_x_2942:
[----:B------:R-:W-:Y:S01]  /*1590*/  ULDC.64 UR4, c[0x0][0xa20] ;  /* 0x0002880000047ab9 */ /* 0x000fe20000000a00 */
[----:B------:R0:W-:Y:S01]  /*15a0*/  STL [R1+0x2c], R218 ;  /* 0x00002cda01007387 */ /* 0x0001e20000100800 */
[----:B------:R-:W-:-:S04]  /*15b0*/  ISETP.NE.U32.AND P1, PT, RZ, UR4, PT ;  /* 0x00000004ff007c0c */ /* 0x000fc8000bf25070 */
[----:B------:R-:W-:-:S13]  /*15c0*/  ISETP.NE.AND.EX P1, PT, RZ, UR5, PT, P1 ;  /* 0x00000005ff007c0c */ /* 0x000fda000bf25310 */
[----:B0-----:R-:W-:Y:S05]  /*15d0*/  @!P1 BRA `(.L_x_2943) ;  /* 0x0000000000109947 */ /* 0x001fea0003800000 */
[----:B------:R-:W-:-:S04]  /*15e0*/  IADD3 R4, P0, R29, UR4, RZ ;  /* 0x000000041d047c10 */ /* 0x000fc8000ff1e0ff */
[----:B------:R-:W-:-:S05]  /*15f0*/  IADD3.X R5, R30, UR5, RZ, P0, !PT ;  /* 0x000000051e057c10 */ /* 0x000fca00087fe4ff */
[----:B------:R0:W5:Y:S01]  /*1600*/  LDG.E R27, desc[UR36][R4.64] ;  /* 0x00000024041b7981 */ /* 0x000162000c1e1900 */
[----:B------:R-:W-:Y:S05]  /*1610*/  BRA `(.L_x_2944) ;  /* 0x0000000000107947 */ /* 0x000fea0003800000 */
.L_x_2943:
[----:B------:R-:W-:Y:S05]  /*1620*/  @!P0 BRA `(.L_x_2944) ;  /* 0x00000000000c8947 */ /* 0x000fea0003800000 */
[----:B------:R-:W2:Y:S04]  /*1630*/  LDG.E R4, desc[UR36][R8.64] ;  /* 0x0000002408047981 */ /* 0x000ea8000c1e1900 */
[----:B------:R-:W2:Y:S02]  /*1640*/  LDG.E R27, desc[UR36][R8.64+0x4] ;  /* 0x00000424081b7981 */ /* 0x000ea4000c1e1900 */
[----:B--2---:R-:W-:-:S07]  /*1650*/  IMAD.IADD R27, R27, 0x1, -R4 ;  /* 0x000000011b1b7824 */ /* 0x004fce00078e0a04 */
.L_x_2944:
[----:B------:R-:W-:Y:S01]  /*1660*/  ULDC.64 UR4, c[0x0][0xa10] ;  /* 0x0002840000047ab9 */ /* 0x000fe20000000a00 */
[----:B------:R-:W1:Y:S01]  /*1670*/  LDC R9, c[0x0][0x448] ;  /* 0x00011200ff097b82 */ /* 0x000e620000000800 */
[----:B------:R-:W-:-:S04]  /*1680*/  ISETP.NE.U32.AND P0, PT, RZ, UR4, PT ;  /* 0x00000004ff007c0c */ /* 0x000fc8000bf05070 */
[----:B------:R-:W-:Y:S01]  /*1690*/  ISETP.NE.AND.EX P0, PT, RZ, UR5, PT, P0 ;  /* 0x00000005ff007c0c */ /* 0x000fe2000bf05300 */
[----:B------:R-:W-:-:S12]  /*16a0*/  ULDC.64 UR4, c[0x0][0xa30] ;  /* 0x00028c0000047ab9 */ /* 0x000fd80000000a00 */
[----:B0-----:R-:W0:Y:S02]  /*16b0*/  @P0 LDC.64 R4, c[0x0][0xa10] ;  /* 0x00028400ff040b82 */ /* 0x001e240000000a00 */
[----:B0-----:R-:W-:-:S05]  /*16c0*/  @P0 IMAD.WIDE R4, R24, 0x4, R4 ;  /* 0x0000000418040825 */ /* 0x001fca00078e0204 */
[----:B------:R-:W2:Y:S04]  /*16d0*/  @P0 LDG.E R3, desc[UR36][R4.64] ;  /* 0x0000002404030981 */ /* 0x000ea8000c1e1900 */
[----:B------:R0:W2:Y:S01]  /*16e0*/  @P0 LDG.E R8, desc[UR36][R4.64+0x4] ;  /* 0x0000042404080981 */ /* 0x0000a2000c1e1900 */
[----:B------:R-:W-:Y:S01]  /*16f0*/  ISETP.NE.U32.AND P1, PT, RZ, UR4, PT ;  /* 0x00000004ff007c0c */ /* 0x000fe2000bf25070 */
[----:B-----5:R-:W-:-:S03]  /*1700*/  IMAD.MOV.U32 R98, RZ, RZ, R27 ;  /* 0x000000ffff627224 */ /* 0x020fc600078e001b */
[----:B------:R-:W-:-:S13]  /*1710*/  ISETP.NE.AND.EX P1, PT, RZ, UR5, PT, P1 ;  /* 0x00000005ff007c0c */ /* 0x000fda000bf25310 */
[----:B------:R-:W-:-:S04]  /*1720*/  @P1 IADD3 R6, P2, R29, UR4, RZ ;  /* 0x000000041d061c10 */ /* 0x000fc8000ff5e0ff */
[----:B------:R-:W-:-:S05]  /*1730*/  @P1 IADD3.X R7, R30, UR5, RZ, P2, !PT ;  /* 0x000000051e071c10 */ /* 0x000fca00097fe4ff */
[----:B------:R3:W5:Y:S01]  /*1740*/  @P1 LDG.E R98, desc[UR36][R6.64] ;  /* 0x0000002406621981 */ /* 0x000762000c1e1900 */
[----:B-1----:R-:W-:Y:S01]  /*1750*/  ISETP.NE.AND P1, PT, R9, 0x1, PT ;  /* 0x000000010900780c */ /* 0x002fe20003f25270 */
[----:B------:R-:W-:-:S04]  /*1760*/  IMAD.SHL.U32 R225, R217, 0x80, RZ ;  /* 0x00000080d9e17824 */ /* 0x000fc800078e00ff */
[----:B0-----:R-:W-:-:S08]  /*1770*/  VIADD R4, R225, 0x7f ;  /* 0x0000007fe1047836 */ /* 0x001fd00000000000 */
[----:B------:R-:W0:Y:S08]  /*1780*/  @P1 LDC R9, c[0x0][0x44c] ;  /* 0x00011300ff091b82 */ /* 0x000e300000000800 */
[----:B------:R-:W1:Y:S01]  /*1790*/  @P1 LDC R5, c[0x0][0x450] ;  /* 0x00011400ff051b82 */ /* 0x000e620000000800 */
[----:B--2---:R-:W-:Y:S02]  /*17a0*/  @P0 IMAD.IADD R2, R8, 0x1, -R3 ;  /* 0x0000000108020824 */ /* 0x004fe400078e0a03 */
[----:B------:R-:W-:-:S02]  /*17b0*/  IMAD.IADD R8, R27, 0x1, -R0 ;  /* 0x000000011b087824 */ /* 0x000fc400078e0a00 */
[----:B0-----:R-:W-:-:S03]  /*17c0*/  @P1 IMAD.HI.U32 R0, R4, R9, RZ ;  /* 0x0000000904001227 */ /* 0x001fc600078e00ff */
[----:B------:R-:W-:Y:S01]  /*17d0*/  IADD3 R217, R8, R2, RZ ;  /* 0x0000000208d97210 */ /* 0x000fe20007ffe0ff */
[----:B------:R-:W-:Y:S01]  /*17e0*/  IMAD.MOV R25, RZ, RZ, -R8 ;  /* 0x000000ffff197224 */ /* 0x000fe200078e0a08 */
[----:B-1----:R-:W-:Y:S02]  /*17f0*/  @P1 SHF.R.U32.HI R4, RZ, R5, R0 ;  /* 0x00000005ff041219 */ /* 0x002fe40000011600 */
[C---:B------:R-:W-:Y:S01]  /*1800*/  IADD3 R101, R217.reuse, 0x80, -R216 ;  /* 0x00000080d9657810 */ /* 0x040fe20007ffe8d8 */
[----:B------:R-:W-:Y:S01]  /*1810*/  VIADD R0, R217, 0x7f ;  /* 0x0000007fd9007836 */ /* 0x000fe20000000000 */
[----:B------:R-:W-:-:S03]  /*1820*/  VIMNMX R25, RZ, R25, !PT ;  /* 0x00000019ff197248 */ /* 0x000fc60007fe0100 */
[----:B------:R-:W-:Y:S01]  /*1830*/  IMAD.IADD R4, R101, 0x1, R4 ;  /* 0x0000000165047824 */ /* 0x000fe200078e0204 */
[----:B------:R-:W-:-:S04]  /*1840*/  SHF.R.S32.HI R3, RZ, 0x1f, R0 ;  /* 0x0000001fff037819 */ /* 0x000fc80000011400 */
[----:B------:R-:W-:Y:S02]  /*1850*/  SHF.R.S32.HI R5, RZ, 0x1f, R4 ;  /* 0x0000001fff057819 */ /* 0x000fe40000011404 */
[----:B------:R-:W-:Y:S02]  /*1860*/  LEA.HI R3, R3, R0, RZ, 0x7 ;  /* 0x0000000003037211 */ /* 0x000fe400078f38ff */
[----:B------:R-:W-:Y:S02]  /*1870*/  LEA.HI R5, R5, R4, RZ, 0x7 ;  /* 0x0000000405057211 */ /* 0x000fe400078f38ff */
[----:B------:R-:W-:Y:S02]  /*1880*/  SHF.R.S32.HI R168, RZ, 0x7, R3 ;  /* 0x00000007ffa87819 */ /* 0x000fe40000011403 */
[----:B------:R-:W-:-:S04]  /*1890*/  SHF.R.S32.HI R5, RZ, 0x7, R5 ;  /* 0x00000007ff057819 */ /* 0x000fc80000011405 */
[----:B------:R-:W-:-:S05]  /*18a0*/  VIMNMX R5, R168, R5, PT ;  /* 0x00000005a8057248 */ /* 0x000fca0003fe0100 */
[----:B------:R-:W-:-:S05]  /*18b0*/  IMAD R5, R5, 0x80, -R8 ;  /* 0x0000008005057824 */ /* 0x000fca00078e0a08 */
[----:B------:R-:W-:-:S04]  /*18c0*/  VIMNMX R0, R5, R2, PT ;  /* 0x0000000205007248 */ /* 0x000fc80003fe0100 */
[----:B------:R-:W-:Y:S02]  /*18d0*/  ISETP.GT.AND P0, PT, R0, R25, PT ;  /* 0x000000190000720c */ /* 0x000fe40003f04270 */
[----:B------:R-:W-:-:S05]  /*18e0*/  SHF.R.U32.HI R25, RZ, 0x7, R25 ;  /* 0x00000007ff197819 */ /* 0x000fca0000011619 */
[----:B------:R-:W-:-:S06]  /*18f0*/  IMAD.MOV.U32 R26, RZ, RZ, R25 ;  /* 0x000000ffff1a7224 */ /* 0x000fcc00078e0019 */
[----:B------:R-:W-:-:S05]  /*1900*/  @P0 VIADD R0, R0, 0x7f ;  /* 0x0000007f00000836 */ /* 0x000fca0000000000 */
[----:B------:R-:W-:-:S04]  /*1910*/  @P0 SHF.R.S32.HI R3, RZ, 0x1f, R0 ;  /* 0x0000001fff030819 */ /* 0x000fc80000011400 */
[----:B------:R-:W-:-:S04]  /*1920*/  @P0 LEA.HI R3, R3, R0, RZ, 0x7 ;  /* 0x0000000003030211 */ /* 0x000fc800078f38ff */
[----:B------:R-:W-:Y:S02]  /*1930*/  @P0 SHF.R.S32.HI R26, RZ, 0x7, R3 ;  /* 0x00000007ff1a0819 */ /* 0x000fe40000011403 */
[----:B------:R-:W-:Y:S02]  /*1940*/  PLOP3.LUT P0, PT, PT, PT, PT, 0x80, 0x0 ;  /* 0x000000000000781c */ /* 0x000fe40003f0f070 */
[----:B------:R-:W-:-:S13]  /*1950*/  ISETP.GT.AND P1, PT, R26, R25, PT ;  /* 0x000000191a00720c */ /* 0x000fda0003f24270 */
[----:B---3--:R-:W-:Y:S05]  /*1960*/  @!P1 BRA `(.L_x_2945) ;  /* 0x000000a400889947 */ /* 0x008fea0003800000 */
        /* <DEDUP_REMOVED lines=12> */
[----:B------:R-:W-:Y:S01]  /*1a30*/  MOV R8, 0x70 ;  /* 0x0000007000087802 */ /* 0x000fe20000000f00 */
[----:B------:R-:W-:Y:S02]  /*1a40*/  IMAD.U32 R6, RZ, RZ, UR4 ;  /* 0x00000004ff067e24 */ /* 0x000fe4000f8e00ff */
[----:B------:R-:W-:-:S02]  /*1a50*/  IMAD.U32 R7, RZ, RZ, UR5 ;  /* 0x00000005ff077e24 */ /* 0x000fc4000f8e00ff */
[----:B------:R-:W-:Y:S02]  /*1a60*/  IMAD.U32 R11, RZ, RZ, UR7 ;  /* 0x00000007ff0b7e24 */ /* 0x000fe4000f8e00ff */
[----:B------:R-:W-:Y:S02]  /*1a70*/  IMAD.MOV.U32 R12, RZ, RZ, 0x1 ;  /* 0x00000001ff0c7424 */ /* 0x000fe400078e00ff */
[----:B0-----:R-:W-:-:S07]  /*1a80*/  IMAD.MOV.U32 R13, RZ, RZ, RZ ;  /* 0x000000ffff0d7224 */ /* 0x001fce00078e00ff */
[----:B------:R-:W-:-:S07]  /*1a90*/  LEPC R20, `(.L_x_2947) ;  /* 0x000000001014794e */ /* 0x000fce0000000000 */
[----:B-1---5:R-:W-:Y:S05]  /*1aa0*/  CALL.ABS.NOINC R14 ;  /* 0x000000000e007343 */ /* 0x022fea0003c00000 */
.L_x_2947:
[----:B------:R-:W-:Y:S05]  /*1ab0*/  BSYNC B6 ;  /* 0x0000000000067941 */ /* 0x000fea0003800000 */
.L_x_2946:
        /* <DEDUP_REMOVED lines=20> */
.L_x_2949:
[----:B------:R-:W-:Y:S05]  /*1c00*/  BSYNC B6 ;  /* 0x0000000000067941 */ /* 0x000fea0003800000 */
.L_x_2948:
[----:B------:R-:W2:Y:S01]  /*1c10*/  LDL R31, [R1+0x1c] ;  /* 0x00001c00011f7983 */ /* 0x000ea20000100800 */
[----:B------:R-:W-:Y:S01]  /*1c20*/  ULDC.64 UR4, c[0x0][0x9f8] ;  /* 0x00027e0000047ab9 */ /* 0x000fe20000000a00 */
[----:B------:R-:W0:Y:S01]  /*1c30*/  LDC R97, c[0x0][0x3f4] ;  /* 0x0000fd00ff617b82 */ /* 0x000e220000000800 */
[----:B------:R-:W-:Y:S01]  /*1c40*/  ISETP.NE.U32.AND P0, PT, RZ, UR4, PT ;  /* 0x00000004ff007c0c */ /* 0x000fe2000bf05070 */
[----:B------:R-:W1:Y:S03]  /*1c50*/  S2R R20, SR_TID.X ;  /* 0x0000000000147919 */ /* 0x000e660000002100 */
[----:B------:R-:W-:-:S03]  /*1c60*/  ISETP.NE.AND.EX P0, PT, RZ, UR5, PT, P0 ;  /* 0x00000005ff007c0c */ /* 0x000fc6000bf05300 */
[----:B------:R-:W3:Y:S08]  /*1c70*/  LDC.64 R32, c[0x0][0x3f8] ;  /* 0x0000fe00ff207b82 */ /* 0x000ef00000000a00 */
[----:B------:R-:W4:Y:S02]  /*1c80*/  LDC.64 R12, c[0x0][0x408] ;  /* 0x00010200ff0c7b82 */ /* 0x000f240000000a00 */
[----:B------:R-:W-:-:S02]  /*1c90*/  @P0 IADD3 R4, P1, R29, UR4, RZ ;  /* 0x000000041d040c10 */ /* 0x000fc4000ff3e0ff */
[----:B------:R-:W2:Y:S02]  /*1ca0*/  LDL R29, [R1+0x14] ;  /* 0x00001400011d7983 */ /* 0x000ea40000100800 */
[----:B------:R-:W-:Y:S02]  /*1cb0*/  @P0 IADD3.X R5, R30, UR5, RZ, P1, !PT ;  /* 0x000000051e050c10 */ /* 0x000fe40008ffe4ff */
[----:B------:R-:W2:Y:S04]  /*1cc0*/  LDL R30, [R1+0x18] ;  /* 0x00001800011e7983 */ /* 0x000ea80000100800 */
[----:B------:R4:W2:Y:S01]  /*1cd0*/  @P0 LDG.E R24, desc[UR36][R4.64] ;  /* 0x0000002404180981 */ /* 0x0008a2000c1e1900 */
[----:B------:R-:W-:Y:S01]  /*1ce0*/  SHF.R.S32.HI R3, RZ, 0x1f, R221 ;  /* 0x0000001fff037819 */ /* 0x000fe200000114dd */
[----:B-1----:R-:W-:-:S05]  /*1cf0*/  VIADD R21, R20, 0xffffff80 ;  /* 0xffffff8014157836 */ /* 0x002fca0000000000 */
[----:B------:R-:W-:-:S04]  /*1d00*/  SHF.R.S32.HI R0, RZ, 0x1f, R21 ;  /* 0x0000001fff007819 */ /* 0x000fc80000011415 */
[----:B------:R-:W-:-:S04]  /*1d10*/  LEA.HI R0, R0, R21, RZ, 0x3 ;  /* 0x0000001500007211 */ /* 0x000fc800078f18ff */
[----:B------:R-:W-:-:S04]  /*1d20*/  LOP3.LUT R0, R0, 0xfffffff8, RZ, 0xc0, !PT ;  /* 0xfffffff800007812 */ /* 0x000fc800078ec0ff */
[----:B------:R-:W-:Y:S02]  /*1d30*/  IADD3 R36, R21, -R0, RZ ;  /* 0x8000000015247210 */ /* 0x000fe40007ffe0ff */
[----:B0-----:R-:W-:-:S03]  /*1d40*/  ISETP.GE.AND P0, PT, R16, R97, PT ;  /* 0x000000611000720c */ /* 0x001fc60003f06270 */
[----:B------:R-:W-:Y:S02]  /*1d50*/  IMAD.SHL.U32 R84, R36, 0x8, RZ ;  /* 0x0000000824547824 */ /* 0x000fe400078e00ff */
[C---:B---3--:R-:W-:Y:S02]  /*1d60*/  IMAD R0, R3.reuse, R32, RZ ;  /* 0x0000002003007224 */ /* 0x048fe400078e02ff */
[----:B----4-:R-:W-:Y:S01]  /*1d70*/  IMAD R8, R3, R12, RZ ;  /* 0x0000000c03087224 */ /* 0x010fe200078e02ff */
[----:B------:R-:W-:Y:S02]  /*1d80*/  SEL R3, R97, RZ, P0 ;  /* 0x000000ff61037207 */ /* 0x000fe40000000000 */
[----:B------:R-:W-:Y:S01]  /*1d90*/  SHF.R.S32.HI R85, RZ, 0x1f, R84 ;  /* 0x0000001fff557819 */ /* 0x000fe20000011454 */
[----:B------:R-:W-:Y:S02]  /*1da0*/  VIADD R104, R221, 0x20 ;  /* 0x00000020dd687836 */ /* 0x000fe40000000000 */
[----:B------:R-:W-:-:S02]  /*1db0*/  IMAD.IADD R3, R16, 0x1, R3 ;  /* 0x0000000110037824 */ /* 0x000fc400078e0203 */
[----:B------:R-:W-:-:S04]  /*1dc0*/  IMAD.WIDE.U32 R4, R221, R32, R84 ;  /* 0x00000020dd047225 */ /* 0x000fc800078e0054 */
[C---:B------:R-:W-:Y:S01]  /*1dd0*/  IMAD R89, R221.reuse, R33, R0 ;  /* 0x00000021dd597224 */ /* 0x040fe200078e0200 */
[----:B------:R-:W-:Y:S01]  /*1de0*/  SHF.R.S32.HI R0, RZ, 0x1f, R3 ;  /* 0x0000001fff007819 */ /* 0x000fe20000011403 */
[----:B------:R-:W-:Y:S02]  /*1df0*/  IMAD.MOV.U32 R88, RZ, RZ, R4 ;  /* 0x000000ffff587224 */ /* 0x000fe400078e0004 */
[----:B------:R-:W-:Y:S01]  /*1e00*/  IMAD.SHL.U32 R4, R104, 0x80, RZ ;  /* 0x0000008068047824 */ /* 0x000fe200078e00ff */
[C---:B------:R-:W-:Y:S01]  /*1e10*/  LEA.HI R7, R0.reuse, R3, RZ, 0x7 ;  /* 0x0000000300077211 */ /* 0x040fe200078f38ff */
[C---:B------:R-:W-:Y:S02]  /*1e20*/  IMAD R93, R221.reuse, R13, R8 ;  /* 0x0000000ddd5d7224 */ /* 0x040fe400078e0208 */
[C---:B------:R-:W-:Y:S01]  /*1e30*/  IMAD.WIDE.U32 R8, R221.reuse, R12, R84 ;  /* 0x0000000cdd087225 */ /* 0x040fe200078e0054 */
[----:B------:R-:W-:Y:S02]  /*1e40*/  LEA.HI R39, R0, R3, RZ, 0x4 ;  /* 0x0000000300277211 */ /* 0x000fe400078f20ff */
[----:B------:R-:W-:Y:S01]  /*1e50*/  LOP3.LUT R4, R4, 0x380, RZ, 0xc0, !PT ;  /* 0x0000038004047812 */ /* 0x000fe200078ec0ff */
[----:B------:R-:W-:-:S04]  /*1e60*/  IMAD.WIDE.U32 R10, R221, R32, R16 ;  /* 0x00000020dd0a7225 */ /* 0x000fc800078e0010 */
[----:B------:R-:W-:Y:S01]  /*1e70*/  IMAD.WIDE.U32 R14, R221, R12, R16 ;  /* 0x0000000cdd0e7225 */ /* 0x000fe200078e0010 */
[----:B------:R-:W-:-:S03]  /*1e80*/  SHF.R.U32.HI R113, RZ, 0x3, R4 ;  /* 0x00000003ff717819 */ /* 0x000fc60000011604 */
[----:B------:R-:W-:Y:S02]  /*1e90*/  IMAD.MOV.U32 R92, RZ, RZ, R8 ;  /* 0x000000ffff5c7224 */ /* 0x000fe400078e0008 */
[----:B------:R-:W-:Y:S01]  /*1ea0*/  IMAD.MOV.U32 R86, RZ, RZ, R10 ;  /* 0x000000ffff567224 */ /* 0x000fe200078e000a */
[----:B------:R-:W-:Y:S01]  /*1eb0*/  LOP3.LUT R10, R4, 0x70, R39, 0xf8, !PT ;  /* 0x00000070040a7812 */ /* 0x000fe200078ef827 */
[----:B------:R-:W-:Y:S02]  /*1ec0*/  IMAD.SHL.U32 R8, R7, 0x80, RZ ;  /* 0x0000008007087824 */ /* 0x000fe400078e00ff */
[----:B------:R-:W-:Y:S01]  /*1ed0*/  IMAD.IADD R15, R93, 0x1, R15 ;  /* 0x000000015d0f7824 */ /* 0x000fe200078e020f */
[----:B------:R-:W-:Y:S02]  /*1ee0*/  IADD3 R93, R9, R93, RZ ;  /* 0x0000005d095d7210 */ /* 0x000fe40007ffe0ff */
[----:B------:R-:W-:Y:S02]  /*1ef0*/  LOP3.LUT R8, R8, 0xffffc000, RZ, 0xc0, !PT ;  /* 0xffffc00008087812 */ /* 0x000fe400078ec0ff */
[----:B------:R-:W-:Y:S01]  /*1f00*/  LOP3.LUT R9, R10, R113, RZ, 0x3c, !PT ;  /* 0x000000710a097212 */ /* 0x000fe200078e3cff */
[C---:B------:R-:W-:Y:S01]  /*1f10*/  VIADD R103, R221.reuse, 0x40 ;  /* 0x00000040dd677836 */ /* 0x040fe20000000000 */
[----:B------:R-:W-:-:S03]  /*1f20*/  IADD3 R102, R221, 0x60, RZ ;  /* 0x00000060dd667810 */ /* 0x000fc60007ffe0ff */
[----:B------:R-:W-:Y:S01]  /*1f30*/  IMAD.SHL.U32 R3, R103, 0x80, RZ ;  /* 0x0000008067037824 */ /* 0x000fe200078e00ff */
[----:B------:R-:W-:Y:S01]  /*1f40*/  SHF.R.S32.HI R34, RZ, 0x1f, R21 ;  /* 0x0000001fff227819 */ /* 0x000fe20000011415 */
[----:B------:R-:W-:Y:S02]  /*1f50*/  IMAD.IADD R87, R89, 0x1, R11 ;  /* 0x0000000159577824 */ /* 0x000fe400078e020b */
[----:B------:R-:W-:Y:S01]  /*1f60*/  IMAD.IADD R89, R5, 0x1, R89 ;  /* 0x0000000105597824 */ /* 0x000fe200078e0259 */
[----:B------:R-:W-:Y:S01]  /*1f70*/  LOP3.LUT R3, R3, 0x380, RZ, 0xc0, !PT ;  /* 0x0000038003037812 */ /* 0x000fe200078ec0ff */
[----:B------:R-:W-:Y:S02]  /*1f80*/  IMAD.SHL.U32 R5, R221, 0x80, RZ ;  /* 0x00000080dd057824 */ /* 0x000fe400078e00ff */
[----:B------:R-:W-:Y:S01]  /*1f90*/  IMAD.SHL.U32 R0, R102, 0x80, RZ ;  /* 0x0000008066007824 */ /* 0x000fe200078e00ff */
[----:B------:R-:W-:Y:S02]  /*1fa0*/  SHF.R.U32.HI R106, RZ, 0x3, R3 ;  /* 0x00000003ff6a7819 */ /* 0x000fe40000011603 */
[----:B------:R-:W-:-:S02]  /*1fb0*/  LOP3.LUT R11, R3, 0x70, R39, 0xf8, !PT ;  /* 0x00000070030b7812 */ /* 0x000fc400078ef827 */
[----:B------:R-:W-:Y:S01]  /*1fc0*/  LEA.HI R34, R34, R21, RZ, 0x6 ;  /* 0x0000001522227211 */ /* 0x000fe200078f30ff */
[----:B------:R-:W-:Y:S01]  /*1fd0*/  IMAD.IADD R6, R28, 0x1, R27 ;  /* 0x000000011c067824 */ /* 0x000fe200078e021b */
[----:B------:R-:W-:Y:S02]  /*1fe0*/  LOP3.LUT R5, R5, 0x380, RZ, 0xc0, !PT ;  /* 0x0000038005057812 */ /* 0x000fe400078ec0ff */
[----:B-----5:R-:W-:Y:S02]  /*1ff0*/  SHF.R.S32.HI R27, RZ, 0x1f, R98 ;  /* 0x0000001fff1b7819 */ /* 0x020fe40000011462 */
[----:B------:R-:W-:Y:S02]  /*2000*/  LOP3.LUT R0, R0, 0x380, RZ, 0xc0, !PT ;  /* 0x0000038000007812 */ /* 0x000fe400078ec0ff */
[----:B------:R-:W-:Y:S01]  /*2010*/  LOP3.LUT R11, R11, R106, RZ, 0x3c, !PT ;  /* 0x0000006a0b0b7212 */ /* 0x000fe200078e3cff */
[----:B------:R-:W-:Y:S01]  /*2020*/  IMAD.SHL.U32 R34, R34, 0x10, RZ ;  /* 0x0000001022227824 */ /* 0x000fe200078e00ff */
[----:B------:R-:W-:-:S02]  /*2030*/  SHF.R.U32.HI R100, RZ, 0x3, R5 ;  /* 0x00000003ff647819 */ /* 0x000fc40000011605 */
[--C-:B------:R-:W-:Y:S02]  /*2040*/  LOP3.LUT R7, R5, 0x70, R39.reuse, 0xf8, !PT ;  /* 0x0000007005077812 */ /* 0x100fe400078ef827 */
[----:B------:R-:W-:Y:S02]  /*2050*/  SHF.R.U32.HI R105, RZ, 0x3, R0 ;  /* 0x00000003ff697819 */ /* 0x000fe40000011600 */
[----:B------:R-:W-:Y:S01]  /*2060*/  LOP3.LUT R20, R0, 0x70, R39, 0xf8, !PT ;  /* 0x0000007000147812 */ /* 0x000fe200078ef827 */
[----:B------:R-:W-:Y:S01]  /*2070*/  IMAD R28, R27, R32, RZ ;  /* 0x000000201b1c7224 */ /* 0x000fe200078e02ff */
[----:B------:R-:W-:Y:S02]  /*2080*/  LOP3.LUT R7, R7, R100, RZ, 0x3c, !PT ;  /* 0x0000006407077212 */ /* 0x000fe400078e3cff */
[----:B------:R-:W-:Y:S01]  /*2090*/  LOP3.LUT R34, R34, 0xfffffc00, RZ, 0xc0, !PT ;  /* 0xfffffc0022227812 */ /* 0x000fe200078ec0ff */
[----:B------:R-:W-:Y:S01]  /*20a0*/  IMAD.WIDE.U32 R90, R98, R12, R14 ;  /* 0x0000000c625a7225 */ /* 0x000fe200078e000e */
[----:B------:R-:W-:-:S02]  /*20b0*/  LOP3.LUT R21, R20, R105, RZ, 0x3c, !PT ;  /* 0x0000006914157212 */ /* 0x000fc400078e3cff */
[----:B------:R-:W-:Y:S01]  /*20c0*/  LOP3.LUT R37, R39, 0xfffffff0, RZ, 0xc0, !PT ;  /* 0xfffffff027257812 */ /* 0x000fe200078ec0ff */
[----:B------:R-:W-:Y:S01]  /*20d0*/  IMAD.WIDE.U32 R86, R98, R32, R86 ;  /* 0x0000002062567225 */ /* 0x000fe200078e0056 */
[----:B------:R-:W-:-:S03]  /*20e0*/  IADD3 R95, R7, R8, R34 ;  /* 0x00000008075f7210 */ /* 0x000fc60007ffe022 */
[----:B------:R-:W-:Y:S01]  /*20f0*/  IMAD.WIDE.U32 R88, R98, R32, R88 ;  /* 0x0000002062587225 */ /* 0x000fe200078e0058 */
[----:B------:R-:W-:-:S03]  /*2100*/  SHF.L.U64.HI R10, R32, 0x7, R33 ;  /* 0x00000007200a7819 */ /* 0x000fc60000010221 */
[----:B------:R-:W-:Y:S01]  /*2110*/  IMAD.WIDE.U32 R92, R98, R12, R92 ;  /* 0x0000000c625c7225 */ /* 0x000fe200078e005c */
[----:B------:R-:W-:Y:S02]  /*2120*/  SHF.R.S32.HI R34, RZ, 0x1f, R218 ;  /* 0x0000001fff227819 */ /* 0x000fe400000114da */
[----:B------:R-:W-:Y:S01]  /*2130*/  SHF.R.S32.HI R39, RZ, 0x4, R39 ;  /* 0x00000004ff277819 */ /* 0x000fe20000011427 */
[----:B------:R-:W-:Y:S01]  /*2140*/  IMAD.SHL.U32 R20, R32, 0x20, RZ ;  /* 0x0000002020147824 */ /* 0x000fe200078e00ff */
[----:B------:R-:W-:Y:S01]  /*2150*/  SHF.R.S32.HI R41, RZ, 0x1f, R37 ;  /* 0x0000001fff297819 */ /* 0x000fe20000011425 */
[----:B------:R-:W-:Y:S01]  /*2160*/  IMAD.SHL.U32 R97, R97, 0x2, RZ ;  /* 0x0000000261617824 */ /* 0x000fe200078e00ff */
[----:B--2---:R-:W-:Y:S02]  /*2170*/  IADD3 R94, R9, R8, R31 ;  /* 0x00000008095e7210 */ /* 0x004fe40007ffe01f */
[----:B------:R-:W0:Y:S02]  /*2180*/  S2R R31, SR_TID.X ;  /* 0x00000000001f7919 */ /* 0x000e240000002100 */
[----:B0-----:R-:W-:-:S04]  /*2190*/  SHF.R.U32.HI R35, RZ, 0x7, R31 ;  /* 0x00000007ff237819 */ /* 0x001fc8000001161f */
[----:B------:R-:W-:Y:S02]  /*21a0*/  ISETP.NE.AND P6, PT, R35, 0x1, PT ;  /* 0x000000012300780c */ /* 0x000fe40003fc5270 */
[----:B------:R-:W-:-:S11]  /*21b0*/  IADD3 R83, R11, R8, R30 ;  /* 0x000000080b537210 */ /* 0x000fd60007ffe01e */
[----:B------:R-:W-:Y:S05]  /*21c0*/  @!P6 WARPSYNC.ALL ;  /* 0x000000000000e948 */ /* 0x000fea0003800000 */
[----:B------:R-:W-:Y:S01]  /*21d0*/  IMAD R30, R27, R12, RZ ;  /* 0x0000000c1b1e7224 */ /* 0x000fe200078e02ff */
[----:B------:R-:W-:Y:S01]  /*21e0*/  ULDC UR4, c[0x0][0x2f4] ;  /* 0x0000bd0000047ab9 */ /* 0x000fe20000000800 */
[----:B------:R-:W-:Y:S01]  /*21f0*/  IMAD R11, R98, R33, R28 ;  /* 0x00000021620b7224 */ /* 0x000fe200078e021c */
[----:B------:R-:W-:Y:S01]  /*2200*/  ISETP.GE.AND P2, PT, R18, UR4, PT ;  /* 0x0000000412007c0c */ /* 0x000fe2000bf46270 */
[----:B------:R-:W-:Y:S01]  /*2210*/  IMAD R43, R98, R13, R30 ;  /* 0x0000000d622b7224 */ /* 0x000fe200078e021e */
[----:B------:R-:W-:Y:S01]  /*2220*/  IADD3 R7, R21, R8, R29 ;  /* 0x0000000815077210 */ /* 0x000fe20007ffe01d */
[----:B------:R-:W-:Y:S01]  /*2230*/  VIADD R99, R35, 0x8 ;  /* 0x0000000823637836 */ /* 0x000fe20000000000 */
[C-C-:B------:R-:W-:Y:S01]  /*2240*/  SHF.L.U64.HI R8, R32.reuse, 0x5, R33.reuse ;  /* 0x0000000520087819 */ /* 0x140fe20000010221 */
[C---:B------:R-:W-:Y:S01]  /*2250*/  IMAD.SHL.U32 R27, R32.reuse, 0x80, RZ ;  /* 0x00000080201b7824 */ /* 0x040fe200078e00ff */
[C---:B------:R-:W-:Y:S01]  /*2260*/  SHF.L.U64.HI R9, R32.reuse, 0x6, R33 ;  /* 0x0000000620097819 */ /* 0x040fe20000010221 */
[----:B------:R-:W-:Y:S01]  /*2270*/  IMAD.IADD R38, R43, 0x1, R91 ;  /* 0x000000012b267824 */ /* 0x000fe200078e025b */
[----:B------:R-:W-:Y:S01]  /*2280*/  SHF.L.U32 R21, R32, 0x6, RZ ;  /* 0x0000000620157819 */ /* 0x000fe200000006ff */
[----:B------:R-:W-:Y:S01]  /*2290*/  IMAD.SHL.U32 R31, R12, 0x20, RZ ;  /* 0x000000200c1f7824 */ /* 0x000fe200078e00ff */
[----:B------:R-:W-:Y:S01]  /*22a0*/  LEA R35, R36, R221, 0x5 ;  /* 0x000000dd24237211 */ /* 0x000fe200078e28ff */
[C---:B------:R-:W-:Y:S01]  /*22b0*/  IMAD.SHL.U32 R32, R12.reuse, 0x40, RZ ;  /* 0x000000400c207824 */ /* 0x040fe200078e00ff */
[C-C-:B------:R-:W-:Y:S01]  /*22c0*/  SHF.L.U64.HI R28, R12.reuse, 0x5, R13.reuse ;  /* 0x000000050c1c7819 */ /* 0x140fe2000001020d */
[C---:B------:R-:W-:Y:S01]  /*22d0*/  IMAD.SHL.U32 R33, R12.reuse, 0x80, RZ ;  /* 0x000000800c217824 */ /* 0x040fe200078e00ff */
[C---:B------:R-:W-:Y:S01]  /*22e0*/  SHF.L.U64.HI R29, R12.reuse, 0x6, R13 ;  /* 0x000000060c1d7819 */ /* 0x040fe2000001020d */
[----:B------:R-:W-:Y:S01]  /*22f0*/  IMAD.IADD R36, R11, 0x1, R87 ;  /* 0x000000010b247824 */ /* 0x000fe200078e0257 */
[----:B------:R-:W-:Y:S01]  /*2300*/  SHF.L.U64.HI R30, R12, 0x7, R13 ;  /* 0x000000070c1e7819 */ /* 0x000fe2000001020d */
[----:B------:R-:W-:Y:S01]  /*2310*/  IMAD.IADD R42, R89, 0x1, R11 ;  /* 0x00000001592a7824 */ /* 0x000fe200078e020b */
[----:B------:R-:W-:Y:S01]  /*2320*/  @!P6 BAR.SYNC.DEFER_BLOCKING 0x9, 0x100 ;  /* 0x024400000000eb1d */ /* 0x000fe20000010000 */
[----:B------:R-:W-:Y:S01]  /*2330*/  ISETP.GE.AND P1, PT, R16, UR4, PT ;  /* 0x0000000410007c0c */ /* 0x000fe2000bf26270 */
[----:B------:R-:W-:Y:S01]  /*2340*/  IMAD.IADD R43, R93, 0x1, R43 ;  /* 0x000000015d2b7824 */ /* 0x000fe200078e022b */
[----:B------:R-:W-:-:S02]  /*2350*/  P2R R81, PR, RZ, 0x4 ;  /* 0x00000004ff517803 */ /* 0x000fc40000000000 */
[----:B------:R-:W-:-:S09]  /*2360*/  SHF.R.S32.HI R40, RZ, 0x1f, R24 ;  /* 0x0000001fff287819 */ /* 0x000fd20000011418 */
.L_x_3045:
[----:B0-----:R-:W0:Y:S01]  /*2370*/  LDC R108, c[0x0][0x430] ;  /* 0x00010c00ff6c7b82 */ /* 0x001e220000000800 */
[----:B------:R-:W-:Y:S01]  /*2380*/  VIADD R26, R26, 0xffffffff ;  /* 0xffffffff1a1a7836 */ /* 0x000fe20000000000 */
[----:B---3--:R-:W1:Y:S01]  /*2390*/  S2R R44, SR_TID.X ;  /* 0x00000000002c7919 */ /* 0x008e620000002100 */
[----:B------:R-:W-:Y:S02]  /*23a0*/  IMAD.MOV.U32 R107, RZ, RZ, RZ ;  /* 0x000000ffff6b7224 */ /* 0x000fe400078e00ff */
[----:B------:R-:W-:-:S03]  /*23b0*/  IMAD R11, R26, 0x80, R35 ;  /* 0x000000801a0b7824 */ /* 0x000fc600078e0223 */
[----:B--2---:R-:W2:Y:S02]  /*23c0*/  LDC R114, c[0x0][0x3f4] ;  /* 0x0000fd00ff727b82 */ /* 0x004ea40000000800 */
[----:B------:R-:W-:Y:S02]  /*23d0*/  ISETP.GE.AND P2, PT, R11, R2, PT ;  /* 0x000000020b00720c */ /* 0x000fe40003f46270 */
[----:B------:R-:W-:Y:S02]  /*23e0*/  IADD3 R45, R6, R11, RZ ;  /* 0x0000000b062d7210 */ /* 0x000fe40007ffe0ff */
[----:B------:R-:W-:-:S03]  /*23f0*/  ISETP.GT.OR P2, PT, R35, 0x7f, P2 ;  /* 0x0000007f2300780c */ /* 0x000fc60001744670 */
[----:B------:R-:W-:Y:S01]  /*2400*/  IMAD.MOV.U32 R11, RZ, RZ, R45 ;  /* 0x000000ffff0b7224 */ /* 0x000fe200078e002d */
[----:B0-----:R-:W-:-:S09]  /*2410*/  ISETP.NE.AND P3, PT, R108, 0x1, PT ;  /* 0x000000016c00780c */ /* 0x001fd20003f65270 */
[----:B------:R-:W0:Y:S01]  /*2420*/  @!P2 LDC.64 R14, c[0x0][0x428] ;  /* 0x00010a00ff0eab82 */ /* 0x000e220000000a00 */
[----:B-1----:R-:W-:-:S07]  /*2430*/  VIADD R48, R44, 0xffffff80 ;  /* 0xffffff802c307836 */ /* 0x002fce0000000000 */
[----:B------:R-:W1:Y:S08]  /*2440*/  @!P2 LDC.64 R46, c[0x0][0x418] ;  /* 0x00010600ff2eab82 */ /* 0x000e700000000a00 */
[----:B------:R-:W3:Y:S08]  /*2450*/  @P3 LDC R12, c[0x0][0x434] ;  /* 0x00010d00ff0c3b82 */ /* 0x000ef00000000800 */
[----:B----4-:R-:W4:Y:S01]  /*2460*/  @P3 LDC R13, c[0x0][0x438] ;  /* 0x00010e00ff0d3b82 */ /* 0x010f220000000800 */
[----:B---3--:R-:W-:-:S05]  /*2470*/  @P3 IMAD.HI.U32 R12, R45, R12, RZ ;  /* 0x0000000c2d0c3227 */ /* 0x008fca00078e00ff */
[----:B----4-:R-:W-:Y:S01]  /*2480*/  @P3 SHF.R.U32.HI R11, RZ, R13, R12 ;  /* 0x0000000dff0b3219 */ /* 0x010fe2000001160c */
[----:B0-----:R-:W-:-:S03]  /*2490*/  @!P2 IMAD R12, R40, R14, RZ ;  /* 0x0000000e280ca224 */ /* 0x001fc600078e02ff */
[--C-:B------:R-:W-:Y:S01]  /*24a0*/  @!P2 SHF.R.S32.HI R13, RZ, 0x1f, R11.reuse ;  /* 0x0000001fff0da819 */ /* 0x100fe2000001140b */
[----:B------:R-:W-:Y:S02]  /*24b0*/  @!P2 IMAD R15, R24, R15, R12 ;  /* 0x0000000f180fa224 */ /* 0x000fe400078e020c */
[----:B------:R-:W-:Y:S01]  /*24c0*/  @!P2 IMAD.MOV.U32 R12, RZ, RZ, R11 ;  /* 0x000000ffff0ca224 */ /* 0x000fe200078e000b */
[----:B------:R-:W-:-:S03]  /*24d0*/  SHF.R.S32.HI R44, RZ, 0x1f, R48 ;  /* 0x0000001fff2c7819 */ /* 0x000fc60000011430 */
[----:B------:R-:W-:Y:S01]  /*24e0*/  @!P2 IMAD.WIDE.U32 R12, R24, R14, R12 ;  /* 0x0000000e180ca225 */ /* 0x000fe200078e000c */
[----:B------:R-:W-:-:S03]  /*24f0*/  LEA.HI R44, R44, R48, RZ, 0x6 ;  /* 0x000000302c2c7211 */ /* 0x000fc600078f30ff */
[----:B------:R-:W-:Y:S01]  /*2500*/  @!P2 IMAD.IADD R13, R13, 0x1, R15 ;  /* 0x000000010d0da824 */ /* 0x000fe200078e020f */
[----:B-1----:R-:W-:Y:S01]  /*2510*/  @!P2 LEA R14, P3, R12, R46, 0x2 ;  /* 0x0000002e0c0ea211 */ /* 0x002fe200078610ff */
[----:B------:R-:W-:-:S03]  /*2520*/  IMAD.SHL.U32 R44, R44, 0x10, RZ ;  /* 0x000000102c2c7824 */ /* 0x000fc600078e00ff */
[----:B------:R-:W-:Y:S02]  /*2530*/  @!P2 LEA.HI.X R15, R12, R47, R13, 0x2, P3 ;  /* 0x0000002f0c0fa211 */ /* 0x000fe400018f140d */
[----:B------:R-:W-:-:S03]  /*2540*/  LOP3.LUT R44, R44, 0xfffffc00, RZ, 0xc0, !PT ;  /* 0xfffffc002c2c7812 */ /* 0x000fc600078ec0ff */
[----:B------:R0:W5:Y:S01]  /*2550*/  @!P2 LDG.E R107, desc[UR36][R14.64] ;  /* 0x000000240e6ba981 */ /* 0x000162000c1e1900 */
[----:B--2---:R-:W-:Y:S01]  /*2560*/  ISETP.GE.AND P2, PT, R114, 0x1, PT ;  /* 0x000000017200780c */ /* 0x004fe20003f46270 */
[----:B------:R-:W-:Y:S05]  /*2570*/  YIELD ;  /* 0x0000000000007946 */ /* 0x000fea0003800000 */
[----:B------:R-:W-:Y:S01]  /*2580*/  LOP3.LUT R13, R5, 0x70, R16, 0xf8, !PT ;  /* 0x00000070050d7812 */ /* 0x000fe200078ef810 */
[----:B------:R-:W-:Y:S01]  /*2590*/  BSSY B0, `(.L_x_2950) ;  /* 0x0000921000007945 */ /* 0x000fe20003800000 */
[----:B------:R-:W-:Y:S02]  /*25a0*/  IADD3 R11, -R11, RZ, RZ ;  /* 0x000000ff0b0b7210 */ /* 0x000fe40007ffe1ff */
[----:B------:R-:W-:-:S02]  /*25b0*/  LOP3.LUT R12, R44, R13, R100, 0xf6, !PT ;  /* 0x0000000d2c0c7212 */ /* 0x000fc400078ef664 */
[----:B------:R-:W-:Y:S01]  /*25c0*/  ISETP.GT.AND P3, PT, R26, R25, PT ;  /* 0x000000191a00720c */ /* 0x000fe20003f64270 */
[----:B------:R-:W-:Y:S02]  /*25d0*/  IMAD R108, R108, R11, R45 ;  /* 0x0000000b6c6c7224 */ /* 0x000fe400078e022d */
[----:B------:R-:W-:Y:S01]  /*25e0*/  IMAD R11, R23, 0x8000, R12 ;  /* 0x00008000170b7824 */ /* 0x000fe200078e020c */
[----:B------:R-:W-:-:S03]  /*25f0*/  P2R R82, PR, RZ, 0x8 ;  /* 0x00000008ff527803 */ /* 0x000fc60000000000 */
        /* <DEDUP_REMOVED lines=14> */
[----:B------:R-:W-:Y:S02]  /*26e0*/  IMAD.IADD R13, R13, 0x1, R11 ;  /* 0x000000010d0d7824 */ /* 0x000fe400078e020b */
[C---:B------:R-:W-:Y:S01]  /*26f0*/  IMAD R11, R107.reuse, UR5, R14 ;  /* 0x000000056b0b7c24 */ /* 0x040fe2000f8e020e */
[----:B------:R-:W-:Y:S01]  /*2700*/  SHF.R.S32.HI R14, RZ, 0x1f, R26 ;  /* 0x0000001fff0e7819 */ /* 0x000fe2000001141a */
[----:B------:R-:W-:Y:S01]  /*2710*/  IMAD.WIDE.U32 R12, R107, UR4, R12 ;  /* 0x000000046b0c7c25 */ /* 0x000fe2000f8e000c */
[----:B------:R-:W-:-:S03]  /*2720*/  ULDC.64 UR4, c[0x0][0x308] ;  /* 0x0000c20000047ab9 */ /* 0x000fc60000000a00 */
[----:B------:R-:W-:Y:S02]  /*2730*/  IMAD.IADD R13, R13, 0x1, R11 ;  /* 0x000000010d0d7824 */ /* 0x000fe400078e020b */
[----:B------:R-:W-:Y:S02]  /*2740*/  IMAD R11, R34, UR4, RZ ;  /* 0x00000004220b7c24 */ /* 0x000fe4000f8e02ff */
[----:B------:R-:W-:Y:S02]  /*2750*/  IMAD R49, R14, R33, R44 ;  /* 0x000000210e317224 */ /* 0x000fe400078e022c */
[----:B------:R-:W-:-:S04]  /*2760*/  IMAD.WIDE.U32 R44, R218, UR4, R12 ;  /* 0x00000004da2c7c25 */ /* 0x000fc8000f8e000c */
[----:B------:R-:W-:Y:S01]  /*2770*/  IMAD R11, R218, UR5, R11 ;  /* 0x00000005da0b7c24 */ /* 0x000fe2000f8e020b */
[----:B------:R-:W-:Y:S01]  /*2780*/  ULDC.64 UR4, c[0x0][0x2e8] ;  /* 0x0000ba0000047ab9 */ /* 0x000fe20000000a00 */
[----:B------:R-:W-:Y:S01]  /*2790*/  IMAD R47, R14, R27, R15 ;  /* 0x0000001b0e2f7224 */ /* 0x000fe200078e020f */
[----:B------:R-:W-:Y:S01]  /*27a0*/  IADD3 R116, P3, R44, UR4, RZ ;  /* 0x000000042c747c10 */ /* 0x000fe2000ff7e0ff */
[----:B------:R-:W-:Y:S02]  /*27b0*/  IMAD R111, R26, -0x80, R2 ;  /* 0xffffff801a6f7824 */ /* 0x000fe400078e0202 */
[-C--:B------:R-:W-:Y:S01]  /*27c0*/  IMAD.WIDE.U32 R12, R27, R26.reuse, RZ ;  /* 0x0000001a1b0c7225 */ /* 0x080fe200078e00ff */
[----:B------:R-:W-:Y:S02]  /*27d0*/  IADD3.X R117, R45, UR5, R11, P3, !PT ;  /* 0x000000052d757c10 */ /* 0x000fe40009ffe40b */
[----:B------:R-:W-:Y:S01]  /*27e0*/  VIMNMX R111, R111, 0x80, PT ;  /* 0x000000806f6f7848 */ /* 0x000fe20003fe0100 */
        /* <DEDUP_REMOVED lines=29> */
.L_x_2954:
[----:B------:R-:W-:Y:S05]  /*29c0*/  BSYNC B1 ;  /* 0x0000000000017941 */ /* 0x000fea0003800000 */
.L_x_2953:
[----:B------:R-:W-:Y:S01]  /*29d0*/  ISETP.GE.AND P2, PT, R104, R111, PT ;  /* 0x0000006f6800720c */ /* 0x000fe20003f46270 */
[----:B------:R-:W-:Y:S01]  /*29e0*/  BSSY B1, `(.L_x_2955) ;  /* 0x0000023000017945 */ /* 0x000fe20003800000 */
[----:B------:R-:W-:Y:S02]  /*29f0*/  CS2R R64, SRZ ;  /* 0x0000000000407805 */ /* 0x000fe4000001ff00 */
[----:B------:R-:W-:Y:S02]  /*2a00*/  CS2R R62, SRZ ;  /* 0x00000000003e7805 */ /* 0x000fe4000001ff00 */
[----:B0-----:R-:W-:Y:S02]  /*2a10*/  CS2R R44, SRZ ;  /* 0x00000000002c7805 */ /* 0x001fe4000001ff00 */
[----:B------:R-:W-:Y:S02]  /*2a20*/  CS2R R52, SRZ ;  /* 0x0000000000347805 */ /* 0x000fe4000001ff00 */
[----:B------:R-:W-:-:S02]  /*2a30*/  CS2R R56, SRZ ;  /* 0x0000000000387805 */ /* 0x000fc4000001ff00 */
[----:B------:R-:W-:Y:S02]  /*2a40*/  CS2R R54, SRZ ;  /* 0x0000000000367805 */ /* 0x000fe4000001ff00 */
[----:B------:R-:W-:Y:S02]  /*2a50*/  CS2R R58, SRZ ;  /* 0x00000000003a7805 */ /* 0x000fe4000001ff00 */
[----:B------:R-:W-:Y:S02]  /*2a60*/  CS2R R48, SRZ ;  /* 0x0000000000307805 */ /* 0x000fe4000001ff00 */
[----:B------:R-:W-:Y:S02]  /*2a70*/  CS2R R46, SRZ ;  /* 0x00000000002e7805 */ /* 0x000fe4000001ff00 */
[----:B------:R-:W-:Y:S02]  /*2a80*/  CS2R R50, SRZ ;  /* 0x0000000000327805 */ /* 0x000fe4000001ff00 */
[----:B-----5:R-:W-:Y:S01]  /*2a90*/  MOV R123, R68 ;  /* 0x00000044007b7202 */ /* 0x020fe20000000f00 */
[----:B------:R-:W-:Y:S01]  /*2aa0*/  IMAD.MOV.U32 R131, RZ, RZ, R72 ;  /* 0x000000ffff837224 */ /* 0x000fe200078e0048 */
[----:B------:R-:W-:Y:S01]  /*2ab0*/  CS2R R66, SRZ ;  /* 0x0000000000427805 */ /* 0x000fe2000001ff00 */
        /* <DEDUP_REMOVED lines=21> */
.L_x_2956:
[----:B------:R-:W-:Y:S05]  /*2c10*/  BSYNC B1 ;  /* 0x0000000000017941 */ /* 0x000fea0003800000 */
.L_x_2955:
[----:B------:R-:W-:Y:S01]  /*2c20*/  ISETP.GE.AND P3, PT, R103, R111, PT ;  /* 0x0000006f6700720c */ /* 0x000fe20003f66270 */
[----:B------:R-:W-:-:S12]  /*2c30*/  BSSY B1, `(.L_x_2957) ;  /* 0x0000016000017945 */ /* 0x000fd80003800000 */
        /* <DEDUP_REMOVED lines=21> */
.L_x_2958:
[----:B------:R-:W-:Y:S05]  /*2d90*/  BSYNC B1 ;  /* 0x0000000000017941 */ /* 0x000fea0003800000 */
.L_x_2957:
[----:B------:R-:W-:Y:S01]  /*2da0*/  ISETP.GE.AND P4, PT, R102, R111, PT ;  /* 0x0000006f6600720c */ /* 0x000fe20003f86270 */
[----:B------:R-:W-:-:S12]  /*2db0*/  BSSY B1, `(.L_x_2959) ;  /* 0x000001c000017945 */ /* 0x000fd80003800000 */
[----:B------:R-:W-:Y:S05]  /*2dc0*/  @P4 BRA `(.L_x_2960) ;  /* 0x0000000000684947 */ /* 0x000fea0003800000 */
[----:B------:R-:W2:Y:S01]  /*2dd0*/  LDC.64 R44, c[0x0][0x3f8] ;  /* 0x0000fe00ff2c7b82 */ /* 0x000ea20000000a00 */
[----:B------:R-:W-:Y:S01]  /*2de0*/  IMAD.MOV.U32 R13, RZ, RZ, R115 ;  /* 0x000000ffff0d7224 */ /* 0x000fe200078e0073 */
[----:B------:R-:W-:Y:S01]  /*2df0*/  ULDC.64 UR4, c[0x0][0x3e8] ;  /* 0x0000fa0000047ab9 */ /* 0x000fe20000000a00 */
[----:B------:R-:W-:Y:S01]  /*2e00*/  IMAD.MOV.U32 R15, RZ, RZ, R119 ;  /* 0x000000ffff0f7224 */ /* 0x000fe200078e0077 */
[----:B------:R-:W-:Y:S02]  /*2e10*/  CS2R R48, SRZ ;  /* 0x0000000000307805 */ /* 0x000fe4000001ff00 */
[----:B------:R-:W-:Y:S01]  /*2e20*/  CS2R R50, SRZ ;  /* 0x0000000000327805 */ /* 0x000fe2000001ff00 */
[----:B--2---:R-:W-:-:S04]  /*2e30*/  IMAD.WIDE.U32 R12, R44, 0x60, R12 ;  /* 0x000000602c0c7825 */ /* 0x004fc800078e000c */
[----:B------:R-:W-:Y:S01]  /*2e40*/  IMAD R11, R45, 0x60, RZ ;  /* 0x000000602d0b7824 */ /* 0x000fe200078e02ff */
[----:B------:R-:W-:Y:S01]  /*2e50*/  IADD3 R12, P5, P6, R88, UR4, R12 ;  /* 0x00000004580c7c10 */ /* 0x000fe2000febe00c */
[----:B------:R-:W2:Y:S02]  /*2e60*/  LDC.64 R44, c[0x0][0x408] ;  /* 0x00010200ff2c7b82 */ /* 0x000ea40000000a00 */
[----:B------:R-:W-:-:S05]  /*2e70*/  IMAD.IADD R11, R13, 0x1, R11 ;  /* 0x000000010d0b7824 */ /* 0x000fca00078e020b */
        /* <DEDUP_REMOVED lines=15> */
.L_x_2960:
[----:B------:R-:W-:Y:S05]  /*2f70*/  BSYNC B1 ;  /* 0x0000000000017941 */ /* 0x000fea0003800000 */
.L_x_2959:
[----:B------:R-:W-:Y:S01]  /*2f80*/  UISETP.NE.AND UP0, UPT, UR60, 0x3, UPT ;  /* 0x000000033c00788c */ /* 0x000fe2000bf05270 */
[----:B------:R-:W-:Y:S01]  /*2f90*/  IMAD.MOV.U32 R130, RZ, RZ, R70 ;  /* 0x000000ffff827224 */ /* 0x000fe200078e0046 */
[----:B------:R-:W-:Y:S01]  /*2fa0*/  MOV R138, R74 ;  /* 0x0000004a008a7202 */ /* 0x000fe20000000f00 */
[----:B-----5:R-:W-:Y:S01]  /*2fb0*/  IMAD.MOV.U32 R126, RZ, RZ, R60 ;  /* 0x000000ffff7e7224 */ /* 0x020fe200078e003c */
[----:B------:R-:W-:Y:S01]  /*2fc0*/  MOV R122, R54 ;  /* 0x00000036007a7202 */ /* 0x000fe20000000f00 */
[----:B------:R-:W-:Y:S01]  /*2fd0*/  IMAD.MOV.U32 R128, RZ, RZ, R64 ;  /* 0x000000ffff807224 */ /* 0x000fe200078e0040 */
[----:B------:R-:W-:Y:S01]  /*2fe0*/  PLOP3.LUT P5, PT, PT, PT, UP0, 0x80, 0x0 ;  /* 0x000000000000781c */ /* 0x000fe20003faf008 */
[----:B------:R-:W-:Y:S02]  /*2ff0*/  IMAD.MOV.U32 R127, RZ, RZ, R62 ;  /* 0x000000ffff7f7224 */ /* 0x000fe400078e003e */
[----:B------:R-:W-:Y:S02]  /*3000*/  IMAD.MOV.U32 R129, RZ, RZ, R66 ;  /* 0x000000ffff817224 */ /* 0x000fe400078e0042 */
[----:B------:R-:W-:-:S02]  /*3010*/  IMAD.MOV.U32 R121, RZ, RZ, R52 ;  /* 0x000000ffff797224 */ /* 0x000fc400078e0034 */
[----:B------:R-:W-:Y:S02]  /*3020*/  IMAD.MOV.U32 R124, RZ, RZ, R56 ;  /* 0x000000ffff7c7224 */ /* 0x000fe400078e0038 */
[----:B------:R-:W-:Y:S02]  /*3030*/  IMAD.MOV.U32 R125, RZ, RZ, R58 ;  /* 0x000000ffff7d7224 */ /* 0x000fe400078e003a */
[----:B01----:R-:W-:Y:S02]  /*3040*/  IMAD.MOV.U32 R78, RZ, RZ, R44 ;  /* 0x000000ffff4e7224 */ /* 0x003fe400078e002c */
[----:B------:R-:W-:Y:S02]  /*3050*/  IMAD.MOV.U32 R119, RZ, RZ, R48 ;  /* 0x000000ffff777224 */ /* 0x000fe400078e0030 */
[----:B------:R-:W-:Y:S02]  /*3060*/  IMAD.MOV.U32 R118, RZ, RZ, R46 ;  /* 0x000000ffff767224 */ /* 0x000fe400078e002e */
[----:B------:R-:W-:Y:S01]  /*3070*/  IMAD.MOV.U32 R120, RZ, RZ, R50 ;  /* 0x000000ffff787224 */ /* 0x000fe200078e0032 */
[----:B------:R-:W-:Y:S06]  /*3080*/  @!P5 BRA `(.L_x_2961) ;  /* 0x000000000004d947 */ /* 0x000fec0003800000 */
[----:B------:R-:W-:Y:S01]  /*3090*/  BPT.TRAP 0x1 ;  /* 0x000000040000795c */ /* 0x000fe20000300000 */
.L_x_2961:
[----:B------:R-:W-:Y:S01]  /*30a0*/  IMAD R80, R23, 0x8, R22 ;  /* 0x0000000817507824 */ /* 0x000fe200078e0216 */
[----:B------:R-:W-:Y:S01]  /*30b0*/  SHF.L.U32 R112, R224, 0x1f, RZ ;  /* 0x0000001fe0707819 */ /* 0x000fe200000006ff */
[----:B------:R-:W-:Y:S03]  /*30c0*/  BSSY B1, `(.L_x_2962) ;  /* 0x0000003000017945 */ /* 0x000fe60003800000 */
[----:B------:R-:W0:Y:S02]  /*30d0*/  SYNCS.PHASECHK.TRANS64.TRYWAIT P6, [R80+URZ+0x38890], R112 ;  /* 0x03889070500075a7 */ /* 0x000e2400080c017f */
[----:B0-----:R-:W-:Y:S05]  /*30e0*/  @!P6 BRA `(.L_x_2963) ;  /* 0x000002740088e947 */ /* 0x001fea0003800000 */
.L_x_3301:
[----:B------:R-:W-:Y:S05]  /*30f0*/  BSYNC B1 ;  /* 0x0000000000017941 */ /* 0x000fea0003800000 */
.L_x_2962:
[----:B------:R-:W-:-:S03]  /*3100*/  UMOV UR4, 0xffffffff ;  /* 0xffffffff00047882 */ /* 0x000fc60000000000 */
[----:B------:R-:W-:Y:S05]  /*3110*/  BRA.DIV UR4, `(.L_x_2964) ;  /* 0x0000027604907947 */ /* 0x000fea000b800000 */
[----:B------:R1:W3:Y:S04]  /*3120*/  SHFL.IDX PT, R79, R117, RZ, 0x181f ;  /* 0x00181fff754f7589 */ /* 0x0002e800000e0000 */
[----:B------:R1:W4:Y:S02]  /*3130*/  SHFL.IDX PT, R115, R116, RZ, 0x181f ;  /* 0x00181fff74737589 */ /* 0x00032400000e0000 */
.L_x_3305:
[----:B------:R-:W-:Y:S01]  /*3140*/  ISETP.NE.AND P6, PT, R132, RZ, PT ;  /* 0x000000ff8400720c */ /* 0x000fe20003fc5270 */
[----:B------:R-:W-:-:S12]  /*3150*/  BSSY B1, `(.L_x_2965) ;  /* 0x00000e4000017945 */ /* 0x000fd80003800000 */
[----:B------:R-:W-:Y:S05]  /*3160*/  @P6 BRA `(.L_x_2966) ;  /* 0x0000000c00886947 */ /* 0x000fea0003800000 */
[----:B------:R-:W-:Y:S04]  /*3170*/  BSSY B2, `(.L_x_2967) ;  /* 0x0000071000027945 */ /* 0x000fe80003800000 */
[----:B------:R-:W-:Y:S05]  /*3180*/  @P1 BRA `(.L_x_2968) ;  /* 0x0000000400bc1947 */ /* 0x000fea0003800000 */
[----:B--2---:R2:W0:Y:S01]  /*3190*/  LDS.128 R12, [R96+0x28400] ;  /* 0x02840000600c7984 */ /* 0x0044220000000c00 */
[----:B----4-:R-:W-:Y:S01]  /*31a0*/  IADD3 R76, P6, R16, R115, RZ ;  /* 0x00000073104c7210 */ /* 0x010fe20007fde0ff */
[----:B------:R-:W-:Y:S03]  /*31b0*/  BSSY B3, `(.L_x_2969) ;  /* 0x000006b000037945 */ /* 0x000fe60003800000 */
[----:B---3--:R-:W-:Y:S02]  /*31c0*/  IADD3.X R77, R79, R17, RZ, P6, !PT ;  /* 0x000000114f4d7210 */ /* 0x008fe400037fe4ff */
        /* <DEDUP_REMOVED lines=9> */
[----:B------:R-:W-:Y:S01]  /*3260*/  SHF.R.U32.HI R135, RZ, 0x10, R73 ;  /* 0x00000010ff877819 */ /* 0x000fe20000011649 */
[----:B0-----:R-:W-:Y:S01]  /*3270*/  IMAD.MOV.U32 R72, RZ, RZ, R12 ;  /* 0x000000ffff487224 */ /* 0x001fe200078e000c */
[----:B------:R-:W-:Y:S01]  /*3280*/  LOP3.LUT R73, R74, 0xff00, R11, 0xf8, !PT ;  /* 0x0000ff004a497812 */ /* 0x000fe200078ef80b */
[----:B------:R-:W-:Y:S01]  /*3290*/  IMAD.U32 R74, R134, 0x10000, RZ ;  /* 0x00010000864a7824 */ /* 0x000fe200078e00ff */
[----:B------:R-:W-:Y:S01]  /*32a0*/  LOP3.LUT R133, R132, 0xff00, R75, 0xf8, !PT ;  /* 0x0000ff0084857812 */ /* 0x000fe200078ef84b */
[----:B------:R-:W-:Y:S01]  /*32b0*/  IMAD.U32 R12, R135, 0x10000, RZ ;  /* 0x00010000870c7824 */ /* 0x000fe200078e00ff */
[----:B------:R-:W-:-:S02]  /*32c0*/  F2FP.F16.E4M3.UNPACK_B R75, R138.H1 ;  /* 0x0000008aff4b723e */ /* 0x000fc400030006ff */
        /* <DEDUP_REMOVED lines=89> */
.L_x_2970:
[----:B------:R-:W-:Y:S05]  /*3860*/  BSYNC B3 ;  /* 0x0000000000037941 */ /* 0x000fea0003800000 */
.L_x_2969:
[----:B0-----:R0:W-:Y:S02]  /*3870*/  ST.E.128 desc[UR36][R76.64], R12 ;  /* 0x0000000c4c007985 */ /* 0x0011e4000c101d24 */
.L_x_2968:
[----:B------:R-:W-:Y:S05]  /*3880*/  BSYNC B2 ;  /* 0x0000000000027941 */ /* 0x000fea0003800000 */
.L_x_2967:
[----:B------:R-:W-:-:S13]  /*3890*/  ISETP.NE.AND P6, PT, R81, RZ, PT ;  /* 0x000000ff5100720c */ /* 0x000fda0003fc5270 */
[----:B------:R-:W-:Y:S05]  /*38a0*/  @P6 BRA `(.L_x_2966) ;  /* 0x0000000400b86947 */ /* 0x000fea0003800000 */
[----:B0-2---:R0:W2:Y:S01]  /*38b0*/  LDS.128 R12, [R96+0x2c400] ;  /* 0x02c40000600c7984 */ /* 0x0050a20000000c00 */
[----:B----4-:R-:W-:Y:S01]  /*38c0*/  IADD3 R72, P6, R18, R115, RZ ;  /* 0x0000007312487210 */ /* 0x010fe20007fde0ff */
[----:B------:R-:W-:Y:S04]  /*38d0*/  BSSY B2, `(.L_x_2971) ;  /* 0x000006a000027945 */ /* 0x000fe80003800000 */
[----:B---3--:R-:W-:Y:S01]  /*38e0*/  IMAD.X R73, R79, 0x1, R220, P6 ;  /* 0x000000014f497824 */ /* 0x008fe200030e06dc */
        /* <DEDUP_REMOVED lines=104> */
.L_x_2972:
[----:B------:R-:W-:Y:S05]  /*3f70*/  BSYNC B2 ;  /* 0x0000000000027941 */ /* 0x000fea0003800000 */
.L_x_2971:
[----:B--2---:R0:W-:Y:S02]  /*3f80*/  ST.E.128 desc[UR36][R72.64], R12 ;  /* 0x0000000c48007985 */ /* 0x0041e4000c101d24 */
.L_x_2966:
[----:B------:R-:W-:Y:S05]  /*3f90*/  BSYNC B1 ;  /* 0x0000000000017941 */ /* 0x000fea0003800000 */
.L_x_2965:
[----:B------:R-:W-:-:S03]  /*3fa0*/  UMOV UR4, 0xffffffff ;  /* 0xffffffff00047882 */ /* 0x000fc60000000000 */
[----:B------:R-:W-:Y:S05]  /*3fb0*/  BRA.DIV UR4, `(.L_x_2973) ;  /* 0x0000026a04347947 */ /* 0x000fea000b800000 */
[----:B------:R1:W1:Y:S04]  /*3fc0*/  SHFL.IDX PT, R71, R117, 0x1, 0x181f ;  /* 0x00381f0075477f89 */ /* 0x00026800000e0000 */
[----:B0-----:R0:W0:Y:S02]  /*3fd0*/  SHFL.IDX PT, R73, R116, 0x1, 0x181f ;  /* 0x00381f0074497f89 */ /* 0x00102400000e0000 */
.L_x_3309:
[----:B------:R-:W-:Y:S04]  /*3fe0*/  BSSY B1, `(.L_x_2974) ;  /* 0x00000e6000017945 */ /* 0x000fe80003800000 */
[----:B------:R-:W-:Y:S05]  /*3ff0*/  @P2 BRA `(.L_x_2975) ;  /* 0x0000000c00902947 */ /* 0x000fea0003800000 */
[----:B------:R-:W-:Y:S04]  /*4000*/  BSSY B2, `(.L_x_2976) ;  /* 0x0000070000027945 */ /* 0x000fe80003800000 */
[----:B------:R-:W-:Y:S05]  /*4010*/  @P1 BRA `(.L_x_2977) ;  /* 0x0000000400b81947 */ /* 0x000fea0003800000 */
[----:B--2---:R2:W2:Y:S01]  /*4020*/  LDS.128 R12, [R96+0x29400] ;  /* 0x02940000600c7984 */ /* 0x0044a20000000c00 */
[----:B0-----:R-:W-:Y:S01]  /*4030*/  IADD3 R68, P2, R16, R73, RZ ;  /* 0x0000004910447210 */ /* 0x001fe20007f5e0ff */
[----:B------:R-:W-:Y:S04]  /*4040*/  BSSY B3, `(.L_x_2978) ;  /* 0x000006a000037945 */ /* 0x000fe80003800000 */
[----:B-1----:R-:W-:Y:S01]  /*4050*/  IMAD.X R69, R71, 0x1, R17, P2 ;  /* 0x0000000147457824 */ /* 0x002fe200010e0611 */
[----:B------:R-:W-:-:S13]  /*4060*/  ISETP.GE.AND P2, PT, R84, R114, PT ;  /* 0x000000725400720c */ /* 0x000fda0003f46270 */
[----:B------:R-:W-:Y:S05]  /*4070*/  @P2 BRA `(.L_x_2979) ;  /* 0x0000000400982947 */ /* 0x000fea0003800000 */
[----:B------:R-:W-:Y:S02]  /*4080*/  SHF.R.U32.HI R64, RZ, 0x8, R65 ;  /* 0x00000008ff407819 */ /* 0x000fe40000011641 */
[----:B------:R-:W-:Y:S02]  /*4090*/  SHF.R.U32.HI R66, RZ, 0x8, R67 ;  /* 0x00000008ff427819 */ /* 0x000fe40000011643 */
[----:B------:R-:W-:Y:S01]  /*40a0*/  LOP3.LUT R11, R65, 0xff0000ff, RZ, 0xc0, !PT ;  /* 0xff0000ff410b7812 */ /* 0x000fe200078ec0ff */
[----:B------:R-:W-:Y:S01]  /*40b0*/  IMAD.SHL.U32 R64, R64, 0x100, RZ ;  /* 0x0000010040407824 */ /* 0x000fe200078e00ff */
[----:B------:R-:W-:Y:S01]  /*40c0*/  SHF.R.U32.HI R70, RZ, 0x10, R65 ;  /* 0x00000010ff467819 */ /* 0x000fe20000011641 */
[----:B------:R-:W-:Y:S01]  /*40d0*/  IMAD.SHL.U32 R66, R66, 0x100, RZ ;  /* 0x0000010042427824 */ /* 0x000fe200078e00ff */
[----:B------:R-:W-:Y:S02]  /*40e0*/  SHF.R.U32.HI R75, RZ, 0x10, R67 ;  /* 0x00000010ff4b7819 */ /* 0x000fe40000011643 */
[----:B------:R-:W-:-:S02]  /*40f0*/  LOP3.LUT R65, R67, 0xff0000ff, RZ, 0xc0, !PT ;  /* 0xff0000ff43417812 */ /* 0x000fc400078ec0ff */
[----:B------:R-:W-:Y:S01]  /*4100*/  LOP3.LUT R64, R11, 0xff00, R64, 0xf8, !PT ;  /* 0x0000ff000b407812 */ /* 0x000fe200078ef840 */
[----:B------:R-:W-:Y:S01]  /*4110*/  IMAD.U32 R75, R75, 0x10000, RZ ;  /* 0x000100004b4b7824 */ /* 0x000fe200078e00ff */
[----:B------:R-:W-:Y:S02]  /*4120*/  LOP3.LUT R66, R65, 0xff00, R66, 0xf8, !PT ;  /* 0x0000ff0041427812 */ /* 0x000fe400078ef842 */
[----:B------:R-:W-:Y:S02]  /*4130*/  SHF.L.U32 R65, R70, 0x10, RZ ;  /* 0x0000001046417819 */ /* 0x000fe400000006ff */
[----:B--2---:R-:W-:Y:S02]  /*4140*/  F2FP.F16.E4M3.UNPACK_B R11, R13 ;  /* 0x0000000dff0b723e */ /* 0x004fe400020006ff */
[----:B------:R-:W-:Y:S02]  /*4150*/  F2FP.F16.E4M3.UNPACK_B R67, R129.H1 ;  /* 0x00000081ff43723e */ /* 0x000fe400030006ff */
[----:B------:R-:W-:-:S02]  /*4160*/  F2FP.F16.E4M3.UNPACK_B R13, R13.H1 ;  /* 0x0000000dff0d723e */ /* 0x000fc400030006ff */
[----:B------:R-:W-:Y:S01]  /*4170*/  LOP3.LUT R70, R64, 0xff0000, R65, 0xf8, !PT ;  /* 0x00ff000040467812 */ /* 0x000fe200078ef841 */
[----:B------:R-:W-:Y:S01]  /*4180*/  HADD2.F32 R64, -RZ, R11.H1_H1 ;  /* 0x3000000bff407230 */ /* 0x000fe20000004100 */
[----:B------:R-:W-:Y:S01]  /*4190*/  LOP3.LUT R75, R66, 0xff0000, R75, 0xf8, !PT ;  /* 0x00ff0000424b7812 */ /* 0x000fe200078ef84b */
[----:B------:R-:W-:Y:S01]  /*41a0*/  HADD2.F32 R72, -RZ, R67.H0_H0 ;  /* 0x20000043ff487230 */ /* 0x000fe20000004100 */
[----:B------:R-:W-:Y:S01]  /*41b0*/  F2FP.F16.E4M3.UNPACK_B R66, R128.H1 ;  /* 0x00000080ff42723e */ /* 0x000fe200030006ff */
[----:B------:R-:W-:Y:S01]  /*41c0*/  HADD2.F32 R11, -RZ, R11.H0_H0 ;  /* 0x2000000bff0b7230 */ /* 0x000fe20000004100 */
[----:B------:R-:W-:Y:S01]  /*41d0*/  F2FP.F16.E4M3.UNPACK_B R129, R129 ;  /* 0x00000081ff81723e */ /* 0x000fe200020006ff */
[----:B------:R-:W-:Y:S02]  /*41e0*/  HADD2.F32 R74, -RZ, R67.H1_H1 ;  /* 0x30000043ff4a7230 */ /* 0x000fe40000004100 */
[----:B------:R-:W-:Y:S01]  /*41f0*/  FMUL.FTZ R76, R64, R72 ;  /* 0x00000048404c7220 */ /* 0x000fe20000410000 */
[----:B------:R-:W-:-:S02]  /*4200*/  HADD2.F32 R65, -RZ, R13.H1_H1 ;  /* 0x3000000dff417230 */ /* 0x000fc40000004100 */
[----:B------:R-:W-:Y:S01]  /*4210*/  FMUL.FTZ R77, R11, R72 ;  /* 0x000000480b4d7220 */ /* 0x000fe20000410000 */
[--C-:B------:R-:W-:Y:S01]  /*4220*/  HADD2.F32 R67, -RZ, R66.reuse.H0_H0 ;  /* 0x20000042ff437230 */ /* 0x100fe20000004100 */
[----:B------:R-:W-:Y:S01]  /*4230*/  F2FP.F16.E4M3.UNPACK_B R128, R128 ;  /* 0x00000080ff80723e */ /* 0x000fe200020006ff */
[----:B------:R-:W-:Y:S02]  /*4240*/  HADD2.F32 R13, -RZ, R13.H0_H0 ;  /* 0x2000000dff0d7230 */ /* 0x000fe40000004100 */
[-C--:B------:R-:W-:Y:S01]  /*4250*/  FMUL.FTZ R72, R65, R74.reuse ;  /* 0x0000004a41487220 */ /* 0x080fe20000410000 */
[----:B------:R-:W-:Y:S02]  /*4260*/  HADD2.F32 R66, -RZ, R66.H1_H1 ;  /* 0x30000042ff427230 */ /* 0x000fe40000004100 */
[-C--:B------:R-:W-:Y:S01]  /*4270*/  FFMA.FTZ R11, R11, R67.reuse, -R76 ;  /* 0x000000430b0b7223 */ /* 0x080fe2000001084c */
[----:B------:R-:W-:Y:S01]  /*4280*/  FFMA.FTZ R130, R64, R67, R77 ;  /* 0x0000004340827223 */ /* 0x000fe2000001004d */
[----:B------:R-:W-:Y:S01]  /*4290*/  FMUL.FTZ R74, R13, R74 ;  /* 0x0000004a0d4a7220 */ /* 0x000fe20000410000 */
[----:B------:R-:W-:-:S02]  /*42a0*/  HADD2.F32 R67, -RZ, R129.H1_H1 ;  /* 0x30000081ff437230 */ /* 0x000fc40000004100 */
[----:B------:R-:W-:Y:S01]  /*42b0*/  FFMA.FTZ R76, R13, R66, -R72 ;  /* 0x000000420d4c7223 */ /* 0x000fe20000010848 */
[----:B------:R-:W-:Y:S01]  /*42c0*/  F2FP.F16.E4M3.UNPACK_B R13, R12.H1 ;  /* 0x0000000cff0d723e */ /* 0x000fe200030006ff */
[----:B---3--:R-:W-:Y:S01]  /*42d0*/  FFMA.FTZ R79, R65, R66, R74 ;  /* 0x00000042414f7223 */ /* 0x008fe2000001004a */
[----:B------:R-:W-:Y:S01]  /*42e0*/  F2FP.F16.E4M3.UNPACK_B R12, R12 ;  /* 0x0000000cff0c723e */ /* 0x000fe200020006ff */
[----:B------:R-:W-:Y:S02]  /*42f0*/  HADD2.F32 R129, -RZ, R129.H0_H0 ;  /* 0x20000081ff817230 */ /* 0x000fe40000004100 */
[--C-:B------:R-:W-:Y:S02]  /*4300*/  HADD2.F32 R64, -RZ, R13.reuse.H0_H0 ;  /* 0x2000000dff407230 */ /* 0x100fe40000004100 */
[----:B------:R-:W-:Y:S02]  /*4310*/  HADD2.F32 R65, -RZ, R13.H1_H1 ;  /* 0x3000000dff417230 */ /* 0x000fe40000004100 */
[----:B------:R-:W-:-:S02]  /*4320*/  HADD2.F32 R13, -RZ, R12.H0_H0 ;  /* 0x2000000cff0d7230 */ /* 0x000fc40000004100 */
[-C--:B------:R-:W-:Y:S01]  /*4330*/  FMUL.FTZ R74, R64, R67.reuse ;  /* 0x00000043404a7220 */ /* 0x080fe20000410000 */
[----:B------:R-:W-:Y:S02]  /*4340*/  HADD2.F32 R12, -RZ, R12.H1_H1 ;  /* 0x3000000cff0c7230 */ /* 0x000fe40000004100 */
[----:B------:R-:W-:Y:S01]  /*4350*/  FMUL.FTZ R77, R65, R67 ;  /* 0x00000043414d7220 */ /* 0x000fe20000410000 */
[--C-:B------:R-:W-:Y:S02]  /*4360*/  HADD2.F32 R66, -RZ, R128.reuse.H1_H1 ;  /* 0x30000080ff427230 */ /* 0x100fe40000004100 */
[----:B------:R-:W-:Y:S02]  /*4370*/  HADD2.F32 R128, -RZ, R128.H0_H0 ;  /* 0x20000080ff807230 */ /* 0x000fe40000004100 */
[-C--:B------:R-:W-:Y:S01]  /*4380*/  FMUL.FTZ R72, R12, R129.reuse ;  /* 0x000000810c487220 */ /* 0x080fe20000410000 */
[----:B------:R-:W-:Y:S01]  /*4390*/  FMUL.FTZ R129, R13, R129 ;  /* 0x000000810d817220 */ /* 0x000fe20000410000 */
[-C--:B------:R-:W-:Y:S01]  /*43a0*/  FFMA.FTZ R64, R64, R66.reuse, -R77 ;  /* 0x0000004240407223 */ /* 0x080fe2000001084d */
[----:B------:R-:W-:Y:S01]  /*43b0*/  FFMA.FTZ R65, R65, R66, R74 ;  /* 0x0000004241417223 */ /* 0x000fe2000001004a */
[-C--:B------:R-:W-:Y:S01]  /*43c0*/  FFMA.FTZ R77, R13, R128.reuse, -R72 ;  /* 0x000000800d4d7223 */ /* 0x080fe20000010848 */
[----:B------:R-:W-:Y:S01]  /*43d0*/  F2FP.F16.E4M3.UNPACK_B R13, R15.H1 ;  /* 0x0000000fff0d723e */ /* 0x000fe200030006ff */
[----:B------:R-:W-:Y:S01]  /*43e0*/  FFMA.FTZ R128, R12, R128, R129 ;  /* 0x000000800c807223 */ /* 0x000fe20000010081 */
[----:B------:R-:W-:-:S02]  /*43f0*/  F2FP.F16.E4M3.UNPACK_B R72, R75.H1 ;  /* 0x0000004bff48723e */ /* 0x000fc400030006ff */
[----:B------:R-:W-:Y:S02]  /*4400*/  F2FP.SATFINITE.E4M3.F32.PACK_AB_MERGE_C R129, R79, R76, RZ ;  /* 0x0000004c4f81723e */ /* 0x000fe400048070ff */
        /* <DEDUP_REMOVED lines=24> */
[----:B----4-:R-:W-:Y:S01]  /*4590*/  FFMA.FTZ R115, R65, R67, R132 ;  /* 0x0000004341737223 */ /* 0x010fe20000010084 */
[--C-:B------:R-:W-:Y:S02]  /*45a0*/  HADD2.F32 R12, -RZ, R14.reuse.H0_H0 ;  /* 0x2000000eff0c7230 */ /* 0x100fe40000004100 */
[----:B------:R-:W-:Y:S01]  /*45b0*/  HADD2.F32 R15, -RZ, R15.H1_H1 ;  /* 0x3000000fff0f7230 */ /* 0x000fe20000004100 */
[----:B------:R-:W-:Y:S01]  /*45c0*/  F2FP.SATFINITE.E4M3.F32.PACK_AB_MERGE_C R74, R74, R79, RZ ;  /* 0x0000004f4a4a723e */ /* 0x000fe200048070ff */
[----:B------:R-:W-:Y:S01]  /*45d0*/  HADD2.F32 R14, -RZ, R14.H1_H1 ;  /* 0x3000000eff0e7230 */ /* 0x000fe20000004100 */
[----:B------:R-:W-:Y:S01]  /*45e0*/  F2FP.SATFINITE.E4M3.F32.PACK_AB_MERGE_C R76, R115, R76, RZ ;  /* 0x0000004c734c723e */ /* 0x000fe200048070ff */
[----:B------:R-:W-:-:S02]  /*45f0*/  HADD2.F32 R75, -RZ, R75.H0_H0 ;  /* 0x2000004bff4b7230 */ /* 0x000fc40000004100 */
        /* <DEDUP_REMOVED lines=14> */
.L_x_2979:
[----:B------:R-:W-:Y:S05]  /*46e0*/  BSYNC B3 ;  /* 0x0000000000037941 */ /* 0x000fea0003800000 */
.L_x_2978:
[----:B--2---:R0:W-:Y:S02]  /*46f0*/  ST.E.128 desc[UR36][R68.64], R12 ;  /* 0x0000000c44007985 */ /* 0x0041e4000c101d24 */
.L_x_2977:
[----:B------:R-:W-:Y:S05]  /*4700*/  BSYNC B2 ;  /* 0x0000000000027941 */ /* 0x000fea0003800000 */
.L_x_2976:
[----:B------:R-:W-:-:S13]  /*4710*/  ISETP.NE.AND P2, PT, R81, RZ, PT ;  /* 0x000000ff5100720c */ /* 0x000fda0003f45270 */
[----:B------:R-:W-:Y:S05]  /*4720*/  @P2 BRA `(.L_x_2975) ;  /* 0x0000000400c42947 */ /* 0x000fea0003800000 */
[----:B0-2---:R0:W2:Y:S01]  /*4730*/  LDS.128 R12, [R96+0x2d400] ;  /* 0x02d40000600c7984 */ /* 0x0050a20000000c00 */
[----:B------:R-:W-:Y:S01]  /*4740*/  IADD3 R64, P2, R18, R73, RZ ;  /* 0x0000004912407210 */ /* 0x000fe20007f5e0ff */
[----:B------:R-:W-:Y:S04]  /*4750*/  BSSY B2, `(.L_x_2980) ;  /* 0x000006d000027945 */ /* 0x000fe80003800000 */
[----:B-1----:R-:W-:Y:S01]  /*4760*/  IMAD.X R65, R71, 0x1, R220, P2 ;  /* 0x0000000147417824 */ /* 0x002fe200010e06dc */
        /* <DEDUP_REMOVED lines=9> */
[----:B------:R-:W-:Y:S01]  /*4800*/  SHF.R.U32.HI R69, RZ, 0x10, R61 ;  /* 0x00000010ff457819 */ /* 0x000fe2000001163d */
[----:B------:R-:W-:Y:S01]  /*4810*/  IMAD.MOV.U32 R61, RZ, RZ, R15 ;  /* 0x000000ffff3d7224 */ /* 0x000fe200078e000f */
        /* <DEDUP_REMOVED lines=96> */
.L_x_2981:
[----:B------:R-:W-:Y:S05]  /*4e20*/  BSYNC B2 ;  /* 0x0000000000027941 */ /* 0x000fea0003800000 */
.L_x_2980:
[----:B--2---:R0:W-:Y:S02]  /*4e30*/  ST.E.128 desc[UR36][R64.64], R12 ;  /* 0x0000000c40007985 */ /* 0x0041e4000c101d24 */
.L_x_2975:
[----:B------:R-:W-:Y:S05]  /*4e40*/  BSYNC B1 ;  /* 0x0000000000017941 */ /* 0x000fea0003800000 */
.L_x_2974:
[----:B------:R-:W-:-:S03]  /*4e50*/  UMOV UR4, 0xffffffff ;  /* 0xffffffff00047882 */ /* 0x000fc60000000000 */
[----:B------:R-:W-:Y:S05]  /*4e60*/  BRA.DIV UR4, `(.L_x_2982) ;  /* 0x0000025a04d47947 */ /* 0x000fea000b800000 */
[----:B------:R1:W1:Y:S04]  /*4e70*/  SHFL.IDX PT, R63, R117, 0x2, 0x181f ;  /* 0x00581f00753f7f89 */ /* 0x00026800000e0000 */
[----:B0-----:R0:W0:Y:S02]  /*4e80*/  SHFL.IDX PT, R65, R116, 0x2, 0x181f ;  /* 0x00581f0074417f89 */ /* 0x00102400000e0000 */
.L_x_3313:
        /* <DEDUP_REMOVED lines=10> */
[----:B------:R-:W-:Y:S01]  /*4f30*/  SHF.R.U32.HI R11, RZ, 0x8, R57 ;  /* 0x00000008ff0b7819 */ /* 0x000fe20000011639 */
[----:B--2---:R-:W-:Y:S01]  /*4f40*/  IMAD.MOV.U32 R56, RZ, RZ, R14 ;  /* 0x000000ffff387224 */ /* 0x004fe200078e000e */
[--C-:B------:R-:W-:Y:S02]  /*4f50*/  SHF.R.U32.HI R62, RZ, 0x8, R59.reuse ;  /* 0x00000008ff3e7819 */ /* 0x100fe4000001163b */
[----:B------:R-:W-:Y:S01]  /*4f60*/  LOP3.LUT R58, R57, 0xff0000ff, RZ, 0xc0, !PT ;  /* 0xff0000ff393a7812 */ /* 0x000fe200078ec0ff */
[----:B------:R-:W-:Y:S01]  /*4f70*/  IMAD.SHL.U32 R11, R11, 0x100, RZ ;  /* 0x000001000b0b7824 */ /* 0x000fe200078e00ff */
[----:B------:R-:W-:Y:S02]  /*4f80*/  SHF.R.U32.HI R64, RZ, 0x10, R59 ;  /* 0x00000010ff407819 */ /* 0x000fe4000001163b */
[----:B------:R-:W-:Y:S01]  /*4f90*/  SHF.R.U32.HI R66, RZ, 0x10, R57 ;  /* 0x00000010ff427819 */ /* 0x000fe20000011639 */
[----:B------:R-:W-:Y:S01]  /*4fa0*/  IMAD.MOV.U32 R57, RZ, RZ, R15 ;  /* 0x000000ffff397224 */ /* 0x000fe200078e000f */
[----:B------:R-:W-:-:S02]  /*4fb0*/  LOP3.LUT R59, R59, 0xff0000ff, RZ, 0xc0, !PT ;  /* 0xff0000ff3b3b7812 */ /* 0x000fc400078ec0ff */
[----:B------:R-:W-:Y:S02]  /*4fc0*/  SHF.L.U32 R14, R62, 0x8, RZ ;  /* 0x000000083e0e7819 */ /* 0x000fe400000006ff */
[----:B------:R-:W-:Y:S01]  /*4fd0*/  LOP3.LUT R15, R58, 0xff00, R11, 0xf8, !PT ;  /* 0x0000ff003a0f7812 */ /* 0x000fe200078ef80b */
[----:B------:R-:W-:Y:S01]  /*4fe0*/  IMAD.U32 R58, R64, 0x10000, RZ ;  /* 0x00010000403a7824 */ /* 0x000fe200078e00ff */
[----:B------:R-:W-:Y:S01]  /*4ff0*/  LOP3.LUT R67, R59, 0xff00, R14, 0xf8, !PT ;  /* 0x0000ff003b437812 */ /* 0x000fe200078ef80e */
[----:B------:R-:W-:Y:S01]  /*5000*/  IMAD.U32 R14, R66, 0x10000, RZ ;  /* 0x00010000420e7824 */ /* 0x000fe200078e00ff */
        /* <DEDUP_REMOVED lines=91> */
.L_x_2988:
[----:B------:R-:W-:Y:S05]  /*55c0*/  BSYNC B3 ;  /* 0x0000000000037941 */ /* 0x000fea0003800000 */
.L_x_2987:
[----:B--2---:R0:W-:Y:S02]  /*55d0*/  ST.E.128 desc[UR36][R60.64], R12 ;  /* 0x0000000c3c007985 */ /* 0x0041e4000c101d24 */
.L_x_2986:
[----:B------:R-:W-:Y:S05]  /*55e0*/  BSYNC B2 ;  /* 0x0000000000027941 */ /* 0x000fea0003800000 */
.L_x_2985:
        /* <DEDUP_REMOVED lines=11> */
[----:B------:R-:W-:Y:S02]  /*56a0*/  LOP3.LUT R11, R53, 0xff0000ff, RZ, 0xc0, !PT ;  /* 0xff0000ff350b7812 */ /* 0x000fe400078ec0ff */
[----:B------:R-:W-:Y:S01]  /*56b0*/  SHF.R.U32.HI R60, RZ, 0x10, R53 ;  /* 0x00000010ff3c7819 */ /* 0x000fe20000011635 */
[----:B------:R-:W-:Y:S01]  /*56c0*/  IMAD.MOV.U32 R53, RZ, RZ, R15 ;  /* 0x000000ffff357224 */ /* 0x000fe200078e000f */
[----:B------:R-:W-:Y:S01]  /*56d0*/  SHF.R.U32.HI R59, RZ, 0x10, R55 ;  /* 0x00000010ff3b7819 */ /* 0x000fe20000011637 */
[----:B------:R-:W-:Y:S01]  /*56e0*/  IMAD.SHL.U32 R15, R58, 0x100, RZ ;  /* 0x000001003a0f7824 */ /* 0x000fe200078e00ff */
[----:B------:R-:W-:-:S02]  /*56f0*/  LOP3.LUT R54, R55, 0xff0000ff, RZ, 0xc0, !PT ;  /* 0xff0000ff37367812 */ /* 0x000fc400078ec0ff */
[----:B------:R-:W-:Y:S01]  /*5700*/  SHF.L.U32 R14, R61, 0x8, RZ ;  /* 0x000000083d0e7819 */ /* 0x000fe200000006ff */
[----:B------:R-:W-:Y:S01]  /*5710*/  IMAD.U32 R59, R59, 0x10000, RZ ;  /* 0x000100003b3b7824 */ /* 0x000fe200078e00ff */
[----:B------:R-:W-:Y:S01]  /*5720*/  LOP3.LUT R54, R54, 0xff00, R15, 0xf8, !PT ;  /* 0x0000ff0036367812 */ /* 0x000fe200078ef80f */
        /* <DEDUP_REMOVED lines=93> */
.L_x_2990:
[----:B------:R-:W-:Y:S05]  /*5d00*/  BSYNC B2 ;  /* 0x0000000000027941 */ /* 0x000fea0003800000 */
.L_x_2989:
[----:B--2---:R0:W-:Y:S02]  /*5d10*/  ST.E.128 desc[UR36][R56.64], R12 ;  /* 0x0000000c38007985 */ /* 0x0041e4000c101d24 */
.L_x_2984:
[----:B------:R-:W-:Y:S05]  /*5d20*/  BSYNC B1 ;  /* 0x0000000000017941 */ /* 0x000fea0003800000 */
.L_x_2983:
[----:B------:R-:W-:-:S03]  /*5d30*/  UMOV UR4, 0xffffffff ;  /* 0xffffffff00047882 */ /* 0x000fc60000000000 */
[----:B------:R-:W-:Y:S05]  /*5d40*/  BRA.DIV UR4, `(.L_x_2991) ;  /* 0x0000024e04687947 */ /* 0x000fea000b800000 */
[----:B-1----:R-:W1:Y:S04]  /*5d50*/  SHFL.IDX PT, R117, R117, 0x3, 0x181f ;  /* 0x00781f0075757f89 */ /* 0x002e6800000e0000 */
[----:B------:R0:W0:Y:S02]  /*5d60*/  SHFL.IDX PT, R53, R116, 0x3, 0x181f ;  /* 0x00781f0074357f89 */ /* 0x00002400000e0000 */
.L_x_3317:
[----:B------:R-:W-:Y:S05]  /*5d70*/  @P4 BRA `(.L_x_2992) ;  /* 0x0000005800884947 */ /* 0x000fea0003800000 */
[----:B------:R-:W-:Y:S04]  /*5d80*/  BSSY B1, `(.L_x_2993) ;  /* 0x0000073000017945 */ /* 0x000fe80003800000 */
[----:B------:R-:W-:Y:S05]  /*5d90*/  @P1 BRA `(.L_x_2994) ;  /* 0x0000000400c41947 */ /* 0x000fea0003800000 */
[----:B0-2---:R0:W2:Y:S01]  /*5da0*/  LDS.128 R12, [R96+0x2b400] ;  /* 0x02b40000600c7984 */ /* 0x0050a20000000c00 */
[----:B------:R-:W-:Y:S01]  /*5db0*/  IADD3 R54, P2, R16, R53, RZ ;  /* 0x0000003510367210 */ /* 0x000fe20007f5e0ff */
[----:B------:R-:W-:Y:S04]  /*5dc0*/  BSSY B2, `(.L_x_2995) ;  /* 0x000006d000027945 */ /* 0x000fe80003800000 */
[----:B-1----:R-:W-:Y:S01]  /*5dd0*/  IMAD.X R55, R117, 0x1, R17, P2 ;  /* 0x0000000175377824 */ /* 0x002fe200010e0611 */
[----:B------:R-:W-:-:S13]  /*5de0*/  ISETP.GE.AND P2, PT, R84, R114, PT ;  /* 0x000000725400720c */ /* 0x000fda0003f46270 */
[----:B0-----:R-:W-:Y:S05]  /*5df0*/  @P2 BRA `(.L_x_2996) ;  /* 0x0000000400a42947 */ /* 0x001fea0003800000 */
[----:B------:R-:W-:Y:S02]  /*5e00*/  SHF.R.U32.HI R52, RZ, 0x8, R51 ;  /* 0x00000008ff347819 */ /* 0x000fe40000011633 */
[--C-:B------:R-:W-:Y:S02]  /*5e10*/  SHF.R.U32.HI R58, RZ, 0x8, R49.reuse ;  /* 0x00000008ff3a7819 */ /* 0x100fe40000011631 */
[----:B------:R-:W-:Y:S02]  /*5e20*/  LOP3.LUT R11, R49, 0xff0000ff, RZ, 0xc0, !PT ;  /* 0xff0000ff310b7812 */ /* 0x000fe400078ec0ff */
[----:B------:R-:W-:Y:S01]  /*5e30*/  SHF.R.U32.HI R56, RZ, 0x10, R49 ;  /* 0x00000010ff387819 */ /* 0x000fe20000011631 */
[----:B--2---:R-:W-:Y:S01]  /*5e40*/  IMAD.MOV.U32 R49, RZ, RZ, R15 ;  /* 0x000000ffff317224 */ /* 0x004fe200078e000f */
[----:B------:R-:W-:Y:S01]  /*5e50*/  SHF.R.U32.HI R57, RZ, 0x10, R51 ;  /* 0x00000010ff397819 */ /* 0x000fe20000011633 */
[----:B------:R-:W-:Y:S01]  /*5e60*/  IMAD.SHL.U32 R15, R52, 0x100, RZ ;  /* 0x00000100340f7824 */ /* 0x000fe200078e00ff */
[----:B------:R-:W-:Y:S01]  /*5e70*/  MOV R48, R14 ;  /* 0x0000000e00307202 */ /* 0x000fe20000000f00 */
[----:B------:R-:W-:Y:S01]  /*5e80*/  IMAD.SHL.U32 R14, R58, 0x100, RZ ;  /* 0x000001003a0e7824 */ /* 0x000fe200078e00ff */
[----:B------:R-:W-:Y:S01]  /*5e90*/  LOP3.LUT R50, R51, 0xff0000ff, RZ, 0xc0, !PT ;  /* 0xff0000ff33327812 */ /* 0x000fe200078ec0ff */
[----:B------:R-:W-:Y:S01]  /*5ea0*/  IMAD.U32 R57, R57, 0x10000, RZ ;  /* 0x0001000039397824 */ /* 0x000fe200078e00ff */
[----:B------:R-:W-:-:S02]  /*5eb0*/  F2FP.F16.E4M3.UNPACK_B R51, R120.H1 ;  /* 0x00000078ff33723e */ /* 0x000fc400030006ff */
[----:B------:R-:W-:Y:S01]  /*5ec0*/  LOP3.LUT R50, R50, 0xff00, R15, 0xf8, !PT ;  /* 0x0000ff0032327812 */ /* 0x000fe200078ef80f */
[----:B------:R-:W-:Y:S01]  /*5ed0*/  IMAD.U32 R15, R56, 0x10000, RZ ;  /* 0x00010000380f7824 */ /* 0x000fe200078e00ff */
[----:B------:R-:W-:Y:S01]  /*5ee0*/  LOP3.LUT R14, R11, 0xff00, R14, 0xf8, !PT ;  /* 0x0000ff000b0e7812 */ /* 0x000fe200078ef80e */
[--C-:B------:R-:W-:Y:S01]  /*5ef0*/  HADD2.F32 R56, -RZ, R51.reuse.H0_H0 ;  /* 0x20000033ff387230 */ /* 0x100fe20000004100 */
[----:B------:R-:W-:Y:S01]  /*5f00*/  F2FP.F16.E4M3.UNPACK_B R11, R13 ;  /* 0x0000000dff0b723e */ /* 0x000fe200020006ff */
[----:B------:R-:W-:Y:S01]  /*5f10*/  HADD2.F32 R58, -RZ, R51.H1_H1 ;  /* 0x30000033ff3a7230 */ /* 0x000fe20000004100 */
[----:B------:R-:W-:Y:S02]  /*5f20*/  LOP3.LUT R57, R50, 0xff0000, R57, 0xf8, !PT ;  /* 0x00ff000032397812 */ /* 0x000fe400078ef839 */
[----:B------:R-:W-:Y:S01]  /*5f30*/  LOP3.LUT R52, R14, 0xff0000, R15, 0xf8, !PT ;  /* 0x00ff00000e347812 */ /* 0x000fe200078ef80f */
[--C-:B------:R-:W-:Y:S01]  /*5f40*/  HADD2.F32 R14, -RZ, R11.reuse.H1_H1 ;  /* 0x3000000bff0e7230 */ /* 0x100fe20000004100 */
[----:B------:R-:W-:Y:S01]  /*5f50*/  F2FP.F16.E4M3.UNPACK_B R50, R119.H1 ;  /* 0x00000077ff32723e */ /* 0x000fe200030006ff */
[----:B------:R-:W-:Y:S01]  /*5f60*/  HADD2.F32 R11, -RZ, R11.H0_H0 ;  /* 0x2000000bff0b7230 */ /* 0x000fe20000004100 */
[----:B------:R-:W-:-:S02]  /*5f70*/  F2FP.F16.E4M3.UNPACK_B R13, R13.H1 ;  /* 0x0000000dff0d723e */ /* 0x000fc400030006ff */
[CC--:B------:R-:W-:Y:S01]  /*5f80*/  FMUL.FTZ R60, R14.reuse, R56.reuse ;  /* 0x000000380e3c7220 */ /* 0x0c0fe20000410000 */
[--C-:B------:R-:W-:Y:S02]  /*5f90*/  HADD2.F32 R51, -RZ, R50.reuse.H0_H0 ;  /* 0x20000032ff337230 */ /* 0x100fe40000004100 */
[C---:B------:R-:W-:Y:S01]  /*5fa0*/  FMUL.FTZ R59, R11.reuse, R56 ;  /* 0x000000380b3b7220 */ /* 0x040fe20000410000 */
[--C-:B------:R-:W-:Y:S01]  /*5fb0*/  HADD2.F32 R15, -RZ, R13.reuse.H1_H1 ;  /* 0x3000000dff0f7230 */ /* 0x100fe20000004100 */
[----:B------:R-:W-:Y:S01]  /*5fc0*/  F2FP.F16.E4M3.UNPACK_B R120, R120 ;  /* 0x00000078ff78723e */ /* 0x000fe200020006ff */
        /* <DEDUP_REMOVED lines=76> */
.L_x_2996:
[----:B------:R-:W-:Y:S05]  /*6490*/  BSYNC B2 ;  /* 0x0000000000027941 */ /* 0x000fea0003800000 */
.L_x_2995:
[----:B--2---:R0:W-:Y:S02]  /*64a0*/  ST.E.128 desc[UR36][R54.64], R12 ;  /* 0x0000000c36007985 */ /* 0x0041e4000c101d24 */
.L_x_2994:
[----:B------:R-:W-:Y:S05]  /*64b0*/  BSYNC B1 ;  /* 0x0000000000017941 */ /* 0x000fea0003800000 */
.L_x_2993:
        /* <DEDUP_REMOVED lines=54> */
[----:B------:R-:W-:Y:S02]  /*6820*/  HADD2.F32 R11, -RZ, R12.H0_H0 ;  /* 0x2000000cff0b7230 */ /* 0x000fe40000004100 */
        /* <DEDUP_REMOVED lines=9> */
[----:B------:R-:W-:Y:S01]  /*68c0*/  F2FP.F16.E4M3.UNPACK_B R15, R50.H1 ;  /* 0x00000032ff0f723e */ /* 0x000fe200030006ff */
[-C--:B------:R-:W-:Y:S01]  /*68d0*/  FFMA.FTZ R55, R12, R78.reuse, R47 ;  /* 0x0000004e0c377223 */ /* 0x080fe2000001002f */
[----:B------:R-:W-:Y:S01]  /*68e0*/  F2FP.F16.E4M3.UNPACK_B R12, R45.H1 ;  /* 0x0000002dff0c723e */ /* 0x000fe200030006ff */
[----:B------:R-:W-:Y:S01]  /*68f0*/  FFMA.FTZ R54, R11, R78, -R46 ;  /* 0x0000004e0b367223 */ /* 0x000fe2000001082e */
[-C--:B------:R-:W-:Y:S01]  /*6900*/  F2FP.F16.E4M3.UNPACK_B R47, R53.reuse.H1 ;  /* 0x00000035ff2f723e */ /* 0x080fe200030006ff */
[----:B------:R-:W-:Y:S01]  /*6910*/  HADD2.F32 R46, -RZ, R15.H1_H1 ;  /* 0x3000000fff2e7230 */ /* 0x000fe20000004100 */
[----:B------:R-:W-:Y:S01]  /*6920*/  F2FP.SATFINITE.E4M3.F32.PACK_AB_MERGE_C R60, R51, R52, RZ ;  /* 0x00000034333c723e */ /* 0x000fe200048070ff */
        /* <DEDUP_REMOVED lines=42> */
.L_x_2998:
[----:B------:R-:W-:Y:S05]  /*6bd0*/  BSYNC B1 ;  /* 0x0000000000017941 */ /* 0x000fea0003800000 */
.L_x_2997:
[----:B--2---:R0:W-:Y:S01]  /*6be0*/  ST.E.128 desc[UR36][R48.64], R12 ;  /* 0x0000000c30007985 */ /* 0x0041e2000c101d24 */
[----:B------:R-:W-:Y:S05]  /*6bf0*/  BRA `(.L_x_2992) ;  /* 0x0000004800e87947 */ /* 0x000fea0003800000 */
.L_x_2952:
[----:B------:R-:W-:Y:S02]  /*6c00*/  ISETP.GE.AND P5, PT, R221, R111, PT ;  /* 0x0000006fdd00720c */ /* 0x000fe40003fa6270 */
[----:B------:R-:W-:Y:S02]  /*6c10*/  CS2R R50, SRZ ;  /* 0x0000000000327805 */ /* 0x000fe4000001ff00 */
[----:B------:R-:W-:Y:S02]  /*6c20*/  P2R R49, PR, RZ, 0x1 ;  /* 0x00000001ff317803 */ /* 0x000fe40000000000 */
[----:B------:R-:W-:-:S13]  /*6c30*/  ISETP.GE.OR P5, PT, R16, R114, P5 ;  /* 0x000000721000720c */ /* 0x000fda0002fa6670 */
        /* <DEDUP_REMOVED lines=9> */
[----:B------:R-:W2:Y:S08]  /*6cd0*/  @!P2 LDC.64 R46, c[0x0][0x3e8] ;  /* 0x0000fa00ff2eab82 */ /* 0x000eb00000000a00 */
[----:B------:R-:W3:Y:S01]  /*6ce0*/  @!P2 LDC.64 R78, c[0x0][0x400] ;  /* 0x00010000ff4eab82 */ /* 0x000ee20000000a00 */
[----:B0-----:R-:W-:-:S04]  /*6cf0*/  @!P2 IMAD.WIDE.U32 R76, R44, 0x60, R12 ;  /* 0x000000602c4ca825 */ /* 0x001fc800078e000c */
[----:B------:R-:W-:-:S04]  /*6d00*/  @!P2 IMAD R45, R45, 0x60, RZ ;  /* 0x000000602d2da824 */ /* 0x000fc800078e02ff */
[----:B------:R-:W-:Y:S01]  /*6d10*/  @!P2 IMAD.IADD R45, R77, 0x1, R45 ;  /* 0x000000014d2da824 */ /* 0x000fe200078e022d */
[----:B--2---:R-:W-:-:S04]  /*6d20*/  @!P2 IADD3 R76, P3, P4, R86, R46, R76 ;  /* 0x0000002e564ca210 */ /* 0x004fc80007c7e04c */
[----:B------:R-:W-:Y:S02]  /*6d30*/  @!P2 IADD3.X R77, R36, R47, R45, P3, P4 ;  /* 0x0000002f244da210 */ /* 0x000fe40001fe842d */
[----:B------:R-:W0:Y:S02]  /*6d40*/  @!P2 LDC.64 R46, c[0x0][0x408] ;  /* 0x00010200ff2eab82 */ /* 0x000e240000000a00 */
[----:B0-----:R-:W-:-:S04]  /*6d50*/  @!P2 IMAD.WIDE.U32 R44, R46, 0x60, R14 ;  /* 0x000000602e2ca825 */ /* 0x001fc800078e000e */
[----:B------:R-:W-:Y:S01]  /*6d60*/  @!P2 IMAD R47, R47, 0x60, RZ ;  /* 0x000000602f2fa824 */ /* 0x000fe200078e02ff */
[----:B---3--:R-:W-:-:S03]  /*6d70*/  @!P2 IADD3 R78, P3, P4, R90, R78, R44 ;  /* 0x0000004e5a4ea210 */ /* 0x008fc60007c7e02c */
[----:B------:R-:W-:-:S05]  /*6d80*/  @!P2 IMAD.IADD R47, R45, 0x1, R47 ;  /* 0x000000012d2fa824 */ /* 0x000fca00078e022f */
[----:B------:R-:W-:Y:S02]  /*6d90*/  @!P2 IADD3.X R79, R38, R79, R47, P3, P4 ;  /* 0x0000004f264fa210 */ /* 0x000fe40001fe842f */
[----:B-1----:R-:W-:-:S04]  /*6da0*/  @!P5 IADD3 R54, P3, P4, R90, R54, R14 ;  /* 0x000000365a36d210 */ /* 0x002fc80007c7e00e */
[----:B------:R-:W-:Y:S02]  /*6db0*/  @!P5 IADD3.X R55, R38, R55, R119, P3, P4 ;  /* 0x000000372637d210 */ /* 0x000fe40001fe8477 */
[----:B------:R-:W-:-:S04]  /*6dc0*/  ISETP.GE.AND P4, PT, R104, R111, PT ;  /* 0x0000006f6800720c */ /* 0x000fc80003f86270 */
[----:B------:R-:W-:-:S13]  /*6dd0*/  ISETP.GE.OR P4, PT, R16, R114, P4 ;  /* 0x000000721000720c */ /* 0x000fda0002786670 */
[----:B------:R-:W-:Y:S01]  /*6de0*/  @!P4 IADD3 R11, P3, P6, R86, R12, R20 ;  /* 0x0000000c560bc210 */ /* 0x000fe20007e7e014 */
[----:B------:R-:W0:Y:S03]  /*6df0*/  @!P4 LDC.64 R60, c[0x0][0x3e8] ;  /* 0x0000fa00ff3ccb82 */ /* 0x000e260000000a00 */
        /* <DEDUP_REMOVED lines=9> */
[----:B0-----:R-:W-:Y:S02]  /*6e90*/  @!P4 IADD3 R60, P6, R11, R60, RZ ;  /* 0x0000003c0b3cc210 */ /* 0x001fe40007fde0ff */
[----:B------:R-:W-:-:S03]  /*6ea0*/  ISETP.NE.AND P0, PT, R49, RZ, PT ;  /* 0x000000ff3100720c */ /* 0x000fc60003f05270 */
[----:B------:R-:W-:Y:S02]  /*6eb0*/  @!P4 IMAD.X R61, R48, 0x1, R61, P6 ;  /* 0x00000001303dc824 */ /* 0x000fe400030e063d */
[----:B------:R-:W0:Y:S02]  /*6ec0*/  @!P4 LDC.64 R48, c[0x0][0x400] ;  /* 0x00010000ff30cb82 */ /* 0x000e240000000a00 */
[----:B0-----:R-:W-:-:S05]  /*6ed0*/  @!P4 IADD3 R62, P6, R63, R48, RZ ;  /* 0x000000303f3ec210 */ /* 0x001fca0007fde0ff */
[----:B------:R-:W-:Y:S01]  /*6ee0*/  @!P4 IMAD.X R63, R46, 0x1, R49, P6 ;  /* 0x000000012e3fc824 */ /* 0x000fe200030e0631 */
[----:B------:R-:W-:Y:S01]  /*6ef0*/  CS2R R48, SRZ ;  /* 0x0000000000307805 */ /* 0x000fe2000001ff00 */
[----:B------:R-:W0:Y:S01]  /*6f00*/  @!P3 LDC.64 R46, c[0x0][0x3e8] ;  /* 0x0000fa00ff2ebb82 */ /* 0x000e220000000a00 */
[----:B------:R-:W-:Y:S02]  /*6f10*/  CS2R R56, SRZ ;  /* 0x0000000000387805 */ /* 0x000fe4000001ff00 */
[----:B------:R-:W-:Y:S02]  /*6f20*/  CS2R R58, SRZ ;  /* 0x00000000003a7805 */ /* 0x000fe4000001ff00 */
[----:B------:R1:W2:Y:S01]  /*6f30*/  @!P5 LDG.E.128 R48, desc[UR36][R54.64] ;  /* 0x000000243630d981 */ /* 0x0002a2000c1e1d00 */
[----:B------:R-:W-:Y:S02]  /*6f40*/  CS2R R64, SRZ ;  /* 0x0000000000407805 */ /* 0x000fe4000001ff00 */
[----:B------:R-:W-:-:S02]  /*6f50*/  CS2R R66, SRZ ;  /* 0x0000000000427805 */ /* 0x000fc4000001ff00 */
[----:B------:R-:W-:Y:S01]  /*6f60*/  CS2R R68, SRZ ;  /* 0x0000000000447805 */ /* 0x000fe2000001ff00 */
[----:B------:R3:W4:Y:S01]  /*6f70*/  @!P4 LDG.E.128 R56, desc[UR36][R62.64] ;  /* 0x000000243e38c981 */ /* 0x000722000c1e1d00 */
[----:B0-----:R-:W-:-:S05]  /*6f80*/  @!P3 IADD3 R14, P6, R15, R46, RZ ;  /* 0x0000002e0f0eb210 */ /* 0x001fca0007fde0ff */
[----:B------:R-:W-:Y:S02]  /*6f90*/  @!P3 IMAD.X R15, R12, 0x1, R47, P6 ;  /* 0x000000010c0fb824 */ /* 0x000fe400030e062f */
[----:B------:R-:W0:Y:S01]  /*6fa0*/  @!P3 LDC.64 R46, c[0x0][0x400] ;  /* 0x00010000ff2ebb82 */ /* 0x000e220000000a00 */
[----:B-1----:R-:W-:Y:S02]  /*6fb0*/  CS2R R54, SRZ ;  /* 0x0000000000367805 */ /* 0x002fe4000001ff00 */
[----:B---3--:R-:W-:Y:S02]  /*6fc0*/  CS2R R62, SRZ ;  /* 0x00000000003e7805 */ /* 0x008fe4000001ff00 */
[----:B------:R-:W-:Y:S02]  /*6fd0*/  CS2R R70, SRZ ;  /* 0x0000000000467805 */ /* 0x000fe4000001ff00 */
[----:B------:R-:W-:Y:S02]  /*6fe0*/  CS2R R72, SRZ ;  /* 0x0000000000487805 */ /* 0x000fe4000001ff00 */
[----:B------:R-:W-:-:S02]  /*6ff0*/  CS2R R74, SRZ ;  /* 0x00000000004a7805 */ /* 0x000fc4000001ff00 */
[----:B------:R-:W3:Y:S04]  /*7000*/  @!P2 LDG.E.128 R68, desc[UR36][R76.64] ;  /* 0x000000244c44a981 */ /* 0x000ee8000c1e1d00 */
[----:B------:R-:W5:Y:S01]  /*7010*/  @!P2 LDG.E.128 R72, desc[UR36][R78.64] ;  /* 0x000000244e48a981 */ /* 0x000f62000c1e1d00 */
[----:B0-----:R-:W-:-:S04]  /*7020*/  @!P3 IADD3 R12, P6, R13, R46, RZ ;  /* 0x0000002e0d0cb210 */ /* 0x001fc80007fde0ff */
[----:B------:R-:W-:Y:S02]  /*7030*/  @!P3 IADD3.X R13, R44, R47, RZ, P6, !PT ;  /* 0x0000002f2c0db210 */ /* 0x000fe400037fe4ff */
[----:B------:R-:W-:Y:S02]  /*7040*/  CS2R R44, SRZ ;  /* 0x00000000002c7805 */ /* 0x000fe4000001ff00 */
[----:B------:R-:W-:Y:S01]  /*7050*/  CS2R R46, SRZ ;  /* 0x00000000002e7805 */ /* 0x000fe2000001ff00 */
[----:B------:R-:W5:Y:S05]  /*7060*/  @!P3 LDG.E.128 R64, desc[UR36][R12.64] ;  /* 0x000000240c40b981 */ /* 0x000f6a000c1e1d00 */
[----:B------:R0:W5:Y:S02]  /*7070*/  @!P5 LDG.E.128 R44, desc[UR36][R52.64] ;  /* 0x00000024342cd981 */ /* 0x000164000c1e1d00 */
[----:B0-----:R-:W-:-:S06]  /*7080*/  CS2R R52, SRZ ;  /* 0x0000000000347805 */ /* 0x001fcc000001ff00 */
[----:B------:R0:W5:Y:S02]  /*7090*/  @!P4 LDG.E.128 R52, desc[UR36][R60.64] ;  /* 0x000000243c34c981 */ /* 0x000164000c1e1d00 */
[----:B0-----:R-:W-:-:S06]  /*70a0*/  CS2R R60, SRZ ;  /* 0x00000000003c7805 */ /* 0x001fcc000001ff00 */
[----:B------:R-:W5:Y:S01]  /*70b0*/  @!P3 LDG.E.128 R60, desc[UR36][R14.64] ;  /* 0x000000240e3cb981 */ /* 0x000f62000c1e1d00 */
[----:B------:R-:W-:-:S06]  /*70c0*/  UISETP.NE.AND UP0, UPT, UR60, 0x3, UPT ;  /* 0x000000033c00788c */ /* 0x000fcc000bf05270 */
[----:B------:R-:W-:Y:S02]  /*70d0*/  PLOP3.LUT P5, PT, PT, PT, UP0, 0x80, 0x0 ;  /* 0x000000000000781c */ /* 0x000fe40003faf008 */
[----:B------:R-:W-:Y:S01]  /*70e0*/  ISETP.GE.AND P2, PT, R16, R114, PT ;  /* 0x000000721000720c */ /* 0x000fe20003f46270 */
[----:B--2---:R-:W-:Y:S02]  /*70f0*/  IMAD.MOV.U32 R137, RZ, RZ, R48 ;  /* 0x000000ffff897224 */ /* 0x004fe400078e0030 */
[----:B------:R-:W-:Y:S01]  /*7100*/  IMAD.MOV.U32 R135, RZ, RZ, R50 ;  /* 0x000000ffff877224 */ /* 0x000fe200078e0032 */
[----:B----4-:R-:W-:Y:S01]  /*7110*/  MOV R132, R56 ;  /* 0x0000003800847202 */ /* 0x010fe20000000f00 */
[----:B------:R-:W-:Y:S02]  /*7120*/  IMAD.MOV.U32 R133, RZ, RZ, R58 ;  /* 0x000000ffff857224 */ /* 0x000fe400078e003a */
[----:B---3--:R-:W-:Y:S01]  /*7130*/  IMAD.MOV.U32 R119, RZ, RZ, R68 ;  /* 0x000000ffff777224 */ /* 0x008fe200078e0044 */
[----:B------:R-:W-:Y:S01]  /*7140*/  MOV R121, R70 ;  /* 0x0000004600797202 */ /* 0x000fe20000000f00 */
[----:B-----5:R-:W-:-:S02]  /*7150*/  IMAD.MOV.U32 R122, RZ, RZ, R72 ;  /* 0x000000ffff7a7224 */ /* 0x020fc400078e0048 */
[----:B------:R-:W-:Y:S02]  /*7160*/  IMAD.MOV.U32 R123, RZ, RZ, R74 ;  /* 0x000000ffff7b7224 */ /* 0x000fe400078e004a */
[----:B------:R-:W-:Y:S02]  /*7170*/  IMAD.MOV.U32 R128, RZ, RZ, R64 ;  /* 0x000000ffff807224 */ /* 0x000fe400078e0040 */
[----:B------:R-:W-:Y:S02]  /*7180*/  IMAD.MOV.U32 R129, RZ, RZ, R66 ;  /* 0x000000ffff817224 */ /* 0x000fe400078e0042 */
[----:B------:R-:W-:Y:S02]  /*7190*/  IMAD.MOV.U32 R136, RZ, RZ, R44 ;  /* 0x000000ffff887224 */ /* 0x000fe400078e002c */
[----:B------:R-:W-:Y:S02]  /*71a0*/  IMAD.MOV.U32 R134, RZ, RZ, R46 ;  /* 0x000000ffff867224 */ /* 0x000fe400078e002e */
[----:B------:R-:W-:-:S02]  /*71b0*/  IMAD.MOV.U32 R130, RZ, RZ, R52 ;  /* 0x000000ffff827224 */ /* 0x000fc400078e0034 */
[----:B------:R-:W-:Y:S02]  /*71c0*/  IMAD.MOV.U32 R131, RZ, RZ, R54 ;  /* 0x000000ffff837224 */ /* 0x000fe400078e0036 */
[----:B------:R-:W-:Y:S02]  /*71d0*/  IMAD.MOV.U32 R125, RZ, RZ, R60 ;  /* 0x000000ffff7d7224 */ /* 0x000fe400078e003c */
[----:B------:R-:W-:Y:S01]  /*71e0*/  IMAD.MOV.U32 R127, RZ, RZ, R62 ;  /* 0x000000ffff7f7224 */ /* 0x000fe200078e003e */
[----:B------:R-:W-:Y:S06]  /*71f0*/  @!P5 BRA `(.L_x_2999) ;  /* 0x000000000004d947 */ /* 0x000fec0003800000 */
[----:B------:R-:W-:Y:S01]  /*7200*/  BPT.TRAP 0x1 ;  /* 0x000000040000795c */ /* 0x000fe20000300000 */
.L_x_2999:
[----:B------:R-:W-:Y:S01]  /*7210*/  IMAD R80, R23, 0x8, R22 ;  /* 0x0000000817507824 */ /* 0x000fe200078e0216 */
[----:B------:R-:W-:Y:S01]  /*7220*/  SHF.L.U32 R112, R224, 0x1f, RZ ;  /* 0x0000001fe0707819 */ /* 0x000fe200000006ff */
[----:B------:R-:W0:Y:S01]  /*7230*/  LDC R124, c[0x0][0x2f4] ;  /* 0x0000bd00ff7c7b82 */ /* 0x000e220000000800 */
[----:B------:R-:W-:Y:S02]  /*7240*/  BSSY B1, `(.L_x_3000) ;  /* 0x0000003000017945 */ /* 0x000fe40003800000 */
[----:B------:R-:W1:Y:S02]  /*7250*/  SYNCS.PHASECHK.TRANS64.TRYWAIT P3, [R80+URZ+0x38890], R112 ;  /* 0x03889070500075a7 */ /* 0x000e64000806017f */
[----:B-1----:R-:W-:Y:S05]  /*7260*/  @!P3 BRA `(.L_x_3001) ;  /* 0x00000238006cb947 */ /* 0x002fea0003800000 */
.L_x_3318:
[----:B------:R-:W-:Y:S05]  /*7270*/  BSYNC B1 ;  /* 0x0000000000017941 */ /* 0x000fea0003800000 */
.L_x_3000:
[----:B------:R-:W-:Y:S01]  /*7280*/  UMOV UR4, 0xffffffff ;  /* 0xffffffff00047882 */ /* 0x000fe20000000000 */
[----:B0-----:R-:W-:Y:S02]  /*7290*/  IMAD.IADD R126, R124, 0x1, -R97 ;  /* 0x000000017c7e7824 */ /* 0x001fe400078e0a61 */
[----:B------:R-:W-:Y:S05]  /*72a0*/  BRA.DIV UR4, `(.L_x_3002) ;  /* 0x0000023a04707947 */ /* 0x000fea000b800000 */
[----:B------:R0:W2:Y:S04]  /*72b0*/  SHFL.IDX PT, R118, R117, RZ, 0x181f ;  /* 0x00181fff75767589 */ /* 0x0000a800000e0000 */
[----:B------:R0:W3:Y:S02]  /*72c0*/  SHFL.IDX PT, R120, R116, RZ, 0x181f ;  /* 0x00181fff74787589 */ /* 0x0000e400000e0000 */
.L_x_3322:
[----:B------:R-:W-:Y:S01]  /*72d0*/  ISETP.GE.OR P3, PT, R221, R111, P1 ;  /* 0x0000006fdd00720c */ /* 0x000fe20000f66670 */
[----:B------:R-:W-:-:S12]  /*72e0*/  BSSY B1, `(.L_x_3003) ;  /* 0x00000f5000017945 */ /* 0x000fd80003800000 */
[----:B------:R-:W-:Y:S05]  /*72f0*/  @P3 BRA `(.L_x_3004) ;  /* 0x0000000c00cc3947 */ /* 0x000fea0003800000 */
[----:B------:R-:W4:Y:S01]  /*7300*/  S2R R14, SR_TID.X ;  /* 0x00000000000e7919 */ /* 0x000f220000002100 */
[----:B------:R-:W-:Y:S01]  /*7310*/  SEL R11, R97, R126, !P0 ;  /* 0x0000007e610b7207 */ /* 0x000fe20004000000 */
[----:B------:R-:W-:Y:S01]  /*7320*/  BSSY B2, `(.L_x_3005) ;  /* 0x00000eb000027945 */ /* 0x000fe20003800000 */
[----:B---3--:R-:W-:Y:S02]  /*7330*/  IADD3 R114, P3, R37, R120, RZ ;  /* 0x0000007825727210 */ /* 0x008fe40007f7e0ff */
[----:B------:R-:W-:-:S03]  /*7340*/  SHF.R.S32.HI R12, RZ, 0x1f, R11 ;  /* 0x0000001fff0c7819 */ /* 0x000fc6000001140b */
[----:B--2---:R-:W-:Y:S01]  /*7350*/  IMAD.X R115, R118, 0x1, R41, P3 ;  /* 0x0000000176737824 */ /* 0x004fe200018e0629 */
[----:B------:R-:W-:-:S04]  /*7360*/  LEA.HI R12, R12, R11, RZ, 0x5 ;  /* 0x0000000b0c0c7211 */ /* 0x000fc800078f28ff */
[----:B------:R-:W-:-:S04]  /*7370*/  LEA.HI.SX32 R12, R12, R39, 0x1b ;  /* 0x000000270c0c7211 */ /* 0x000fc800078fdaff */
[----:B------:R-:W-:Y:S02]  /*7380*/  SHF.R.S32.HI R13, RZ, 0x1f, R12 ;  /* 0x0000001fff0d7819 */ /* 0x000fe4000001140c */
[----:B------:R-:W-:Y:S02]  /*7390*/  SHF.L.U32 R11, R12, 0x4, RZ ;  /* 0x000000040c0b7819 */ /* 0x000fe400000006ff */
[----:B------:R-:W-:Y:S02]  /*73a0*/  LEA.HI R12, R13, R12, RZ, 0x3 ;  /* 0x0000000c0d0c7211 */ /* 0x000fe400078f18ff */
[----:B------:R-:W-:-:S03]  /*73b0*/  LOP3.LUT R13, R5, 0x70, R11, 0xf8, !PT ;  /* 0x00000070050d7812 */ /* 0x000fc600078ef80b */
[----:B------:R-:W-:Y:S01]  /*73c0*/  IMAD.SHL.U32 R12, R12, 0x800, RZ ;  /* 0x000008000c0c7824 */ /* 0x000fe200078e00ff */
[----:B------:R-:W-:-:S04]  /*73d0*/  LOP3.LUT R13, R13, R100, RZ, 0x3c, !PT ;  /* 0x000000640d0d7212 */ /* 0x000fc800078e3cff */
[----:B------:R-:W-:Y:S01]  /*73e0*/  LOP3.LUT R12, R12, 0xffffc000, RZ, 0xc0, !PT ;  /* 0xffffc0000c0c7812 */ /* 0x000fe200078ec0ff */
[----:B----4-:R-:W-:-:S05]  /*73f0*/  VIADD R15, R14, 0xffffff80 ;  /* 0xffffff800e0f7836 */ /* 0x010fca0000000000 */
[----:B------:R-:W-:-:S04]  /*7400*/  SHF.R.S32.HI R14, RZ, 0x1f, R15 ;  /* 0x0000001fff0e7819 */ /* 0x000fc8000001140f */
[----:B------:R-:W-:-:S05]  /*7410*/  LEA.HI R14, R14, R15, RZ, 0x6 ;  /* 0x0000000f0e0e7211 */ /* 0x000fca00078f30ff */
[----:B------:R-:W-:-:S05]  /*7420*/  IMAD.SHL.U32 R14, R14, 0x10, RZ ;  /* 0x000000100e0e7824 */ /* 0x000fca00078e00ff */
[----:B------:R-:W-:-:S04]  /*7430*/  LOP3.LUT R14, R14, 0xfffffc00, RZ, 0xc0, !PT ;  /* 0xfffffc000e0e7812 */ /* 0x000fc800078ec0ff */
[----:B------:R-:W-:Y:S01]  /*7440*/  IADD3 R12, R13, R12, R14 ;  /* 0x0000000c0d0c7210 */ /* 0x000fe20007ffe00e */
[----:B------:R-:W-:-:S04]  /*7450*/  IMAD R13, R23, 0x8000, R95 ;  /* 0x00008000170d7824 */ /* 0x000fc800078e025f */
[----:B------:R-:W-:Y:S02]  /*7460*/  IMAD R15, R23, 0x8000, R12 ;  /* 0x00008000170f7824 */ /* 0x000fe400078e020c */
[C---:B------:R-:W-:Y:S02]  /*7470*/  IMAD.IADD R13, R22.reuse, 0x1, R13 ;  /* 0x00000001160d7824 */ /* 0x040fe400078e020d */
[----:B------:R-:W-:-:S04]  /*7480*/  IMAD.IADD R76, R22, 0x1, R15 ;  /* 0x00000001164c7824 */ /* 0x000fc800078e020f */
[----:B------:R-:W2:Y:S04]  /*7490*/  LDS.128 R12, [R13+0x28400] ;  /* 0x028400000d0c7984 */ /* 0x000ea80000000c00 */
[----:B------:R-:W3:Y:S01]  /*74a0*/  LDS.128 R76, [R76+0x28400] ;  /* 0x028400004c4c7984 */ /* 0x000ee20000000c00 */
[----:B------:R-:W-:Y:S05]  /*74b0*/  @P2 BRA `(.L_x_3006) ;  /* 0x0000000c00442947 */ /* 0x000fea0003800000 */
[----:B------:R-:W-:Y:S02]  /*74c0*/  SHF.R.U32.HI R46, RZ, 0x8, R45 ;  /* 0x00000008ff2e7819 */ /* 0x000fe4000001162d */
[----:B--2---:R-:W-:Y:S02]  /*74d0*/  MOV R44, R13 ;  /* 0x0000000d002c7202 */ /* 0x004fe40000000f00 */
[----:B------:R-:W-:Y:S01]  /*74e0*/  SHF.R.U32.HI R138, RZ, 0x8, R51 ;  /* 0x00000008ff8a7819 */ /* 0x000fe20000011633 */
[----:B------:R-:W-:Y:S01]  /*74f0*/  IMAD.SHL.U32 R13, R46, 0x100, RZ ;  /* 0x000001002e0d7824 */ /* 0x000fe200078e00ff */
[----:B------:R-:W-:Y:S01]  /*7500*/  LOP3.LUT R48, R45, 0xff0000ff, RZ, 0xc0, !PT ;  /* 0xff0000ff2d307812 */ /* 0x000fe200078ec0ff */
[----:B------:R-:W-:Y:S01]  /*7510*/  IMAD.MOV.U32 R46, RZ, RZ, R14 ;  /* 0x000000ffff2e7224 */ /* 0x000fe200078e000e */
[----:B------:R-:W-:Y:S02]  /*7520*/  SHF.R.U32.HI R143, RZ, 0x10, R45 ;  /* 0x00000010ff8f7819 */ /* 0x000fe4000001162d */
[----:B------:R-:W-:-:S02]  /*7530*/  SHF.R.U32.HI R141, RZ, 0x8, R47 ;  /* 0x00000008ff8d7819 */ /* 0x000fc4000001162f */
[----:B------:R-:W-:Y:S02]  /*7540*/  LOP3.LUT R45, R47, 0xff0000ff, RZ, 0xc0, !PT ;  /* 0xff0000ff2f2d7812 */ /* 0x000fe400078ec0ff */
[----:B------:R-:W-:Y:S02]  /*7550*/  SHF.R.U32.HI R140, RZ, 0x10, R47 ;  /* 0x00000010ff8c7819 */ /* 0x000fe4000001162f */
[--C-:B------:R-:W-:Y:S02]  /*7560*/  SHF.R.U32.HI R139, RZ, 0x8, R49.reuse ;  /* 0x00000008ff8b7819 */ /* 0x100fe40000011631 */
[----:B------:R-:W-:Y:S02]  /*7570*/  LOP3.LUT R47, R49, 0xff0000ff, RZ, 0xc0, !PT ;  /* 0xff0000ff312f7812 */ /* 0x000fe400078ec0ff */
[----:B------:R-:W-:Y:S01]  /*7580*/  SHF.R.U32.HI R142, RZ, 0x10, R49 ;  /* 0x00000010ff8e7819 */ /* 0x000fe20000011631 */
[----:B------:R-:W-:Y:S01]  /*7590*/  IMAD.MOV.U32 R49, RZ, RZ, R12 ;  /* 0x000000ffff317224 */ /* 0x000fe200078e000c */
[----:B------:R-:W-:Y:S01]  /*75a0*/  LOP3.LUT R50, R51, 0xff0000ff, RZ, 0xc0, !PT ;  /* 0xff0000ff33327812 */ /* 0x000fe200078ec0ff */
[----:B------:R-:W-:Y:S01]  /*75b0*/  IMAD.SHL.U32 R12, R141, 0x100, RZ ;  /* 0x000001008d0c7824 */ /* 0x000fe200078e00ff */
[----:B------:R-:W-:Y:S01]  /*75c0*/  SHF.R.U32.HI R144, RZ, 0x10, R51 ;  /* 0x00000010ff907819 */ /* 0x000fe20000011633 */
[----:B------:R-:W-:Y:S01]  /*75d0*/  IMAD.SHL.U32 R51, R138, 0x100, RZ ;  /* 0x000001008a337824 */ /* 0x000fe200078e00ff */
[----:B------:R-:W-:Y:S01]  /*75e0*/  LOP3.LUT R13, R48, 0xff00, R13, 0xf8, !PT ;  /* 0x0000ff00300d7812 */ /* 0x000fe200078ef80d */
[----:B------:R-:W-:Y:S01]  /*75f0*/  IMAD.SHL.U32 R48, R139, 0x100, RZ ;  /* 0x000001008b307824 */ /* 0x000fe200078e00ff */
[----:B------:R-:W-:Y:S01]  /*7600*/  SHF.L.U32 R14, R143, 0x10, RZ ;  /* 0x000000108f0e7819 */ /* 0x000fe200000006ff */
[----:B------:R-:W-:Y:S01]  /*7610*/  IMAD.U32 R144, R144, 0x10000, RZ ;  /* 0x0001000090907824 */ /* 0x000fe200078e00ff */
[----:B------:R-:W-:Y:S01]  /*7620*/  LOP3.LUT R141, R50, 0xff00, R51, 0xf8, !PT ;  /* 0x0000ff00328d7812 */ /* 0x000fe200078ef833 */
[----:B------:R-:W-:Y:S01]  /*7630*/  IMAD.U32 R142, R142, 0x10000, RZ ;  /* 0x000100008e8e7824 */ /* 0x000fe200078e00ff */
[----:B------:R-:W-:Y:S01]  /*7640*/  LOP3.LUT R14, R13, 0xff0000, R14, 0xf8, !PT ;  /* 0x00ff00000d0e7812 */ /* 0x000fe200078ef80e */
[----:B------:R-:W-:Y:S01]  /*7650*/  IMAD.U32 R13, R140, 0x10000, RZ ;  /* 0x000100008c0d7824 */ /* 0x000fe200078e00ff */
[----:B------:R-:W-:-:S02]  /*7660*/  LOP3.LUT R12, R45, 0xff00, R12, 0xf8, !PT ;  /* 0x0000ff002d0c7812 */ /* 0x000fc400078ef80c */
[----:B------:R-:W-:Y:S02]  /*7670*/  F2FP.F16.E4M3.UNPACK_B R140, R137.H1 ;  /* 0x00000089ff8c723e */ /* 0x000fe400030006ff */
[----:B------:R-:W-:Y:S02]  /*7680*/  F2FP.F16.E4M3.UNPACK_B R50, R49.H1 ;  /* 0x00000031ff32723e */ /* 0x000fe400030006ff */
[----:B---3--:R-:W-:Y:S02]  /*7690*/  F2FP.F16.E4M3.UNPACK_B R51, R76.H1 ;  /* 0x0000004cff33723e */ /* 0x008fe400030006ff */
[----:B------:R-:W-:Y:S01]  /*76a0*/  LOP3.LUT R45, R47, 0xff00, R48, 0xf8, !PT ;  /* 0x0000ff002f2d7812 */ /* 0x000fe200078ef830 */
[----:B------:R-:W-:Y:S01]  /*76b0*/  HADD2.F32 R47, -RZ, R50.H0_H0 ;  /* 0x20000032ff2f7230 */ /* 0x000fe20000004100 */
[----:B------:R-:W-:Y:S01]  /*76c0*/  LOP3.LUT R12, R12, 0xff0000, R13, 0xf8, !PT ;  /* 0x00ff00000c0c7812 */ /* 0x000fe200078ef80d */
[----:B------:R-:W-:Y:S01]  /*76d0*/  HADD2.F32 R13, -RZ, R140.H0_H0 ;  /* 0x2000008cff0d7230 */ /* 0x000fe20000004100 */
[----:B------:R-:W-:Y:S01]  /*76e0*/  F2FP.F16.E4M3.UNPACK_B R138, R136.H1 ;  /* 0x00000088ff8a723e */ /* 0x000fe200030006ff */
[----:B------:R-:W-:Y:S01]  /*76f0*/  HADD2.F32 R48, -RZ, R51.H0_H0 ;  /* 0x20000033ff307230 */ /* 0x000fe20000004100 */
[----:B------:R-:W-:Y:S01]  /*7700*/  LOP3.LUT R45, R45, 0xff0000, R142, 0xf8, !PT ;  /* 0x00ff00002d2d7812 */ /* 0x000fe200078ef88e */
[----:B------:R-:W-:-:S02]  /*7710*/  HADD2.F32 R50, -RZ, R50.H1_H1 ;  /* 0x30000032ff327230 */ /* 0x000fc40000004100 */
[-C--:B------:R-:W-:Y:S01]  /*7720*/  FMUL.FTZ R143, R47, R13.reuse ;  /* 0x0000000d2f8f7220 */ /* 0x080fe20000410000 */
[--C-:B------:R-:W-:Y:S02]  /*7730*/  HADD2.F32 R139, -RZ, R138.reuse.H0_H0 ;  /* 0x2000008aff8b7230 */ /* 0x100fe40000004100 */
[C---:B------:R-:W-:Y:S01]  /*7740*/  FMUL.FTZ R146, R48.reuse, R13 ;  /* 0x0000000d30927220 */ /* 0x040fe20000410000 */
[----:B------:R-:W-:Y:S01]  /*7750*/  LOP3.LUT R13, R141, 0xff0000, R144, 0xf8, !PT ;  /* 0x00ff00008d0d7812 */ /* 0x000fe200078ef890 */
[----:B------:R-:W-:Y:S02]  /*7760*/  HADD2.F32 R141, -RZ, R138.H1_H1 ;  /* 0x3000008aff8d7230 */ /* 0x000fe40000004100 */
[-C--:B------:R-:W-:Y:S01]  /*7770*/  FFMA.FTZ R48, R48, R139.reuse, R143 ;  /* 0x0000008b30307223 */ /* 0x080fe2000001008f */
[----:B------:R-:W-:Y:S02]  /*7780*/  HADD2.F32 R143, -RZ, R140.H1_H1 ;  /* 0x3000008cff8f7230 */ /* 0x000fe40000004100 */
[----:B------:R-:W-:Y:S01]  /*7790*/  FFMA.FTZ R47, R47, R139, -R146 ;  /* 0x0000008b2f2f7223 */ /* 0x000fe20000010892 */
[----:B------:R-:W-:Y:S01]  /*77a0*/  HADD2.F32 R138, -RZ, R51.H1_H1 ;  /* 0x30000033ff8a7230 */ /* 0x000fe20000004100 */
[----:B------:R-:W-:-:S02]  /*77b0*/  F2FP.F16.E4M3.UNPACK_B R139, R136 ;  /* 0x00000088ff8b723e */ /* 0x000fc400020006ff */
[----:B------:R-:W-:Y:S02]  /*77c0*/  F2FP.F16.E4M3.UNPACK_B R140, R137 ;  /* 0x00000089ff8c723e */ /* 0x000fe400020006ff */
[----:B------:R-:W-:Y:S02]  /*77d0*/  F2FP.F16.E4M3.UNPACK_B R136, R76 ;  /* 0x0000004cff88723e */ /* 0x000fe400020006ff */
[----:B------:R-:W-:Y:S01]  /*77e0*/  F2FP.F16.E4M3.UNPACK_B R76, R49 ;  /* 0x00000031ff4c723e */ /* 0x000fe200020006ff */
[-C--:B------:R-:W-:Y:S01]  /*77f0*/  FMUL.FTZ R49, R138, R143.reuse ;  /* 0x0000008f8a317220 */ /* 0x080fe20000410000 */
[C---:B------:R-:W-:Y:S01]  /*7800*/  FMUL.FTZ R143, R50.reuse, R143 ;  /* 0x0000008f328f7220 */ /* 0x040fe20000410000 */
[----:B------:R-:W-:Y:S02]  /*7810*/  HADD2.F32 R142, -RZ, R140.H0_H0 ;  /* 0x2000008cff8e7230 */ /* 0x000fe40000004100 */
[----:B------:R-:W-:Y:S02]  /*7820*/  HADD2.F32 R137, -RZ, R136.H0_H0 ;  /* 0x20000088ff897230 */ /* 0x000fe40000004100 */
[----:B------:R-:W-:Y:S01]  /*7830*/  FFMA.FTZ R50, R50, R141, -R49 ;  /* 0x0000008d32327223 */ /* 0x000fe20000010831 */
[----:B------:R-:W-:-:S02]  /*7840*/  HADD2.F32 R51, -RZ, R76.H0_H0 ;  /* 0x2000004cff337230 */ /* 0x000fc40000004100 */
[----:B------:R-:W-:Y:S01]  /*7850*/  FFMA.FTZ R49, R138, R141, R143 ;  /* 0x0000008d8a317223 */ /* 0x000fe2000001008f */
[----:B------:R-:W-:Y:S02]  /*7860*/  HADD2.F32 R141, -RZ, R140.H1_H1 ;  /* 0x3000008cff8d7230 */ /* 0x000fe40000004100 */
[-C--:B------:R-:W-:Y:S01]  /*7870*/  FMUL.FTZ R144, R137, R142.reuse ;  /* 0x0000008e89907220 */ /* 0x080fe20000410000 */
[----:B------:R-:W-:Y:S02]  /*7880*/  HADD2.F32 R136, -RZ, R136.H1_H1 ;  /* 0x30000088ff887230 */ /* 0x000fe40000004100 */
[----:B------:R-:W-:Y:S01]  /*7890*/  FMUL.FTZ R142, R51, R142 ;  /* 0x0000008e338e7220 */ /* 0x000fe20000410000 */
[--C-:B------:R-:W-:Y:S01]  /*78a0*/  HADD2.F32 R138, -RZ, R139.reuse.H0_H0 ;  /* 0x2000008bff8a7230 */ /* 0x100fe20000004100 */
[----:B------:R-:W-:Y:S01]  /*78b0*/  F2FP.F16.E4M3.UNPACK_B R140, R134.H1 ;  /* 0x00000086ff8c723e */ /* 0x000fe200030006ff */
[----:B------:R-:W-:Y:S02]  /*78c0*/  HADD2.F32 R76, -RZ, R76.H1_H1 ;  /* 0x3000004cff4c7230 */ /* 0x000fe40000004100 */
[----:B------:R-:W-:Y:S01]  /*78d0*/  FMUL.FTZ R145, R136, R141 ;  /* 0x0000008d88917220 */ /* 0x000fe20000410000 */
[----:B------:R-:W-:-:S02]  /*78e0*/  HADD2.F32 R139, -RZ, R139.H1_H1 ;  /* 0x3000008bff8b7230 */ /* 0x000fc40000004100 */
[-C--:B------:R-:W-:Y:S01]  /*78f0*/  FFMA.FTZ R143, R137, R138.reuse, R142 ;  /* 0x0000008a898f7223 */ /* 0x080fe2000001008e */
[----:B------:R-:W-:Y:S01]  /*7900*/  FFMA.FTZ R51, R51, R138, -R144 ;  /* 0x0000008a33337223 */ /* 0x000fe20000010890 */
[----:B------:R-:W-:Y:S01]  /*7910*/  F2FP.F16.E4M3.UNPACK_B R142, R135.H1 ;  /* 0x00000087ff8e723e */ /* 0x000fe200030006ff */
[C---:B------:R-:W-:Y:S01]  /*7920*/  FMUL.FTZ R147, R76.reuse, R141 ;  /* 0x0000008d4c937220 */ /* 0x040fe20000410000 */
[----:B------:R-:W-:Y:S01]  /*7930*/  F2FP.F16.E4M3.UNPACK_B R137, R78.H1 ;  /* 0x0000004eff89723e */ /* 0x000fe200030006ff */
[-C--:B------:R-:W-:Y:S01]  /*7940*/  FFMA.FTZ R144, R76, R139.reuse, -R145 ;  /* 0x0000008b4c907223 */ /* 0x080fe20000010891 */
[----:B------:R-:W-:Y:S01]  /*7950*/  F2FP.F16.E4M3.UNPACK_B R76, R46.H1 ;  /* 0x0000002eff4c723e */ /* 0x000fe200030006ff */
[----:B------:R-:W-:Y:S02]  /*7960*/  HADD2.F32 R141, -RZ, R142.H0_H0 ;  /* 0x2000008eff8d7230 */ /* 0x000fe40000004100 */
[----:B------:R-:W-:Y:S01]  /*7970*/  FFMA.FTZ R146, R136, R139, R147 ;  /* 0x0000008b88927223 */ /* 0x000fe20000010093 */
[----:B------:R-:W-:Y:S01]  /*7980*/  HADD2.F32 R138, -RZ, R137.H0_H0 ;  /* 0x20000089ff8a7230 */ /* 0x000fe20000004100 */
[----:B------:R-:W-:Y:S01]  /*7990*/  F2FP.F16.E4M3.UNPACK_B R135, R135 ;  /* 0x00000087ff87723e */ /* 0x000fe200020006ff */
[----:B------:R-:W-:Y:S01]  /*79a0*/  HADD2.F32 R136, -RZ, R76.H0_H0 ;  /* 0x2000004cff887230 */ /* 0x000fe20000004100 */
[----:B------:R-:W-:Y:S01]  /*79b0*/  F2FP.F16.E4M3.UNPACK_B R78, R78 ;  /* 0x0000004eff4e723e */ /* 0x000fe200020006ff */
[----:B------:R-:W-:-:S02]  /*79c0*/  HADD2.F32 R139, -RZ, R140.H0_H0 ;  /* 0x2000008cff8b7230 */ /* 0x000fc40000004100 */
[-C--:B------:R-:W-:Y:S01]  /*79d0*/  FMUL.FTZ R145, R138, R141.reuse ;  /* 0x0000008d8a917220 */ /* 0x080fe20000410000 */
[----:B------:R-:W-:Y:S02]  /*79e0*/  HADD2.F32 R142, -RZ, R142.H1_H1 ;  /* 0x3000008eff8e7230 */ /* 0x000fe40000004100 */
[C---:B------:R-:W-:Y:S01]  /*79f0*/  FMUL.FTZ R141, R136.reuse, R141 ;  /* 0x0000008d888d7220 */ /* 0x040fe20000410000 */
[----:B------:R-:W-:Y:S02]  /*7a00*/  HADD2.F32 R137, -RZ, R137.H1_H1 ;  /* 0x30000089ff897230 */ /* 0x000fe40000004100 */
[-C--:B------:R-:W-:Y:S01]  /*7a10*/  FFMA.FTZ R136, R136, R139.reuse, -R145 ;  /* 0x0000008b88887223 */ /* 0x080fe20000010891 */
[----:B------:R-:W-:Y:S01]  /*7a20*/  HADD2.F32 R76, -RZ, R76.H1_H1 ;  /* 0x3000004cff4c7230 */ /* 0x000fe20000004100 */
[----:B------:R-:W-:Y:S01]  /*7a30*/  F2FP.F16.E4M3.UNPACK_B R46, R46 ;  /* 0x0000002eff2e723e */ /* 0x000fe200020006ff */
[----:B------:R-:W-:Y:S02]  /*7a40*/  HADD2.F32 R140, -RZ, R140.H1_H1 ;  /* 0x3000008cff8c7230 */ /* 0x000fe40000004100 */
[----:B------:R-:W-:Y:S01]  /*7a50*/  FMUL.FTZ R145, R137, R142 ;  /* 0x0000008e89917220 */ /* 0x000fe20000410000 */
[----:B------:R-:W-:Y:S01]  /*7a60*/  FFMA.FTZ R138, R138, R139, R141 ;  /* 0x0000008b8a8a7223 */ /* 0x000fe2000001008d */
[----:B------:R-:W-:-:S02]  /*7a70*/  HADD2.F32 R139, -RZ, R135.H0_H0 ;  /* 0x20000087ff8b7230 */ /* 0x000fc40000004100 */
[C---:B------:R-:W-:Y:S01]  /*7a80*/  FMUL.FTZ R142, R76.reuse, R142 ;  /* 0x0000008e4c8e7220 */ /* 0x040fe20000410000 */
[----:B------:R-:W-:Y:S01]  /*7a90*/  HADD2.F32 R141, -RZ, R135.H1_H1 ;  /* 0x30000087ff8d7230 */ /* 0x000fe20000004100 */
[----:B------:R-:W-:Y:S01]  /*7aa0*/  F2FP.F16.E4M3.UNPACK_B R135, R134 ;  /* 0x00000086ff87723e */ /* 0x000fe200020006ff */
[-C--:B------:R-:W-:Y:S01]  /*7ab0*/  FFMA.FTZ R149, R76, R140.reuse, -R145 ;  /* 0x0000008c4c957223 */ /* 0x080fe20000010891 */
[----:B------:R-:W-:Y:S01]  /*7ac0*/  HADD2.F32 R134, -RZ, R78.H0_H0 ;  /* 0x2000004eff867230 */ /* 0x000fe20000004100 */
[----:B------:R-:W-:Y:S01]  /*7ad0*/  F2FP.SATFINITE.E4M3.F32.PACK_AB_MERGE_C R47, R50, R47, RZ ;  /* 0x0000002f322f723e */ /* 0x000fe200048070ff */
[----:B------:R-:W-:Y:S02]  /*7ae0*/  HADD2.F32 R76, -RZ, R46.H0_H0 ;  /* 0x2000002eff4c7230 */ /* 0x000fe40000004100 */
[----:B------:R-:W-:Y:S01]  /*7af0*/  FFMA.FTZ R151, R137, R140, R142 ;  /* 0x0000008c89977223 */ /* 0x000fe2000001008e */
[----:B------:R-:W-:Y:S02]  /*7b00*/  HADD2.F32 R78, -RZ, R78.H1_H1 ;  /* 0x3000004eff4e7230 */ /* 0x000fe40000004100 */
[----:B------:R-:W-:Y:S01]  /*7b10*/  FMUL.FTZ R145, R134, R139 ;  /* 0x0000008b86917220 */ /* 0x000fe20000410000 */
[----:B------:R-:W-:Y:S01]  /*7b20*/  HADD2.F32 R46, -RZ, R46.H1_H1 ;  /* 0x3000002eff2e7230 */ /* 0x000fe20000004100 */
[----:B------:R-:W-:Y:S01]  /*7b30*/  F2FP.SATFINITE.E4M3.F32.PACK_AB_MERGE_C R47, R144, R51, R47 ;  /* 0x00000033902f723e */ /* 0x000fe2000480702f */
[----:B------:R-:W-:-:S02]  /*7b40*/  HADD2.F32 R137, -RZ, R135.H0_H0 ;  /* 0x20000087ff897230 */ /* 0x000fc40000004100 */
[----:B------:R-:W-:Y:S01]  /*7b50*/  FMUL.FTZ R147, R78, R141 ;  /* 0x0000008d4e937220 */ /* 0x000fe20000410000 */
[----:B------:R-:W-:Y:S02]  /*7b60*/  HADD2.F32 R135, -RZ, R135.H1_H1 ;  /* 0x30000087ff877230 */ /* 0x000fe40000004100 */
[----:B------:R-:W-:Y:S01]  /*7b70*/  FMUL.FTZ R139, R76, R139 ;  /* 0x0000008b4c8b7220 */ /* 0x000fe20000410000 */
[----:B------:R-:W-:Y:S01]  /*7b80*/  FMUL.FTZ R141, R46, R141 ;  /* 0x0000008d2e8d7220 */ /* 0x000fe20000410000 */
[----:B------:R-:W-:Y:S01]  /*7b90*/  F2FP.SATFINITE.E4M3.F32.PACK_AB_MERGE_C R48, R49, R48, RZ ;  /* 0x000000303130723e */ /* 0x000fe200048070ff */
[----:B------:R-:W-:Y:S01]  /*7ba0*/  FFMA.FTZ R145, R76, R137, -R145 ;  /* 0x000000894c917223 */ /* 0x000fe20000010891 */
[----:B------:R-:W-:Y:S01]  /*7bb0*/  F2FP.F16.E4M3.UNPACK_B R50, R77 ;  /* 0x0000004dff32723e */ /* 0x000fe200020006ff */
[----:B------:R-:W-:Y:S01]  /*7bc0*/  FFMA.FTZ R137, R134, R137, R139 ;  /* 0x0000008986897223 */ /* 0x000fe2000001008b */
[----:B------:R-:W-:Y:S01]  /*7bd0*/  F2FP.F16.E4M3.UNPACK_B R51, R45 ;  /* 0x0000002dff33723e */ /* 0x000fe200020006ff */
[-C--:B------:R-:W-:Y:S01]  /*7be0*/  FFMA.FTZ R78, R78, R135.reuse, R141 ;  /* 0x000000874e4e7223 */ /* 0x080fe2000001008d */
[----:B------:R-:W-:Y:S01]  /*7bf0*/  F2FP.F16.E4M3.UNPACK_B R49, R44 ;  /* 0x0000002cff31723e */ /* 0x000fe200020006ff */
[----:B------:R-:W-:Y:S01]  /*7c00*/  HADD2.F32 R134, -RZ, R50.H0_H0 ;  /* 0x20000032ff867230 */ /* 0x000fe20000004100 */
[----:B------:R-:W-:Y:S01]  /*7c10*/  F2FP.SATFINITE.E4M3.F32.PACK_AB_MERGE_C R149, R149, R136, RZ ;  /* 0x000000889595723e */ /* 0x000fe200048070ff */
[----:B------:R-:W-:Y:S01]  /*7c20*/  HADD2.F32 R139, -RZ, R51.H0_H0 ;  /* 0x20000033ff8b7230 */ /* 0x000fe20000004100 */
[----:B------:R-:W-:Y:S01]  /*7c30*/  F2FP.SATFINITE.E4M3.F32.PACK_AB_MERGE_C R138, R151, R138, RZ ;  /* 0x0000008a978a723e */ /* 0x000fe200048070ff */
[----:B------:R-:W-:Y:S01]  /*7c40*/  FFMA.FTZ R46, R46, R135, -R147 ;  /* 0x000000872e2e7223 */ /* 0x000fe20000010893 */
[----:B------:R-:W-:Y:S01]  /*7c50*/  F2FP.SATFINITE.E4M3.F32.PACK_AB_MERGE_C R76, R146, R143, R48 ;  /* 0x0000008f924c723e */ /* 0x000fe20004807030 */
[----:B------:R-:W-:Y:S01]  /*7c60*/  HADD2.F32 R48, -RZ, R49.H0_H0 ;  /* 0x20000031ff307230 */ /* 0x000fe20000004100 */
[----:B------:R-:W-:Y:S01]  /*7c70*/  F2FP.F16.E4M3.UNPACK_B R136, R14 ;  /* 0x0000000eff88723e */ /* 0x000fe200020006ff */
[----:B------:R-:W-:Y:S01]  /*7c80*/  FMUL.FTZ R141, R134, R139 ;  /* 0x0000008b868d7220 */ /* 0x000fe20000410000 */
[----:B------:R-:W-:Y:S01]  /*7c90*/  F2FP.SATFINITE.E4M3.F32.PACK_AB_MERGE_C R78, R78, R137, R138 ;  /* 0x000000894e4e723e */ /* 0x000fe2000480708a */
[----:B------:R-:W-:-:S02]  /*7ca0*/  HADD2.F32 R138, -RZ, R51.H1_H1 ;  /* 0x30000033ff8a7230 */ /* 0x000fc40000004100 */
[C---:B------:R-:W-:Y:S01]  /*7cb0*/  FMUL.FTZ R139, R48.reuse, R139 ;  /* 0x0000008b308b7220 */ /* 0x040fe20000410000 */
[----:B------:R-:W-:Y:S01]  /*7cc0*/  HADD2.F32 R137, -RZ, R136.H0_H0 ;  /* 0x20000088ff897230 */ /* 0x000fe20000004100 */
[----:B------:R-:W-:Y:S01]  /*7cd0*/  F2FP.F16.E4M3.UNPACK_B R77, R77.H1 ;  /* 0x0000004dff4d723e */ /* 0x000fe200030006ff */
[----:B------:R-:W-:Y:S01]  /*7ce0*/  HADD2.F32 R135, -RZ, R50.H1_H1 ;  /* 0x30000032ff877230 */ /* 0x000fe20000004100 */
[----:B------:R-:W-:Y:S01]  /*7cf0*/  F2FP.F16.E4M3.UNPACK_B R50, R44.H1 ;  /* 0x0000002cff32723e */ /* 0x000fe200030006ff */
[----:B------:R-:W-:Y:S02]  /*7d00*/  HADD2.F32 R51, -RZ, R49.H1_H1 ;  /* 0x30000031ff337230 */ /* 0x000fe40000004100 */
[-C--:B------:R-:W-:Y:S01]  /*7d10*/  FFMA.FTZ R48, R48, R137.reuse, -R141 ;  /* 0x0000008930307223 */ /* 0x080fe2000001088d */
[----:B------:R-:W-:Y:S01]  /*7d20*/  FFMA.FTZ R49, R134, R137, R139 ;  /* 0x0000008986317223 */ /* 0x000fe2000001008b */
[----:B------:R-:W-:Y:S02]  /*7d30*/  HADD2.F32 R136, -RZ, R136.H1_H1 ;  /* 0x30000088ff887230 */ /* 0x000fe40000004100 */
[-C--:B------:R-:W-:Y:S01]  /*7d40*/  FMUL.FTZ R134, R135, R138.reuse ;  /* 0x0000008a87867220 */ /* 0x080fe20000410000 */
[----:B------:R-:W-:Y:S01]  /*7d50*/  FMUL.FTZ R44, R51, R138 ;  /* 0x0000008a332c7220 */ /* 0x000fe20000410000 */
[----:B------:R-:W-:Y:S01]  /*7d60*/  F2FP.F16.E4M3.UNPACK_B R137, R45.H1 ;  /* 0x0000002dff89723e */ /* 0x000fe200030006ff */
[----:B------:R-:W-:-:S02]  /*7d70*/  HADD2.F32 R45, -RZ, R50.H0_H0 ;  /* 0x20000032ff2d7230 */ /* 0x000fc40000004100 */
[-C--:B------:R-:W-:Y:S01]  /*7d80*/  FFMA.FTZ R51, R51, R136.reuse, -R134 ;  /* 0x0000008833337223 */ /* 0x080fe20000010886 */
[----:B------:R-:W-:Y:S01]  /*7d90*/  FFMA.FTZ R44, R135, R136, R44 ;  /* 0x00000088872c7223 */ /* 0x000fe2000001002c */
[----:B------:R-:W-:Y:S01]  /*7da0*/  F2FP.F16.E4M3.UNPACK_B R14, R14.H1 ;  /* 0x0000000eff0e723e */ /* 0x000fe200030006ff */
[----:B------:R-:W-:Y:S01]  /*7db0*/  HADD2.F32 R134, -RZ, R77.H0_H0 ;  /* 0x2000004dff867230 */ /* 0x000fe20000004100 */
[----:B------:R-:W-:Y:S01]  /*7dc0*/  F2FP.SATFINITE.E4M3.F32.PACK_AB_MERGE_C R46, R46, R145, R149 ;  /* 0x000000912e2e723e */ /* 0x000fe20004807095 */
[--C-:B------:R-:W-:Y:S02]  /*7dd0*/  HADD2.F32 R136, -RZ, R137.reuse.H0_H0 ;  /* 0x20000089ff887230 */ /* 0x100fe40000004100 */
[----:B------:R-:W-:Y:S02]  /*7de0*/  HADD2.F32 R135, -RZ, R14.H0_H0 ;  /* 0x2000000eff877230 */ /* 0x000fe40000004100 */
[----:B------:R-:W-:Y:S02]  /*7df0*/  HADD2.F32 R50, -RZ, R50.H1_H1 ;  /* 0x30000032ff327230 */ /* 0x000fe40000004100 */
[----:B------:R-:W-:Y:S01]  /*7e00*/  FMUL.FTZ R138, R134, R136 ;  /* 0x00000088868a7220 */ /* 0x000fe20000410000 */
[----:B------:R-:W-:-:S02]  /*7e10*/  HADD2.F32 R137, -RZ, R137.H1_H1 ;  /* 0x30000089ff897230 */ /* 0x000fc40000004100 */
[C---:B------:R-:W-:Y:S01]  /*7e20*/  FMUL.FTZ R139, R45.reuse, R136 ;  /* 0x000000882d8b7220 */ /* 0x040fe20000410000 */
[----:B------:R-:W-:Y:S02]  /*7e30*/  HADD2.F32 R77, -RZ, R77.H1_H1 ;  /* 0x3000004dff4d7230 */ /* 0x000fe40000004100 */
[-C--:B------:R-:W-:Y:S01]  /*7e40*/  FFMA.FTZ R142, R45, R135.reuse, -R138 ;  /* 0x000000872d8e7223 */ /* 0x080fe2000001088a */
[----:B------:R-:W-:Y:S02]  /*7e50*/  HADD2.F32 R136, -RZ, R14.H1_H1 ;  /* 0x3000000eff887230 */ /* 0x000fe40000004100 */
[----:B------:R-:W-:Y:S01]  /*7e60*/  FFMA.FTZ R143, R134, R135, R139 ;  /* 0x00000087868f7223 */ /* 0x000fe2000001008b */
        /* <DEDUP_REMOVED lines=54> */
.L_x_3006:
[----:B------:R-:W-:Y:S05]  /*81d0*/  BSYNC B2 ;  /* 0x0000000000027941 */ /* 0x000fea0003800000 */
.L_x_3005:
[----:B------:R-:W-:Y:S01]  /*81e0*/  ISETP.GE.AND P3, PT, R11, R124, PT ;  /* 0x0000007c0b00720c */ /* 0x000fe20003f66270 */
[----:B--2---:R4:W-:-:S12]  /*81f0*/  ST.E.128 desc[UR36][R114.64], R12 ;  /* 0x0000000c72007985 */ /* 0x0049d8000c101d24 */
[----:B------:R-:W-:-:S04]  /*8200*/  @!P3 IADD3 R44, P4, R120, R11, RZ ;  /* 0x0000000b782cb210 */ /* 0x000fc80007f9e0ff */
[----:B------:R-:W-:-:S05]  /*8210*/  @!P3 LEA.HI.X.SX32 R45, R11, R118, 0x1, P4 ;  /* 0x000000760b2db211 */ /* 0x000fca00020f0eff */
[----:B---3--:R4:W-:Y:S04]  /*8220*/  @!P3 ST.E.128 desc[UR36][R44.64], R76 ;  /* 0x0000004c2c00b985 */ /* 0x0089e8000c101d24 */
.L_x_3004:
[----:B------:R-:W-:Y:S05]  /*8230*/  BSYNC B1 ;  /* 0x0000000000017941 */ /* 0x000fea0003800000 */
.L_x_3003:
[----:B------:R-:W-:-:S03]  /*8240*/  UMOV UR4, 0xffffffff ;  /* 0xffffffff00047882 */ /* 0x000fc60000000000 */
[----:B------:R-:W-:Y:S05]  /*8250*/  BRA.DIV UR4, `(.L_x_3007) ;  /* 0x0000022a04d07947 */ /* 0x000fea000b800000 */
[----:B----4-:R4:W0:Y:S04]  /*8260*/  SHFL.IDX PT, R76, R117, 0x1, 0x181f ;  /* 0x00381f00754c7f89 */ /* 0x01082800000e0000 */
[----:B------:R4:W0:Y:S02]  /*8270*/  SHFL.IDX PT, R50, R116, 0x1, 0x181f ;  /* 0x00381f0074327f89 */ /* 0x00082400000e0000 */
.L_x_3326:
[----:B------:R-:W-:Y:S01]  /*8280*/  ISETP.GE.OR P3, PT, R104, R111, P1 ;  /* 0x0000006f6800720c */ /* 0x000fe20000f66670 */
[----:B------:R-:W-:-:S12]  /*8290*/  BSSY B1, `(.L_x_3008) ;  /* 0x00000f4000017945 */ /* 0x000fd80003800000 */
        /* <DEDUP_REMOVED lines=28> */
[----:B------:R-:W-:Y:S01]  /*8460*/  LOP3.LUT R77, R55, 0xff0000ff, RZ, 0xc0, !PT ;  /* 0xff0000ff374d7812 */ /* 0x000fe200078ec0ff */
[----:B------:R-:W-:Y:S01]  /*8470*/  IMAD.MOV.U32 R55, RZ, RZ, R12 ;  /* 0x000000ffff377224 */ /* 0x000fe200078e000c */
[----:B------:R-:W-:Y:S01]  /*8480*/  SHF.R.U32.HI R54, RZ, 0x8, R59 ;  /* 0x00000008ff367819 */ /* 0x000fe2000001163b */
[----:B------:R-:W-:Y:S01]  /*8490*/  IMAD.SHL.U32 R12, R51, 0x100, RZ ;  /* 0x00000100330c7824 */ /* 0x000fe200078e00ff */
[----:B------:R-:W-:Y:S01]  /*84a0*/  SHF.R.U32.HI R115, RZ, 0x10, R53 ;  /* 0x00000010ff737819 */ /* 0x000fe20000011635 */
[----:B------:R-:W-:Y:S01]  /*84b0*/  IMAD.MOV.U32 R51, RZ, RZ, R14 ;  /* 0x000000ffff337224 */ /* 0x000fe200078e000e */
[----:B------:R-:W-:Y:S01]  /*84c0*/  LOP3.LUT R53, R53, 0xff0000ff, RZ, 0xc0, !PT ;  /* 0xff0000ff35357812 */ /* 0x000fe200078ec0ff */
[----:B------:R-:W-:Y:S01]  /*84d0*/  IMAD.SHL.U32 R46, R54, 0x100, RZ ;  /* 0x00000100362e7824 */ /* 0x000fe200078e00ff */
[----:B------:R-:W-:-:S02]  /*84e0*/  SHF.R.U32.HI R56, RZ, 0x8, R57 ;  /* 0x00000008ff387819 */ /* 0x000fc40000011639 */
[----:B------:R-:W-:Y:S02]  /*84f0*/  SHF.R.U32.HI R78, RZ, 0x10, R59 ;  /* 0x00000010ff4e7819 */ /* 0x000fe4000001163b */
[----:B------:R-:W-:Y:S01]  /*8500*/  LOP3.LUT R59, R59, 0xff0000ff, RZ, 0xc0, !PT ;  /* 0xff0000ff3b3b7812 */ /* 0x000fe200078ec0ff */
[----:B------:R-:W-:Y:S01]  /*8510*/  IMAD.SHL.U32 R14, R56, 0x100, RZ ;  /* 0x00000100380e7824 */ /* 0x000fe200078e00ff */
[----:B------:R-:W-:Y:S01]  /*8520*/  MOV R58, R44 ;  /* 0x0000002c003a7202 */ /* 0x000fe20000000f00 */
[----:B------:R-:W-:Y:S01]  /*8530*/  IMAD.U32 R78, R78, 0x10000, RZ ;  /* 0x000100004e4e7824 */ /* 0x000fe200078e00ff */
[----:B------:R-:W-:Y:S01]  /*8540*/  LOP3.LUT R53, R53, 0xff00, R12, 0xf8, !PT ;  /* 0x0000ff0035357812 */ /* 0x000fe200078ef80c */
[----:B------:R-:W-:Y:S01]  /*8550*/  IMAD.SHL.U32 R12, R79, 0x100, RZ ;  /* 0x000001004f0c7824 */ /* 0x000fe200078e00ff */
[----:B------:R-:W-:Y:S02]  /*8560*/  SHF.R.U32.HI R114, RZ, 0x10, R57 ;  /* 0x00000010ff727819 */ /* 0x000fe40000011639 */
        /* <DEDUP_REMOVED lines=71> */
[----:B------:R-:W-:Y:S02]  /*89e0*/  HADD2.F32 R59, -RZ, R133.H0_H0 ;  /* 0x20000085ff3b7230 */ /* 0x000fe40000004100 */
[----:B------:R-:W-:Y:S01]  /*89f0*/  FFMA.FTZ R134, R55, R56, -R134 ;  /* 0x0000003837867223 */ /* 0x000fe20000010886 */
[----:B------:R-:W-:Y:S01]  /*8a00*/  F2FP.F16.E4M3.UNPACK_B R55, R52 ;  /* 0x00000034ff37723e */ /* 0x000fe200020006ff */
[----:B------:R-:W-:Y:S01]  /*8a10*/  FFMA.FTZ R139, R57, R56, R114 ;  /* 0x00000038398b7223 */ /* 0x000fe20000010072 */
[----:B------:R-:W-:Y:S01]  /*8a20*/  F2FP.F16.E4M3.UNPACK_B R131, R131 ;  /* 0x00000083ff83723e */ /* 0x000fe200020006ff */
[----:B------:R-:W-:Y:S01]  /*8a30*/  HADD2.F32 R52, -RZ, R51.H0_H0 ;  /* 0x20000033ff347230 */ /* 0x000fe20000004100 */
[----:B------:R-:W-:Y:S01]  /*8a40*/  F2FP.SATFINITE.E4M3.F32.PACK_AB_MERGE_C R53, R120, R53, RZ ;  /* 0x000000357835723e */ /* 0x000fe200048070ff */
[----:B------:R-:W-:Y:S01]  /*8a50*/  HADD2.F32 R56, -RZ, R55.H0_H0 ;  /* 0x20000037ff387230 */ /* 0x000fe20000004100 */
[----:B------:R-:W-:Y:S01]  /*8a60*/  F2FP.SATFINITE.E4M3.F32.PACK_AB_MERGE_C R137, R137, R54, RZ ;  /* 0x000000368989723e */ /* 0x000fe200048070ff */
[----:B------:R-:W-:Y:S01]  /*8a70*/  HADD2.F32 R78, -RZ, R133.H1_H1 ;  /* 0x30000085ff4e7230 */ /* 0x000fe20000004100 */
[----:B------:R-:W-:Y:S01]  /*8a80*/  F2FP.SATFINITE.E4M3.F32.PACK_AB_MERGE_C R54, R118, R79, R53 ;  /* 0x0000004f7636723e */ /* 0x000fe20004807035 */
[----:B------:R-:W-:-:S02]  /*8a90*/  HADD2.F32 R55, -RZ, R55.H1_H1 ;  /* 0x30000037ff377230 */ /* 0x000fc40000004100 */
[-C--:B------:R-:W-:Y:S01]  /*8aa0*/  FMUL.FTZ R77, R56, R59.reuse ;  /* 0x0000003b384d7220 */ /* 0x080fe20000410000 */
[----:B------:R-:W-:Y:S02]  /*8ab0*/  HADD2.F32 R51, -RZ, R51.H1_H1 ;  /* 0x30000033ff337230 */ /* 0x000fe40000004100 */
[C---:B------:R-:W-:Y:S01]  /*8ac0*/  FMUL.FTZ R59, R52.reuse, R59 ;  /* 0x0000003b343b7220 */ /* 0x040fe20000410000 */
[--C-:B------:R-:W-:Y:S02]  /*8ad0*/  HADD2.F32 R57, -RZ, R131.reuse.H0_H0 ;  /* 0x20000083ff397230 */ /* 0x100fe40000004100 */
[-C--:B------:R-:W-:Y:S01]  /*8ae0*/  FMUL.FTZ R114, R55, R78.reuse ;  /* 0x0000004e37727220 */ /* 0x080fe20000410000 */
[----:B------:R-:W-:Y:S02]  /*8af0*/  HADD2.F32 R58, -RZ, R131.H1_H1 ;  /* 0x30000083ff3a7230 */ /* 0x000fe40000004100 */
[C---:B------:R-:W-:Y:S01]  /*8b00*/  FMUL.FTZ R78, R51.reuse, R78 ;  /* 0x0000004e334e7220 */ /* 0x040fe20000410000 */
[----:B------:R-:W-:Y:S01]  /*8b10*/  F2FP.F16.E4M3.UNPACK_B R79, R46 ;  /* 0x0000002eff4f723e */ /* 0x000fe200020006ff */
[-C--:B------:R-:W-:Y:S01]  /*8b20*/  FFMA.FTZ R52, R52, R57.reuse, -R77 ;  /* 0x0000003934347223 */ /* 0x080fe2000001084d */
[----:B------:R-:W-:Y:S01]  /*8b30*/  FFMA.FTZ R59, R56, R57, R59 ;  /* 0x00000039383b7223 */ /* 0x000fe2000001003b */
[----:B------:R-:W-:Y:S01]  /*8b40*/  F2FP.F16.E4M3.UNPACK_B R57, R45 ;  /* 0x0000002dff39723e */ /* 0x000fe200020006ff */
[-C--:B------:R-:W-:Y:S01]  /*8b50*/  FFMA.FTZ R51, R51, R58.reuse, -R114 ;  /* 0x0000003a33337223 */ /* 0x080fe20000010872 */
[----:B------:R-:W-:Y:S01]  /*8b60*/  F2FP.F16.E4M3.UNPACK_B R56, R13 ;  /* 0x0000000dff38723e */ /* 0x000fe200020006ff */
[----:B------:R-:W-:Y:S01]  /*8b70*/  FFMA.FTZ R78, R55, R58, R78 ;  /* 0x0000003a374e7223 */ /* 0x000fe2000001004e */
[----:B------:R-:W-:Y:S01]  /*8b80*/  F2FP.SATFINITE.E4M3.F32.PACK_AB_MERGE_C R134, R134, R135, RZ ;  /* 0x000000878686723e */ /* 0x000fe200048070ff */
[----:B------:R-:W-:Y:S01]  /*8b90*/  HADD2.F32 R58, -RZ, R57.H0_H0 ;  /* 0x20000039ff3a7230 */ /* 0x000fe20000004100 */
[----:B------:R-:W-:Y:S01]  /*8ba0*/  F2FP.SATFINITE.E4M3.F32.PACK_AB_MERGE_C R132, R139, R132, RZ ;  /* 0x000000848b84723e */ /* 0x000fe200048070ff */
[----:B------:R-:W-:Y:S01]  /*8bb0*/  HADD2.F32 R114, -RZ, R79.H0_H0 ;  /* 0x2000004fff727230 */ /* 0x000fe20000004100 */
[----:B------:R-:W-:Y:S01]  /*8bc0*/  F2FP.F16.E4M3.UNPACK_B R77, R44 ;  /* 0x0000002cff4d723e */ /* 0x000fe200020006ff */
[----:B------:R-:W-:Y:S01]  /*8bd0*/  HADD2.F32 R55, -RZ, R56.H0_H0 ;  /* 0x20000038ff377230 */ /* 0x000fe20000004100 */
[----:B------:R-:W-:-:S02]  /*8be0*/  F2FP.SATFINITE.E4M3.F32.PACK_AB_MERGE_C R52, R51, R52, R134 ;  /* 0x000000343334723e */ /* 0x000fc40004807086 */
[----:B------:R-:W-:Y:S01]  /*8bf0*/  F2FP.SATFINITE.E4M3.F32.PACK_AB_MERGE_C R51, R78, R59, R132 ;  /* 0x0000003b4e33723e */ /* 0x000fe20004807084 */
[----:B------:R-:W-:Y:S01]  /*8c00*/  HADD2.F32 R78, -RZ, R77.H0_H0 ;  /* 0x2000004dff4e7230 */ /* 0x000fe20000004100 */
[----:B------:R-:W-:Y:S01]  /*8c10*/  F2FP.SATFINITE.E4M3.F32.PACK_AB_MERGE_C R53, R130, R115, R137 ;  /* 0x000000738235723e */ /* 0x000fe20004807089 */
[-C--:B------:R-:W-:Y:S01]  /*8c20*/  FMUL.FTZ R118, R58, R114.reuse ;  /* 0x000000723a767220 */ /* 0x080fe20000410000 */
[C---:B------:R-:W-:Y:S01]  /*8c30*/  FMUL.FTZ R115, R55.reuse, R114 ;  /* 0x0000007237737220 */ /* 0x040fe20000410000 */
[----:B------:R-:W-:Y:S01]  /*8c40*/  HADD2.F32 R59, -RZ, R57.H1_H1 ;  /* 0x30000039ff3b7230 */ /* 0x000fe20000004100 */
[----:B------:R-:W-:Y:S01]  /*8c50*/  F2FP.F16.E4M3.UNPACK_B R13, R13.H1 ;  /* 0x0000000dff0d723e */ /* 0x000fe200030006ff */
[----:B------:R-:W-:Y:S02]  /*8c60*/  HADD2.F32 R114, -RZ, R79.H1_H1 ;  /* 0x3000004fff727230 */ /* 0x000fe40000004100 */
[----:B------:R-:W-:Y:S01]  /*8c70*/  FFMA.FTZ R55, R55, R78, -R118 ;  /* 0x0000004e37377223 */ /* 0x000fe20000010876 */
[----:B------:R-:W-:-:S02]  /*8c80*/  HADD2.F32 R57, -RZ, R56.H1_H1 ;  /* 0x30000038ff397230 */ /* 0x000fc40000004100 */
        /* <DEDUP_REMOVED lines=8> */
[----:B------:R-:W-:Y:S01]  /*8d10*/  FFMA.FTZ R131, R59, R78, R114 ;  /* 0x0000004e3b837223 */ /* 0x000fe20000010072 */
[----:B------:R-:W-:Y:S01]  /*8d20*/  HADD2.F32 R46, -RZ, R58.H0_H0 ;  /* 0x2000003aff2e7230 */ /* 0x000fe20000004100 */
[----:B------:R-:W-:Y:S01]  /*8d30*/  F2FP.F16.E4M3.UNPACK_B R79, R14.H1 ;  /* 0x0000000eff4f723e */ /* 0x000fe200030006ff */
[----:B------:R-:W-:-:S02]  /*8d40*/  HADD2.F32 R45, -RZ, R13.H0_H0 ;  /* 0x2000000dff2d7230 */ /* 0x000fc40000004100 */
[--C-:B------:R-:W-:Y:S02]  /*8d50*/  HADD2.F32 R59, -RZ, R57.reuse.H0_H0 ;  /* 0x20000039ff3b7230 */ /* 0x100fe40000004100 */
[----:B------:R-:W-:Y:S02]  /*8d60*/  HADD2.F32 R58, -RZ, R58.H1_H1 ;  /* 0x3000003aff3a7230 */ /* 0x000fe40000004100 */
[----:B------:R-:W-:Y:S02]  /*8d70*/  HADD2.F32 R77, -RZ, R57.H1_H1 ;  /* 0x30000039ff4d7230 */ /* 0x000fe40000004100 */
[-C--:B------:R-:W-:Y:S01]  /*8d80*/  FMUL.FTZ R78, R46, R59.reuse ;  /* 0x0000003b2e4e7220 */ /* 0x080fe20000410000 */
[----:B------:R-:W-:Y:S02]  /*8d90*/  HADD2.F32 R57, -RZ, R44.H0_H0 ;  /* 0x2000002cff397230 */ /* 0x000fe40000004100 */
[----:B------:R-:W-:Y:S01]  /*8da0*/  FMUL.FTZ R59, R45, R59 ;  /* 0x0000003b2d3b7220 */ /* 0x000fe20000410000 */
[----:B------:R-:W-:-:S02]  /*8db0*/  HADD2.F32 R13, -RZ, R13.H1_H1 ;  /* 0x3000000dff0d7230 */ /* 0x000fc40000004100 */
[----:B------:R-:W-:Y:S01]  /*8dc0*/  FMUL.FTZ R114, R58, R77 ;  /* 0x0000004d3a727220 */ /* 0x000fe20000410000 */
[----:B------:R-:W-:Y:S02]  /*8dd0*/  HADD2.F32 R44, -RZ, R44.H1_H1 ;  /* 0x3000002cff2c7230 */ /* 0x000fe40000004100 */
[----:B------:R-:W-:Y:S01]  /*8de0*/  FFMA.FTZ R130, R46, R57, R59 ;  /* 0x000000392e827223 */ /* 0x000fe2000001003b */
[----:B------:R-:W-:Y:S01]  /*8df0*/  F2FP.F16.E4M3.UNPACK_B R46, R47 ;  /* 0x0000002fff2e723e */ /* 0x000fe200020006ff */
[C---:B------:R-:W-:Y:S01]  /*8e00*/  FMUL.FTZ R77, R13.reuse, R77 ;  /* 0x0000004d0d4d7220 */ /* 0x040fe20000410000 */
[----:B------:R-:W-:Y:S01]  /*8e10*/  F2FP.F16.E4M3.UNPACK_B R47, R47.H1 ;  /* 0x0000002fff2f723e */ /* 0x000fe200030006ff */
[-C--:B------:R-:W-:Y:S01]  /*8e20*/  FFMA.FTZ R133, R13, R44.reuse, -R114 ;  /* 0x0000002c0d857223 */ /* 0x080fe20000010872 */
[----:B------:R-:W-:Y:S01]  /*8e30*/  F2FP.F16.E4M3.UNPACK_B R13, R15 ;  /* 0x0000000fff0d723e */ /* 0x000fe200020006ff */
[----:B------:R-:W-:Y:S01]  /*8e40*/  FFMA.FTZ R120, R45, R57, -R78 ;  /* 0x000000392d787223 */ /* 0x000fe2000001084e */
[----:B------:R-:W-:Y:S01]  /*8e50*/  F2FP.F16.E4M3.UNPACK_B R15, R15.H1 ;  /* 0x0000000fff0f723e */ /* 0x000fe200030006ff */
[----:B------:R-:W-:Y:S01]  /*8e60*/  FFMA.FTZ R135, R58, R44, R77 ;  /* 0x0000002c3a877223 */ /* 0x000fe2000001004d */
        /* <DEDUP_REMOVED lines=12> */
[C---:B------:R-:W-:Y:S01]  /*8f30*/  FMUL.FTZ R115, R45.reuse, R115 ;  /* 0x000000732d737220 */ /* 0x040fe20000410000 */
[----:B------:R-:W-:Y:S02]  /*8f40*/  HADD2.F32 R44, -RZ, R13.H0_H0 ;  /* 0x2000000dff2c7230 */ /* 0x000fe40000004100 */
[-C--:B------:R-:W-:Y:S01]  /*8f50*/  FFMA.FTZ R132, R45, R77.reuse, -R132 ;  /* 0x0000004d2d847223 */ /* 0x080fe20000010884 */
[----:B------:R-:W-:Y:S02]  /*8f60*/  HADD2.F32 R59, -RZ, R14.H0_H0 ;  /* 0x2000000eff3b7230 */ /* 0x000fe40000004100 */
[----:B------:R-:W-:Y:S01]  /*8f70*/  FFMA.FTZ R115, R12, R77, R115 ;  /* 0x0000004d0c737223 */ /* 0x000fe20000010073 */
        /* <DEDUP_REMOVED lines=8> */
[----:B------:R-:W-:Y:S01]  /*9000*/  FMUL.FTZ R44, R47, R12 ;  /* 0x0000000c2f2c7220 */ /* 0x000fe20000410000 */
[----:B------:R-:W-:-:S02]  /*9010*/  HADD2.F32 R46, -RZ, R46.H1_H1 ;  /* 0x3000002eff2e7230 */ /* 0x000fc40000004100 */
[----:B------:R-:W-:Y:S01]  /*9020*/  FMUL.FTZ R134, R15, R12 ;  /* 0x0000000c0f867220 */ /* 0x000fe20000410000 */
[----:B------:R-:W-:Y:S01]  /*9030*/  HADD2.F32 R78, -RZ, R78.H1_H1 ;  /* 0x3000004eff4e7230 */ /* 0x000fe20000004100 */
[----:B------:R-:W-:Y:S01]  /*9040*/  F2FP.SATFINITE.E4M3.F32.PACK_AB_MERGE_C R56, R131, R56, R130 ;  /* 0x000000388338723e */ /* 0x000fe20004807082 */
[----:B------:R-:W-:Y:S02]  /*9050*/  HADD2.F32 R58, -RZ, R58.H1_H1 ;  /* 0x3000003aff3a7230 */ /* 0x000fe40000004100 */
        /* <DEDUP_REMOVED lines=15> */
[----:B------:R-:W-:Y:S01]  /*9150*/  IMAD.MOV.U32 R45, RZ, RZ, R56 ;  /* 0x000000ffff2d7224 */ /* 0x000fe200078e0038 */
[----:B------:R-:W-:-:S07]  /*9160*/  MOV R14, R52 ;  /* 0x00000034000e7202 */ /* 0x000fce0000000f00 */
.L_x_3011:
[----:B------:R-:W-:Y:S05]  /*9170*/  BSYNC B2 ;  /* 0x0000000000027941 */ /* 0x000fea0003800000 */
.L_x_3010:
[----:B------:R-:W-:Y:S01]  /*9180*/  ISETP.GE.AND P3, PT, R11, R124, PT ;  /* 0x0000007c0b00720c */ /* 0x000fe20003f66270 */
[----:B0-----:R0:W-:-:S12]  /*9190*/  ST.E.128 desc[UR36][R48.64], R12 ;  /* 0x0000000c30007985 */ /* 0x0011d8000c101d24 */
[----:B------:R-:W-:-:S04]  /*91a0*/  @!P3 IADD3 R50, P4, R11, R50, RZ ;  /* 0x000000320b32b210 */ /* 0x000fc80007f9e0ff */
[----:B------:R-:W-:-:S05]  /*91b0*/  @!P3 LEA.HI.X.SX32 R51, R11, R76, 0x1, P4 ;  /* 0x0000004c0b33b211 */ /* 0x000fca00020f0eff */
[----:B------:R0:W-:Y:S04]  /*91c0*/  @!P3 ST.E.128 desc[UR36][R50.64], R44 ;  /* 0x0000002c3200b985 */ /* 0x0001e8000c101d24 */
.L_x_3009:
[----:B------:R-:W-:Y:S05]  /*91d0*/  BSYNC B1 ;  /* 0x0000000000017941 */ /* 0x000fea0003800000 */
.L_x_3008:
[----:B------:R-:W-:-:S03]  /*91e0*/  UMOV UR4, 0xffffffff ;  /* 0xffffffff00047882 */ /* 0x000fc60000000000 */
[----:B------:R-:W-:Y:S05]  /*91f0*/  BRA.DIV UR4, `(.L_x_3012) ;  /* 0x0000021e04347947 */ /* 0x000fea000b800000 */
[----:B0-----:R0:W0:Y:S04]  /*9200*/  SHFL.IDX PT, R50, R117, 0x2, 0x181f ;  /* 0x00581f0075327f89 */ /* 0x00102800000e0000 */
[----:B------:R0:W0:Y:S02]  /*9210*/  SHFL.IDX PT, R52, R116, 0x2, 0x181f ;  /* 0x00581f0074347f89 */ /* 0x00002400000e0000 */
.L_x_3330:
        /* <DEDUP_REMOVED lines=32> */
[----:B------:R-:W-:Y:S01]  /*9420*/  SHF.R.U32.HI R59, RZ, 0x8, R63 ;  /* 0x00000008ff3b7819 */ /* 0x000fe2000001163f */
[----:B------:R-:W-:Y:S01]  /*9430*/  IMAD.MOV.U32 R53, RZ, RZ, R46 ;  /* 0x000000ffff357224 */ /* 0x000fe200078e002e */
[----:B------:R-:W-:Y:S01]  /*9440*/  SHF.R.U32.HI R61, RZ, 0x8, R65 ;  /* 0x00000008ff3d7819 */ /* 0x000fe20000011641 */
[----:B------:R-:W-:Y:S01]  /*9450*/  IMAD.MOV.U32 R51, RZ, RZ, R14 ;  /* 0x000000ffff337224 */ /* 0x000fe200078e000e */
[----:B------:R-:W-:-:S02]  /*9460*/  LOP3.LUT R56, R63, 0xff0000ff, RZ, 0xc0, !PT ;  /* 0xff0000ff3f387812 */ /* 0x000fc400078ec0ff */
[----:B------:R-:W-:Y:S01]  /*9470*/  SHF.R.U32.HI R62, RZ, 0x10, R63 ;  /* 0x00000010ff3e7819 */ /* 0x000fe2000001163f */
[----:B------:R-:W-:Y:S01]  /*9480*/  IMAD.SHL.U32 R61, R61, 0x100, RZ ;  /* 0x000001003d3d7824 */ /* 0x000fe200078e00ff */
[----:B------:R-:W-:Y:S02]  /*9490*/  SHF.R.U32.HI R63, RZ, 0x8, R67 ;  /* 0x00000008ff3f7819 */ /* 0x000fe40000011643 */
[----:B------:R-:W-:Y:S01]  /*94a0*/  LOP3.LUT R12, R55, 0xff00, R12, 0xf8, !PT ;  /* 0x0000ff00370c7812 */ /* 0x000fe200078ef80c */
[----:B------:R-:W-:Y:S01]  /*94b0*/  IMAD.U32 R55, R64, 0x10000, RZ ;  /* 0x0001000040377824 */ /* 0x000fe200078e00ff */
[----:B------:R-:W-:Y:S01]  /*94c0*/  SHF.L.U32 R59, R59, 0x8, RZ ;  /* 0x000000083b3b7819 */ /* 0x000fe200000006ff */
[----:B------:R-:W-:Y:S01]  /*94d0*/  IMAD.SHL.U32 R63, R63, 0x100, RZ ;  /* 0x000001003f3f7824 */ /* 0x000fe200078e00ff */
[----:B------:R-:W-:Y:S02]  /*94e0*/  LOP3.LUT R58, R65, 0xff0000ff, RZ, 0xc0, !PT ;  /* 0xff0000ff413a7812 */ /* 0x000fe400078ec0ff */
[----:B------:R-:W-:Y:S01]  /*94f0*/  LOP3.LUT R56, R56, 0xff00, R59, 0xf8, !PT ;  /* 0x0000ff0038387812 */ /* 0x000fe200078ef83b */
[----:B------:R-:W-:Y:S01]  /*9500*/  IMAD.U32 R59, R62, 0x10000, RZ ;  /* 0x000100003e3b7824 */ /* 0x000fe200078e00ff */
[----:B------:R-:W-:-:S02]  /*9510*/  LOP3.LUT R60, R67, 0xff0000ff, RZ, 0xc0, !PT ;  /* 0xff0000ff433c7812 */ /* 0x000fc400078ec0ff */
[----:B------:R-:W-:Y:S02]  /*9520*/  LOP3.LUT R44, R12, 0xff0000, R55, 0xf8, !PT ;  /* 0x00ff00000c2c7812 */ /* 0x000fe400078ef837 */
[----:B------:R-:W-:Y:S02]  /*9530*/  LOP3.LUT R46, R58, 0xff00, R61, 0xf8, !PT ;  /* 0x0000ff003a2e7812 */ /* 0x000fe400078ef83d */
[----:B------:R-:W-:Y:S02]  /*9540*/  F2FP.F16.E4M3.UNPACK_B R62, R128.H1 ;  /* 0x00000080ff3e723e */ /* 0x000fe400030006ff */
[----:B------:R-:W-:Y:S02]  /*9550*/  F2FP.F16.E4M3.UNPACK_B R55, R54.H1 ;  /* 0x00000036ff37723e */ /* 0x000fe400030006ff */
[----:B------:R-:W-:Y:S01]  /*9560*/  F2FP.F16.E4M3.UNPACK_B R58, R57.H1 ;  /* 0x00000039ff3a723e */ /* 0x000fe200030006ff */
[--C-:B------:R-:W-:Y:S01]  /*9570*/  HADD2.F32 R14, -RZ, R62.reuse.H0_H0 ;  /* 0x2000003eff0e7230 */ /* 0x100fe20000004100 */
[----:B------:R-:W-:Y:S01]  /*9580*/  LOP3.LUT R64, R60, 0xff00, R63, 0xf8, !PT ;  /* 0x0000ff003c407812 */ /* 0x000fe200078ef83f */
[----:B------:R-:W-:Y:S01]  /*9590*/  HADD2.F32 R62, -RZ, R62.H1_H1 ;  /* 0x3000003eff3e7230 */ /* 0x000fe20000004100 */
[----:B------:R-:W-:-:S02]  /*95a0*/  SHF.R.U32.HI R66, RZ, 0x10, R65 ;  /* 0x00000010ff427819 */ /* 0x000fc40000011641 */
[----:B------:R-:W-:Y:S01]  /*95b0*/  LOP3.LUT R12, R56, 0xff0000, R59, 0xf8, !PT ;  /* 0x00ff0000380c7812 */ /* 0x000fe200078ef83b */
[--C-:B------:R-:W-:Y:S01]  /*95c0*/  HADD2.F32 R56, -RZ, R55.reuse.H0_H0 ;  /* 0x20000037ff387230 */ /* 0x100fe20000004100 */
[----:B------:R-:W-:Y:S01]  /*95d0*/  F2FP.F16.E4M3.UNPACK_B R60, R125.H1 ;  /* 0x0000007dff3c723e */ /* 0x000fe200030006ff */
[----:B------:R-:W-:Y:S01]  /*95e0*/  HADD2.F32 R59, -RZ, R58.H0_H0 ;  /* 0x2000003aff3b7230 */ /* 0x000fe20000004100 */
[----:B------:R-:W-:Y:S01]  /*95f0*/  SHF.R.U32.HI R65, RZ, 0x10, R67 ;  /* 0x00000010ff417819 */ /* 0x000fe20000011643 */
[----:B------:R-:W-:Y:S02]  /*9600*/  IMAD.U32 R63, R66, 0x10000, RZ ;  /* 0x00010000423f7824 */ /* 0x000fe400078e00ff */
[CC--:B------:R-:W-:Y:S01]  /*9610*/  FMUL.FTZ R66, R56.reuse, R14.reuse ;  /* 0x0000000e38427220 */ /* 0x0c0fe20000410000 */
[----:B------:R-:W-:Y:S02]  /*9620*/  HADD2.F32 R61, -RZ, R60.H0_H0 ;  /* 0x2000003cff3d7230 */ /* 0x000fe40000004100 */
[----:B------:R-:W-:Y:S01]  /*9630*/  FMUL.FTZ R67, R59, R14 ;  /* 0x0000000e3b437220 */ /* 0x000fe20000410000 */
[----:B------:R-:W-:Y:S01]  /*9640*/  F2FP.F16.E4M3.UNPACK_B R128, R128 ;  /* 0x00000080ff80723e */ /* 0x000fe200020006ff */
[----:B------:R-:W-:Y:S01]  /*9650*/  IMAD.U32 R65, R65, 0x10000, RZ ;  /* 0x0001000041417824 */ /* 0x000fe200078e00ff */
[----:B------:R-:W-:Y:S01]  /*9660*/  F2FP.F16.E4M3.UNPACK_B R57, R57 ;  /* 0x00000039ff39723e */ /* 0x000fe200020006ff */
[-C--:B------:R-:W-:Y:S01]  /*9670*/  FFMA.FTZ R66, R59, R61.reuse, R66 ;  /* 0x0000003d3b427223 */ /* 0x080fe20000010042 */
[----:B------:R-:W-:Y:S01]  /*9680*/  FFMA.FTZ R67, R56, R61, -R67 ;  /* 0x0000003d38437223 */ /* 0x000fe20000010843 */
[----:B------:R-:W-:Y:S01]  /*9690*/  HADD2.F32 R59, -RZ, R58.H1_H1 ;  /* 0x3000003aff3b7230 */ /* 0x000fe20000004100 */
[----:B------:R-:W-:Y:S01]  /*96a0*/  F2FP.F16.E4M3.UNPACK_B R54, R54 ;  /* 0x00000036ff36723e */ /* 0x000fe200020006ff */
[----:B------:R-:W-:Y:S01]  /*96b0*/  HADD2.F32 R56, -RZ, R55.H1_H1 ;  /* 0x30000037ff387230 */ /* 0x000fe20000004100 */
[----:B------:R-:W-:Y:S01]  /*96c0*/  LOP3.LUT R46, R46, 0xff0000, R63, 0xf8, !PT ;  /* 0x00ff00002e2e7812 */ /* 0x000fe200078ef83f */
[----:B------:R-:W-:-:S02]  /*96d0*/  HADD2.F32 R60, -RZ, R60.H1_H1 ;  /* 0x3000003cff3c7230 */ /* 0x000fc40000004100 */
[CC--:B------:R-:W-:Y:S01]  /*96e0*/  FMUL.FTZ R63, R59.reuse, R62.reuse ;  /* 0x0000003e3b3f7220 */ /* 0x0c0fe20000410000 */
[----:B------:R-:W-:Y:S01]  /*96f0*/  F2FP.F16.E4M3.UNPACK_B R125, R125 ;  /* 0x0000007dff7d723e */ /* 0x000fe200020006ff */
[----:B------:R-:W-:Y:S02]  /*9700*/  HADD2.F32 R61, -RZ, R128.H0_H0 ;  /* 0x20000080ff3d7230 */ /* 0x000fe40000004100 */
[----:B------:R-:W-:Y:S01]  /*9710*/  FMUL.FTZ R62, R56, R62 ;  /* 0x0000003e383e7220 */ /* 0x000fe20000410000 */
[----:B------:R-:W-:Y:S01]  /*9720*/  HADD2.F32 R58, -RZ, R57.H0_H0 ;  /* 0x20000039ff3a7230 */ /* 0x000fe20000004100 */
[----:B------:R-:W-:Y:S01]  /*9730*/  LOP3.LUT R14, R64, 0xff0000, R65, 0xf8, !PT ;  /* 0x00ff0000400e7812 */ /* 0x000fe200078ef841 */
[----:B------:R-:W-:Y:S02]  /*9740*/  HADD2.F32 R55, -RZ, R54.H0_H0 ;  /* 0x20000036ff377230 */ /* 0x000fe40000004100 */
[-C--:B------:R-:W-:Y:S01]  /*9750*/  FFMA.FTZ R64, R56, R60.reuse, -R63 ;  /* 0x0000003c38407223 */ /* 0x080fe2000001083f */
[----:B------:R-:W-:Y:S01]  /*9760*/  FFMA.FTZ R77, R59, R60, R62 ;  /* 0x0000003c3b4d7223 */ /* 0x000fe2000001003e */
        /* <DEDUP_REMOVED lines=9> */
[CC--:B------:R-:W-:Y:S01]  /*9800*/  FMUL.FTZ R59, R57.reuse, R128.reuse ;  /* 0x00000080393b7220 */ /* 0x0c0fe20000410000 */
[----:B------:R-:W-:Y:S01]  /*9810*/  F2FP.F16.E4M3.UNPACK_B R55, R129.H1 ;  /* 0x00000081ff37723e */ /* 0x000fe200030006ff */
[C---:B------:R-:W-:Y:S01]  /*9820*/  FMUL.FTZ R128, R54.reuse, R128 ;  /* 0x0000008036807220 */ /* 0x040fe20000410000 */
[----:B------:R-:W-:Y:S01]  /*9830*/  F2FP.F16.E4M3.UNPACK_B R56, R53.H1 ;  /* 0x00000035ff38723e */ /* 0x000fe200030006ff */
[----:B------:R-:W-:Y:S01]  /*9840*/  FFMA.FTZ R65, R54, R125, -R59 ;  /* 0x0000007d36417223 */ /* 0x000fe2000001083b */
[----:B------:R-:W-:Y:S01]  /*9850*/  F2FP.F16.E4M3.UNPACK_B R59, R127.H1 ;  /* 0x0000007fff3b723e */ /* 0x000fe200030006ff */
[--C-:B------:R-:W-:Y:S01]  /*9860*/  HADD2.F32 R60, -RZ, R55.reuse.H0_H0 ;  /* 0x20000037ff3c7230 */ /* 0x100fe20000004100 */
[----:B------:R-:W-:Y:S01]  /*9870*/  F2FP.F16.E4M3.UNPACK_B R54, R51.H1 ;  /* 0x00000033ff36723e */ /* 0x000fe200030006ff */
[----:B------:R-:W-:Y:S02]  /*9880*/  HADD2.F32 R58, -RZ, R56.H0_H0 ;  /* 0x20000038ff3a7230 */ /* 0x000fe40000004100 */
[----:B------:R-:W-:Y:S01]  /*9890*/  FFMA.FTZ R128, R57, R125, R128 ;  /* 0x0000007d39807223 */ /* 0x000fe20000010080 */
[----:B------:R-:W-:Y:S01]  /*98a0*/  HADD2.F32 R61, -RZ, R55.H1_H1 ;  /* 0x30000037ff3d7230 */ /* 0x000fe20000004100 */
[----:B------:R-:W-:Y:S01]  /*98b0*/  F2FP.F16.E4M3.UNPACK_B R129, R129 ;  /* 0x00000081ff81723e */ /* 0x000fe200020006ff */
[----:B------:R-:W-:-:S02]  /*98c0*/  HADD2.F32 R55, -RZ, R54.H0_H0 ;  /* 0x20000036ff377230 */ /* 0x000fc40000004100 */
[-C--:B------:R-:W-:Y:S01]  /*98d0*/  FMUL.FTZ R76, R58, R60.reuse ;  /* 0x0000003c3a4c7220 */ /* 0x080fe20000410000 */
[--C-:B------:R-:W-:Y:S01]  /*98e0*/  HADD2.F32 R57, -RZ, R59.reuse.H0_H0 ;  /* 0x2000003bff397230 */ /* 0x100fe20000004100 */
[----:B------:R-:W-:Y:S01]  /*98f0*/  F2FP.F16.E4M3.UNPACK_B R51, R51 ;  /* 0x00000033ff33723e */ /* 0x000fe200020006ff */
[----:B------:R-:W-:Y:S02]  /*9900*/  HADD2.F32 R56, -RZ, R56.H1_H1 ;  /* 0x30000038ff387230 */ /* 0x000fe40000004100 */
[C---:B------:R-:W-:Y:S01]  /*9910*/  FMUL.FTZ R115, R55.reuse, R60 ;  /* 0x0000003c37737220 */ /* 0x040fe20000410000 */
[----:B------:R-:W-:Y:S02]  /*9920*/  HADD2.F32 R54, -RZ, R54.H1_H1 ;  /* 0x30000036ff367230 */ /* 0x000fe40000004100 */
[----:B------:R-:W-:Y:S01]  /*9930*/  FFMA.FTZ R79, R55, R57, -R76 ;  /* 0x00000039374f7223 */ /* 0x000fe2000001084c */
[----:B------:R-:W-:Y:S02]  /*9940*/  HADD2.F32 R59, -RZ, R59.H1_H1 ;  /* 0x3000003bff3b7230 */ /* 0x000fe40000004100 */
[----:B------:R-:W-:Y:S01]  /*9950*/  FMUL.FTZ R55, R56, R61 ;  /* 0x0000003d38377220 */ /* 0x000fe20000410000 */
[----:B------:R-:W-:Y:S01]  /*9960*/  FFMA.FTZ R115, R58, R57, R115 ;  /* 0x000000393a737223 */ /* 0x000fe20000010073 */
[----:B------:R-:W-:Y:S01]  /*9970*/  FMUL.FTZ R61, R54, R61 ;  /* 0x0000003d363d7220 */ /* 0x000fe20000410000 */
[----:B------:R-:W-:-:S02]  /*9980*/  HADD2.F32 R58, -RZ, R129.H0_H0 ;  /* 0x20000081ff3a7230 */ /* 0x000fc40000004100 */
[----:B------:R-:W-:Y:S01]  /*9990*/  FFMA.FTZ R114, R54, R59, -R55 ;  /* 0x0000003b36727223 */ /* 0x000fe20000010837 */
[----:B------:R-:W-:Y:S01]  /*99a0*/  F2FP.F16.E4M3.UNPACK_B R54, R53 ;  /* 0x00000035ff36723e */ /* 0x000fe200020006ff */
[----:B------:R-:W-:Y:S01]  /*99b0*/  HADD2.F32 R53, -RZ, R51.H0_H0 ;  /* 0x20000033ff357230 */ /* 0x000fe20000004100 */
[----:B------:R-:W-:Y:S01]  /*99c0*/  F2FP.F16.E4M3.UNPACK_B R127, R127 ;  /* 0x0000007fff7f723e */ /* 0x000fe200020006ff */
[----:B--2---:R-:W-:Y:S01]  /*99d0*/  FFMA.FTZ R118, R56, R59, R61 ;  /* 0x0000003b38767223 */ /* 0x004fe2000001003d */
[----:B------:R-:W-:Y:S01]  /*99e0*/  HADD2.F32 R129, -RZ, R129.H1_H1 ;  /* 0x30000081ff817230 */ /* 0x000fe20000004100 */
[----:B------:R-:W-:Y:S01]  /*99f0*/  F2FP.F16.E4M3.UNPACK_B R61, R46 ;  /* 0x0000002eff3d723e */ /* 0x000fe200020006ff */
[--C-:B------:R-:W-:Y:S01]  /*9a00*/  HADD2.F32 R55, -RZ, R54.reuse.H0_H0 ;  /* 0x20000036ff377230 */ /* 0x100fe20000004100 */
[----:B------:R-:W-:Y:S01]  /*9a10*/  F2FP.SATFINITE.E4M3.F32.PACK_AB_MERGE_C R79, R114, R79, RZ ;  /* 0x0000004f724f723e */ /* 0x000fe200048070ff */
[----:B------:R-:W-:Y:S01]  /*9a20*/  HADD2.F32 R56, -RZ, R127.H0_H0 ;  /* 0x2000007fff387230 */ /* 0x000fe20000004100 */
[----:B------:R-:W-:Y:S01]  /*9a30*/  F2FP.SATFINITE.E4M3.F32.PACK_AB_MERGE_C R115, R118, R115, RZ ;  /* 0x000000737673723e */ /* 0x000fe200048070ff */
[----:B------:R-:W-:-:S02]  /*9a40*/  HADD2.F32 R54, -RZ, R54.H1_H1 ;  /* 0x30000036ff367230 */ /* 0x000fc40000004100 */
[-C--:B------:R-:W-:Y:S01]  /*9a50*/  FMUL.FTZ R60, R55, R58.reuse ;  /* 0x0000003a373c7220 */ /* 0x080fe20000410000 */
[C---:B------:R-:W-:Y:S01]  /*9a60*/  FMUL.FTZ R58, R53.reuse, R58 ;  /* 0x0000003a353a7220 */ /* 0x040fe20000410000 */
[----:B------:R-:W-:Y:S02]  /*9a70*/  HADD2.F32 R51, -RZ, R51.H1_H1 ;  /* 0x30000033ff337230 */ /* 0x000fe40000004100 */
[-C--:B------:R-:W-:Y:S01]  /*9a80*/  FFMA.FTZ R53, R53, R56.reuse, -R60 ;  /* 0x0000003835357223 */ /* 0x080fe2000001083c */
[----:B------:R-:W-:Y:S01]  /*9a90*/  FFMA.FTZ R76, R55, R56, R58 ;  /* 0x00000038374c7223 */ /* 0x000fe2000001003a */
[----:B------:R-:W-:Y:S01]  /*9aa0*/  F2FP.F16.E4M3.UNPACK_B R58, R45 ;  /* 0x0000002dff3a723e */ /* 0x000fe200020006ff */
[----:B------:R-:W-:Y:S01]  /*9ab0*/  HADD2.F32 R127, -RZ, R127.H1_H1 ;  /* 0x3000007fff7f7230 */ /* 0x000fe20000004100 */
[----:B------:R-:W-:Y:S01]  /*9ac0*/  F2FP.F16.E4M3.UNPACK_B R56, R13 ;  /* 0x0000000dff38723e */ /* 0x000fe200020006ff */
[-C--:B------:R-:W-:Y:S01]  /*9ad0*/  FMUL.FTZ R78, R54, R129.reuse ;  /* 0x00000081364e7220 */ /* 0x080fe20000410000 */
[----:B------:R-:W-:Y:S01]  /*9ae0*/  FMUL.FTZ R129, R51, R129 ;  /* 0x0000008133817220 */ /* 0x000fe20000410000 */
[----:B------:R-:W-:Y:S01]  /*9af0*/  F2FP.SATFINITE.E4M3.F32.PACK_AB_MERGE_C R55, R64, R67, RZ ;  /* 0x000000434037723e */ /* 0x000fe200048070ff */
[----:B------:R-:W-:Y:S01]  /*9b00*/  HADD2.F32 R59, -RZ, R58.H0_H0 ;  /* 0x2000003aff3b7230 */ /* 0x000fe20000004100 */
[----:B------:R-:W-:Y:S01]  /*9b10*/  F2FP.F16.E4M3.UNPACK_B R60, R44 ;  /* 0x0000002cff3c723e */ /* 0x000fe200020006ff */
[----:B------:R-:W-:-:S02]  /*9b20*/  HADD2.F32 R64, -RZ, R61.H0_H0 ;  /* 0x2000003dff407230 */ /* 0x000fc40000004100 */
[-C--:B------:R-:W-:Y:S01]  /*9b30*/  FFMA.FTZ R78, R51, R127.reuse, -R78 ;  /* 0x0000007f334e7223 */ /* 0x080fe2000001084e */
[----:B------:R-:W-:Y:S02]  /*9b40*/  HADD2.F32 R57, -RZ, R56.H0_H0 ;  /* 0x20000038ff397230 */ /* 0x000fe40000004100 */
[----:B------:R-:W-:Y:S01]  /*9b50*/  FFMA.FTZ R51, R54, R127, R129 ;  /* 0x0000007f36337223 */ /* 0x000fe20000010081 */
[----:B------:R-:W-:Y:S01]  /*9b60*/  F2FP.SATFINITE.E4M3.F32.PACK_AB_MERGE_C R54, R77, R66, RZ ;  /* 0x000000424d36723e */ /* 0x000fe200048070ff */
[----:B------:R-:W-:Y:S01]  /*9b70*/  FMUL.FTZ R66, R59, R64 ;  /* 0x000000403b427220 */ /* 0x000fe20000410000 */
[----:B------:R-:W-:Y:S01]  /*9b80*/  F2FP.SATFINITE.E4M3.F32.PACK_AB_MERGE_C R55, R65, R62, R55 ;  /* 0x0000003e4137723e */ /* 0x000fe20004807037 */
[----:B------:R-:W-:Y:S02]  /*9b90*/  HADD2.F32 R62, -RZ, R60.H0_H0 ;  /* 0x2000003cff3e7230 */ /* 0x000fe40000004100 */
[----:B------:R-:W-:Y:S01]  /*9ba0*/  FMUL.FTZ R64, R57, R64 ;  /* 0x0000004039407220 */ /* 0x000fe20000410000 */
[----:B------:R-:W-:Y:S01]  /*9bb0*/  HADD2.F32 R58, -RZ, R58.H1_H1 ;  /* 0x3000003aff3a7230 */ /* 0x000fe20000004100 */
[----:B------:R-:W-:Y:S01]  /*9bc0*/  F2FP.SATFINITE.E4M3.F32.PACK_AB_MERGE_C R54, R128, R63, R54 ;  /* 0x0000003f8036723e */ /* 0x000fe20004807036 */
[----:B------:R-:W-:-:S02]  /*9bd0*/  HADD2.F32 R61, -RZ, R61.H1_H1 ;  /* 0x3000003dff3d7230 */ /* 0x000fc40000004100 */
[-C--:B------:R-:W-:Y:S01]  /*9be0*/  FFMA.FTZ R64, R59, R62.reuse, R64 ;  /* 0x0000003e3b407223 */ /* 0x080fe20000010040 */
[----:B------:R-:W-:Y:S02]  /*9bf0*/  HADD2.F32 R56, -RZ, R56.H1_H1 ;  /* 0x30000038ff387230 */ /* 0x000fe40000004100 */
[----:B------:R-:W-:Y:S01]  /*9c00*/  FFMA.FTZ R66, R57, R62, -R66 ;  /* 0x0000003e39427223 */ /* 0x000fe20000010842 */
[----:B------:R-:W-:Y:S02]  /*9c10*/  HADD2.F32 R59, -RZ, R60.H1_H1 ;  /* 0x3000003cff3b7230 */ /* 0x000fe40000004100 */
[----:B------:R-:W-:Y:S01]  /*9c20*/  FMUL.FTZ R63, R58, R61 ;  /* 0x0000003d3a3f7220 */ /* 0x000fe20000410000 */
[----:B------:R-:W-:Y:S01]  /*9c30*/  F2FP.F16.E4M3.UNPACK_B R13, R13.H1 ;  /* 0x0000000dff0d723e */ /* 0x000fe200030006ff */
[C---:B------:R-:W-:Y:S01]  /*9c40*/  FMUL.FTZ R61, R56.reuse, R61 ;  /* 0x0000003d383d7220 */ /* 0x040fe20000410000 */
[----:B------:R-:W-:Y:S01]  /*9c50*/  F2FP.F16.E4M3.UNPACK_B R57, R45.H1 ;  /* 0x0000002dff39723e */ /* 0x000fe200030006ff */
[-C--:B------:R-:W-:Y:S01]  /*9c60*/  FFMA.FTZ R65, R56, R59.reuse, -R63 ;  /* 0x0000003b38417223 */ /* 0x080fe2000001083f */
[----:B------:R-:W-:Y:S01]  /*9c70*/  F2FP.F16.E4M3.UNPACK_B R56, R46.H1 ;  /* 0x0000002eff38723e */ /* 0x000fe200030006ff */
[----:B------:R-:W-:Y:S01]  /*9c80*/  FFMA.FTZ R67, R58, R59, R61 ;  /* 0x0000003b3a437223 */ /* 0x000fe2000001003d */
[----:B------:R-:W-:Y:S01]  /*9c90*/  HADD2.F32 R45, -RZ, R13.H0_H0 ;  /* 0x2000000dff2d7230 */ /* 0x000fe20000004100 */
[----:B------:R-:W-:Y:S01]  /*9ca0*/  F2FP.F16.E4M3.UNPACK_B R44, R44.H1 ;  /* 0x0000002cff2c723e */ /* 0x000fe200030006ff */
[--C-:B------:R-:W-:Y:S01]  /*9cb0*/  HADD2.F32 R46, -RZ, R57.reuse.H0_H0 ;  /* 0x20000039ff2e7230 */ /* 0x100fe20000004100 */
[----:B------:R-:W-:Y:S01]  /*9cc0*/  F2FP.SATFINITE.E4M3.F32.PACK_AB_MERGE_C R53, R78, R53, R79 ;  /* 0x000000354e35723e */ /* 0x000fe2000480704f */
[--C-:B------:R-:W-:Y:S01]  /*9cd0*/  HADD2.F32 R58, -RZ, R56.reuse.H0_H0 ;  /* 0x20000038ff3a7230 */ /* 0x100fe20000004100 */
[----:B------:R-:W-:Y:S01]  /*9ce0*/  F2FP.SATFINITE.E4M3.F32.PACK_AB_MERGE_C R51, R51, R76, R115 ;  /* 0x0000004c3333723e */ /* 0x000fe20004807073 */
[----:B------:R-:W-:Y:S01]  /*9cf0*/  HADD2.F32 R57, -RZ, R57.H1_H1 ;  /* 0x30000039ff397230 */ /* 0x000fe20000004100 */
[----:B------:R-:W-:Y:S01]  /*9d00*/  F2FP.F16.E4M3.UNPACK_B R61, R14.H1 ;  /* 0x0000000eff3d723e */ /* 0x000fe200030006ff */
[----:B------:R-:W-:-:S02]  /*9d10*/  HADD2.F32 R60, -RZ, R56.H1_H1 ;  /* 0x30000038ff3c7230 */ /* 0x000fc40000004100 */
[CC--:B------:R-:W-:Y:S01]  /*9d20*/  FMUL.FTZ R62, R46.reuse, R58.reuse ;  /* 0x0000003a2e3e7220 */ /* 0x0c0fe20000410000 */
[----:B------:R-:W-:Y:S02]  /*9d30*/  HADD2.F32 R13, -RZ, R13.H1_H1 ;  /* 0x3000000dff0d7230 */ /* 0x000fe40000004100 */
[----:B------:R-:W-:Y:S01]  /*9d40*/  FMUL.FTZ R59, R45, R58 ;  /* 0x0000003a2d3b7220 */ /* 0x000fe20000410000 */
[--C-:B------:R-:W-:Y:S02]  /*9d50*/  HADD2.F32 R56, -RZ, R44.reuse.H0_H0 ;  /* 0x2000002cff387230 */ /* 0x100fe40000004100 */
[-C--:B------:R-:W-:Y:S01]  /*9d60*/  FMUL.FTZ R58, R57, R60.reuse ;  /* 0x0000003c393a7220 */ /* 0x080fe20000410000 */
[----:B------:R-:W-:Y:S02]  /*9d70*/  HADD2.F32 R44, -RZ, R44.H1_H1 ;  /* 0x3000002cff2c7230 */ /* 0x000fe40000004100 */
[----:B------:R-:W-:Y:S01]  /*9d80*/  FMUL.FTZ R60, R13, R60 ;  /* 0x0000003c0d3c7220 */ /* 0x000fe20000410000 */
[----:B------:R-:W-:Y:S01]  /*9d90*/  FFMA.FTZ R77, R46, R56, R59 ;  /* 0x000000382e4d7223 */ /* 0x000fe2000001003b */
[----:B------:R-:W-:-:S02]  /*9da0*/  F2FP.F16.E4M3.UNPACK_B R46, R47 ;  /* 0x0000002fff2e723e */ /* 0x000fc400020006ff */
[----:B------:R-:W-:Y:S01]  /*9db0*/  FFMA.FTZ R78, R57, R44, R60 ;  /* 0x0000002c394e7223 */ /* 0x000fe2000001003c */
[----:B------:R-:W-:Y:S01]  /*9dc0*/  F2FP.F16.E4M3.UNPACK_B R60, R14 ;  /* 0x0000000eff3c723e */ /* 0x000fe200020006ff */
[----:B------:R-:W-:Y:S01]  /*9dd0*/  FFMA.FTZ R79, R13, R44, -R58 ;  /* 0x0000002c0d4f7223 */ /* 0x000fe2000001083a */
[-C--:B------:R-:W-:Y:S01]  /*9de0*/  F2FP.F16.E4M3.UNPACK_B R13, R15.reuse ;  /* 0x0000000fff0d723e */ /* 0x080fe200020006ff */
[----:B------:R-:W-:Y:S01]  /*9df0*/  FFMA.FTZ R76, R45, R56, -R62 ;  /* 0x000000382d4c7223 */ /* 0x000fe2000001083e */
        /* <DEDUP_REMOVED lines=11> */
[----:B------:R-:W-:Y:S01]  /*9eb0*/  HADD2.F32 R59, -RZ, R14.H0_H0 ;  /* 0x2000000eff3b7230 */ /* 0x000fe20000004100 */
[----:B------:R-:W-:Y:S01]  /*9ec0*/  F2FP.SATFINITE.E4M3.F32.PACK_AB_MERGE_C R76, R79, R76, RZ ;  /* 0x0000004c4f4c723e */ /* 0x000fe200048070ff */
        /* <DEDUP_REMOVED lines=25> */
[----:B------:R-:W-:Y:S01]  /*a060*/  F2FP.SATFINITE.E4M3.F32.PACK_AB_MERGE_C R13, R65, R66, R76 ;  /* 0x00000042410d723e */ /* 0x000fe2000480704c */
        /* <DEDUP_REMOVED lines=8> */
[----:B------:R-:W-:-:S07]  /*a0f0*/  MOV R12, R55 ;  /* 0x00000037000c7202 */ /* 0x000fce0000000f00 */
.L_x_3016:
[----:B------:R-:W-:Y:S05]  /*a100*/  BSYNC B2 ;  /* 0x0000000000027941 */ /* 0x000fea0003800000 */
.L_x_3015:
[----:B------:R-:W-:Y:S01]  /*a110*/  ISETP.GE.AND P3, PT, R11, R124, PT ;  /* 0x0000007c0b00720c */ /* 0x000fe20003f66270 */
[----:B0-----:R0:W-:-:S12]  /*a120*/  ST.E.128 desc[UR36][R48.64], R12 ;  /* 0x0000000c30007985 */ /* 0x0011d8000c101d24 */
[----:B------:R-:W-:-:S04]  /*a130*/  @!P3 IADD3 R52, P4, R11, R52, RZ ;  /* 0x000000340b34b210 */ /* 0x000fc80007f9e0ff */
[----:B------:R-:W-:-:S05]  /*a140*/  @!P3 LEA.HI.X.SX32 R53, R11, R50, 0x1, P4 ;  /* 0x000000320b35b211 */ /* 0x000fca00020f0eff */
[----:B------:R0:W-:Y:S04]  /*a150*/  @!P3 ST.E.128 desc[UR36][R52.64], R44 ;  /* 0x0000002c3400b985 */ /* 0x0001e8000c101d24 */
.L_x_3014:
[----:B------:R-:W-:Y:S05]  /*a160*/  BSYNC B1 ;  /* 0x0000000000017941 */ /* 0x000fea0003800000 */
.L_x_3013:
[----:B------:R-:W-:-:S03]  /*a170*/  UMOV UR4, 0xffffffff ;  /* 0xffffffff00047882 */ /* 0x000fc60000000000 */
[----:B------:R-:W-:Y:S05]  /*a180*/  BRA.DIV UR4, `(.L_x_3017) ;  /* 0x0000020e049c7947 */ /* 0x000fea000b800000 */
[----:B0-----:R0:W0:Y:S04]  /*a190*/  SHFL.IDX PT, R48, R117, 0x3, 0x181f ;  /* 0x00781f0075307f89 */ /* 0x00102800000e0000 */
[----:B----4-:R-:W4:Y:S02]  /*a1a0*/  SHFL.IDX PT, R116, R116, 0x3, 0x181f ;  /* 0x00781f0074747f89 */ /* 0x010f2400000e0000 */
.L_x_3334:
[----:B------:R-:W-:-:S13]  /*a1b0*/  ISETP.GE.OR P3, PT, R102, R111, P1 ;  /* 0x0000006f6600720c */ /* 0x000fda0000f66670 */
[----:B------:R-:W-:Y:S05]  /*a1c0*/  @P3 BRA `(.L_x_2992) ;  /* 0x0000001400743947 */ /* 0x000fea0003800000 */
[----:B------:R-:W5:Y:S01]  /*a1d0*/  LDL R14, [R1+0x14] ;  /* 0x00001400010e7983 */ /* 0x000f620000100800 */
[----:B------:R-:W-:Y:S01]  /*a1e0*/  SEL R126, R97, R126, !P0 ;  /* 0x0000007e617e7207 */ /* 0x000fe20004000000 */
[----:B------:R-:W-:Y:S01]  /*a1f0*/  BSSY B1, `(.L_x_3018) ;  /* 0x00000e9000017945 */ /* 0x000fe20003800000 */
[----:B----4-:R-:W-:Y:S02]  /*a200*/  IADD3 R50, P3, R37, R116, RZ ;  /* 0x0000007425327210 */ /* 0x010fe40007f7e0ff */
[----:B------:R-:W-:-:S03]  /*a210*/  SHF.R.S32.HI R11, RZ, 0x1f, R126 ;  /* 0x0000001fff0b7819 */ /* 0x000fc6000001147e */
[----:B0-----:R-:W-:Y:S01]  /*a220*/  IMAD.X R51, R48, 0x1, R41, P3 ;  /* 0x0000000130337824 */ /* 0x001fe200018e0629 */
[----:B------:R-:W-:-:S04]  /*a230*/  LEA.HI R126, R11, R126, RZ, 0x5 ;  /* 0x0000007e0b7e7211 */ /* 0x000fc800078f28ff */
[----:B------:R-:W-:-:S04]  /*a240*/  LEA.HI.SX32 R126, R126, R39, 0x1b ;  /* 0x000000277e7e7211 */ /* 0x000fc800078fdaff */
[----:B------:R-:W-:Y:S01]  /*a250*/  SHF.R.S32.HI R13, RZ, 0x1f, R126 ;  /* 0x0000001fff0d7819 */ /* 0x000fe2000001147e */
[----:B------:R-:W-:-:S03]  /*a260*/  IMAD.SHL.U32 R11, R126, 0x10, RZ ;  /* 0x000000107e0b7824 */ /* 0x000fc600078e00ff */
[----:B------:R-:W-:Y:S02]  /*a270*/  LEA.HI R13, R13, R126, RZ, 0x3 ;  /* 0x0000007e0d0d7211 */ /* 0x000fe400078f18ff */
[----:B------:R-:W-:Y:S02]  /*a280*/  LOP3.LUT R12, R0, 0x70, R11, 0xf8, !PT ;  /* 0x00000070000c7812 */ /* 0x000fe400078ef80b */
[----:B------:R-:W-:Y:S02]  /*a290*/  SHF.L.U32 R13, R13, 0xb, RZ ;  /* 0x0000000b0d0d7819 */ /* 0x000fe400000006ff */
[----:B------:R-:W-:Y:S02]  /*a2a0*/  LOP3.LUT R12, R12, R105, RZ, 0x3c, !PT ;  /* 0x000000690c0c7212 */ /* 0x000fe400078e3cff */
[----:B------:R-:W-:-:S04]  /*a2b0*/  LOP3.LUT R13, R13, 0xffffc000, RZ, 0xc0, !PT ;  /* 0xffffc0000d0d7812 */ /* 0x000fc800078ec0ff */
[----:B-----5:R-:W-:Y:S01]  /*a2c0*/  IADD3 R12, R12, R13, R14 ;  /* 0x0000000d0c0c7210 */ /* 0x020fe20007ffe00e */
[----:B------:R-:W-:-:S04]  /*a2d0*/  IMAD R13, R23, 0x8000, R7 ;  /* 0x00008000170d7824 */ /* 0x000fc800078e0207 */
[----:B------:R-:W-:Y:S02]  /*a2e0*/  IMAD R15, R23, 0x8000, R12 ;  /* 0x00008000170f7824 */ /* 0x000fe400078e020c */
[C---:B------:R-:W-:Y:S02]  /*a2f0*/  IMAD.IADD R13, R22.reuse, 0x1, R13 ;  /* 0x00000001160d7824 */ /* 0x040fe400078e020d */
[----:B------:R-:W-:-:S04]  /*a300*/  IMAD.IADD R44, R22, 0x1, R15 ;  /* 0x00000001162c7824 */ /* 0x000fc800078e020f */
        /* <DEDUP_REMOVED lines=8> */
[----:B------:R-:W-:Y:S01]  /*a390*/  IMAD.SHL.U32 R12, R54, 0x100, RZ ;  /* 0x00000100360c7824 */ /* 0x000fe200078e00ff */
[----:B------:R-:W-:Y:S01]  /*a3a0*/  SHF.R.U32.HI R52, RZ, 0x8, R75 ;  /* 0x00000008ff347819 */ /* 0x000fe2000001164b */
[----:B------:R-:W-:Y:S01]  /*a3b0*/  IMAD.MOV.U32 R54, RZ, RZ, R14 ;  /* 0x000000ffff367224 */ /* 0x000fe200078e000e */
[----:B------:R-:W-:Y:S02]  /*a3c0*/  SHF.R.U32.HI R65, RZ, 0x10, R69 ;  /* 0x00000010ff417819 */ /* 0x000fe40000011645 */
[----:B------:R-:W-:-:S02]  /*a3d0*/  SHF.R.U32.HI R56, RZ, 0x8, R73 ;  /* 0x00000008ff387819 */ /* 0x000fc40000011649 */
[----:B------:R-:W-:Y:S01]  /*a3e0*/  LOP3.LUT R53, R53, 0xff00, R12, 0xf8, !PT ;  /* 0x0000ff0035357812 */ /* 0x000fe200078ef80c */
[----:B------:R-:W-:Y:S01]  /*a3f0*/  IMAD.SHL.U32 R12, R63, 0x100, RZ ;  /* 0x000001003f0c7824 */ /* 0x000fe200078e00ff */
[----:B------:R-:W-:Y:S01]  /*a400*/  SHF.R.U32.HI R64, RZ, 0x10, R71 ;  /* 0x00000010ff407819 */ /* 0x000fe20000011647 */
[----:B------:R-:W-:Y:S01]  /*a410*/  IMAD.SHL.U32 R14, R56, 0x100, RZ ;  /* 0x00000100380e7824 */ /* 0x000fe200078e00ff */
[----:B------:R-:W-:Y:S02]  /*a420*/  LOP3.LUT R57, R71, 0xff0000ff, RZ, 0xc0, !PT ;  /* 0xff0000ff47397812 */ /* 0x000fe400078ec0ff */
[----:B------:R-:W-:Y:S02]  /*a430*/  LOP3.LUT R61, R75, 0xff0000ff, RZ, 0xc0, !PT ;  /* 0xff0000ff4b3d7812 */ /* 0x000fe400078ec0ff */
[----:B------:R-:W-:Y:S02]  /*a440*/  SHF.L.U32 R46, R52, 0x8, RZ ;  /* 0x00000008342e7819 */ /* 0x000fe400000006ff */
[----:B------:R-:W-:Y:S01]  /*a450*/  MOV R55, R44 ;  /* 0x0000002c00377202 */ /* 0x000fe20000000f00 */
[----:B------:R-:W-:Y:S01]  /*a460*/  IMAD.U32 R44, R65, 0x10000, RZ ;  /* 0x00010000412c7824 */ /* 0x000fe200078e00ff */
[----:B------:R-:W-:-:S02]  /*a470*/  LOP3.LUT R59, R73, 0xff0000ff, RZ, 0xc0, !PT ;  /* 0xff0000ff493b7812 */ /* 0x000fc400078ec0ff */
[----:B------:R-:W-:Y:S01]  /*a480*/  LOP3.LUT R57, R57, 0xff00, R12, 0xf8, !PT ;  /* 0x0000ff0039397812 */ /* 0x000fe200078ef80c */
[----:B------:R-:W-:Y:S01]  /*a490*/  IMAD.U32 R12, R64, 0x10000, RZ ;  /* 0x00010000400c7824 */ /* 0x000fe200078e00ff */
[----:B------:R-:W-:Y:S02]  /*a4a0*/  LOP3.LUT R65, R61, 0xff00, R46, 0xf8, !PT ;  /* 0x0000ff003d417812 */ /* 0x000fe400078ef82e */
[----:B------:R-:W-:Y:S02]  /*a4b0*/  F2FP.F16.E4M3.UNPACK_B R61, R122.H1 ;  /* 0x0000007aff3d723e */ /* 0x000fe400030006ff */
[----:B------:R-:W-:Y:S02]  /*a4c0*/  F2FP.F16.E4M3.UNPACK_B R52, R49.H1 ;  /* 0x00000031ff34723e */ /* 0x000fe400030006ff */
[----:B------:R-:W-:Y:S02]  /*a4d0*/  F2FP.F16.E4M3.UNPACK_B R56, R55.H1 ;  /* 0x00000037ff38723e */ /* 0x000fe400030006ff */
[----:B------:R-:W-:-:S02]  /*a4e0*/  SHF.R.U32.HI R60, RZ, 0x10, R73 ;  /* 0x00000010ff3c7819 */ /* 0x000fc40000011649 */
[----:B------:R-:W-:Y:S01]  /*a4f0*/  LOP3.LUT R63, R59, 0xff00, R14, 0xf8, !PT ;  /* 0x0000ff003b3f7812 */ /* 0x000fe200078ef80e */
[----:B------:R-:W-:Y:S01]  /*a500*/  HADD2.F32 R14, -RZ, R61.H0_H0 ;  /* 0x2000003dff0e7230 */ /* 0x000fe20000004100 */
[----:B------:R-:W-:Y:S01]  /*a510*/  SHF.R.U32.HI R62, RZ, 0x10, R75 ;  /* 0x00000010ff3e7819 */ /* 0x000fe2000001164b */
[----:B------:R-:W-:Y:S01]  /*a520*/  IMAD.U32 R46, R60, 0x10000, RZ ;  /* 0x000100003c2e7824 */ /* 0x000fe200078e00ff */
[----:B------:R-:W-:Y:S01]  /*a530*/  LOP3.LUT R44, R53, 0xff0000, R44, 0xf8, !PT ;  /* 0x00ff0000352c7812 */ /* 0x000fe200078ef82c */
[----:B------:R-:W-:Y:S01]  /*a540*/  HADD2.F32 R53, -RZ, R52.H0_H0 ;  /* 0x20000034ff357230 */ /* 0x000fe20000004100 */
[----:B------:R-:W-:Y:S01]  /*a550*/  F2FP.F16.E4M3.UNPACK_B R59, R119.H1 ;  /* 0x00000077ff3b723e */ /* 0x000fe200030006ff */
[----:B------:R-:W-:Y:S01]  /*a560*/  IMAD.U32 R62, R62, 0x10000, RZ ;  /* 0x000100003e3e7824 */ /* 0x000fe200078e00ff */
[----:B------:R-:W-:Y:S01]  /*a570*/  LOP3.LUT R12, R57, 0xff0000, R12, 0xf8, !PT ;  /* 0x00ff0000390c7812 */ /* 0x000fe200078ef80c */
[----:B------:R-:W-:Y:S02]  /*a580*/  HADD2.F32 R57, -RZ, R56.H0_H0 ;  /* 0x20000038ff397230 */ /* 0x000fe40000004100 */
[----:B------:R-:W-:Y:S01]  /*a590*/  FMUL.FTZ R66, R53, R14 ;  /* 0x0000000e35427220 */ /* 0x000fe20000410000 */
[----:B------:R-:W-:Y:S01]  /*a5a0*/  HADD2.F32 R60, -RZ, R59.H0_H0 ;  /* 0x2000003bff3c7230 */ /* 0x000fe20000004100 */
[----:B------:R-:W-:Y:S01]  /*a5b0*/  F2FP.F16.E4M3.UNPACK_B R122, R122 ;  /* 0x0000007aff7a723e */ /* 0x000fe200020006ff */
[----:B------:R-:W-:Y:S01]  /*a5c0*/  FMUL.FTZ R64, R57, R14 ;  /* 0x0000000e39407220 */ /* 0x000fe20000410000 */
[----:B------:R-:W-:-:S02]  /*a5d0*/  LOP3.LUT R14, R65, 0xff0000, R62, 0xf8, !PT ;  /* 0x00ff0000410e7812 */ /* 0x000fc400078ef83e */
[-C--:B------:R-:W-:Y:S01]  /*a5e0*/  FFMA.FTZ R66, R57, R60.reuse, R66 ;  /* 0x0000003c39427223 */ /* 0x080fe20000010042 */
[----:B------:R-:W-:Y:S02]  /*a5f0*/  HADD2.F32 R62, -RZ, R61.H1_H1 ;  /* 0x3000003dff3e7230 */ /* 0x000fe40000004100 */
[----:B------:R-:W-:Y:S01]  /*a600*/  FFMA.FTZ R64, R53, R60, -R64 ;  /* 0x0000003c35407223 */ /* 0x000fe20000010840 */
[----:B------:R-:W-:Y:S01]  /*a610*/  HADD2.F32 R57, -RZ, R56.H1_H1 ;  /* 0x30000038ff397230 */ /* 0x000fe20000004100 */
[----:B------:R-:W-:Y:S01]  /*a620*/  F2FP.F16.E4M3.UNPACK_B R55, R55 ;  /* 0x00000037ff37723e */ /* 0x000fe200020006ff */
[----:B------:R-:W-:Y:S01]  /*a630*/  HADD2.F32 R53, -RZ, R52.H1_H1 ;  /* 0x30000034ff357230 */ /* 0x000fe20000004100 */
[----:B------:R-:W-:Y:S01]  /*a640*/  F2FP.F16.E4M3.UNPACK_B R49, R49 ;  /* 0x00000031ff31723e */ /* 0x000fe200020006ff */
[----:B------:R-:W-:Y:S01]  /*a650*/  HADD2.F32 R60, -RZ, R59.H1_H1 ;  /* 0x3000003bff3c7230 */ /* 0x000fe20000004100 */
[----:B------:R-:W-:Y:S01]  /*a660*/  F2FP.F16.E4M3.UNPACK_B R119, R119 ;  /* 0x00000077ff77723e */ /* 0x000fe200020006ff */
[----:B------:R-:W-:Y:S01]  /*a670*/  FMUL.FTZ R68, R57, R62 ;  /* 0x0000003e39447220 */ /* 0x000fe20000410000 */
        /* <DEDUP_REMOVED lines=10> */
[----:B------:R-:W-:Y:S01]  /*a720*/  HADD2.F32 R55, -RZ, R55.H1_H1 ;  /* 0x30000037ff377230 */ /* 0x000fe20000004100 */
[----:B------:R-:W-:Y:S01]  /*a730*/  LOP3.LUT R46, R63, 0xff0000, R46, 0xf8, !PT ;  /* 0x00ff00003f2e7812 */ /* 0x000fe200078ef82e */
[-C--:B------:R-:W-:Y:S01]  /*a740*/  FFMA.FTZ R62, R52, R53.reuse, -R57 ;  /* 0x00000035343e7223 */ /* 0x080fe20000010839 */
[----:B------:R-:W-:Y:S01]  /*a750*/  FFMA.FTZ R63, R56, R53, R59 ;  /* 0x00000035383f7223 */ /* 0x000fe2000001003b */
[----:B------:R-:W-:Y:S02]  /*a760*/  HADD2.F32 R49, -RZ, R49.H1_H1 ;  /* 0x30000031ff317230 */ /* 0x000fe40000004100 */
        /* <DEDUP_REMOVED lines=145> */
.L_x_3019:
[----:B------:R-:W-:Y:S05]  /*b080*/  BSYNC B1 ;  /* 0x0000000000017941 */ /* 0x000fea0003800000 */
.L_x_3018:
[----:B0-----:R0:W-:Y:S01]  /*b090*/  ST.E.128 desc[UR36][R50.64], R12 ;  /* 0x0000000c32007985 */ /* 0x0011e2000c101d24 */
[----:B------:R-:W-:-:S13]  /*b0a0*/  ISETP.GE.AND P2, PT, R11, R124, PT ;  /* 0x0000007c0b00720c */ /* 0x000fda0003f46270 */
[----:B------:R-:W-:Y:S05]  /*b0b0*/  @P2 BRA `(.L_x_2992) ;  /* 0x0000000400b82947 */ /* 0x000fea0003800000 */
[----:B------:R-:W-:-:S04]  /*b0c0*/  IADD3 R116, P2, R11, R116, RZ ;  /* 0x000000740b747210 */ /* 0x000fc80007f5e0ff */
[----:B------:R-:W-:-:S05]  /*b0d0*/  LEA.HI.X.SX32 R117, R11, R48, 0x1, P2 ;  /* 0x000000300b757211 */ /* 0x000fca00010f0eff */
[----:B----4-:R4:W-:Y:S01]  /*b0e0*/  ST.E.128 desc[UR36][R116.64], R44 ;  /* 0x0000002c74007985 */ /* 0x0109e2000c101d24 */
[----:B------:R-:W-:Y:S05]  /*b0f0*/  BRA `(.L_x_2992) ;  /* 0x0000000400a87947 */ /* 0x000fea0003800000 */
.L_x_2951:
[----:B------:R-:W-:-:S06]  /*b100*/  UISETP.NE.AND UP0, UPT, UR60, 0x3, UPT ;  /* 0x000000033c00788c */ /* 0x000fcc000bf05270 */
[----:B------:R-:W-:-:S13]  /*b110*/  PLOP3.LUT P5, PT, PT, PT, UP0, 0x80, 0x0 ;  /* 0x000000000000781c */ /* 0x000fda0003faf008 */
[----:B------:R-:W-:Y:S05]  /*b120*/  @!P5 BRA `(.L_x_3020) ;  /* 0x000000000004d947 */ /* 0x000fea0003800000 */
[----:B------:R-:W-:Y:S01]  /*b130*/  BPT.TRAP 0x1 ;  /* 0x000000040000795c */ /* 0x000fe20000300000 */
.L_x_3020:
[----:B------:R-:W-:Y:S01]  /*b140*/  IMAD R80, R23, 0x8, R22 ;  /* 0x0000000817507824 */ /* 0x000fe200078e0216 */
[----:B------:R-:W-:Y:S01]  /*b150*/  SHF.L.U32 R112, R224, 0x1f, RZ ;  /* 0x0000001fe0707819 */ /* 0x000fe200000006ff */
[----:B------:R-:W-:Y:S01]  /*b160*/  BSSY B1, `(.L_x_3021) ;  /* 0x0000004000017945 */ /* 0x000fe20003800000 */
[----:B------:R-:W-:Y:S02]  /*b170*/  SHF.R.S32.HI R109, RZ, 0x1f, R108 ;  /* 0x0000001fff6d7819 */ /* 0x000fe4000001146c */
[----:B------:R-:W0:Y:S02]  /*b180*/  SYNCS.PHASECHK.TRANS64.TRYWAIT P2, [R80+URZ+0x38890], R112 ;  /* 0x03889070500075a7 */ /* 0x000e24000804017f */
[----:B0-----:R-:W-:Y:S05]  /*b190*/  @!P2 BRA `(.L_x_3022) ;  /* 0x000001fc00e4a947 */ /* 0x001fea0003800000 */
.L_x_3335:
[----:B------:R-:W-:Y:S05]  /*b1a0*/  BSYNC B1 ;  /* 0x0000000000017941 */ /* 0x000fea0003800000 */
.L_x_3021:
        /* <DEDUP_REMOVED lines=13> */
[----:B------:R-:W-:Y:S01]  /*b280*/  ULDC.64 UR4, c[0x0][0x308] ;  /* 0x0000c20000047ab9 */ /* 0x000fe20000000a00 */
[----:B------:R-:W-:-:S02]  /*b290*/  IADD3 R47, -R221, R111, RZ ;  /* 0x0000006fdd2f7210 */ /* 0x000fc40007ffe1ff */
[----:B------:R-:W-:Y:S02]  /*b2a0*/  IMAD.IADD R13, R13, 0x1, R11 ;  /* 0x000000010d0d7824 */ /* 0x000fe400078e020b */
        /* <DEDUP_REMOVED lines=10> */
.L_x_3339:
        /* <DEDUP_REMOVED lines=13> */
.L_x_3025:
[----:B------:R-:W-:Y:S05]  /*b420*/  BSYNC B1 ;  /* 0x0000000000017941 */ /* 0x000fea0003800000 */
.L_x_3024:
[----:B------:R-:W-:-:S03]  /*b430*/  UMOV UR4, 0xffffffff ;  /* 0xffffffff00047882 */ /* 0x000fc60000000000 */
[----:B------:R-:W-:Y:S05]  /*b440*/  BRA.DIV UR4, `(.L_x_3026) ;  /* 0x000001fe04947947 */ /* 0x000fea000b800000 */
[----:B--2---:R2:W0:Y:S04]  /*b450*/  SHFL.IDX PT, R45, R46, 0x1, 0x181f ;  /* 0x00381f002e2d7f89 */ /* 0x00442800000e0000 */
[----:B---34-:R2:W3:Y:S02]  /*b460*/  SHFL.IDX PT, R14, R44, 0x1, 0x181f ;  /* 0x00381f002c0e7f89 */ /* 0x0184e400000e0000 */
.L_x_3343:
[----:B------:R-:W-:Y:S01]  /*b470*/  ISETP.GE.AND P2, PT, R47, 0x21, PT ;  /* 0x000000212f00780c */ /* 0x000fe20003f46270 */
[----:B------:R-:W-:-:S12]  /*b480*/  BSSY B1, `(.L_x_3027) ;  /* 0x000000d000017945 */ /* 0x000fd80003800000 */
[----:B------:R-:W-:Y:S05]  /*b490*/  @!P2 BRA `(.L_x_3028) ;  /* 0x00000000002ca947 */ /* 0x000fea0003800000 */
[----:B------:R-:W-:Y:S02]  /*b4a0*/  ULDC UR4, c[0x0][0x2f4] ;  /* 0x0000bd0000047ab9 */ /* 0x000fe40000000800 */
[----:B------:R-:W-:-:S13]  /*b4b0*/  ISETP.GE.AND P2, PT, R16, UR4, PT ;  /* 0x0000000410007c0c */ /* 0x000fda000bf46270 */
[----:B---3--:R-:W-:-:S05]  /*b4c0*/  @!P2 IADD3 R48, P3, R16, R14, RZ ;  /* 0x0000000e1030a210 */ /* 0x008fca0007f7e0ff */
        /* <DEDUP_REMOVED lines=8> */
.L_x_3028:
[----:B------:R-:W-:Y:S05]  /*b550*/  BSYNC B1 ;  /* 0x0000000000017941 */ /* 0x000fea0003800000 */
.L_x_3027:
[----:B------:R-:W-:-:S03]  /*b560*/  UMOV UR4, 0xffffffff ;  /* 0xffffffff00047882 */ /* 0x000fc60000000000 */
[----:B------:R-:W-:Y:S05]  /*b570*/  BRA.DIV UR4, `(.L_x_3029) ;  /* 0x000001fe04907947 */ /* 0x000fea000b800000 */
[----:B0-----:R0:W0:Y:S04]  /*b580*/  SHFL.IDX PT, R45, R46, 0x2, 0x181f ;  /* 0x00581f002e2d7f89 */ /* 0x00102800000e0000 */
[----:B---34-:R3:W4:Y:S02]  /*b590*/  SHFL.IDX PT, R14, R44, 0x2, 0x181f ;  /* 0x00581f002c0e7f89 */ /* 0x01872400000e0000 */
.L_x_3347:
        /* <DEDUP_REMOVED lines=9> */
[----:B------:R-:W0:Y:S02]  /*b630*/  @!P2 LDS.128 R12, [R96+0x2a400] ;  /* 0x02a40000600ca984 */ /* 0x000e240000000c00 */
[----:B------:R-:W-:Y:S02]  /*b640*/  @!P3 IADD3.X R51, R45, R220, RZ, P4, !PT ;  /* 0x000000dc2d33b210 */ /* 0x000fe400027fe4ff */
[----:B0-----:R-:W-:Y:S04]  /*b650*/  @!P2 ST.E.128 desc[UR36][R48.64], R12 ;  /* 0x0000000c3000a985 */ /* 0x001fe8000c101d24 */
[----:B------:R-:W0:Y:S04]  /*b660*/  @!P3 LDS.128 R12, [R96+0x2e400] ;  /* 0x02e40000600cb984 */ /* 0x000e280000000c00 */
[----:B0-----:R0:W-:Y:S02]  /*b670*/  @!P3 ST.E.128 desc[UR36][R50.64], R12 ;  /* 0x0000000c3200b985 */ /* 0x0011e4000c101d24 */
.L_x_3031:
[----:B------:R-:W-:Y:S05]  /*b680*/  BSYNC B1 ;  /* 0x0000000000017941 */ /* 0x000fea0003800000 */
.L_x_3030:
[----:B------:R-:W-:-:S03]  /*b690*/  UMOV UR4, 0xffffffff ;  /* 0xffffffff00047882 */ /* 0x000fc60000000000 */
[----:B------:R-:W-:Y:S05]  /*b6a0*/  BRA.DIV UR4, `(.L_x_3032) ;  /* 0x000001fe048c7947 */ /* 0x000fea000b800000 */
[----:B0-----:R0:W0:Y:S04]  /*b6b0*/  SHFL.IDX PT, R45, R46, 0x3, 0x181f ;  /* 0x00781f002e2d7f89 */ /* 0x00102800000e0000 */
[----:B----4-:R4:W0:Y:S02]  /*b6c0*/  SHFL.IDX PT, R14, R44, 0x3, 0x181f ;  /* 0x00781f002c0e7f89 */ /* 0x01082400000e0000 */
.L_x_3351:
[----:B------:R-:W-:-:S13]  /*b6d0*/  ISETP.GE.AND P2, PT, R47, 0x61, PT ;  /* 0x000000612f00780c */ /* 0x000fda0003f46270 */
[----:B------:R-:W-:Y:S05]  /*b6e0*/  @!P2 BRA `(.L_x_2992) ;  /* 0x00000000002ca947 */ /* 0x000fea0003800000 */
[----:B------:R-:W-:Y:S02]  /*b6f0*/  ULDC UR4, c[0x0][0x2f4] ;  /* 0x0000bd0000047ab9 */ /* 0x000fe40000000800 */
[----:B------:R-:W-:-:S13]  /*b700*/  ISETP.GE.AND P2, PT, R16, UR4, PT ;  /* 0x0000000410007c0c */ /* 0x000fda000bf46270 */
[----:B012---:R-:W-:-:S05]  /*b710*/  @!P2 IADD3 R46, P3, R16, R14, RZ ;  /* 0x0000000e102ea210 */ /* 0x007fca0007f7e0ff */
[----:B------:R-:W-:Y:S01]  /*b720*/  @!P2 IMAD.X R47, R45, 0x1, R17, P3 ;  /* 0x000000012d2fa824 */ /* 0x000fe200018e0611 */
[----:B------:R-:W-:-:S13]  /*b730*/  ISETP.GE.AND P3, PT, R18, UR4, PT ;  /* 0x0000000412007c0c */ /* 0x000fda000bf66270 */
[----:B---34-:R-:W-:Y:S02]  /*b740*/  @!P3 IADD3 R44, P4, R18, R14, RZ ;  /* 0x0000000e122cb210 */ /* 0x018fe40007f9e0ff */
[----:B------:R-:W0:Y:S03]  /*b750*/  @!P2 LDS.128 R12, [R96+0x2b400] ;  /* 0x02b40000600ca984 */ /* 0x000e260000000c00 */
[----:B------:R-:W-:Y:S01]  /*b760*/  @!P3 IMAD.X R45, R45, 0x1, R220, P4 ;  /* 0x000000012d2db824 */ /* 0x000fe200020e06dc */
[----:B0-----:R-:W-:Y:S04]  /*b770*/  @!P2 ST.E.128 desc[UR36][R46.64], R12 ;  /* 0x0000000c2e00a985 */ /* 0x001fe8000c101d24 */
[----:B------:R-:W0:Y:S04]  /*b780*/  @!P3 LDS.128 R12, [R96+0x2f400] ;  /* 0x02f40000600cb984 */ /* 0x000e280000000c00 */
[----:B0-----:R0:W-:Y:S02]  /*b790*/  @!P3 ST.E.128 desc[UR36][R44.64], R12 ;  /* 0x0000000c2c00b985 */ /* 0x0011e4000c101d24 */
.L_x_2992:
[----:B------:R-:W-:Y:S05]  /*b7a0*/  BSYNC B0 ;  /* 0x0000000000007941 */ /* 0x000fea0003800000 */
.L_x_2950:
[----:B------:R-:W5:Y:S01]  /*b7b0*/  S2R R11, SR_TID.X ;  /* 0x00000000000b7919 */ /* 0x000f620000002100 */
        /* <DEDUP_REMOVED lines=9> */
[----:B-----5:R-:W-:-:S13]  /*b850*/  LOP3.LUT P2, RZ, R11, 0x7f, RZ, 0xc0, !PT ;  /* 0x0000007f0bff7812 */ /* 0x020fda000784c0ff */
[----:B------:R-:W-:-:S05]  /*b860*/  @!P2 VIADD R11, R80, 0x388a0 ;  /* 0x000388a0500ba836 */ /* 0x000fca0000000000 */
[----:B------:R-:W-:-:S04]  /*b870*/  @!P2 PRMT R11, RZ, 0x654, R11 ;  /* 0x00000654ff0ba816 */ /* 0x000fc8000000000b */
[----:B------:R2:W-:Y:S01]  /*b880*/  @!P2 SYNCS.ARRIVE.TRANS64.RED.A1T0 RZ, [R11+URZ], RZ ;  /* 0x000000ff0bffa9a7 */ /* 0x0005e2000810043f */
[----:B------:R-:W-:Y:S05]  /*b890*/  @!P5 BRA `(.L_x_3034) ;  /* 0x000000000004d947 */ /* 0x000fea0003800000 */
[----:B------:R-:W-:Y:S01]  /*b8a0*/  BPT.TRAP 0x1 ;  /* 0x000000040000795c */ /* 0x000fe20000300000 */
.L_x_3034:
[----:B------:R-:W-:Y:S05]  /*b8b0*/  BSYNC B0 ;  /* 0x0000000000007941 */ /* 0x000fea0003800000 */
.L_x_3033:
[----:B------:R-:W5:Y:S01]  /*b8c0*/  SYNCS.PHASECHK.TRANS64.TRYWAIT P3, [R80+URZ+0x388b0], R112 ;  /* 0x0388b070500075a7 */ /* 0x000f62000806017f */
[----:B------:R-:W-:Y:S01]  /*b8d0*/  ULDC UR39, c[0x0][0x2f4] ;  /* 0x0000bd0000277ab9 */ /* 0x000fe20000000800 */
[----:B------:R-:W-:Y:S04]  /*b8e0*/  BSSY B0, `(.L_x_3035) ;  /* 0x0000002000007945 */ /* 0x000fe80003800000 */
[----:B-----5:R-:W-:Y:S05]  /*b8f0*/  @!P3 BRA `(.L_x_3036) ;  /* 0x000001fc0040b947 */ /* 0x020fea0003800000 */
.L_x_3352:
[----:B------:R-:W-:Y:S05]  /*b900*/  BSYNC B0 ;  /* 0x0000000000007941 */ /* 0x000fea0003800000 */
.L_x_3035:
[----:B------:R-:W-:Y:S01]  /*b910*/  ULDC.64 UR4, c[0x0][0x328] ;  /* 0x0000ca0000047ab9 */ /* 0x000fe20000000a00 */
[----:B------:R-:W-:Y:S01]  /*b920*/  ULDC.64 UR6, c[0x0][0x318] ;  /* 0x0000c60000067ab9 */ /* 0x000fe20000000a00 */
[----:B------:R-:W-:Y:S01]  /*b930*/  IMAD R109, R109, UR4, RZ ;  /* 0x000000046d6d7c24 */ /* 0x000fe2000f8e02ff */
[----:B------:R-:W-:Y:S01]  /*b940*/  IADD3 R111, -R221, R111, RZ ;  /* 0x0000006fdd6f7210 */ /* 0x000fe20007ffe1ff */
[C---:B0-----:R-:W-:Y:S01]  /*b950*/  IMAD.WIDE.U32 R12, R108.reuse, UR4, RZ ;  /* 0x000000046c0c7c25 */ /* 0x041fe2000f8e00ff */
[----:B------:R-:W-:Y:S03]  /*b960*/  BSSY B0, `(.L_x_3037) ;  /* 0x000001c000007945 */ /* 0x000fe60003800000 */
[----:B------:R-:W-:Y:S01]  /*b970*/  IMAD R109, R108, UR5, R109 ;  /* 0x000000056c6d7c24 */ /* 0x000fe2000f8e026d */
[----:B------:R-:W-:Y:S02]  /*b980*/  ULDC.64 UR4, c[0x0][0x338] ;  /* 0x0000ce0000047ab9 */ /* 0x000fe40000000a00 */
[----:B------:R-:W-:-:S02]  /*b990*/  IMAD R110, R110, UR4, RZ ;  /* 0x000000046e6e7c24 */ /* 0x000fc4000f8e02ff */
[----:B------:R-:W-:Y:S02]  /*b9a0*/  IMAD.IADD R13, R13, 0x1, R109 ;  /* 0x000000010d0d7824 */ /* 0x000fe400078e026d */
[C---:B--2---:R-:W-:Y:S02]  /*b9b0*/  IMAD R11, R107.reuse, UR5, R110 ;  /* 0x000000056b0b7c24 */ /* 0x044fe4000f8e026e */
[----:B------:R-:W-:Y:S01]  /*b9c0*/  IMAD.WIDE.U32 R12, R107, UR4, R12 ;  /* 0x000000046b0c7c25 */ /* 0x000fe2000f8e000c */
[----:B------:R-:W-:-:S03]  /*b9d0*/  ULDC.64 UR4, c[0x0][0x330] ;  /* 0x0000cc0000047ab9 */ /* 0x000fc60000000a00 */
[----:B------:R-:W-:Y:S02]  /*b9e0*/  IMAD.IADD R13, R13, 0x1, R11 ;  /* 0x000000010d0d7824 */ /* 0x000fe400078e020b */
[----:B------:R-:W-:Y:S02]  /*b9f0*/  IMAD R11, R34, UR4, RZ ;  /* 0x00000004220b7c24 */ /* 0x000fe4000f8e02ff */
[----:B------:R-:W-:-:S04]  /*ba00*/  IMAD.WIDE.U32 R12, R218, UR4, R12 ;  /* 0x00000004da0c7c25 */ /* 0x000fc8000f8e000c */
[----:B------:R-:W-:Y:S01]  /*ba10*/  IMAD R11, R218, UR5, R11 ;  /* 0x00000005da0b7c24 */ /* 0x000fe2000f8e020b */
[----:B------:R-:W-:-:S04]  /*ba20*/  IADD3 R48, P3, R12, UR6, RZ ;  /* 0x000000060c307c10 */ /* 0x000fc8000ff7e0ff */
[----:B------:R-:W-:Y:S01]  /*ba30*/  IADD3.X R11, R13, UR7, R11, P3, !PT ;  /* 0x000000070d0b7c10 */ /* 0x000fe20009ffe40b */
[----:B----4-:R0:W2:Y:S01]  /*ba40*/  SHFL.IDX PT, R47, R48, RZ, 0x181f ;  /* 0x00181fff302f7589 */ /* 0x0100a200000e0000 */
[----:B------:R-:W-:-:S03]  /*ba50*/  ISETP.GE.AND P3, PT, R111, 0x1, PT ;  /* 0x000000016f00780c */ /* 0x000fc60003f66270 */
[----:B------:R0:W4:Y:S10]  /*ba60*/  SHFL.IDX PT, R13, R11, RZ, 0x181f ;  /* 0x00181fff0b0d7589 */ /* 0x00013400000e0000 */
[----:B0-----:R-:W-:Y:S05]  /*ba70*/  @!P3 BRA `(.L_x_3038) ;  /* 0x000000000028b947 */ /* 0x001fea0003800000 */
[----:B------:R-:W-:-:S13]  /*ba80*/  ISETP.GE.AND P3, PT, R16, UR39, PT ;  /* 0x0000002710007c0c */ /* 0x000fda000bf66270 */
[----:B-123--:R-:W-:-:S05]  /*ba90*/  @!P3 IADD3 R44, P4, R16, R47, RZ ;  /* 0x0000002f102cb210 */ /* 0x00efca0007f9e0ff */
[----:B----4-:R-:W-:Y:S01]  /*baa0*/  @!P3 IMAD.X R45, R13, 0x1, R17, P4 ;  /* 0x000000010d2db824 */ /* 0x010fe200020e0611 */
[----:B------:R-:W-:-:S13]  /*bab0*/  ISETP.GE.AND P4, PT, R18, UR39, PT ;  /* 0x0000002712007c0c */ /* 0x000fda000bf86270 */
[----:B------:R-:W-:-:S05]  /*bac0*/  @!P4 IADD3 R46, P5, R18, R47, RZ ;  /* 0x0000002f122ec210 */ /* 0x000fca0007fbe0ff */
[----:B------:R-:W-:Y:S02]  /*bad0*/  @!P4 IMAD.X R47, R13, 0x1, R220, P5 ;  /* 0x000000010d2fc824 */ /* 0x000fe400028e06dc */
[----:B------:R-:W0:Y:S04]  /*bae0*/  @!P3 LDS.128 R12, [R96+0x10400] ;  /* 0x01040000600cb984 */ /* 0x000e280000000c00 */
[----:B0-----:R-:W-:Y:S04]  /*baf0*/  @!P3 ST.E.128 desc[UR36][R44.64], R12 ;  /* 0x0000000c2c00b985 */ /* 0x001fe8000c101d24 */
[----:B------:R-:W0:Y:S04]  /*bb00*/  @!P4 LDS.128 R12, [R96+0x14400] ;  /* 0x01440000600cc984 */ /* 0x000e280000000c00 */
[----:B0-----:R0:W-:Y:S02]  /*bb10*/  @!P4 ST.E.128 desc[UR36][R46.64], R12 ;  /* 0x0000000c2e00c985 */ /* 0x0011e4000c101d24 */
.L_x_3038:
[----:B------:R-:W-:Y:S05]  /*bb20*/  BSYNC B0 ;  /* 0x0000000000007941 */ /* 0x000fea0003800000 */
.L_x_3037:
[----:B------:R-:W-:Y:S01]  /*bb30*/  ISETP.GE.AND P3, PT, R111, 0x21, PT ;  /* 0x000000216f00780c */ /* 0x000fe20003f66270 */
[----:B0---4-:R0:W4:Y:S01]  /*bb40*/  SHFL.IDX PT, R13, R11, 0x1, 0x181f ;  /* 0x00381f000b0d7f89 */ /* 0x01112200000e0000 */
[----:B------:R-:W-:Y:S03]  /*bb50*/  BSSY B0, `(.L_x_3039) ;  /* 0x000000d000007945 */ /* 0x000fe60003800000 */
[----:B--2---:R0:W2:Y:S08]  /*bb60*/  SHFL.IDX PT, R47, R48, 0x1, 0x181f ;  /* 0x00381f00302f7f89 */ /* 0x0040b000000e0000 */
        /* <DEDUP_REMOVED lines=11> */
.L_x_3040:
[----:B------:R-:W-:Y:S05]  /*bc20*/  BSYNC B0 ;  /* 0x0000000000007941 */ /* 0x000fea0003800000 */
.L_x_3039:
        /* <DEDUP_REMOVED lines=9> */
[----:B------:R-:W-:-:S04]  /*bcc0*/  @!P4 IADD3 R46, P5, R18, R47, RZ ;  /* 0x0000002f122ec210 */ /* 0x000fc80007fbe0ff */
[----:B------:R-:W-:Y:S02]  /*bcd0*/  @!P4 IADD3.X R47, R13, R220, RZ, P5, !PT ;  /* 0x000000dc0d2fc210 */ /* 0x000fe40002ffe4ff */
[----:B------:R-:W0:Y:S04]  /*bce0*/  @!P3 LDS.128 R12, [R96+0x12400] ;  /* 0x01240000600cb984 */ /* 0x000e280000000c00 */
[----:B0-----:R-:W-:Y:S04]  /*bcf0*/  @!P3 ST.E.128 desc[UR36][R44.64], R12 ;  /* 0x0000000c2c00b985 */ /* 0x001fe8000c101d24 */
[----:B------:R-:W0:Y:S04]  /*bd00*/  @!P4 LDS.128 R12, [R96+0x16400] ;  /* 0x01640000600cc984 */ /* 0x000e280000000c00 */
[----:B0-----:R0:W-:Y:S02]  /*bd10*/  @!P4 ST.E.128 desc[UR36][R46.64], R12 ;  /* 0x0000000c2e00c985 */ /* 0x0011e4000c101d24 */
.L_x_3042:
[----:B------:R-:W-:Y:S05]  /*bd20*/  BSYNC B0 ;  /* 0x0000000000007941 */ /* 0x000fea0003800000 */
.L_x_3041:
[----:B------:R-:W-:Y:S01]  /*bd30*/  ISETP.GE.AND P3, PT, R111, 0x61, PT ;  /* 0x000000616f00780c */ /* 0x000fe20003f66270 */
[----:B------:R-:W1:Y:S01]  /*bd40*/  SHFL.IDX PT, R11, R11, 0x3, 0x181f ;  /* 0x00781f000b0b7f89 */ /* 0x000e6200000e0000 */
[----:B------:R-:W-:Y:S03]  /*bd50*/  BSSY B0, `(.L_x_3043) ;  /* 0x000000d000007945 */ /* 0x000fe60003800000 */
[----:B0-2---:R0:W2:Y:S08]  /*bd60*/  SHFL.IDX PT, R47, R48, 0x3, 0x181f ;  /* 0x00781f00302f7f89 */ /* 0x0050b000000e0000 */
[----:B0-----:R-:W-:Y:S05]  /*bd70*/  @!P3 BRA `(.L_x_3044) ;  /* 0x000000000028b947 */ /* 0x001fea0003800000 */
[----:B------:R-:W-:-:S13]  /*bd80*/  ISETP.GE.AND P3, PT, R16, UR39, PT ;  /* 0x0000002710007c0c */ /* 0x000fda000bf66270 */
[----:B----4-:R-:W0:Y:S01]  /*bd90*/  @!P3 LDS.128 R12, [R96+0x13400] ;  /* 0x01340000600cb984 */ /* 0x010e220000000c00 */
[----:B-123--:R-:W-:-:S05]  /*bda0*/  @!P3 IADD3 R44, P4, R16, R47, RZ ;  /* 0x0000002f102cb210 */ /* 0x00efca0007f9e0ff */
[----:B------:R-:W-:Y:S01]  /*bdb0*/  @!P3 IMAD.X R45, R11, 0x1, R17, P4 ;  /* 0x000000010b2db824 */ /* 0x000fe200020e0611 */
[----:B------:R-:W-:-:S13]  /*bdc0*/  ISETP.GE.AND P4, PT, R18, UR39, PT ;  /* 0x0000002712007c0c */ /* 0x000fda000bf86270 */
[----:B------:R-:W-:-:S05]  /*bdd0*/  @!P4 IADD3 R46, P5, R18, R47, RZ ;  /* 0x0000002f122ec210 */ /* 0x000fca0007fbe0ff */
[----:B------:R-:W-:Y:S01]  /*bde0*/  @!P4 IMAD.X R47, R11, 0x1, R220, P5 ;  /* 0x000000010b2fc824 */ /* 0x000fe200028e06dc */
[----:B0-----:R-:W-:Y:S04]  /*bdf0*/  @!P3 ST.E.128 desc[UR36][R44.64], R12 ;  /* 0x0000000c2c00b985 */ /* 0x001fe8000c101d24 */
[----:B------:R-:W0:Y:S04]  /*be00*/  @!P4 LDS.128 R12, [R96+0x17400] ;  /* 0x01740000600cc984 */ /* 0x000e280000000c00 */
[----:B0-----:R0:W-:Y:S02]  /*be10*/  @!P4 ST.E.128 desc[UR36][R46.64], R12 ;  /* 0x0000000c2e00c985 */ /* 0x0011e4000c101d24 */
.L_x_3044:
[----:B------:R-:W-:Y:S05]  /*be20*/  BSYNC B0 ;  /* 0x0000000000007941 */ /* 0x000fea0003800000 */
.L_x_3043:
        /* <DEDUP_REMOVED lines=13> */
[----:B------:R-:W-:Y:S02]  /*bf00*/  SEL R11, RZ, 0x1, P2 ;  /* 0x00000001ff0b7807 */ /* 0x000fe40001000000 */
[----:B------:R-:W-:Y:S02]  /*bf10*/  SEL R23, R23, RZ, P2 ;  /* 0x000000ff17177207 */ /* 0x000fe40001000000 */
[----:B------:R-:W-:Y:S01]  /*bf20*/  LOP3.LUT R224, R224, R11, RZ, 0x3c, !PT ;  /* 0x0000000be0e07212 */ /* 0x000fe200078e3cff */
[----:B-1----:R-:W-:Y:S06]  /*bf30*/  @P3 BRA `(.L_x_3045) ;  /* 0xffffff64000c3947 */ /* 0x002fec000383ffff */
[----:B0-----:R-:W0:Y:S01]  /*bf40*/  S2R R12, SR_TID.X ;  /* 0x00000000000c7919 */ /* 0x001e220000002100 */
[----:B------:R-:W-:Y:S02]  /*bf50*/  PLOP3.LUT P0, PT, PT, PT, PT, 0x8, 0x0 ;  /* 0x000000000000781c */ /* 0x000fe40003f0e170 */
[----:B0-----:R-:W-:-:S04]  /*bf60*/  SHF.R.U32.HI R12, RZ, 0x7, R12 ;  /* 0x00000007ff0c7819 */ /* 0x001fc8000001160c */
[----:B------:R-:W-:-:S13]  /*bf70*/  ISETP.NE.AND P3, PT, R12, 0x1, PT ;  /* 0x000000010c00780c */ /* 0x000fda0003f65270 */
[----:B------:R-:W-:Y:S06]  /*bf80*/  @!P3 BAR.ARV 0x9, 0x100 ;  /* 0x024400000000bb1d */ /* 0x000fec0000002000 */
.L_x_2945:
[----:B------:R-:W-:Y:S05]  /*bf90*/  @P0 BRA `(.L_x_3046) ;  /* 0x00000000000c0947 */ /* 0x000fea0003800000 */
[----:B------:R-:W0:Y:S01]  /*bfa0*/  FENCE.VIEW.ASYNC.G ;  /* 0x00000000000073c6 */ /* 0x000e220000000100 */
[----:B------:R-:W-:Y:S05]  /*bfb0*/  WARPSYNC.ALL ;  /* 0x0000000000007948 */ /* 0x000fea0003800000 */
[----:B0-----:R-:W-:Y:S06]  /*bfc0*/  BAR.ARV 0xc, 0x180 ;  /* 0x0306000000007b1d */ /* 0x001fec0000002000 */
.L_x_3046:
        /* <DEDUP_REMOVED lines=11> */
[----:B------:R-:W1:Y:S08]  /*c080*/  @P1 LDC.64 R10, c[0x0][0x9c0] ;  /* 0x00027000ff0a1b82 */ /* 0x000e700000000a00 */
[----:B----4-:R-:W4:Y:S01]  /*c090*/  @P0 LDC.64 R12, c[0x0][0x9b0] ;  /* 0x00026c00ff0c0b82 */ /* 0x010f220000000a00 */
[----:B--2---:R-:W-:-:S02]  /*c0a0*/  @P1 IMAD R2, R0, R8, RZ ;  /* 0x0000000800021224 */ /* 0x004fc400078e02ff */
[----:B0-----:R-:W-:Y:S02]  /*c0b0*/  @P0 IMAD R0, R0, R6, RZ ;  /* 0x0000000600000224 */ /* 0x001fe400078e02ff */
[C---:B---3--:R-:W-:Y:S02]  /*c0c0*/  @P1 IMAD R9, R3.reuse, R9, R2 ;  /* 0x0000000903091224 */ /* 0x048fe400078e0202 */
[----:B------:R-:W-:-:S04]  /*c0d0*/  @P1 IMAD.WIDE.U32 R4, R3, R8, RZ ;  /* 0x0000000803041225 */ /* 0x000fc800078e00ff */
[C---:B------:R-:W-:Y:S02]  /*c0e0*/  @P0 IMAD R7, R3.reuse, R7, R0 ;  /* 0x0000000703070224 */ /* 0x040fe400078e0200 */
[----:B------:R-:W-:-:S04]  /*c0f0*/  @P0 IMAD.WIDE.U32 R2, R3, R6, RZ ;  /* 0x0000000603020225 */ /* 0x000fc800078e00ff */
[----:B------:R-:W-:Y:S01]  /*c100*/  @P1 IMAD.IADD R5, R5, 0x1, R9 ;  /* 0x0000000105051824 */ /* 0x000fe200078e0209 */
[----:B------:R-:W-:Y:S01]  /*c110*/  @P0 SHF.R.S32.HI R9, RZ, 0x1f, R218 ;  /* 0x0000001fff090819 */ /* 0x000fe200000114da */
[----:B-1----:R-:W-:Y:S01]  /*c120*/  @P1 IMAD R6, R15, R10, RZ ;  /* 0x0000000a0f061224 */ /* 0x002fe200078e02ff */
[----:B------:R-:W-:-:S03]  /*c130*/  @P0 IADD3 R3, R3, R7, RZ ;  /* 0x0000000703030210 */ /* 0x000fc60007ffe0ff */
[----:B----4-:R-:W-:Y:S02]  /*c140*/  @P0 IMAD R0, R9, R12, RZ ;  /* 0x0000000c09000224 */ /* 0x010fe400078e02ff */
[C---:B------:R-:W-:Y:S02]  /*c150*/  @P1 IMAD R11, R218.reuse, R11, R6 ;  /* 0x0000000bda0b1224 */ /* 0x040fe400078e0206 */
[----:B------:R-:W-:-:S04]  /*c160*/  @P1 IMAD.WIDE.U32 R6, R218, R10, R4 ;  /* 0x0000000ada061225 */ /* 0x000fc800078e0004 */
[----:B------:R-:W-:Y:S01]  /*c170*/  @P0 IMAD R9, R218, R13, R0 ;  /* 0x0000000dda090224 */ /* 0x000fe200078e0200 */
[----:B------:R-:W-:Y:S01]  /*c180*/  @P1 LEA R8, P3, R6, UR6, 0x2 ;  /* 0x0000000606081c11 */ /* 0x000fe2000f8610ff */
[----:B------:R-:W-:-:S04]  /*c190*/  @P0 IMAD.WIDE.U32 R2, R218, R12, R2 ;  /* 0x0000000cda020225 */ /* 0x000fc800078e0002 */
[----:B------:R-:W-:Y:S01]  /*c1a0*/  @P1 IMAD.IADD R5, R7, 0x1, R11 ;  /* 0x0000000107051824 */ /* 0x000fe200078e020b */
[----:B------:R-:W-:Y:S01]  /*c1b0*/  @P0 LEA R4, P2, R2, UR4, 0x2 ;  /* 0x0000000402040c11 */ /* 0x000fe2000f8410ff */
[----:B------:R-:W-:Y:S01]  /*c1c0*/  @P0 IMAD.IADD R3, R3, 0x1, R9 ;  /* 0x0000000103030824 */ /* 0x000fe200078e0209 */
[----:B------:R-:W-:Y:S01]  /*c1d0*/  ULDC UR4, c[0x0][0x988] ;  /* 0x0002620000047ab9 */ /* 0x000fe20000000800 */
[----:B------:R-:W-:Y:S01]  /*c1e0*/  IMAD.MOV.U32 R0, RZ, RZ, 0x3f800000 ;  /* 0x3f800000ff007424 */ /* 0x000fe200078e00ff */
[----:B------:R-:W-:Y:S02]  /*c1f0*/  @P1 LEA.HI.X R9, R6, UR7, R5, 0x2, P3 ;  /* 0x0000000706091c11 */ /* 0x000fe400098f1405 */
[----:B------:R-:W-:Y:S01]  /*c200*/  @P0 LEA.HI.X R5, R2, UR5, R3, 0x2, P2 ;  /* 0x0000000502050c11 */ /* 0x000fe200090f1403 */
[----:B------:R-:W-:Y:S01]  /*c210*/  IMAD.MOV.U32 R3, RZ, RZ, 0x3f800000 ;  /* 0x3f800000ff037424 */ /* 0x000fe200078e00ff */
[----:B------:R-:W0:Y:S01]  /*c220*/  LDC R2, c[0x0][0x448] ;  /* 0x00011200ff027b82 */ /* 0x000e220000000800 */
[----:B------:R1:W2:Y:S04]  /*c230*/  @P1 LDG.E R0, desc[UR36][R8.64] ;  /* 0x0000002408001981 */ /* 0x0002a8000c1e1900 */
[----:B------:R3:W2:Y:S01]  /*c240*/  @P0 LDG.E R3, desc[UR36][R4.64] ;  /* 0x0000002404030981 */ /* 0x0006a2000c1e1900 */
        /* <DEDUP_REMOVED lines=18> */
[----:B0-----:R-:W-:Y:S01]  /*c370*/  ISETP.NE.AND P0, PT, R2, 0x1, PT ;  /* 0x000000010200780c */ /* 0x001fe20003f05270 */
[----:B------:R-:W-:Y:S01]  /*c380*/  VIADD R2, R225, 0x7f ;  /* 0x0000007fe1027836 */ /* 0x000fe20000000000 */
        /* <DEDUP_REMOVED lines=10> */
[----:B------:R-:W-:Y:S01]  /*c430*/  CS2R R96, SRZ ;  /* 0x0000000000607805 */ /* 0x000fe2000001ff00 */
[----:B------:R-:W0:Y:S01]  /*c440*/  @P0 LDC R7, c[0x0][0x44c] ;  /* 0x00011300ff070b82 */ /* 0x000e220000000800 */
[----:B------:R-:W-:Y:S01]  /*c450*/  IMAD.MOV.U32 R99, RZ, RZ, RZ ;  /* 0x000000ffff637224 */ /* 0x000fe200078e00ff */
[----:B------:R-:W-:Y:S02]  /*c460*/  CS2R R94, SRZ ;  /* 0x00000000005e7805 */ /* 0x000fe4000001ff00 */
[----:B------:R-:W-:Y:S02]  /*c470*/  CS2R R36, SRZ ;  /* 0x0000000000247805 */ /* 0x000fe4000001ff00 */
[----:B------:R-:W-:-:S02]  /*c480*/  CS2R R90, SRZ ;  /* 0x00000000005a7805 */ /* 0x000fc4000001ff00 */
[----:B------:R-:W-:Y:S02]  /*c490*/  CS2R R88, SRZ ;  /* 0x0000000000587805 */ /* 0x000fe4000001ff00 */
[----:B------:R-:W-:Y:S02]  /*c4a0*/  CS2R R86, SRZ ;  /* 0x0000000000567805 */ /* 0x000fe4000001ff00 */
[----:B------:R-:W-:Y:S01]  /*c4b0*/  CS2R R28, SRZ ;  /* 0x00000000001c7805 */ /* 0x000fe2000001ff00 */
[----:B------:R-:W4:Y:S01]  /*c4c0*/  @P0 LDC R6, c[0x0][0x450] ;  /* 0x00011400ff060b82 */ /* 0x000f220000000800 */
        /* <DEDUP_REMOVED lines=15> */
[----:B0-----:R-:W-:Y:S01]  /*c5c0*/  @P0 IMAD.HI.U32 R7, R2, R7, RZ ;  /* 0x0000000702070227 */ /* 0x001fe200078e00ff */
[----:B------:R-:W-:-:S02]  /*c5d0*/  CS2R R10, SRZ ;  /* 0x00000000000a7805 */ /* 0x000fc4000001ff00 */
[----:B------:R-:W-:Y:S02]  /*c5e0*/  CS2R R50, SRZ ;  /* 0x0000000000327805 */ /* 0x000fe4000001ff00 */
[----:B------:R-:W-:Y:S02]  /*c5f0*/  CS2R R48, SRZ ;  /* 0x0000000000307805 */ /* 0x000fe4000001ff00 */
[----:B------:R-:W-:Y:S01]  /*c600*/  CS2R R46, SRZ ;  /* 0x00000000002e7805 */ /* 0x000fe2000001ff00 */
[----:B-1----:R-:W-:Y:S01]  /*c610*/  IMAD.MOV.U32 R9, RZ, RZ, RZ ;  /* 0x000000ffff097224 */ /* 0x002fe200078e00ff */
[----:B------:R-:W-:Y:S02]  /*c620*/  CS2R R42, SRZ ;  /* 0x00000000002a7805 */ /* 0x000fe4000001ff00 */
[----:B------:R-:W-:Y:S02]  /*c630*/  CS2R R40, SRZ ;  /* 0x0000000000287805 */ /* 0x000fe4000001ff00 */
[----:B----4-:R-:W-:-:S02]  /*c640*/  @P0 SHF.R.U32.HI R2, RZ, R6, R7 ;  /* 0x00000006ff020219 */ /* 0x010fc40000011607 */
[----:B------:R-:W-:Y:S02]  /*c650*/  CS2R R38, SRZ ;  /* 0x0000000000267805 */ /* 0x000fe4000001ff00 */
[----:B------:R-:W-:Y:S02]  /*c660*/  PLOP3.LUT P0, PT, PT, PT, PT, 0x80, 0x0 ;  /* 0x000000000000781c */ /* 0x000fe40003f0f070 */
[----:B------:R-:W-:Y:S02]  /*c670*/  CS2R R34, SRZ ;  /* 0x0000000000227805 */ /* 0x000fe4000001ff00 */
[----:B------:R-:W-:Y:S02]  /*c680*/  IADD3 R2, R101, R2, RZ ;  /* 0x0000000265027210 */ /* 0x000fe40007ffe0ff */
[----:B---3--:R-:W-:Y:S02]  /*c690*/  CS2R R4, SRZ ;  /* 0x0000000000047805 */ /* 0x008fe4000001ff00 */
[----:B------:R-:W-:-:S02]  /*c6a0*/  CS2R R32, SRZ ;  /* 0x0000000000207805 */ /* 0x000fc4000001ff00 */
[----:B------:R-:W-:Y:S02]  /*c6b0*/  CS2R R30, SRZ ;  /* 0x00000000001e7805 */ /* 0x000fe4000001ff00 */
[----:B------:R-:W-:Y:S02]  /*c6c0*/  SHF.R.S32.HI R7, RZ, 0x1f, R2 ;  /* 0x0000001fff077819 */ /* 0x000fe40000011402 */
[----:B------:R-:W-:Y:S02]  /*c6d0*/  CS2R R24, SRZ ;  /* 0x0000000000187805 */ /* 0x000fe4000001ff00 */
[----:B------:R-:W-:Y:S02]  /*c6e0*/  CS2R R100, SRZ ;  /* 0x0000000000647805 */ /* 0x000fe4000001ff00 */
[----:B------:R-:W-:-:S04]  /*c6f0*/  LEA.HI R7, R7, R2, RZ, 0x7 ;  /* 0x0000000207077211 */ /* 0x000fc800078f38ff */
[----:B------:R-:W-:-:S04]  /*c700*/  SHF.R.S32.HI R7, RZ, 0x7, R7 ;  /* 0x00000007ff077819 */ /* 0x000fc80000011407 */
[----:B------:R-:W-:Y:S02]  /*c710*/  VIMNMX R168, R168, R7, PT ;  /* 0x00000007a8a87248 */ /* 0x000fe40003fe0100 */
[----:B------:R-:W-:Y:S02]  /*c720*/  CS2R R6, SRZ ;  /* 0x0000000000067805 */ /* 0x000fe4000001ff00 */
[----:B------:R-:W-:Y:S01]  /*c730*/  ISETP.GE.AND P1, PT, R168, 0x1, PT ;  /* 0x00000001a800780c */ /* 0x000fe20003f26270 */
[----:B--2---:R-:W-:Y:S01]  /*c740*/  FMUL.FTZ R2, R3, R0 ;  /* 0x0000000003027220 */ /* 0x004fe20000410000 */
[----:B------:R-:W-:Y:S01]  /*c750*/  IMAD.MOV.U32 R0, RZ, RZ, RZ ;  /* 0x000000ffff007224 */ /* 0x000fe200078e00ff */
[----:B------:R-:W-:Y:S02]  /*c760*/  MOV R3, RZ ;  /* 0x000000ff00037202 */ /* 0x000fe40000000f00 */
[----:B------:R-:W-:-:S08]  /*c770*/  FMUL.FTZ R2, R2, UR4 ;  /* 0x0000000402027c20 */ /* 0x000fd00008410000 */
[----:B------:R-:W-:Y:S05]  /*c780*/  @!P1 BRA `(.L_x_3047) ;  /* 0x0000012000509947 */ /* 0x000fea0003800000 */
        /* <DEDUP_REMOVED lines=8> */
.L_x_3355:
[----:B------:R-:W2:Y:S02]  /*c810*/  LDL R0, [R1+0x48] ;  /* 0x0000480001007983 */ /* 0x000ea40000100800 */
[----:B--2---:R-:W-:Y:S02]  /*c820*/  R2UR UR4, R0 ;  /* 0x00000000000472ca */ /* 0x004fe400000e0000 */
[----:B-1----:R-:W-:-:S04]  /*c830*/  LEA.HI R0, R14, R14, RZ, 0x1 ;  /* 0x0000000e0e007211 */ /* 0x002fc800078f08ff */
[----:B------:R-:W-:-:S05]  /*c840*/  LOP3.LUT R3, R0, 0x1e, RZ, 0xc0, !PT ;  /* 0x0000001e00037812 */ /* 0x000fca00078ec0ff */
[----:B------:R-:W-:Y:S02]  /*c850*/  IMAD.IADD R3, R14, 0x1, -R3 ;  /* 0x000000010e037824 */ /* 0x000fe400078e0a03 */
[----:B------:R-:W-:-:S03]  /*c860*/  IMAD.U32 R0, RZ, RZ, UR4 ;  /* 0x00000004ff007e24 */ /* 0x000fc6000f8e00ff */
        /* <DEDUP_REMOVED lines=13> */
[----:B------:R-:W-:Y:S01]  /*c940*/  MOV R6, UR6 ;  /* 0x0000000600067c02 */ /* 0x000fe20008000f00 */
[----:B------:R-:W-:Y:S01]  /*c950*/  IMAD.U32 R7, RZ, RZ, UR7 ;  /* 0x00000007ff077e24 */ /* 0x000fe2000f8e00ff */
[----:B0-----:R-:W-:Y:S01]  /*c960*/  MOV R13, RZ ;  /* 0x000000ff000d7202 */ /* 0x001fe20000000f00 */
[----:B------:R-:W-:-:S02]  /*c970*/  IMAD.U32 R10, RZ, RZ, UR4 ;  /* 0x00000004ff0a7e24 */ /* 0x000fc4000f8e00ff */
[----:B------:R-:W-:Y:S02]  /*c980*/  IMAD.U32 R11, RZ, RZ, UR5 ;  /* 0x00000005ff0b7e24 */ /* 0x000fe4000f8e00ff */
[----:B------:R-:W-:Y:S02]  /*c990*/  IMAD.MOV.U32 R8, RZ, RZ, 0x70 ;  /* 0x00000070ff087424 */ /* 0x000fe400078e00ff */
[----:B-1----:R-:W-:-:S07]  /*c9a0*/  IMAD.MOV.U32 R12, RZ, RZ, 0x1 ;  /* 0x00000001ff0c7424 */ /* 0x002fce00078e00ff */
[----:B------:R-:W-:-:S07]  /*c9b0*/  LEPC R20, `(.L_x_3049) ;  /* 0x000000001014794e */ /* 0x000fce0000000000 */
[----:B--2--5:R-:W-:Y:S05]  /*c9c0*/  CALL.ABS.NOINC R14 ;  /* 0x000000000e007343 */ /* 0x024fea0003c00000 */
.L_x_3049:
        /* <DEDUP_REMOVED lines=13> */
.L_x_3053:
[----:B--2---:R2:W3:Y:S02]  /*caa0*/  SYNCS.PHASECHK.TRANS64.TRYWAIT P0, [R22+URZ+0x38800], R3 ;  /* 0x03880003160075a7 */ /* 0x0044e4000800017f */
[----:B---3--:R-:W-:Y:S05]  /*cab0*/  @!P0 NANOSLEEP.SYNCS 0x989680 ;  /* 0x009896800000895d */ /* 0x008fea0003900000 */
[----:B------:R-:W3:Y:S02]  /*cac0*/  @!P0 SYNCS.PHASECHK.TRANS64 P0, [R22+URZ+0x38800], R3 ;  /* 0x03880003160085a7 */ /* 0x000ee4000800007f */
[----:B---3--:R-:W-:Y:S05]  /*cad0*/  @!P0 BRA `(.L_x_3053) ;  /* 0xfffffffc00f08947 */ /* 0x008fea000383ffff */
.L_x_3052:
[----:B------:R-:W-:Y:S05]  /*cae0*/  BSYNC B0 ;  /* 0x0000000000007941 */ /* 0x000fea0003800000 */
.L_x_3051:
[----:B------:R-:W-:Y:S05]  /*caf0*/  BRA `(.L_x_3054) ;  /* 0x0000009400ac7947 */ /* 0x000fea0003800000 */
.L_x_3050:
[----:B------:R-:W-:Y:S01]  /*cb00*/  ISETP.NE.AND P0, PT, R24, RZ, PT ;  /* 0x000000ff1800720c */ /* 0x000fe20003f05270 */
[----:B------:R-:W-:Y:S01]  /*cb10*/  ULDC.64 UR4, c[0x0][0x3f8] ;  /* 0x0000fe0000047ab9 */ /* 0x000fe20000000a00 */
[----:B-----5:R-:W-:Y:S01]  /*cb20*/  SHF.R.S32.HI R0, RZ, 0x1f, R98 ;  /* 0x0000001fff007819 */ /* 0x020fe20000011462 */
[----:B------:R-:W-:Y:S01]  /*cb30*/  ULDC.64 UR6, c[0x0][0x408] ;  /* 0x0001020000067ab9 */ /* 0x000fe20000000a00 */
[----:B------:R-:W-:-:S04]  /*cb40*/  IMAD.WIDE.U32 R24, R98, UR4, RZ ;  /* 0x0000000462187c25 */ /* 0x000fc8000f8e00ff */
[C---:B------:R-:W-:Y:S02]  /*cb50*/  IMAD R3, R0.reuse, UR4, RZ ;  /* 0x0000000400037c24 */ /* 0x040fe4000f8e02ff */
[----:B------:R-:W-:Y:S02]  /*cb60*/  IMAD R5, R0, UR6, RZ ;  /* 0x0000000600057c24 */ /* 0x000fe4000f8e02ff */
[C---:B------:R-:W-:Y:S02]  /*cb70*/  IMAD R3, R98.reuse, UR5, R3 ;  /* 0x0000000562037c24 */ /* 0x040fe4000f8e0203 */
[C---:B------:R-:W-:Y:S02]  /*cb80*/  IMAD R5, R98.reuse, UR7, R5 ;  /* 0x0000000762057c24 */ /* 0x040fe4000f8e0205 */
[----:B------:R-:W-:-:S04]  /*cb90*/  IMAD.WIDE.U32 R98, R98, UR6, RZ ;  /* 0x0000000662627c25 */ /* 0x000fc8000f8e00ff */
[----:B------:R-:W-:Y:S02]  /*cba0*/  IMAD.IADD R27, R3, 0x1, R25 ;  /* 0x00000001031b7824 */ /* 0x000fe400078e0219 */
[----:B------:R-:W-:Y:S01]  /*cbb0*/  IMAD.IADD R29, R5, 0x1, R99 ;  /* 0x00000001051d7824 */ /* 0x000fe200078e0263 */
        /* <DEDUP_REMOVED lines=16> */
[----:B--2---:R-:W-:Y:S05]  /*ccc0*/  CALL.ABS.NOINC R14 ;  /* 0x000000000e007343 */ /* 0x004fea0003c00000 */
.L_x_3055:
[----:B------:R-:W1:Y:S01]  /*ccd0*/  S2R R20, SR_TID.X ;  /* 0x0000000000147919 */ /* 0x000e620000002100 */
[----:B------:R-:W-:Y:S01]  /*cce0*/  ULDC.U8 UR4, c[0x0][0x410] ;  /* 0x0001040000047ab9 */ /* 0x000fe20000000000 */
[C---:B------:R-:W-:Y:S01]  /*ccf0*/  IMAD.IADD R61, R221.reuse, 0x1, R225 ;  /* 0x00000001dd3d7824 */ /* 0x040fe200078e02e1 */
[----:B------:R-:W-:Y:S01]  /*cd00*/  ISETP.NE.AND P0, PT, RZ, UR4, PT ;  /* 0x00000004ff007c0c */ /* 0x000fe2000bf05270 */
[----:B------:R-:W-:Y:S01]  /*cd10*/  BSSY B0, `(.L_x_3056) ;  /* 0x0000941000007945 */ /* 0x000fe20003800000 */
[C---:B------:R-:W-:Y:S01]  /*cd20*/  VIADD R57, R221.reuse, 0x20 ;  /* 0x00000020dd397836 */ /* 0x040fe20000000000 */
[C---:B------:R-:W-:Y:S01]  /*cd30*/  IADD3 R56, R221.reuse, 0x40, RZ ;  /* 0x00000040dd387810 */ /* 0x040fe20007ffe0ff */
[----:B------:R-:W-:Y:S02]  /*cd40*/  VIADD R51, R221, 0x60 ;  /* 0x00000060dd337836 */ /* 0x000fe40000000000 */
[----:B-1----:R-:W-:-:S05]  /*cd50*/  VIADD R20, R20, 0xffffff80 ;  /* 0xffffff8014147836 */ /* 0x002fca0000000000 */
[----:B------:R-:W-:-:S04]  /*cd60*/  LEA.HI R26, R26, R20, RZ, 0x3 ;  /* 0x000000141a1a7211 */ /* 0x000fc800078f18ff */
[----:B------:R-:W-:-:S05]  /*cd70*/  LOP3.LUT R26, R26, 0xfffffff8, RZ, 0xc0, !PT ;  /* 0xfffffff81a1a7812 */ /* 0x000fca00078ec0ff */
[----:B------:R-:W-:-:S04]  /*cd80*/  IMAD.IADD R58, R20, 0x1, -R26 ;  /* 0x00000001143a7824 */ /* 0x000fc800078e0a1a */
[----:B------:R-:W-:Y:S01]  /*cd90*/  IMAD R3, R58, 0x20, R61 ;  /* 0x000000203a037824 */ /* 0x000fe200078e023d */
[----:B------:R-:W-:Y:S06]  /*cda0*/  @!P0 BRA `(.L_x_3057) ;  /* 0x0000004800748947 */ /* 0x000fec0003800000 */
[----:B------:R-:W1:Y:S01]  /*cdb0*/  LDC R21, c[0x0][0x448] ;  /* 0x00011200ff157b82 */ /* 0x000e620000000800 */
[----:B------:R-:W-:Y:S01]  /*cdc0*/  ULDC.64 UR4, c[0x0][0x3f8] ;  /* 0x0000fe0000047ab9 */ /* 0x000fe20000000a00 */
[----:B------:R-:W-:Y:S01]  /*cdd0*/  IMAD.MOV.U32 R8, RZ, RZ, R24 ;  /* 0x000000ffff087224 */ /* 0x000fe200078e0018 */
[----:B------:R-:W-:Y:S01]  /*cde0*/  ULDC.64 UR6, c[0x0][0x408] ;  /* 0x0001020000067ab9 */ /* 0x000fe20000000a00 */
[----:B------:R-:W-:Y:S01]  /*cdf0*/  IMAD.MOV.U32 R9, RZ, RZ, R27 ;  /* 0x000000ffff097224 */ /* 0x000fe200078e001b */
[----:B------:R-:W-:Y:S01]  /*ce00*/  SHF.L.U32 R49, R58, 0x3, RZ ;  /* 0x000000033a317819 */ /* 0x000fe200000006ff */
[----:B------:R-:W-:Y:S01]  /*ce10*/  IMAD.MOV.U32 R10, RZ, RZ, R98 ;  /* 0x000000ffff0a7224 */ /* 0x000fe200078e0062 */
[----:B------:R-:W-:Y:S01]  /*ce20*/  SHF.R.S32.HI R54, RZ, 0x1f, R19 ;  /* 0x0000001fff367819 */ /* 0x000fe20000011413 */
[----:B------:R-:W-:Y:S01]  /*ce30*/  IMAD.MOV.U32 R11, RZ, RZ, R29 ;  /* 0x000000ffff0b7224 */ /* 0x000fe200078e001d */
[----:B------:R-:W-:Y:S02]  /*ce40*/  SHF.R.S32.HI R58, RZ, 0x1f, R49 ;  /* 0x0000001fff3a7819 */ /* 0x000fe40000011431 */
[----:B-1----:R-:W-:-:S13]  /*ce50*/  ISETP.NE.AND P0, PT, R21, 0x1, PT ;  /* 0x000000011500780c */ /* 0x002fda0003f05270 */
[----:B------:R-:W1:Y:S08]  /*ce60*/  @P0 LDC R0, c[0x0][0x44c] ;  /* 0x00011300ff000b82 */ /* 0x000e700000000800 */
[----:B------:R-:W2:Y:S01]  /*ce70*/  @P0 LDC R5, c[0x0][0x450] ;  /* 0x00011400ff050b82 */ /* 0x000ea20000000800 */
[----:B-1----:R-:W-:-:S05]  /*ce80*/  @P0 IMAD.HI.U32 R0, R3, R0, RZ ;  /* 0x0000000003000227 */ /* 0x002fca00078e00ff */
[----:B--2---:R-:W-:-:S04]  /*ce90*/  @P0 SHF.R.U32.HI R3, RZ, R5, R0 ;  /* 0x00000005ff030219 */ /* 0x004fc80000011600 */
[----:B------:R-:W-:Y:S01]  /*cea0*/  SHF.R.S32.HI R0, RZ, 0x1f, R3 ;  /* 0x0000001fff007819 */ /* 0x000fe20000011403 */
[----:B------:R-:W-:-:S04]  /*ceb0*/  IMAD.WIDE.U32 R8, R3, UR4, R8 ;  /* 0x0000000403087c25 */ /* 0x000fc8000f8e0008 */
[C---:B------:R-:W-:Y:S02]  /*cec0*/  IMAD R4, R0.reuse, UR4, RZ ;  /* 0x0000000400047c24 */ /* 0x040fe4000f8e02ff */
[----:B------:R-:W-:Y:S02]  /*ced0*/  IMAD R0, R0, UR6, RZ ;  /* 0x0000000600007c24 */ /* 0x000fe4000f8e02ff */
[----:B------:R-:W-:-:S04]  /*cee0*/  IMAD.WIDE.U32 R10, R3, UR6, R10 ;  /* 0x00000006030a7c25 */ /* 0x000fc8000f8e000a */
[C---:B0-----:R-:W-:Y:S01]  /*cef0*/  IMAD R13, R3.reuse, UR5, R4 ;  /* 0x00000005030d7c24 */ /* 0x041fe2000f8e0204 */
[----:B------:R-:W-:Y:S01]  /*cf00*/  ULDC.64 UR4, c[0x0][0x3e8] ;  /* 0x0000fa0000047ab9 */ /* 0x000fe20000000a00 */
[----:B------:R-:W-:Y:S01]  /*cf10*/  IMAD R3, R3, UR7, R0 ;  /* 0x0000000703037c24 */ /* 0x000fe2000f8e0200 */
[----:B------:R-:W-:Y:S01]  /*cf20*/  ULDC.64 UR6, c[0x0][0x400] ;  /* 0x0001000000067ab9 */ /* 0x000fe20000000a00 */
[----:B------:R-:W-:Y:S01]  /*cf30*/  IADD3 R5, P0, R8, UR4, RZ ;  /* 0x0000000408057c10 */ /* 0x000fe2000ff1e0ff */
[----:B------:R-:W-:Y:S01]  /*cf40*/  UMOV UR4, 0xffffffff ;  /* 0xffffffff00047882 */ /* 0x000fe20000000000 */
[----:B------:R-:W-:Y:S02]  /*cf50*/  IADD3 R7, P1, R10, UR6, RZ ;  /* 0x000000060a077c10 */ /* 0x000fe4000ff3e0ff */
[----:B------:R-:W-:Y:S02]  /*cf60*/  IADD3.X R6, R9, UR5, R13, P0, !PT ;  /* 0x0000000509067c10 */ /* 0x000fe400087fe40d */
[----:B------:R-:W-:Y:S01]  /*cf70*/  IADD3.X R8, R11, UR7, R3, P1, !PT ;  /* 0x000000070b087c10 */ /* 0x000fe20008ffe403 */
[----:B------:R-:W-:Y:S08]  /*cf80*/  BRA.DIV UR4, `(.L_x_3058) ;  /* 0x000001e604d47947 */ /* 0x000ff0000b800000 */
[----:B------:R0:W1:Y:S04]  /*cf90*/  SHFL.IDX PT, R0, R6, RZ, 0x181f ;  /* 0x00181fff06007589 */ /* 0x00006800000e0000 */
[----:B------:R0:W2:Y:S04]  /*cfa0*/  SHFL.IDX PT, R4, R5, RZ, 0x181f ;  /* 0x00181fff05047589 */ /* 0x0000a800000e0000 */
[----:B------:R0:W3:Y:S04]  /*cfb0*/  SHFL.IDX PT, R3, R8, RZ, 0x181f ;  /* 0x00181fff08037589 */ /* 0x0000e800000e0000 */
[----:B------:R0:W4:Y:S02]  /*cfc0*/  SHFL.IDX PT, R14, R7, RZ, 0x181f ;  /* 0x00181fff070e7589 */ /* 0x00012400000e0000 */
.L_x_3361:
        /* <DEDUP_REMOVED lines=17> */
[C---:B-1----:R-:W-:Y:S01]  /*d0e0*/  @!P4 IMAD.X R25, R0.reuse, 0x1, R54, P0 ;  /* 0x000000010019c824 */ /* 0x042fe200000e0636 */
        /* <DEDUP_REMOVED lines=9> */
.L_x_3060:
[----:B------:R-:W-:Y:S05]  /*d180*/  BSYNC B1 ;  /* 0x0000000000017941 */ /* 0x000fea0003800000 */
.L_x_3059:
[----:B------:R-:W-:Y:S01]  /*d190*/  UMOV UR4, 0xffffffff ;  /* 0xffffffff00047882 */ /* 0x000fe20000000000 */
[----:B-1----:R-:W-:Y:S02]  /*d1a0*/  CS2R R24, SRZ ;  /* 0x0000000000187805 */ /* 0x002fe4000001ff00 */
[----:B------:R-:W-:Y:S05]  /*d1b0*/  BRA.DIV UR4, `(.L_x_3061) ;  /* 0x000001e604b87947 */ /* 0x000fea000b800000 */
[----:B------:R1:W0:Y:S04]  /*d1c0*/  SHFL.IDX PT, R0, R6, 0x1, 0x181f ;  /* 0x00381f0006007f89 */ /* 0x00022800000e0000 */
[----:B--2---:R1:W2:Y:S04]  /*d1d0*/  SHFL.IDX PT, R4, R5, 0x1, 0x181f ;  /* 0x00381f0005047f89 */ /* 0x0042a800000e0000 */
[----:B---3--:R1:W3:Y:S04]  /*d1e0*/  SHFL.IDX PT, R3, R8, 0x1, 0x181f ;  /* 0x00381f0008037f89 */ /* 0x0082e800000e0000 */
[----:B----4-:R1:W4:Y:S02]  /*d1f0*/  SHFL.IDX PT, R14, R7, 0x1, 0x181f ;  /* 0x00381f00070e7f89 */ /* 0x01032400000e0000 */
.L_x_3367:
        /* <DEDUP_REMOVED lines=15> */
[C---:B----4-:R-:W-:Y:S02]  /*d2f0*/  @!P3 IADD3 R12, P1, R49.reuse, R14, RZ ;  /* 0x0000000e310cb210 */ /* 0x050fe40007f3e0ff */
[C---:B0-----:R-:W-:Y:S02]  /*d300*/  @!P4 IADD3.X R31, R0.reuse, R54, RZ, P0, !PT ;  /* 0x00000036001fc210 */ /* 0x041fe400007fe4ff */
[----:B------:R-:W-:Y:S02]  /*d310*/  @!P3 IADD3 R10, P0, R49, R4, RZ ;  /* 0x00000004310ab210 */ /* 0x000fe40007f1e0ff */
[----:B------:R-:W-:Y:S01]  /*d320*/  @!P4 IADD3 R14, P2, R19, R14, RZ ;  /* 0x0000000e130ec210 */ /* 0x000fe20007f5e0ff */
[C-C-:B---3--:R-:W-:Y:S01]  /*d330*/  @!P3 IMAD.X R13, R3.reuse, 0x1, R58.reuse, P1 ;  /* 0x00000001030db824 */ /* 0x148fe200008e063a */
[----:B------:R0:W5:Y:S01]  /*d340*/  @!P4 LD.E.64 R24, desc[UR36][R30.64] ;  /* 0x000000241e18c980 */ /* 0x000162000c101b00 */
[----:B------:R-:W-:Y:S02]  /*d350*/  @!P3 IMAD.X R11, R0, 0x1, R58, P0 ;  /* 0x00000001000bb824 */ /* 0x000fe400000e063a */
[----:B------:R-:W-:Y:S01]  /*d360*/  @!P4 IMAD.X R15, R3, 0x1, R54, P2 ;  /* 0x00000001030fc824 */ /* 0x000fe200010e0636 */
[----:B------:R0:W5:Y:S04]  /*d370*/  @!P3 LD.E.64 R36, desc[UR36][R12.64] ;  /* 0x000000240c24b980 */ /* 0x000168000c101b00 */
[----:B------:R0:W5:Y:S04]  /*d380*/  @!P3 LD.E.64 R34, desc[UR36][R10.64] ;  /* 0x000000240a22b980 */ /* 0x000168000c101b00 */
[----:B------:R0:W5:Y:S02]  /*d390*/  @!P4 LD.E.64 R28, desc[UR36][R14.64] ;  /* 0x000000240e1cc980 */ /* 0x000164000c101b00 */
.L_x_3063:
[----:B------:R-:W-:Y:S05]  /*d3a0*/  BSYNC B1 ;  /* 0x0000000000017941 */ /* 0x000fea0003800000 */
.L_x_3062:
[----:B------:R-:W-:-:S03]  /*d3b0*/  UMOV UR4, 0xffffffff ;  /* 0xffffffff00047882 */ /* 0x000fc60000000000 */
[----:B------:R-:W-:Y:S05]  /*d3c0*/  BRA.DIV UR4, `(.L_x_3064) ;  /* 0x000001e604a47947 */ /* 0x000fea000b800000 */
[----:B0-----:R0:W0:Y:S04]  /*d3d0*/  SHFL.IDX PT, R0, R6, 0x2, 0x181f ;  /* 0x00581f0006007f89 */ /* 0x00102800000e0000 */
[----:B--2---:R2:W0:Y:S04]  /*d3e0*/  SHFL.IDX PT, R4, R5, 0x2, 0x181f ;  /* 0x00581f0005047f89 */ /* 0x00442800000e0000 */
[----:B---3--:R2:W3:Y:S04]  /*d3f0*/  SHFL.IDX PT, R3, R8, 0x2, 0x181f ;  /* 0x00581f0008037f89 */ /* 0x0084e800000e0000 */
[----:B----4-:R2:W4:Y:S02]  /*d400*/  SHFL.IDX PT, R14, R7, 0x2, 0x181f ;  /* 0x00581f00070e7f89 */ /* 0x01052400000e0000 */
.L_x_3373:
        /* <DEDUP_REMOVED lines=15> */
[----:B0-----:R-:W-:-:S04]  /*d500*/  @!P4 IADD3 R40, P0, R19, R4, RZ ;  /* 0x000000041328c210 */ /* 0x001fc80007f1e0ff */
[-C--:B----4-:R-:W-:Y:S02]  /*d510*/  @!P3 IADD3 R12, P1, R49, R14.reuse, RZ ;  /* 0x0000000e310cb210 */ /* 0x090fe40007f3e0ff */
[----:B------:R-:W-:Y:S01]  /*d520*/  @!P4 IADD3 R14, P2, R19, R14, RZ ;  /* 0x0000000e130ec210 */ /* 0x000fe20007f5e0ff */
[C---:B------:R-:W-:Y:S01]  /*d530*/  @!P4 IMAD.X R41, R0.reuse, 0x1, R54, P0 ;  /* 0x000000010029c824 */ /* 0x040fe200000e0636 */
        /* <DEDUP_REMOVED lines=8> */
.L_x_3066:
[----:B------:R-:W-:Y:S05]  /*d5c0*/  BSYNC B1 ;  /* 0x0000000000017941 */ /* 0x000fea0003800000 */
.L_x_3065:
[----:B------:R-:W-:Y:S01]  /*d5d0*/  UMOV UR4, 0xffffffff ;  /* 0xffffffff00047882 */ /* 0x000fe20000000000 */
[----:B0-----:R-:W-:Y:S02]  /*d5e0*/  CS2R R40, SRZ ;  /* 0x0000000000287805 */ /* 0x001fe4000001ff00 */
[----:B------:R-:W-:Y:S05]  /*d5f0*/  BRA.DIV UR4, `(.L_x_3067) ;  /* 0x000001e604887947 */ /* 0x000fea000b800000 */
[----:B------:R0:W0:Y:S04]  /*d600*/  SHFL.IDX PT, R0, R6, 0x3, 0x181f ;  /* 0x00781f0006007f89 */ /* 0x00002800000e0000 */
[----:B------:R0:W0:Y:S04]  /*d610*/  SHFL.IDX PT, R4, R5, 0x3, 0x181f ;  /* 0x00781f0005047f89 */ /* 0x00002800000e0000 */
[----:B---3--:R3:W0:Y:S04]  /*d620*/  SHFL.IDX PT, R3, R8, 0x3, 0x181f ;  /* 0x00781f0008037f89 */ /* 0x00862800000e0000 */
[----:B----4-:R3:W4:Y:S02]  /*d630*/  SHFL.IDX PT, R14, R7, 0x3, 0x181f ;  /* 0x00781f00070e7f89 */ /* 0x01072400000e0000 */
.L_x_3379:
[----:B01----:R-:W4:Y:S01]  /*d640*/  LDL R6, [R1+0x34] ;  /* 0x0000340001067983 */ /* 0x003f220000100800 */
[----:B------:R-:W-:Y:S01]  /*d650*/  VIADD R61, R61, 0x60 ;  /* 0x000000603d3d7836 */ /* 0x000fe20000000000 */
[----:B------:R-:W-:Y:S01]  /*d660*/  BSSY B1, `(.L_x_3068) ;  /* 0x000001d000017945 */ /* 0x000fe20003800000 */
[----:B------:R-:W-:Y:S02]  /*d670*/  CS2R R10, SRZ ;  /* 0x00000000000a7805 */ /* 0x000fe4000001ff00 */
[----:B--23--:R-:W-:Y:S02]  /*d680*/  CS2R R8, SRZ ;  /* 0x0000000000087805 */ /* 0x00cfe4000001ff00 */
[----:B------:R-:W-:Y:S02]  /*d690*/  CS2R R12, SRZ ;  /* 0x00000000000c7805 */ /* 0x000fe4000001ff00 */
[----:B------:R-:W-:Y:S02]  /*d6a0*/  ISETP.GE.AND P0, PT, R61, R48, PT ;  /* 0x000000303d00720c */ /* 0x000fe40003f06270 */
[----:B----4-:R-:W-:-:S04]  /*d6b0*/  LEA.HI R5, R6, R6, RZ, 0x1 ;  /* 0x0000000606057211 */ /* 0x010fc800078f08ff */
        /* <DEDUP_REMOVED lines=12> */
[C---:B------:R-:W-:Y:S02]  /*d780*/  @!P5 IADD3 R52, P2, R19.reuse, R4, RZ ;  /* 0x000000041334d210 */ /* 0x040fe40007f5e0ff */
[----:B------:R-:W-:Y:S01]  /*d790*/  @!P5 IADD3 R14, P3, R19, R14, RZ ;  /* 0x0000000e130ed210 */ /* 0x000fe20007f7e0ff */
[----:B------:R-:W-:Y:S01]  /*d7a0*/  @!P4 IMAD.X R7, R3, 0x1, R58, P1 ;  /* 0x000000010307c824 */ /* 0x000fe200008e063a */
[----:B------:R-:W-:Y:S01]  /*d7b0*/  @!P4 IADD3 R4, P0, R49, R4, RZ ;  /* 0x000000043104c210 */ /* 0x000fe20007f1e0ff */
[C-C-:B------:R-:W-:Y:S02]  /*d7c0*/  @!P5 IMAD.X R53, R0.reuse, 0x1, R54.reuse, P2 ;  /* 0x000000010035d824 */ /* 0x140fe400010e0636 */
[----:B------:R-:W-:Y:S01]  /*d7d0*/  @!P5 IMAD.X R15, R3, 0x1, R54, P3 ;  /* 0x00000001030fd824 */ /* 0x000fe200018e0636 */
[----:B------:R-:W-:Y:S01]  /*d7e0*/  @!P4 IADD3.X R5, R0, R58, RZ, P0, !PT ;  /* 0x0000003a0005c210 */ /* 0x000fe200007fe4ff */
[----:B------:R0:W5:Y:S04]  /*d7f0*/  @!P4 LD.E.64 R12, desc[UR36][R6.64] ;  /* 0x00000024060cc980 */ /* 0x000168000c101b00 */
[----:B------:R0:W5:Y:S04]  /*d800*/  @!P5 LD.E.64 R40, desc[UR36][R52.64] ;  /* 0x000000243428d980 */ /* 0x000168000c101b00 */
[----:B------:R0:W5:Y:S04]  /*d810*/  @!P4 LD.E.64 R10, desc[UR36][R4.64] ;  /* 0x00000024040ac980 */ /* 0x000168000c101b00 */
[----:B------:R0:W5:Y:S02]  /*d820*/  @!P5 LD.E.64 R8, desc[UR36][R14.64] ;  /* 0x000000240e08d980 */ /* 0x000164000c101b00 */
.L_x_3069:
[----:B------:R-:W-:Y:S05]  /*d830*/  BSYNC B1 ;  /* 0x0000000000017941 */ /* 0x000fea0003800000 */
.L_x_3068:
[----:B------:R-:W1:Y:S01]  /*d840*/  SYNCS.PHASECHK.TRANS64.TRYWAIT P0, [R22+URZ+0x38800], R55 ;  /* 0x03880037160075a7 */ /* 0x000e62000800017f */
[----:B------:R-:W-:Y:S01]  /*d850*/  VIADDMNMX R0, R48, -R225, 0x80, PT ;  /* 0x0000008030007446 */ /* 0x000fe200038009e1 */
[----:B------:R-:W-:Y:S03]  /*d860*/  BSSY B1, `(.L_x_3070) ;  /* 0x0000003000017945 */ /* 0x000fe60003800000 */
[----:B------:R-:W-:Y:S01]  /*d870*/  ISETP.GE.AND P1, PT, R221, R0, PT ;  /* 0x00000000dd00720c */ /* 0x000fe20003f26270 */
[----:B-1----:R-:W-:-:S12]  /*d880*/  @!P0 BRA `(.L_x_3071) ;  /* 0x000001e400548947 */ /* 0x002fd80003800000 */
.L_x_3380:
[----:B------:R-:W-:Y:S05]  /*d890*/  BSYNC B1 ;  /* 0x0000000000017941 */ /* 0x000fea0003800000 */
.L_x_3070:
[----:B------:R-:W-:Y:S04]  /*d8a0*/  BSSY B1, `(.L_x_3072) ;  /* 0x00000fa000017945 */ /* 0x000fe80003800000 */
[----:B------:R-:W-:Y:S05]  /*d8b0*/  @P1 BRA `(.L_x_3073) ;  /* 0x0000000c00e01947 */ /* 0x000fea0003800000 */
[----:B------:R2:W5:Y:S01]  /*d8c0*/  LDL R66, [R1+0x20] ;  /* 0x0000200001427983 */ /* 0x0005620000100800 */
[----:B0-----:R-:W0:Y:S01]  /*d8d0*/  LDC R4, c[0x0][0x3f4] ;  /* 0x0000fd00ff047b82 */ /* 0x001e220000000800 */
[----:B------:R-:W-:Y:S01]  /*d8e0*/  BSSY B2, `(.L_x_3074) ;  /* 0x000007a000027945 */ /* 0x000fe20003800000 */
[-C--:B0-----:R-:W-:Y:S02]  /*d8f0*/  ISETP.GE.AND P0, PT, R49, R4.reuse, PT ;  /* 0x000000043100720c */ /* 0x081fe40003f06270 */
[----:B------:R-:W-:-:S11]  /*d900*/  ISETP.GE.AND P1, PT, R19, R4, PT ;  /* 0x000000041300720c */ /* 0x000fd60003f26270 */
[----:B--2---:R-:W-:Y:S05]  /*d910*/  @P0 BRA `(.L_x_3075) ;  /* 0x0000000400d80947 */ /* 0x004fea0003800000 */
[----:B-----5:R-:W0:Y:S01]  /*d920*/  LDS.128 R4, [R66+0x20400] ;  /* 0x0204000042047984 */ /* 0x020e220000000c00 */
[----:B------:R-:W-:Y:S02]  /*d930*/  SHF.R.U32.HI R14, RZ, 0x8, R44 ;  /* 0x00000008ff0e7819 */ /* 0x000fe4000001162c */
[----:B------:R-:W-:Y:S02]  /*d940*/  LOP3.LUT R3, R44, 0xff, RZ, 0xc0, !PT ;  /* 0x000000ff2c037812 */ /* 0x000fe400078ec0ff */
[----:B------:R-:W-:Y:S02]  /*d950*/  LOP3.LUT R14, R14, 0xff, RZ, 0xc0, !PT ;  /* 0x000000ff0e0e7812 */ /* 0x000fe400078ec0ff */
[----:B------:R-:W-:Y:S02]  /*d960*/  SHF.R.U32.HI R48, RZ, 0x8, R45 ;  /* 0x00000008ff307819 */ /* 0x000fe4000001162d */
[----:B-1----:R-:W-:Y:S02]  /*d970*/  SHF.R.U32.HI R55, RZ, 0x8, R47 ;  /* 0x00000008ff377819 */ /* 0x002fe4000001162f */
        /* <DEDUP_REMOVED lines=112> */
.L_x_3075:
[----:B------:R-:W-:Y:S05]  /*e080*/  BSYNC B2 ;  /* 0x0000000000027941 */ /* 0x000fea0003800000 */
.L_x_3074:
[----:B------:R-:W-:Y:S05]  /*e090*/  @P1 BRA `(.L_x_3073) ;  /* 0x0000000400e81947 */ /* 0x000fea0003800000 */
[----:B0----5:R-:W0:Y:S01]  /*e0a0*/  LDS.128 R4, [R66+0x24400] ;  /* 0x0244000042047984 */ /* 0x021e220000000c00 */
[----:B------:R-:W-:Y:S02]  /*e0b0*/  SHF.R.U32.HI R15, RZ, 0x8, R21 ;  /* 0x00000008ff0f7819 */ /* 0x000fe40000011615 */
        /* <DEDUP_REMOVED lines=12> */
[----:B------:R-:W-:Y:S02]  /*e180*/  LOP3.LUT R14, R20, 0xff, RZ, 0xc0, !PT ;  /* 0x000000ff140e7812 */ /* 0x000fe400078ec0ff */
        /* <DEDUP_REMOVED lines=29> */
[----:B-1----:R-:W-:Y:S01]  /*e360*/  FMUL.FTZ R55, R14, R27 ;  /* 0x0000001b0e377220 */ /* 0x002fe20000410000 */
        /* <DEDUP_REMOVED lines=77> */
.L_x_3073:
[----:B------:R-:W-:Y:S05]  /*e840*/  BSYNC B1 ;  /* 0x0000000000017941 */ /* 0x000fea0003800000 */
.L_x_3072:
[----:B------:R-:W-:Y:S01]  /*e850*/  ISETP.GE.AND P0, PT, R57, R0, PT ;  /* 0x000000003900720c */ /* 0x000fe20003f06270 */
[----:B------:R-:W-:-:S12]  /*e860*/  BSSY B1, `(.L_x_3076) ;  /* 0x00000fa000017945 */ /* 0x000fd80003800000 */
[----:B------:R-:W-:Y:S05]  /*e870*/  @P0 BRA `(.L_x_3077) ;  /* 0x0000000c00e00947 */ /* 0x000fea0003800000 */
[----:B-1----:R1:W5:Y:S01]  /*e880*/  LDL R55, [R1+0x20] ;  /* 0x0000200001377983 */ /* 0x0023620000100800 */
[----:B0-2---:R-:W0:Y:S01]  /*e890*/  LDC R4, c[0x0][0x3f4] ;  /* 0x0000fd00ff047b82 */ /* 0x005e220000000800 */
[----:B------:R-:W-:Y:S01]  /*e8a0*/  BSSY B2, `(.L_x_3078) ;  /* 0x000007e000027945 */ /* 0x000fe20003800000 */
[-C--:B0-----:R-:W-:Y:S02]  /*e8b0*/  ISETP.GE.AND P0, PT, R49, R4.reuse, PT ;  /* 0x000000043100720c */ /* 0x081fe40003f06270 */
[----:B------:R-:W-:-:S11]  /*e8c0*/  ISETP.GE.AND P1, PT, R19, R4, PT ;  /* 0x000000041300720c */ /* 0x000fd60003f26270 */
[----:B-1----:R-:W-:Y:S05]  /*e8d0*/  @P0 BRA `(.L_x_3079) ;  /* 0x0000000400e80947 */ /* 0x002fea0003800000 */
[----:B-----5:R-:W0:Y:S01]  /*e8e0*/  LDS.128 R4, [R55+0x21400] ;  /* 0x0214000037047984 */ /* 0x020e220000000c00 */
[----:B------:R-:W-:Y:S02]  /*e8f0*/  SHF.R.U32.HI R3, RZ, 0x8, R34 ;  /* 0x00000008ff037819 */ /* 0x000fe40000011622 */
[----:B------:R-:W-:Y:S02]  /*e900*/  SHF.R.U32.HI R15, RZ, 0x8, R35 ;  /* 0x00000008ff0f7819 */ /* 0x000fe40000011623 */
[----:B------:R-:W-:Y:S02]  /*e910*/  SHF.R.U32.HI R44, RZ, 0x8, R37 ;  /* 0x00000008ff2c7819 */ /* 0x000fe40000011625 */
[----:B------:R-:W-:Y:S02]  /*e920*/  LOP3.LUT R14, R34, 0xff, RZ, 0xc0, !PT ;  /* 0x000000ff220e7812 */ /* 0x000fe400078ec0ff */
        /* <DEDUP_REMOVED lines=38> */
[CC--:B------:R-:W-:Y:S01]  /*eb90*/  FMUL.FTZ R46, R14.reuse, R44.reuse ;  /* 0x0000002c0e2e7220 */ /* 0x0c0fe20000410000 */
        /* <DEDUP_REMOVED lines=78> */
.L_x_3079:
[----:B------:R-:W-:Y:S05]  /*f080*/  BSYNC B2 ;  /* 0x0000000000027941 */ /* 0x000fea0003800000 */
.L_x_3078:
[----:B------:R-:W-:Y:S05]  /*f090*/  @P1 BRA `(.L_x_3077) ;  /* 0x0000000400d81947 */ /* 0x000fea0003800000 */
[----:B0----5:R-:W0:Y:S01]  /*f0a0*/  LDS.128 R4, [R55+0x25400] ;  /* 0x0254000037047984 */ /* 0x021e220000000c00 */
[----:B------:R-:W-:Y:S02]  /*f0b0*/  SHF.R.U32.HI R14, RZ, 0x8, R24 ;  /* 0x00000008ff0e7819 */ /* 0x000fe40000011618 */
        /* <DEDUP_REMOVED lines=9> */
[----:B------:R-:W-:Y:S02]  /*f150*/  LOP3.LUT R26, R29, 0xff, RZ, 0xc0, !PT ;  /* 0x000000ff1d1a7812 */ /* 0x000fe400078ec0ff */
[----:B------:R-:W-:-:S02]  /*f160*/  LOP3.LUT R27, R27, 0xff, RZ, 0xc0, !PT ;  /* 0x000000ff1b1b7812 */ /* 0x000fc400078ec0ff */
[----:B------:R-:W-:Y:S02]  /*f170*/  SHF.R.U32.HI R35, RZ, 0x10, R29 ;  /* 0x00000010ff237819 */ /* 0x000fe4000001161d */
[----:B------:R-:W-:Y:S02]  /*f180*/  PRMT R15, R20, 0x7604, R15 ;  /* 0x00007604140f7816 */ /* 0x000fe4000000000f */
        /* <DEDUP_REMOVED lines=11> */
[-C--:B0-----:R-:W-:Y:S02]  /*f240*/  F2FP.F16.E4M3.UNPACK_B R3, R6.reuse.H1 ;  /* 0x00000006ff03723e */ /* 0x081fe400030006ff */
[--C-:B------:R-:W-:Y:S02]  /*f250*/  LOP3.LUT R27, R27, 0xff0000, R28.reuse, 0xf8, !PT ;  /* 0x00ff00001b1b7812 */ /* 0x100fe400078ef81c */
[----:B------:R-:W-:Y:S01]  /*f260*/  F2FP.F16.E4M3.UNPACK_B R29, R35 ;  /* 0x00000023ff1d723e */ /* 0x000fe200020006ff */
[----:B------:R-:W-:Y:S01]  /*f270*/  HADD2.F32 R14, -RZ, R3.H1_H1 ;  /* 0x30000003ff0e7230 */ /* 0x000fe20000004100 */
[----:B------:R-:W-:Y:S02]  /*f280*/  F2FP.F16.E4M3.UNPACK_B R26, R25 ;  /* 0x00000019ff1a723e */ /* 0x000fe400020006ff */
[----:B------:R-:W-:Y:S01]  /*f290*/  LOP3.LUT R28, R27, 0xff000000, R28, 0xf8, !PT ;  /* 0xff0000001b1c7812 */ /* 0x000fe200078ef81c */
        /* <DEDUP_REMOVED lines=86> */
.L_x_3077:
[----:B------:R-:W-:Y:S05]  /*f800*/  BSYNC B1 ;  /* 0x0000000000017941 */ /* 0x000fea0003800000 */
.L_x_3076:
[----:B------:R-:W-:Y:S01]  /*f810*/  ISETP.GE.AND P0, PT, R56, R0, PT ;  /* 0x000000003800720c */ /* 0x000fe20003f06270 */
[----:B------:R-:W-:-:S12]  /*f820*/  BSSY B1, `(.L_x_3080) ;  /* 0x00000fa000017945 */ /* 0x000fd80003800000 */
[----:B------:R-:W-:Y:S05]  /*f830*/  @P0 BRA `(.L_x_3081) ;  /* 0x0000000c00e00947 */ /* 0x000fea0003800000 */
[----:B-----5:R4:W5:Y:S01]  /*f840*/  LDL R45, [R1+0x20] ;  /* 0x00002000012d7983 */ /* 0x0209620000100800 */
[----:B0-23--:R-:W0:Y:S01]  /*f850*/  LDC R4, c[0x0][0x3f4] ;  /* 0x0000fd00ff047b82 */ /* 0x00de220000000800 */
[----:B------:R-:W-:Y:S01]  /*f860*/  BSSY B2, `(.L_x_3082) ;  /* 0x000007a000027945 */ /* 0x000fe20003800000 */
[-C--:B0-----:R-:W-:Y:S02]  /*f870*/  ISETP.GE.AND P0, PT, R49, R4.reuse, PT ;  /* 0x000000043100720c */ /* 0x081fe40003f06270 */
[----:B------:R-:W-:-:S11]  /*f880*/  ISETP.GE.AND P1, PT, R19, R4, PT ;  /* 0x000000041300720c */ /* 0x000fd60003f26270 */
[----:B----4-:R-:W-:Y:S05]  /*f890*/  @P0 BRA `(.L_x_3083) ;  /* 0x0000000400d80947 */ /* 0x010fea0003800000 */
[----:B-----5:R-:W0:Y:S01]  /*f8a0*/  LDS.128 R4, [R45+0x22400] ;  /* 0x022400002d047984 */ /* 0x020e220000000c00 */
[----:B------:R-:W-:Y:S02]  /*f8b0*/  SHF.R.U32.HI R14, RZ, 0x8, R38 ;  /* 0x00000008ff0e7819 */ /* 0x000fe40000011626 */
[----:B------:R-:W-:Y:S02]  /*f8c0*/  LOP3.LUT R3, R38, 0xff, RZ, 0xc0, !PT ;  /* 0x000000ff26037812 */ /* 0x000fe400078ec0ff */
[----:B------:R-:W-:Y:S02]  /*f8d0*/  LOP3.LUT R14, R14, 0xff, RZ, 0xc0, !PT ;  /* 0x000000ff0e0e7812 */ /* 0x000fe400078ec0ff */
[----:B------:R-:W-:Y:S02]  /*f8e0*/  SHF.R.U32.HI R20, RZ, 0x8, R39 ;  /* 0x00000008ff147819 */ /* 0x000fe40000011627 */
[----:B------:R-:W-:Y:S02]  /*f8f0*/  PRMT R3, R14, 0x7604, R3 ;  /* 0x000076040e037816 */ /* 0x000fe40000000003 */
[----:B------:R-:W-:-:S02]  /*f900*/  LOP3.LUT R15, R39, 0xff, RZ, 0xc0, !PT ;  /* 0x000000ff270f7812 */ /* 0x000fc400078ec0ff */
[----:B------:R-:W-:Y:S02]  /*f910*/  LOP3.LUT R20, R20, 0xff, RZ, 0xc0, !PT ;  /* 0x000000ff14147812 */ /* 0x000fe400078ec0ff */
[----:B------:R-:W-:Y:S02]  /*f920*/  SHF.R.U32.HI R26, RZ, 0x10, R39 ;  /* 0x00000010ff1a7819 */ /* 0x000fe40000011627 */
[--C-:B------:R-:W-:Y:S02]  /*f930*/  SHF.R.U32.HI R25, RZ, 0x8, R43.reuse ;  /* 0x00000008ff197819 */ /* 0x100fe4000001162b */
[----:B------:R-:W-:Y:S02]  /*f940*/  SHF.R.U32.HI R14, RZ, 0x8, R42 ;  /* 0x00000008ff0e7819 */ /* 0x000fe4000001162a */
[----:B------:R-:W-:Y:S02]  /*f950*/  SHF.R.U32.HI R27, RZ, 0x10, R43 ;  /* 0x00000010ff1b7819 */ /* 0x000fe4000001162b */
[----:B------:R-:W-:-:S02]  /*f960*/  PRMT R15, R20, 0x7604, R15 ;  /* 0x00007604140f7816 */ /* 0x000fc4000000000f */
[----:B------:R-:W-:Y:S01]  /*f970*/  LOP3.LUT R24, R43, 0xff, RZ, 0xc0, !PT ;  /* 0x000000ff2b187812 */ /* 0x000fe200078ec0ff */
[----:B------:R-:W-:Y:S01]  /*f980*/  IMAD.U32 R27, R27, 0x10000, RZ ;  /* 0x000100001b1b7824 */ /* 0x000fe200078e00ff */
[----:B------:R-:W-:Y:S02]  /*f990*/  LOP3.LUT R25, R25, 0xff, RZ, 0xc0, !PT ;  /* 0x000000ff19197812 */ /* 0x000fe400078ec0ff */
        /* <DEDUP_REMOVED lines=102> */
.L_x_3083:
[----:B------:R-:W-:Y:S05]  /*10000*/  BSYNC B2 ;  /* 0x0000000000027941 */ /* 0x000fea0003800000 */
.L_x_3082:
[----:B------:R-:W-:Y:S05]  /*10010*/  @P1 BRA `(.L_x_3081) ;  /* 0x0000000400e81947 */ /* 0x000fea0003800000 */
[----:B0----5:R-:W0:Y:S01]  /*10020*/  LDS.128 R4, [R45+0x26400] ;  /* 0x026400002d047984 */ /* 0x021e220000000c00 */
        /* <DEDUP_REMOVED lines=82> */
[--C-:B------:R-:W-:Y:S01]  /*10550*/  HADD2.F32 R6, -RZ, R4.reuse.H1_H1 ;  /* 0x30000004ff067230 */ /* 0x100fe20000004100 */
[----:B------:R-:W-:Y:S01]  /*10560*/  F2FP.SATFINITE.E4M3.F32.PACK_AB_MERGE_C R33, R36, R33, RZ ;  /* 0x000000212421723e */ /* 0x000fe200048070ff */
[----:B------:R-:W-:Y:S01]  /*10570*/  HADD2.F32 R20, -RZ, R15.H1_H1 ;  /* 0x3000000fff147230 */ /* 0x000fe20000004100 */
[----:B------:R-:W-:Y:S01]  /*10580*/  F2FP.SATFINITE.E4M3.F32.PACK_AB_MERGE_C R35, R35, R30, RZ ;  /* 0x0000001e2323723e */ /* 0x000fe200048070ff */
[----:B------:R-:W-:-:S02]  /*10590*/  HADD2.F32 R5, -RZ, R4.H0_H0 ;  /* 0x20000004ff057230 */ /* 0x000fc40000004100 */
        /* <DEDUP_REMOVED lines=13> */
[----:B------:R-:W-:Y:S01]  /*10670*/  HADD2.F32 R4, -RZ, R14.H1_H1 ;  /* 0x3000000eff047230 */ /* 0x000fe20000004100 */
[----:B------:R-:W-:Y:S01]  /*10680*/  F2FP.SATFINITE.E4M3.F32.PACK_AB_MERGE_C R25, R25, R26, RZ ;  /* 0x0000001a1919723e */ /* 0x000fe200048070ff */
[----:B------:R-:W-:Y:S01]  /*10690*/  HADD2.F32 R32, -RZ, R32.H0_H0 ;  /* 0x20000020ff207230 */ /* 0x000fe20000004100 */
[----:B------:R-:W-:Y:S01]  /*106a0*/  F2FP.SATFINITE.E4M3.F32.PACK_AB_MERGE_C R30, R34, R29, R33 ;  /* 0x0000001d221e723e */ /* 0x000fe20004807021 */
[----:B------:R-:W-:Y:S02]  /*106b0*/  HADD2.F32 R3, -RZ, R7.H1_H1 ;  /* 0x30000007ff037230 */ /* 0x000fe40000004100 */
[----:B------:R-:W-:Y:S01]  /*106c0*/  FMUL.FTZ R27, R4, R15 ;  /* 0x0000000f041b7220 */ /* 0x000fe20000410000 */
[----:B------:R-:W-:-:S02]  /*106d0*/  HADD2.F32 R24, -RZ, R24.H0_H0 ;  /* 0x20000018ff187230 */ /* 0x000fc40000004100 */
[----:B------:R-:W-:Y:S01]  /*106e0*/  FMUL.FTZ R20, R4, R5 ;  /* 0x0000000504147220 */ /* 0x000fe20000410000 */
[----:B------:R-:W-:Y:S02]  /*106f0*/  HADD2.F32 R14, -RZ, R14.H0_H0 ;  /* 0x2000000eff0e7230 */ /* 0x000fe40000004100 */
[C---:B------:R-:W-:Y:S01]  /*10700*/  FMUL.FTZ R4, R3.reuse, R32 ;  /* 0x0000002003047220 */ /* 0x040fe20000410000 */
[----:B------:R-:W-:Y:S02]  /*10710*/  HADD2.F32 R7, -RZ, R7.H0_H0 ;  /* 0x20000007ff077230 */ /* 0x000fe40000004100 */
[-C--:B------:R-:W-:Y:S01]  /*10720*/  FMUL.FTZ R3, R3, R24.reuse ;  /* 0x0000001803037220 */ /* 0x080fe20000410000 */
[----:B------:R-:W-:Y:S01]  /*10730*/  F2FP.SATFINITE.E4M3.F32.PACK_AB_MERGE_C R31, R38, R31, R35 ;  /* 0x0000001f261f723e */ /* 0x000fe20004807023 */
[C---:B------:R-:W-:Y:S01]  /*10740*/  FFMA.FTZ R27, R14.reuse, R5, -R27 ;  /* 0x000000050e1b7223 */ /* 0x040fe2000001081b */
[----:B------:R-:W-:Y:S01]  /*10750*/  FFMA.FTZ R20, R14, R15, R20 ;  /* 0x0000000f0e147223 */ /* 0x000fe20000010014 */
[C---:B------:R-:W-:Y:S01]  /*10760*/  FFMA.FTZ R4, R7.reuse, R24, -R4 ;  /* 0x0000001807047223 */ /* 0x040fe20000010804 */
[----:B------:R-:W-:Y:S01]  /*10770*/  FFMA.FTZ R3, R7, R32, R3 ;  /* 0x0000002007037223 */ /* 0x000fe20000010003 */
[----:B------:R-:W-:-:S02]  /*10780*/  F2FP.SATFINITE.E4M3.F32.PACK_AB_MERGE_C R28, R21, R6, R25 ;  /* 0x00000006151c723e */ /* 0x000fc40004807019 */
[----:B------:R-:W-:-:S04]  /*10790*/  F2FP.SATFINITE.E4M3.F32.PACK_AB_MERGE_C R20, R20, R27, RZ ;  /* 0x0000001b1414723e */ /* 0x000fc800048070ff */
[----:B------:R-:W-:-:S05]  /*107a0*/  F2FP.SATFINITE.E4M3.F32.PACK_AB_MERGE_C R29, R3, R4, R20 ;  /* 0x00000004031d723e */ /* 0x000fca0004807014 */
[----:B------:R4:W-:Y:S02]  /*107b0*/  STS.128 [R45+0x26400], R28 ;  /* 0x0264001c2d007388 */ /* 0x0009e40000000c00 */
.L_x_3081:
[----:B------:R-:W-:Y:S05]  /*107c0*/  BSYNC B1 ;  /* 0x0000000000017941 */ /* 0x000fea0003800000 */
.L_x_3080:
[----:B------:R-:W-:-:S13]  /*107d0*/  ISETP.GE.AND P0, PT, R51, R0, PT ;  /* 0x000000003300720c */ /* 0x000fda0003f06270 */
[----:B------:R-:W-:Y:S05]  /*107e0*/  @P0 BRA `(.L_x_3084) ;  /* 0x00000058004c0947 */ /* 0x000fea0003800000 */
[----:B-----5:R0:W5:Y:S01]  /*107f0*/  LDL R33, [R1+0x20] ;  /* 0x0000200001217983 */ /* 0x0201620000100800 */
[----:B------:R-:W1:Y:S01]  /*10800*/  LDC R0, c[0x0][0x3f4] ;  /* 0x0000fd00ff007b82 */ /* 0x000e620000000800 */
[----:B------:R-:W-:Y:S01]  /*10810*/  BSSY B1, `(.L_x_3085) ;  /* 0x000007e000017945 */ /* 0x000fe20003800000 */
[-C--:B-1----:R-:W-:Y:S02]  /*10820*/  ISETP.GE.AND P0, PT, R49, R0.reuse, PT ;  /* 0x000000003100720c */ /* 0x082fe40003f06270 */
[----:B------:R-:W-:-:S11]  /*10830*/  ISETP.GE.AND P1, PT, R19, R0, PT ;  /* 0x000000001300720c */ /* 0x000fd60003f26270 */
[----:B0-----:R-:W-:Y:S05]  /*10840*/  @P0 BRA `(.L_x_3086) ;  /* 0x0000000400e80947 */ /* 0x001fea0003800000 */
[----:B--23-5:R-:W0:Y:S01]  /*10850*/  LDS.128 R4, [R33+0x23400] ;  /* 0x0234000021047984 */ /* 0x02ce220000000c00 */
[----:B------:R-:W-:Y:S02]  /*10860*/  SHF.R.U32.HI R14, RZ, 0x8, R11 ;  /* 0x00000008ff0e7819 */ /* 0x000fe4000001160b */
        /* <DEDUP_REMOVED lines=40> */
[C---:B----4-:R-:W-:Y:S01]  /*10af0*/  FMUL.FTZ R29, R11.reuse, R27 ;  /* 0x0000001b0b1d7220 */ /* 0x050fe20000410000 */
        /* <DEDUP_REMOVED lines=43> */
[----:B------:R-:W-:Y:S01]  /*10db0*/  HADD2.F32 R3, -RZ, R0.H1_H1 ;  /* 0x30000000ff037230 */ /* 0x000fe20000004100 */
[----:B------:R-:W-:Y:S01]  /*10dc0*/  F2FP.SATFINITE.E4M3.F32.PACK_AB_MERGE_C R28, R28, R29, RZ ;  /* 0x0000001d1c1c723e */ /* 0x000fe200048070ff */
[----:B------:R-:W-:Y:S02]  /*10dd0*/  HADD2.F32 R10, -RZ, R10.H0_H0 ;  /* 0x2000000aff0a7230 */ /* 0x000fe40000004100 */
[-C--:B------:R-:W-:Y:S01]  /*10de0*/  FMUL.FTZ R21, R5, R11.reuse ;  /* 0x0000000b05157220 */ /* 0x080fe20000410000 */
[----:B------:R-:W-:Y:S02]  /*10df0*/  HADD2.F32 R4, -RZ, R4.H0_H0 ;  /* 0x20000004ff047230 */ /* 0x000fe40000004100 */
[C---:B------:R-:W-:Y:S01]  /*10e00*/  FMUL.FTZ R5, R3.reuse, R12 ;  /* 0x0000000c03057220 */ /* 0x040fe20000410000 */
[----:B------:R-:W-:Y:S02]  /*10e10*/  HADD2.F32 R0, -RZ, R0.H0_H0 ;  /* 0x20000000ff007230 */ /* 0x000fe40000004100 */
[----:B------:R-:W-:Y:S01]  /*10e20*/  FMUL.FTZ R3, R3, R10 ;  /* 0x0000000a03037220 */ /* 0x000fe20000410000 */
[----:B------:R-:W-:Y:S01]  /*10e30*/  F2FP.SATFINITE.E4M3.F32.PACK_AB_MERGE_C R31, R31, R32, RZ ;  /* 0x000000201f1f723e */ /* 0x000fe200048070ff */
[C---:B------:R-:W-:Y:S01]  /*10e40*/  FFMA.FTZ R20, R4.reuse, R11, -R13 ;  /* 0x0000000b04147223 */ /* 0x040fe2000001080d */
[----:B------:R-:W-:Y:S01]  /*10e50*/  FFMA.FTZ R21, R4, R15, R21 ;  /* 0x0000000f04157223 */ /* 0x000fe20000010015 */
[C---:B------:R-:W-:Y:S01]  /*10e60*/  FFMA.FTZ R13, R0.reuse, R10, -R5 ;  /* 0x0000000a000d7223 */ /* 0x040fe20000010805 */
[----:B------:R-:W-:Y:S01]  /*10e70*/  FFMA.FTZ R12, R0, R12, R3 ;  /* 0x0000000c000c7223 */ /* 0x000fe20000010003 */
[----:B------:R-:W-:-:S02]  /*10e80*/  HADD2.F32 R4, -RZ, R14.H1_H1 ;  /* 0x3000000eff047230 */ /* 0x000fc40000004100 */
[--C-:B------:R-:W-:Y:S01]  /*10e90*/  HADD2.F32 R3, -RZ, R7.reuse.H1_H1 ;  /* 0x30000007ff037230 */ /* 0x100fe20000004100 */
[----:B------:R-:W-:Y:S01]  /*10ea0*/  F2FP.SATFINITE.E4M3.F32.PACK_AB_MERGE_C R20, R21, R20, RZ ;  /* 0x000000141514723e */ /* 0x000fe200048070ff */
[--C-:B------:R-:W-:Y:S02]  /*10eb0*/  HADD2.F32 R10, -RZ, R24.reuse.H1_H1 ;  /* 0x30000018ff0a7230 */ /* 0x100fe40000004100 */
[----:B------:R-:W-:Y:S02]  /*10ec0*/  HADD2.F32 R11, -RZ, R24.H0_H0 ;  /* 0x20000018ff0b7230 */ /* 0x000fe40000004100 */
[C---:B------:R-:W-:Y:S01]  /*10ed0*/  FMUL.FTZ R15, R3.reuse, R4 ;  /* 0x00000004030f7220 */ /* 0x040fe20000410000 */
[----:B------:R-:W-:Y:S01]  /*10ee0*/  HADD2.F32 R0, -RZ, R6.H1_H1 ;  /* 0x30000006ff007230 */ /* 0x000fe20000004100 */
[----:B------:R-:W-:Y:S01]  /*10ef0*/  F2FP.SATFINITE.E4M3.F32.PACK_AB_MERGE_C R12, R12, R13, R20 ;  /* 0x0000000d0c0c723e */ /* 0x000fe20004807014 */
        /* <DEDUP_REMOVED lines=9> */
[----:B------:R-:W-:-:S03]  /*10f90*/  FFMA.FTZ R0, R6, R11, R0 ;  /* 0x0000000b06007223 */ /* 0x000fc60000010000 */
[----:B------:R-:W-:Y:S02]  /*10fa0*/  F2FP.SATFINITE.E4M3.F32.PACK_AB_MERGE_C R4, R15, R14, RZ ;  /* 0x0000000e0f04723e */ /* 0x000fe400048070ff */
[----:B------:R-:W-:Y:S02]  /*10fb0*/  F2FP.SATFINITE.E4M3.F32.PACK_AB_MERGE_C R14, R26, R27, R28 ;  /* 0x0000001b1a0e723e */ /* 0x000fe4000480701c */
[----:B------:R-:W-:Y:S02]  /*10fc0*/  F2FP.SATFINITE.E4M3.F32.PACK_AB_MERGE_C R15, R30, R25, R31 ;  /* 0x000000191e0f723e */ /* 0x000fe4000480701f */
[----:B------:R-:W-:-:S05]  /*10fd0*/  F2FP.SATFINITE.E4M3.F32.PACK_AB_MERGE_C R13, R0, R3, R4 ;  /* 0x00000003000d723e */ /* 0x000fca0004807004 */
[----:B------:R0:W-:Y:S02]  /*10fe0*/  STS.128 [R33+0x23400], R12 ;  /* 0x0234000c21007388 */ /* 0x0001e40000000c00 */
.L_x_3086:
[----:B------:R-:W-:Y:S05]  /*10ff0*/  BSYNC B1 ;  /* 0x0000000000017941 */ /* 0x000fea0003800000 */
.L_x_3085:
[----:B------:R-:W-:Y:S05]  /*11000*/  @P1 BRA `(.L_x_3084) ;  /* 0x0000005000441947 */ /* 0x000fea0003800000 */
[----:B--23-5:R-:W1:Y:S01]  /*11010*/  LDS.128 R4, [R33+0x27400] ;  /* 0x0274000021047984 */ /* 0x02ce620000000c00 */
[----:B------:R-:W-:Y:S02]  /*11020*/  SHF.R.U32.HI R11, RZ, 0x8, R41 ;  /* 0x00000008ff0b7819 */ /* 0x000fe40000011629 */
[----:B------:R-:W-:Y:S02]  /*11030*/  LOP3.LUT R10, R41, 0xff, RZ, 0xc0, !PT ;  /* 0x000000ff290a7812 */ /* 0x000fe400078ec0ff */
[----:B------:R-:W-:Y:S02]  /*11040*/  LOP3.LUT R11, R11, 0xff, RZ, 0xc0, !PT ;  /* 0x000000ff0b0b7812 */ /* 0x000fe400078ec0ff */
[----:B0-----:R-:W-:Y:S02]  /*11050*/  SHF.R.U32.HI R15, RZ, 0x8, R9 ;  /* 0x00000008ff0f7819 */ /* 0x001fe40000011609 */
[----:B------:R-:W-:Y:S02]  /*11060*/  SHF.R.U32.HI R3, RZ, 0x8, R40 ;  /* 0x00000008ff037819 */ /* 0x000fe40000011628 */
[----:B------:R-:W-:-:S02]  /*11070*/  PRMT R10, R11, 0x7604, R10 ;  /* 0x000076040b0a7816 */ /* 0x000fc4000000000a */
[----:B------:R-:W-:Y:S02]  /*11080*/  LOP3.LUT R12, R9, 0xff, RZ, 0xc0, !PT ;  /* 0x000000ff090c7812 */ /* 0x000fe400078ec0ff */
[----:B------:R-:W-:Y:S02]  /*11090*/  LOP3.LUT R15, R15, 0xff, RZ, 0xc0, !PT ;  /* 0x000000ff0f0f7812 */ /* 0x000fe400078ec0ff */
[----:B------:R-:W-:Y:S02]  /*110a0*/  SHF.R.U32.HI R14, RZ, 0x10, R9 ;  /* 0x00000010ff0e7819 */ /* 0x000fe40000011609 */
        /* <DEDUP_REMOVED lines=18> */
[----:B-1----:R-:W-:Y:S02]  /*111d0*/  F2FP.F16.E4M3.UNPACK_B R0, R6.H1 ;  /* 0x00000006ff00723e */ /* 0x002fe400030006ff */
        /* <DEDUP_REMOVED lines=34> */
[C---:B----4-:R-:W-:Y:S01]  /*11400*/  FFMA.FTZ R28, R10.reuse, R8, -R13 ;  /* 0x000000080a1c7223 */ /* 0x050fe2000001080d */
        /* <DEDUP_REMOVED lines=30> */
[----:B------:R-:W-:Y:S01]  /*115f0*/  HADD2.F32 R3, -RZ, R7.H1_H1 ;  /* 0x30000007ff037230 */ /* 0x000fe20000004100 */
[----:B------:R-:W-:Y:S01]  /*11600*/  F2FP.SATFINITE.E4M3.F32.PACK_AB_MERGE_C R11, R14, R11, RZ ;  /* 0x0000000b0e0b723e */ /* 0x000fe200048070ff */
        /* <DEDUP_REMOVED lines=21> */
[----:B------:R0:W-:Y:S01]  /*11760*/  STS.128 [R33+0x27400], R4 ;  /* 0x0274000421007388 */ /* 0x0001e20000000c00 */
[----:B------:R-:W-:Y:S05]  /*11770*/  BRA `(.L_x_3084) ;  /* 0x0000004800687947 */ /* 0x000fea0003800000 */
.L_x_3057:
[----:B------:R-:W1:Y:S01]  /*11780*/  LDC R9, c[0x0][0x448] ;  /* 0x00011200ff097b82 */ /* 0x000e620000000800 */
[----:B------:R-:W-:Y:S01]  /*11790*/  MOV R99, R29 ;  /* 0x0000001d00637202 */ /* 0x000fe20000000f00 */
[----:B------:R-:W-:Y:S01]  /*117a0*/  IMAD.MOV.U32 R25, RZ, RZ, R27 ;  /* 0x000000ffff197224 */ /* 0x000fe200078e001b */
[----:B------:R-:W-:Y:S01]  /*117b0*/  ULDC.64 UR4, c[0x0][0x3f8] ;  /* 0x0000fe0000047ab9 */ /* 0x000fe20000000a00 */
[----:B------:R-:W-:Y:S01]  /*117c0*/  ULDC.64 UR6, c[0x0][0x408] ;  /* 0x0001020000067ab9 */ /* 0x000fe20000000a00 */
[----:B------:R-:W-:Y:S01]  /*117d0*/  ULDC.64 UR8, c[0x0][0x400] ;  /* 0x0001000000087ab9 */ /* 0x000fe20000000a00 */
[----:B-1----:R-:W-:-:S13]  /*117e0*/  ISETP.NE.AND P0, PT, R9, 0x1, PT ;  /* 0x000000010900780c */ /* 0x002fda0003f05270 */
[----:B------:R-:W1:Y:S08]  /*117f0*/  @P0 LDC R0, c[0x0][0x44c] ;  /* 0x00011300ff000b82 */ /* 0x000e700000000800 */
[----:B------:R-:W2:Y:S01]  /*11800*/  @P0 LDC R5, c[0x0][0x450] ;  /* 0x00011400ff050b82 */ /* 0x000ea20000000800 */
[----:B-1----:R-:W-:-:S05]  /*11810*/  @P0 IMAD.HI.U32 R0, R3, R0, RZ ;  /* 0x0000000003000227 */ /* 0x002fca00078e00ff */
[----:B--2---:R-:W-:-:S04]  /*11820*/  @P0 SHF.R.U32.HI R3, RZ, R5, R0 ;  /* 0x00000005ff030219 */ /* 0x004fc80000011600 */
        /* <DEDUP_REMOVED lines=14> */
[----:B------:R-:W1:Y:S01]  /*11910*/  LDC R59, c[0x0][0x3f4] ;  /* 0x0000fd00ff3b7b82 */ /* 0x000e620000000800 */
[----:B------:R-:W2:Y:S01]  /*11920*/  SHFL.IDX PT, R5, R43, RZ, 0x181f ;  /* 0x00181fff2b057589 */ /* 0x000ea200000e0000 */
[----:B------:R-:W-:-:S03]  /*11930*/  IMAD R48, R216, R9, RZ ;  /* 0x00000009d8307224 */ /* 0x000fc600078e02ff */
[----:B------:R-:W3:Y:S04]  /*11940*/  SHFL.IDX PT, R14, R42, RZ, 0x181f ;  /* 0x00181fff2a0e7589 */ /* 0x000ee800000e0000 */
[----:B------:R-:W4:Y:S04]  /*11950*/  SHFL.IDX PT, R3, R10, RZ, 0x181f ;  /* 0x00181fff0a037589 */ /* 0x000f2800000e0000 */
[----:B------:R-:W5:Y:S01]  /*11960*/  SHFL.IDX PT, R7, R49, RZ, 0x181f ;  /* 0x00181fff31077589 */ /* 0x000f6200000e0000 */
[----:B-1----:R-:W-:-:S04]  /*11970*/  ISETP.GE.AND P0, PT, R16, R59, PT ;  /* 0x0000003b1000720c */ /* 0x002fc80003f06270 */
[----:B------:R-:W-:-:S13]  /*11980*/  ISETP.GE.OR P1, PT, R61, R48, P0 ;  /* 0x000000303d00720c */ /* 0x000fda0000726670 */
[C---:B--2---:R-:W-:Y:S02]  /*11990*/  @!P1 IADD3 R0, P2, R16.reuse, R5, RZ ;  /* 0x0000000510009210 */ /* 0x044fe40007f5e0ff */
[----:B---3--:R-:W-:-:S03]  /*119a0*/  @!P1 IADD3 R14, P3, R16, R14, RZ ;  /* 0x0000000e100e9210 */ /* 0x008fc60007f7e0ff */
[--C-:B----4-:R-:W-:Y:S02]  /*119b0*/  @!P1 IMAD.X R5, R3, 0x1, R17.reuse, P2 ;  /* 0x0000000103059824 */ /* 0x110fe400010e0611 */
[----:B-----5:R-:W-:Y:S02]  /*119c0*/  @!P1 IMAD.X R3, R7, 0x1, R17, P3 ;  /* 0x0000000107039824 */ /* 0x020fe400018e0611 */
[----:B------:R-:W-:Y:S02]  /*119d0*/  @!P1 IMAD.MOV.U32 R4, RZ, RZ, R0 ;  /* 0x000000ffff049224 */ /* 0x000fe400078e0000 */
[----:B------:R-:W-:Y:S02]  /*119e0*/  @!P1 IMAD.MOV.U32 R26, RZ, RZ, R14 ;  /* 0x000000ffff1a9224 */ /* 0x000fe400078e000e */
[----:B------:R-:W-:Y:S02]  /*119f0*/  @!P1 IMAD.MOV.U32 R27, RZ, RZ, R3 ;  /* 0x000000ffff1b9224 */ /* 0x000fe400078e0003 */
[----:B------:R-:W2:Y:S04]  /*11a00*/  @!P1 LD.E.128 R4, desc[UR36][R4.64] ;  /* 0x0000002404049980 */ /* 0x000ea8000c101d00 */
[----:B------:R-:W3:Y:S01]  /*11a10*/  @!P1 LD.E.128 R36, desc[UR36][R26.64] ;  /* 0x000000241a249980 */ /* 0x000ee2000c101d00 */
[----:B------:R-:W-:-:S02]  /*11a20*/  CS2R R32, SRZ ;  /* 0x0000000000207805 */ /* 0x000fc4000001ff00 */
[----:B------:R-:W-:Y:S02]  /*11a30*/  CS2R R28, SRZ ;  /* 0x00000000001c7805 */ /* 0x000fe4000001ff00 */
[----:B------:R-:W-:Y:S01]  /*11a40*/  CS2R R30, SRZ ;  /* 0x00000000001e7805 */ /* 0x000fe2000001ff00 */
[----:B------:R1:W4:Y:S01]  /*11a50*/  SHFL.IDX PT, R3, R10, 0x1, 0x181f ;  /* 0x00381f000a037f89 */ /* 0x00032200000e0000 */
[----:B------:R-:W-:-:S03]  /*11a60*/  CS2R R20, SRZ ;  /* 0x0000000000147805 */ /* 0x000fc6000001ff00 */
[----:B------:R1:W0:Y:S04]  /*11a70*/  SHFL.IDX PT, R9, R43, 0x1, 0x181f ;  /* 0x00381f002b097f89 */ /* 0x00022800000e0000 */
[----:B------:R1:W0:Y:S04]  /*11a80*/  SHFL.IDX PT, R25, R49, 0x1, 0x181f ;  /* 0x00381f0031197f89 */ /* 0x00022800000e0000 */
[----:B------:R1:W0:Y:S01]  /*11a90*/  SHFL.IDX PT, R14, R42, 0x1, 0x181f ;  /* 0x00381f002a0e7f89 */ /* 0x00022200000e0000 */
[----:B--2---:R-:W-:Y:S01]  /*11aa0*/  @!P1 MOV R32, R4 ;  /* 0x0000000400209202 */ /* 0x004fe20000000f00 */
[----:B------:R-:W-:Y:S01]  /*11ab0*/  @!P1 IMAD.MOV.U32 R33, RZ, RZ, R5 ;  /* 0x000000ffff219224 */ /* 0x000fe200078e0005 */
[----:B------:R-:W-:Y:S01]  /*11ac0*/  CS2R R4, SRZ ;  /* 0x0000000000047805 */ /* 0x000fe2000001ff00 */
[----:B------:R-:W-:Y:S01]  /*11ad0*/  @!P1 IMAD.MOV.U32 R28, RZ, RZ, R6 ;  /* 0x000000ffff1c9224 */ /* 0x000fe200078e0006 */
[----:B---3--:R-:W-:Y:S01]  /*11ae0*/  @!P1 MOV R20, R38 ;  /* 0x0000002600149202 */ /* 0x008fe20000000f00 */
[----:B------:R-:W-:-:S02]  /*11af0*/  @!P1 IMAD.MOV.U32 R29, RZ, RZ, R7 ;  /* 0x000000ffff1d9224 */ /* 0x000fc400078e0007 */
[----:B------:R-:W-:Y:S02]  /*11b00*/  @!P1 IMAD.MOV.U32 R30, RZ, RZ, R36 ;  /* 0x000000ffff1e9224 */ /* 0x000fe400078e0024 */
[----:B------:R-:W-:Y:S02]  /*11b10*/  @!P1 IMAD.MOV.U32 R31, RZ, RZ, R37 ;  /* 0x000000ffff1f9224 */ /* 0x000fe400078e0025 */
[----:B01--4-:R-:W-:-:S07]  /*11b20*/  @!P1 IMAD.MOV.U32 R21, RZ, RZ, R39 ;  /* 0x000000ffff159224 */ /* 0x013fce00078e0027 */
.L_x_3390:
[----:B------:R-:W-:Y:S01]  /*11b30*/  VIADD R7, R61, 0x20 ;  /* 0x000000203d077836 */ /* 0x000fe20000000000 */
[----:B------:R-:W-:Y:S01]  /*11b40*/  BSSY B1, `(.L_x_3088) ;  /* 0x0000010000017945 */ /* 0x000fe20003800000 */
[----:B------:R-:W-:Y:S02]  /*11b50*/  CS2R R44, SRZ ;  /* 0x00000000002c7805 */ /* 0x000fe4000001ff00 */
[----:B------:R-:W-:Y:S02]  /*11b60*/  CS2R R46, SRZ ;  /* 0x00000000002e7805 */ /* 0x000fe4000001ff00 */
[----:B------:R-:W-:Y:S02]  /*11b70*/  ISETP.GE.AND P1, PT, R7, R48, PT ;  /* 0x000000300700720c */ /* 0x000fe40003f26270 */
[----:B------:R-:W-:-:S11]  /*11b80*/  CS2R R6, SRZ ;  /* 0x0000000000067805 */ /* 0x000fd6000001ff00 */
[----:B------:R-:W-:Y:S05]  /*11b90*/  @P1 BRA `(.L_x_3089) ;  /* 0x0000000000281947 */ /* 0x000fea0003800000 */
        /* <DEDUP_REMOVED lines=10> */
.L_x_3089:
[----:B------:R-:W-:Y:S05]  /*11c40*/  BSYNC B1 ;  /* 0x0000000000017941 */ /* 0x000fea0003800000 */
.L_x_3088:
        /* <DEDUP_REMOVED lines=10> */
[----:B------:R-:W-:Y:S01]  /*11cf0*/  @!P1 IMAD.MOV.U32 R8, RZ, RZ, R0 ;  /* 0x000000ffff089224 */ /* 0x000fe200078e0000 */
[----:B--2---:R-:W-:Y:S01]  /*11d00*/  @!P1 IADD3.X R9, R3, R17, RZ, P2, !PT ;  /* 0x0000001103099210 */ /* 0x004fe200017fe4ff */
[----:B---3--:R-:W-:-:S04]  /*11d10*/  @!P1 IMAD.X R3, R25, 0x1, R17, P3 ;  /* 0x0000000119039824 */ /* 0x008fc800018e0611 */
[----:B------:R0:W2:Y:S02]  /*11d20*/  @!P1 LD.E.128 R24, desc[UR36][R8.64] ;  /* 0x0000002408189980 */ /* 0x0000a4000c101d00 */
[----:B0-----:R-:W-:Y:S02]  /*11d30*/  @!P1 IMAD.MOV.U32 R8, RZ, RZ, R14 ;  /* 0x000000ffff089224 */ /* 0x001fe400078e000e */
[----:B------:R-:W-:-:S05]  /*11d40*/  @!P1 IMAD.MOV.U32 R9, RZ, RZ, R3 ;  /* 0x000000ffff099224 */ /* 0x000fca00078e0003 */
[----:B------:R0:W3:Y:S01]  /*11d50*/  @!P1 LD.E.128 R52, desc[UR36][R8.64] ;  /* 0x0000002408349980 */ /* 0x0000e2000c101d00 */
[----:B------:R-:W-:Y:S02]  /*11d60*/  CS2R R34, SRZ ;  /* 0x0000000000227805 */ /* 0x000fe4000001ff00 */
[----:B------:R-:W-:Y:S02]  /*11d70*/  CS2R R36, SRZ ;  /* 0x0000000000247805 */ /* 0x000fe4000001ff00 */
[----:B------:R-:W-:Y:S01]  /*11d80*/  CS2R R38, SRZ ;  /* 0x0000000000267805 */ /* 0x000fe2000001ff00 */
[----:B------:R-:W1:Y:S01]  /*11d90*/  SHFL.IDX PT, R43, R43, 0x3, 0x181f ;  /* 0x00781f002b2b7f89 */ /* 0x000e6200000e0000 */
[----:B------:R-:W-:-:S03]  /*11da0*/  CS2R R40, SRZ ;  /* 0x0000000000287805 */ /* 0x000fc6000001ff00 */
[----:B------:R4:W1:Y:S01]  /*11db0*/  SHFL.IDX PT, R3, R10, 0x3, 0x181f ;  /* 0x00781f000a037f89 */ /* 0x00086200000e0000 */
[----:B0-----:R-:W-:-:S03]  /*11dc0*/  CS2R R8, SRZ ;  /* 0x0000000000087805 */ /* 0x001fc6000001ff00 */
[----:B------:R4:W0:Y:S04]  /*11dd0*/  SHFL.IDX PT, R14, R42, 0x3, 0x181f ;  /* 0x00781f002a0e7f89 */ /* 0x00082800000e0000 */
[----:B------:R-:W0:Y:S01]  /*11de0*/  SHFL.IDX PT, R49, R49, 0x3, 0x181f ;  /* 0x00781f0031317f89 */ /* 0x000e2200000e0000 */
[----:B--2---:R-:W-:Y:S01]  /*11df0*/  @!P1 IMAD.MOV.U32 R34, RZ, RZ, R24 ;  /* 0x000000ffff229224 */ /* 0x004fe200078e0018 */
[----:B------:R-:W-:Y:S01]  /*11e00*/  @!P1 MOV R35, R25 ;  /* 0x0000001900239202 */ /* 0x000fe20000000f00 */
[----:B------:R-:W-:Y:S02]  /*11e10*/  @!P1 IMAD.MOV.U32 R36, RZ, RZ, R26 ;  /* 0x000000ffff249224 */ /* 0x000fe400078e001a */
[----:B------:R-:W-:Y:S02]  /*11e20*/  @!P1 IMAD.MOV.U32 R37, RZ, RZ, R27 ;  /* 0x000000ffff259224 */ /* 0x000fe400078e001b */
[----:B---3--:R-:W-:Y:S01]  /*11e30*/  @!P1 IMAD.MOV.U32 R38, RZ, RZ, R52 ;  /* 0x000000ffff269224 */ /* 0x008fe200078e0034 */
[----:B------:R-:W-:Y:S01]  /*11e40*/  @!P1 MOV R41, R55 ;  /* 0x0000003700299202 */ /* 0x000fe20000000f00 */
[----:B------:R-:W-:-:S02]  /*11e50*/  @!P1 IMAD.MOV.U32 R39, RZ, RZ, R53 ;  /* 0x000000ffff279224 */ /* 0x000fc400078e0035 */
[----:B01--4-:R-:W-:-:S07]  /*11e60*/  @!P1 IMAD.MOV.U32 R40, RZ, RZ, R54 ;  /* 0x000000ffff289224 */ /* 0x013fce00078e0036 */
.L_x_3400:
[----:B------:R-:W2:Y:S01]  /*11e70*/  LDL R10, [R1+0x34] ;  /* 0x00003400010a7983 */ /* 0x000ea20000100800 */
[----:B------:R-:W-:Y:S01]  /*11e80*/  VIADD R61, R61, 0x60 ;  /* 0x000000603d3d7836 */ /* 0x000fe20000000000 */
[----:B------:R-:W-:Y:S01]  /*11e90*/  BSSY B1, `(.L_x_3091) ;  /* 0x0000014000017945 */ /* 0x000fe20003800000 */
[----:B------:R-:W-:Y:S02]  /*11ea0*/  CS2R R24, SRZ ;  /* 0x0000000000187805 */ /* 0x000fe4000001ff00 */
[----:B------:R-:W-:Y:S02]  /*11eb0*/  CS2R R26, SRZ ;  /* 0x00000000001a7805 */ /* 0x000fe4000001ff00 */
[----:B------:R-:W-:Y:S02]  /*11ec0*/  ISETP.GE.AND P1, PT, R61, R48, PT ;  /* 0x000000303d00720c */ /* 0x000fe40003f26270 */
[----:B--2---:R-:W-:-:S04]  /*11ed0*/  LEA.HI R0, R10, R10, RZ, 0x1 ;  /* 0x0000000a0a007211 */ /* 0x004fc800078f08ff */
[----:B------:R-:W-:-:S05]  /*11ee0*/  LOP3.LUT R0, R0, 0xfffffffe, RZ, 0xc0, !PT ;  /* 0xfffffffe00007812 */ /* 0x000fca00078ec0ff */
[----:B------:R-:W-:Y:S01]  /*11ef0*/  IMAD.IADD R0, R10, 0x1, -R0 ;  /* 0x000000010a007824 */ /* 0x000fe200078e0a00 */
[----:B------:R-:W-:-:S04]  /*11f00*/  CS2R R10, SRZ ;  /* 0x00000000000a7805 */ /* 0x000fc8000001ff00 */
        /* <DEDUP_REMOVED lines=12> */
.L_x_3092:
[----:B------:R-:W-:Y:S05]  /*11fd0*/  BSYNC B1 ;  /* 0x0000000000017941 */ /* 0x000fea0003800000 */
.L_x_3091:
[----:B------:R-:W0:Y:S01]  /*11fe0*/  SYNCS.PHASECHK.TRANS64.TRYWAIT P4, [R22+URZ+0x38800], R13 ;  /* 0x0388000d160075a7 */ /* 0x000e22000808017f */
[----:B------:R-:W-:Y:S01]  /*11ff0*/  VIADDMNMX R48, R48, -R225, 0x80, PT ;  /* 0x0000008030307446 */ /* 0x000fe200038009e1 */
[----:B------:R-:W-:Y:S03]  /*12000*/  BSSY B1, `(.L_x_3093) ;  /* 0x0000006000017945 */ /* 0x000fe60003800000 */
[-C--:B------:R-:W-:Y:S02]  /*12010*/  ISETP.GE.OR P3, PT, R221, R48.reuse, P0 ;  /* 0x00000030dd00720c */ /* 0x080fe40000766670 */
[-C--:B------:R-:W-:Y:S02]  /*12020*/  ISETP.GE.OR P2, PT, R57, R48.reuse, P0 ;  /* 0x000000303900720c */ /* 0x080fe40000746670 */
[-C--:B------:R-:W-:Y:S02]  /*12030*/  ISETP.GE.OR P1, PT, R56, R48.reuse, P0 ;  /* 0x000000303800720c */ /* 0x080fe40000726670 */
[----:B------:R-:W-:Y:S01]  /*12040*/  ISETP.GE.OR P0, PT, R51, R48, P0 ;  /* 0x000000303300720c */ /* 0x000fe20000706670 */
[----:B0-----:R-:W-:-:S12]  /*12050*/  @!P4 BRA `(.L_x_3094) ;  /* 0x000001a400bcc947 */ /* 0x001fd80003800000 */
.L_x_3401:
[----:B------:R-:W-:Y:S05]  /*12060*/  BSYNC B1 ;  /* 0x0000000000017941 */ /* 0x000fea0003800000 */
.L_x_3093:
[----:B------:R-:W-:Y:S04]  /*12070*/  BSSY B1, `(.L_x_3095) ;  /* 0x000010a000017945 */ /* 0x000fe80003800000 */
[----:B------:R-:W-:Y:S05]  /*12080*/  @P3 BRA `(.L_x_3096) ;  /* 0x0000001000203947 */ /* 0x000fea0003800000 */
[----:B------:R-:W2:Y:S01]  /*12090*/  LDL R81, [R1+0x20] ;  /* 0x0000200001517983 */ /* 0x000ea20000100800 */
[----:B------:R-:W-:Y:S01]  /*120a0*/  IMAD.SHL.U32 R3, R221, 0x80, RZ ;  /* 0x00000080dd037824 */ /* 0x000fe200078e00ff */
[----:B------:R-:W-:Y:S01]  /*120b0*/  LEA.HI R0, R59, R58, RZ, 0x1c ;  /* 0x0000003a3b007211 */ /* 0x000fe200078fe0ff */
[----:B------:R-:W1:Y:S01]  /*120c0*/  S2R R49, SR_TID.X ;  /* 0x0000000000317919 */ /* 0x000e620000002100 */
[----:B------:R-:W-:Y:S02]  /*120d0*/  SHF.R.U32.HI R12, RZ, 0x8, R32 ;  /* 0x00000008ff0c7819 */ /* 0x000fe40000011620 */
[----:B------:R-:W-:Y:S02]  /*120e0*/  LOP3.LUT R42, R3, 0x380, RZ, 0xc0, !PT ;  /* 0x00000380032a7812 */ /* 0x000fe400078ec0ff */
[----:B------:R-:W-:Y:S02]  /*120f0*/  SHF.L.U32 R3, R0, 0x4, RZ ;  /* 0x0000000400037819 */ /* 0x000fe400000006ff */
[----:B0-----:R-:W-:-:S02]  /*12100*/  SHF.R.S32.HI R13, RZ, 0x1f, R0 ;  /* 0x0000001fff0d7819 */ /* 0x001fc40000011400 */
[----:B------:R-:W-:Y:S02]  /*12110*/  LOP3.LUT R3, R42, 0x70, R3, 0xf8, !PT ;  /* 0x000000702a037812 */ /* 0x000fe400078ef803 */
[----:B------:R-:W-:Y:S02]  /*12120*/  SHF.R.U32.HI R52, RZ, 0x3, R42 ;  /* 0x00000003ff347819 */ /* 0x000fe4000001162a */
[----:B------:R-:W-:Y:S02]  /*12130*/  LEA.HI R13, R13, R0, RZ, 0x3 ;  /* 0x000000000d0d7211 */ /* 0x000fe400078f18ff */
[----:B------:R-:W-:Y:S02]  /*12140*/  SHF.R.U32.HI R14, RZ, 0x8, R33 ;  /* 0x00000008ff0e7819 */ /* 0x000fe40000011621 */
[----:B------:R-:W-:Y:S01]  /*12150*/  LOP3.LUT R15, R32, 0xff, RZ, 0xc0, !PT ;  /* 0x000000ff200f7812 */ /* 0x000fe200078ec0ff */
[----:B------:R-:W-:Y:S01]  /*12160*/  IMAD.SHL.U32 R13, R13, 0x800, RZ ;  /* 0x000008000d0d7824 */ /* 0x000fe200078e00ff */
[----:B------:R-:W-:-:S02]  /*12170*/  LOP3.LUT R12, R12, 0xff, RZ, 0xc0, !PT ;  /* 0x000000ff0c0c7812 */ /* 0x000fc400078ec0ff */
[----:B------:R-:W-:Y:S02]  /*12180*/  LOP3.LUT R0, R3, R52, RZ, 0x3c, !PT ;  /* 0x0000003403007212 */ /* 0x000fe400078e3cff */
[----:B------:R-:W-:Y:S02]  /*12190*/  LOP3.LUT R43, R33, 0xff, RZ, 0xc0, !PT ;  /* 0x000000ff212b7812 */ /* 0x000fe400078ec0ff */
[----:B------:R-:W-:Y:S02]  /*121a0*/  LOP3.LUT R14, R14, 0xff, RZ, 0xc0, !PT ;  /* 0x000000ff0e0e7812 */ /* 0x000fe400078ec0ff */
[----:B------:R-:W-:Y:S02]  /*121b0*/  SHF.R.U32.HI R3, RZ, 0x8, R28 ;  /* 0x00000008ff037819 */ /* 0x000fe4000001161c */
[----:B------:R-:W-:Y:S02]  /*121c0*/  PRMT R42, R12, 0x7604, R15 ;  /* 0x000076040c2a7816 */ /* 0x000fe4000000000f */
[----:B------:R-:W-:Y:S01]  /*121d0*/  PRMT R48, R14, 0x7604, R43 ;  /* 0x000076040e307816 */ /* 0x000fe2000000002b */
[----:B-1----:R-:W-:Y:S01]  /*121e0*/  VIADD R53, R49, 0xffffff80 ;  /* 0xffffff8031357836 */ /* 0x002fe20000000000 */
[----:B------:R-:W-:-:S02]  /*121f0*/  LOP3.LUT R12, R28, 0xff, RZ, 0xc0, !PT ;  /* 0x000000ff1c0c7812 */ /* 0x000fc400078ec0ff */
[----:B------:R-:W-:Y:S02]  /*12200*/  LOP3.LUT R3, R3, 0xff, RZ, 0xc0, !PT ;  /* 0x000000ff03037812 */ /* 0x000fe400078ec0ff */
[----:B------:R-:W-:Y:S02]  /*12210*/  SHF.R.S32.HI R49, RZ, 0x1f, R53 ;  /* 0x0000001fff317819 */ /* 0x000fe40000011435 */
[----:B------:R-:W-:Y:S02]  /*12220*/  SHF.R.U32.HI R43, RZ, 0x8, R30 ;  /* 0x00000008ff2b7819 */ /* 0x000fe4000001161e */
[----:B------:R-:W-:Y:S02]  /*12230*/  LEA.HI R49, R49, R53, RZ, 0x6 ;  /* 0x0000003531317211 */ /* 0x000fe400078f30ff */
[----:B------:R-:W-:Y:S02]  /*12240*/  LOP3.LUT R13, R13, 0xffffc000, RZ, 0xc0, !PT ;  /* 0xffffc0000d0d7812 */ /* 0x000fe400078ec0ff */
[----:B------:R-:W-:Y:S01]  /*12250*/  PRMT R60, R3, 0x7604, R12 ;  /* 0x00007604033c7816 */ /* 0x000fe2000000000c */
[----:B------:R-:W-:Y:S01]  /*12260*/  IMAD.SHL.U32 R49, R49, 0x10, RZ ;  /* 0x0000001031317824 */ /* 0x000fe200078e00ff */
[----:B------:R-:W-:-:S02]  /*12270*/  LOP3.LUT R52, R30, 0xff, RZ, 0xc0, !PT ;  /* 0x000000ff1e347812 */ /* 0x000fc400078ec0ff */
[----:B------:R-:W-:Y:S02]  /*12280*/  LOP3.LUT R43, R43, 0xff, RZ, 0xc0, !PT ;  /* 0x000000ff2b2b7812 */ /* 0x000fe400078ec0ff */
[----:B------:R-:W-:Y:S02]  /*12290*/  LOP3.LUT R49, R49, 0xfffffc00, RZ, 0xc0, !PT ;  /* 0xfffffc0031317812 */ /* 0x000fe400078ec0ff */
[----:B------:R-:W-:Y:S02]  /*122a0*/  SHF.R.U32.HI R14, RZ, 0x8, R29 ;  /* 0x00000008ff0e7819 */ /* 0x000fe4000001161d */
[----:B------:R-:W-:Y:S02]  /*122b0*/  IADD3 R3, R0, R13, R49 ;  /* 0x0000000d00037210 */ /* 0x000fe40007ffe031 */
[----:B------:R-:W-:Y:S02]  /*122c0*/  SHF.R.U32.HI R0, RZ, 0x8, R31 ;  /* 0x00000008ff007819 */ /* 0x000fe4000001161f */
[----:B------:R-:W-:-:S02]  /*122d0*/  PRMT R63, R43, 0x7604, R52 ;  /* 0x000076042b3f7816 */ /* 0x000fc40000000034 */
[----:B------:R-:W-:Y:S02]  /*122e0*/  LOP3.LUT R43, R31, 0xff, RZ, 0xc0, !PT ;  /* 0x000000ff1f2b7812 */ /* 0x000fe400078ec0ff */
[----:B------:R-:W-:Y:S02]  /*122f0*/  SHF.R.U32.HI R53, RZ, 0x8, R21 ;  /* 0x00000008ff357819 */ /* 0x000fe40000011615 */
[----:B------:R-:W-:Y:S02]  /*12300*/  LOP3.LUT R0, R0, 0xff, RZ, 0xc0, !PT ;  /* 0x000000ff00007812 */ /* 0x000fe400078ec0ff */
[----:B------:R-:W-:Y:S02]  /*12310*/  SHF.R.U32.HI R49, RZ, 0x8, R20 ;  /* 0x00000008ff317819 */ /* 0x000fe40000011614 */
[----:B------:R-:W-:Y:S02]  /*12320*/  LOP3.LUT R15, R29, 0xff, RZ, 0xc0, !PT ;  /* 0x000000ff1d0f7812 */ /* 0x000fe400078ec0ff */
[----:B------:R-:W-:-:S02]  /*12330*/  LOP3.LUT R14, R14, 0xff, RZ, 0xc0, !PT ;  /* 0x000000ff0e0e7812 */ /* 0x000fc400078ec0ff */
[----:B------:R-:W-:Y:S02]  /*12340*/  LOP3.LUT R52, R20, 0xff, RZ, 0xc0, !PT ;  /* 0x000000ff14347812 */ /* 0x000fe400078ec0ff */
[----:B------:R-:W-:Y:S02]  /*12350*/  LOP3.LUT R54, R21, 0xff, RZ, 0xc0, !PT ;  /* 0x000000ff15367812 */ /* 0x000fe400078ec0ff */
[----:B------:R-:W-:Y:S02]  /*12360*/  LOP3.LUT R53, R53, 0xff, RZ, 0xc0, !PT ;  /* 0x000000ff35357812 */ /* 0x000fe400078ec0ff */
[----:B------:R-:W-:Y:S01]  /*12370*/  PRMT R65, R0, 0x7604, R43 ;  /* 0x0000760400417816 */ /* 0x000fe2000000002b */
[----:B------:R-:W-:Y:S01]  /*12380*/  IMAD.IADD R0, R22, 0x1, R3 ;  /* 0x0000000116007824 */ /* 0x000fe200078e0203 */
[----:B------:R-:W-:Y:S02]  /*12390*/  LOP3.LUT R49, R49, 0xff, RZ, 0xc0, !PT ;  /* 0x000000ff31317812 */ /* 0x000fe400078ec0ff */
[----:B------:R-:W-:-:S02]  /*123a0*/  PRMT R62, R14, 0x7604, R15 ;  /* 0x000076040e3e7816 */ /* 0x000fc4000000000f */
[----:B------:R-:W-:Y:S02]  /*123b0*/  PRMT R69, R49, 0x7604, R52 ;  /* 0x0000760431457816 */ /* 0x000fe40000000034 */
[----:B------:R-:W-:Y:S02]  /*123c0*/  PRMT R71, R53, 0x7604, R54 ;  /* 0x0000760435477816 */ /* 0x000fe40000000036 */
[----:B------:R-:W0:Y:S01]  /*123d0*/  LDS.128 R52, [R0+0x20400] ;  /* 0x0204000000347984 */ /* 0x000e220000000c00 */
[----:B------:R-:W-:Y:S02]  /*123e0*/  SHF.R.U32.HI R43, RZ, 0x10, R33 ;  /* 0x00000010ff2b7819 */ /* 0x000fe40000011621 */
[----:B------:R-:W-:Y:S02]  /*123f0*/  SHF.R.U32.HI R3, RZ, 0x10, R32 ;  /* 0x00000010ff037819 */ /* 0x000fe40000011620 */
[----:B------:R-:W-:Y:S02]  /*12400*/  LOP3.LUT R43, R43, 0xff, RZ, 0xc0, !PT ;  /* 0x000000ff2b2b7812 */ /* 0x000fe400078ec0ff */
[----:B------:R-:W-:-:S02]  /*12410*/  SHF.R.U32.HI R49, RZ, 0x10, R28 ;  /* 0x00000010ff317819 */ /* 0x000fc4000001161c */
[----:B------:R-:W-:Y:S02]  /*12420*/  LOP3.LUT R3, R3, 0xff, RZ, 0xc0, !PT ;  /* 0x000000ff03037812 */ /* 0x000fe400078ec0ff */
[----:B------:R-:W-:Y:S02]  /*12430*/  SHF.R.U32.HI R61, RZ, 0x10, R29 ;  /* 0x00000010ff3d7819 */ /* 0x000fe4000001161d */
[----:B------:R-:W-:Y:S02]  /*12440*/  PRMT R43, R43, 0x7054, R48 ;  /* 0x000070542b2b7816 */ /* 0x000fe40000000030 */
[----:B------:R-:W-:Y:S02]  /*12450*/  LOP3.LUT R49, R49, 0xff, RZ, 0xc0, !PT ;  /* 0x000000ff31317812 */ /* 0x000fe400078ec0ff */
[----:B------:R-:W-:Y:S02]  /*12460*/  SHF.R.U32.HI R48, RZ, 0x10, R31 ;  /* 0x00000010ff307819 */ /* 0x000fe4000001161f */
[----:B------:R-:W-:-:S02]  /*12470*/  PRMT R3, R3, 0x7054, R42 ;  /* 0x0000705403037816 */ /* 0x000fc4000000002a */
        /* <DEDUP_REMOVED lines=10> */
[----:B------:R-:W-:Y:S02]  /*12520*/  PRMT R63, R42, 0x7054, R63 ;  /* 0x000070542a3f7816 */ /* 0x000fe4000000003f */
[----:B------:R-:W-:-:S02]  /*12530*/  LOP3.LUT R62, R62, 0xff, RZ, 0xc0, !PT ;  /* 0x000000ff3e3e7812 */ /* 0x000fc400078ec0ff */
[----:B------:R-:W-:Y:S02]  /*12540*/  LOP3.LUT R67, R67, 0xff000000, R31, 0xf8, !PT ;  /* 0xff00000043437812 */ /* 0x000fe400078ef81f */
[----:B------:R-:W-:Y:S02]  /*12550*/  PRMT R69, R60, 0x7054, R69 ;  /* 0x000070543c457816 */ /* 0x000fe40000000045 */
[----:B------:R-:W-:Y:S02]  /*12560*/  LOP3.LUT R43, R43, 0xff000000, R33, 0xf8, !PT ;  /* 0xff0000002b2b7812 */ /* 0x000fe400078ef821 */
[----:B------:R-:W-:Y:S02]  /*12570*/  LOP3.LUT R60, R3, 0xff000000, R32, 0xf8, !PT ;  /* 0xff000000033c7812 */ /* 0x000fe400078ef820 */
[----:B------:R-:W-:Y:S02]  /*12580*/  LOP3.LUT R65, R63, 0xff000000, R30, 0xf8, !PT ;  /* 0xff0000003f417812 */ /* 0x000fe400078ef81e */
[----:B------:R-:W-:-:S02]  /*12590*/  PRMT R71, R62, 0x7054, R71 ;  /* 0x000070543e477816 */ /* 0x000fc40000000047 */
[----:B------:R-:W-:Y:S02]  /*125a0*/  LOP3.LUT R64, R61, 0xff000000, R29, 0xf8, !PT ;  /* 0xff0000003d407812 */ /* 0x000fe400078ef81d */
[----:B------:R-:W-:Y:S02]  /*125b0*/  F2FP.F16.E4M3.UNPACK_B R61, R67 ;  /* 0x00000043ff3d723e */ /* 0x000fe400020006ff */
[----:B------:R-:W-:Y:S02]  /*125c0*/  F2FP.F16.E4M3.UNPACK_B R42, R43 ;  /* 0x0000002bff2a723e */ /* 0x000fe400020006ff */
[----:B------:R-:W-:Y:S01]  /*125d0*/  LOP3.LUT R68, R69, 0xff000000, R20, 0xf8, !PT ;  /* 0xff00000045447812 */ /* 0x000fe200078ef814 */
[--C-:B------:R-:W-:Y:S01]  /*125e0*/  HADD2.F32 R66, -RZ, R61.reuse.H0_H0 ;  /* 0x2000003dff427230 */ /* 0x100fe20000004100 */
[----:B------:R-:W-:Y:S01]  /*125f0*/  LOP3.LUT R71, R71, 0xff000000, R21, 0xf8, !PT ;  /* 0xff00000047477812 */ /* 0x000fe200078ef815 */
[----:B------:R-:W-:Y:S01]  /*12600*/  HADD2.F32 R62, -RZ, R42.H0_H0 ;  /* 0x2000002aff3e7230 */ /* 0x000fe20000004100 */
[----:B------:R-:W-:Y:S01]  /*12610*/  F2FP.F16.E4M3.UNPACK_B R67, R67.H1 ;  /* 0x00000043ff43723e */ /* 0x000fe200030006ff */
[----:B------:R-:W-:Y:S01]  /*12620*/  HADD2.F32 R69, -RZ, R61.H1_H1 ;  /* 0x3000003dff457230 */ /* 0x000fe20000004100 */
[----:B------:R-:W-:-:S02]  /*12630*/  F2FP.F16.E4M3.UNPACK_B R61, R43.H1 ;  /* 0x0000002bff3d723e */ /* 0x000fc400030006ff */
[----:B------:R-:W-:Y:S02]  /*12640*/  LOP3.LUT R28, R49, 0xff000000, R28, 0xf8, !PT ;  /* 0xff000000311c7812 */ /* 0x000fe400078ef81c */
[-C--:B0-----:R-:W-:Y:S02]  /*12650*/  F2FP.F16.E4M3.UNPACK_B R49, R55.reuse ;  /* 0x00000037ff31723e */ /* 0x081fe400020006ff */
[----:B------:R-:W-:Y:S02]  /*12660*/  F2FP.F16.E4M3.UNPACK_B R55, R55.H1 ;  /* 0x00000037ff37723e */ /* 0x000fe400030006ff */
[-C--:B------:R-:W-:Y:S02]  /*12670*/  F2FP.F16.E4M3.UNPACK_B R33, R52.reuse ;  /* 0x00000034ff21723e */ /* 0x080fe400020006ff */
[----:B------:R-:W-:Y:S02]  /*12680*/  F2FP.F16.E4M3.UNPACK_B R52, R52.H1 ;  /* 0x00000034ff34723e */ /* 0x000fe400030006ff */
[----:B------:R-:W-:-:S02]  /*12690*/  F2FP.F16.E4M3.UNPACK_B R48, R54 ;  /* 0x00000036ff30723e */ /* 0x000fc400020006ff */
[----:B------:R-:W-:Y:S01]  /*126a0*/  F2FP.F16.E4M3.UNPACK_B R54, R54.H1 ;  /* 0x00000036ff36723e */ /* 0x000fe200030006ff */
[----:B--2---:R-:W0:Y:S02]  /*126b0*/  LDS.128 R12, [R81+0x20400] ;  /* 0x02040000510c7984 */ /* 0x004e240000000c00 */
[-C--:B0-----:R-:W-:Y:S02]  /*126c0*/  F2FP.F16.E4M3.UNPACK_B R3, R14.reuse ;  /* 0x0000000eff03723e */ /* 0x081fe400020006ff */
[----:B------:R-:W-:Y:S02]  /*126d0*/  F2FP.F16.E4M3.UNPACK_B R30, R14.H1 ;  /* 0x0000000eff1e723e */ /* 0x000fe400030006ff */
[----:B------:R-:W-:Y:S02]  /*126e0*/  F2FP.F16.E4M3.UNPACK_B R14, R53 ;  /* 0x00000035ff0e723e */ /* 0x000fe400020006ff */
[-C--:B------:R-:W-:Y:S02]  /*126f0*/  F2FP.F16.E4M3.UNPACK_B R20, R13.reuse ;  /* 0x0000000dff14723e */ /* 0x080fe400020006ff */
[----:B------:R-:W-:Y:S01]  /*12700*/  F2FP.F16.E4M3.UNPACK_B R21, R13.H1 ;  /* 0x0000000dff15723e */ /* 0x000fe200030006ff */
[----:B------:R-:W-:Y:S01]  /*12710*/  HADD2.F32 R13, -RZ, R14.H0_H0 ;  /* 0x2000000eff0d7230 */ /* 0x000fe20000004100 */
[----:B------:R-:W-:Y:S01]  /*12720*/  F2FP.F16.E4M3.UNPACK_B R53, R53.H1 ;  /* 0x00000035ff35723e */ /* 0x000fe200030006ff */
[--C-:B------:R-:W-:Y:S01]  /*12730*/  HADD2.F32 R29, -RZ, R20.reuse.H0_H0 ;  /* 0x20000014ff1d7230 */ /* 0x100fe20000004100 */
[----:B------:R-:W-:Y:S01]  /*12740*/  F2FP.F16.E4M3.UNPACK_B R31, R15 ;  /* 0x0000000fff1f723e */ /* 0x000fe200020006ff */
[----:B------:R-:W-:-:S02]  /*12750*/  HADD2.F32 R20, -RZ, R20.H1_H1 ;  /* 0x30000014ff147230 */ /* 0x000fc40000004100 */
[C---:B------:R-:W-:Y:S01]  /*12760*/  FMUL.FTZ R70, R13.reuse, R66 ;  /* 0x000000420d467220 */ /* 0x040fe20000410000 */
[-C--:B------:R-:W-:Y:S01]  /*12770*/  FMUL.FTZ R63, R13, R62.reuse ;  /* 0x0000003e0d3f7220 */ /* 0x080fe20000410000 */
[----:B------:R-:W-:Y:S01]  /*12780*/  HADD2.F32 R43, -RZ, R53.H0_H0 ;  /* 0x20000035ff2b7230 */ /* 0x000fe20000004100 */
[----:B------:R-:W-:Y:S01]  /*12790*/  F2FP.F16.E4M3.UNPACK_B R32, R15.H1 ;  /* 0x0000000fff20723e */ /* 0x000fe200030006ff */
[C---:B------:R-:W-:Y:S01]  /*127a0*/  FFMA.FTZ R13, R29.reuse, R62, -R70 ;  /* 0x0000003e1d0d7223 */ /* 0x040fe20000010846 */
[----:B------:R-:W-:Y:S01]  /*127b0*/  FFMA.FTZ R29, R29, R66, R63 ;  /* 0x000000421d1d7223 */ /* 0x000fe2000001003f */
[----:B------:R-:W-:Y:S01]  /*127c0*/  HADD2.F32 R63, -RZ, R42.H1_H1 ;  /* 0x3000002aff3f7230 */ /* 0x000fe20000004100 */
[-C--:B------:R-:W-:Y:S01]  /*127d0*/  F2FP.F16.E4M3.UNPACK_B R15, R12.reuse ;  /* 0x0000000cff0f723e */ /* 0x080fe200020006ff */
[----:B------:R-:W-:Y:S01]  /*127e0*/  HADD2.F32 R42, -RZ, R14.H1_H1 ;  /* 0x3000000eff2a7230 */ /* 0x000fe20000004100 */
[----:B------:R-:W-:Y:S01]  /*127f0*/  F2FP.F16.E4M3.UNPACK_B R12, R12.H1 ;  /* 0x0000000cff0c723e */ /* 0x000fe200030006ff */
[----:B------:R-:W-:-:S02]  /*12800*/  HADD2.F32 R66, -RZ, R67.H0_H0 ;  /* 0x20000043ff427230 */ /* 0x000fc40000004100 */
[----:B------:R-:W-:Y:S02]  /*12810*/  HADD2.F32 R62, -RZ, R61.H0_H0 ;  /* 0x2000003dff3e7230 */ /* 0x000fe40000004100 */
[C---:B------:R-:W-:Y:S01]  /*12820*/  FMUL.FTZ R73, R42.reuse, R69 ;  /* 0x000000452a497220 */ /* 0x040fe20000410000 */
[----:B------:R-:W-:Y:S02]  /*12830*/  HADD2.F32 R14, -RZ, R21.H0_H0 ;  /* 0x20000015ff0e7230 */ /* 0x000fe40000004100 */
[C---:B------:R-:W-:Y:S01]  /*12840*/  FMUL.FTZ R75, R43.reuse, R66 ;  /* 0x000000422b4b7220 */ /* 0x040fe20000410000 */
[-C--:B------:R-:W-:Y:S01]  /*12850*/  FMUL.FTZ R42, R42, R63.reuse ;  /* 0x0000003f2a2a7220 */ /* 0x080fe20000410000 */
[-C--:B------:R-:W-:Y:S01]  /*12860*/  FMUL.FTZ R43, R43, R62.reuse ;  /* 0x0000003e2b2b7220 */ /* 0x080fe20000410000 */
[----:B------:R-:W-:Y:S01]  /*12870*/  FFMA.FTZ R70, R20, R63, -R73 ;  /* 0x0000003f14467223 */ /* 0x000fe20000010849 */
[----:B------:R-:W-:Y:S01]  /*12880*/  F2FP.F16.E4M3.UNPACK_B R63, R71 ;  /* 0x00000047ff3f723e */ /* 0x000fe200020006ff */
[C---:B------:R-:W-:Y:S01]  /*12890*/  FFMA.FTZ R75, R14.reuse, R62, -R75 ;  /* 0x0000003e0e4b7223 */ /* 0x040fe2000001084b */
[----:B------:R-:W-:Y:S01]  /*128a0*/  FFMA.FTZ R66, R14, R66, R43 ;  /* 0x000000420e427223 */ /* 0x000fe2000001002b */
[-C--:B------:R-:W-:Y:S01]  /*128b0*/  F2FP.F16.E4M3.UNPACK_B R43, R64.reuse ;  /* 0x00000040ff2b723e */ /* 0x080fe200020006ff */
[----:B------:R-:W-:Y:S01]  /*128c0*/  FFMA.FTZ R72, R20, R69, R42 ;  /* 0x0000004514487223 */ /* 0x000fe2000001002a */
[----:B------:R-:W-:Y:S01]  /*128d0*/  HADD2.F32 R62, -RZ, R67.H1_H1 ;  /* 0x30000043ff3e7230 */ /* 0x000fe20000004100 */
[----:B------:R-:W-:Y:S01]  /*128e0*/  F2FP.F16.E4M3.UNPACK_B R71, R71.H1 ;  /* 0x00000047ff47723e */ /* 0x000fe200030006ff */
[----:B------:R-:W-:Y:S01]  /*128f0*/  HADD2.F32 R53, -RZ, R53.H1_H1 ;  /* 0x30000035ff357230 */ /* 0x000fe20000004100 */
[----:B------:R-:W-:Y:S01]  /*12900*/  F2FP.F16.E4M3.UNPACK_B R64, R64.H1 ;  /* 0x00000040ff40723e */ /* 0x000fe200030006ff */
[----:B------:R-:W-:-:S02]  /*12910*/  HADD2.F32 R42, -RZ, R61.H1_H1 ;  /* 0x3000003dff2a7230 */ /* 0x000fc40000004100 */
[----:B------:R-:W-:Y:S02]  /*12920*/  HADD2.F32 R67, -RZ, R63.H0_H0 ;  /* 0x2000003fff437230 */ /* 0x000fe40000004100 */
[C---:B------:R-:W-:Y:S01]  /*12930*/  FMUL.FTZ R74, R53.reuse, R62 ;  /* 0x0000003e354a7220 */ /* 0x040fe20000410000 */
[----:B------:R-:W-:Y:S02]  /*12940*/  HADD2.F32 R20, -RZ, R49.H0_H0 ;  /* 0x20000031ff147230 */ /* 0x000fe40000004100 */
[----:B------:R-:W-:Y:S01]  /*12950*/  FMUL.FTZ R53, R53, R42 ;  /* 0x0000002a35357220 */ /* 0x000fe20000410000 */
[----:B------:R-:W-:Y:S02]  /*12960*/  HADD2.F32 R61, -RZ, R43.H0_H0 ;  /* 0x2000002bff3d7230 */ /* 0x000fe40000004100 */
[----:B------:R-:W-:Y:S02]  /*12970*/  HADD2.F32 R21, -RZ, R21.H1_H1 ;  /* 0x30000015ff157230 */ /* 0x000fe40000004100 */
[----:B------:R-:W-:Y:S01]  /*12980*/  FMUL.FTZ R73, R20, R67 ;  /* 0x0000004314497220 */ /* 0x000fe20000410000 */
[----:B------:R-:W-:-:S02]  /*12990*/  HADD2.F32 R14, -RZ, R31.H0_H0 ;  /* 0x2000001fff0e7230 */ /* 0x000fc40000004100 */
[----:B------:R-:W-:Y:S01]  /*129a0*/  FMUL.FTZ R20, R20, R61 ;  /* 0x0000003d14147220 */ /* 0x000fe20000410000 */
[----:B------:R-:W-:Y:S02]  /*129b0*/  HADD2.F32 R49, -RZ, R49.H1_H1 ;  /* 0x30000031ff317230 */ /* 0x000fe40000004100 */
[C---:B------:R-:W-:Y:S01]  /*129c0*/  FFMA.FTZ R74, R21.reuse, R42, -R74 ;  /* 0x0000002a154a7223 */ /* 0x040fe2000001084a */
[----:B------:R-:W-:Y:S01]  /*129d0*/  FFMA.FTZ R69, R21, R62, R53 ;  /* 0x0000003e15457223 */ /* 0x000fe20000010035 */
[C---:B------:R-:W-:Y:S01]  /*129e0*/  FFMA.FTZ R67, R14.reuse, R67, R20 ;  /* 0x000000430e437223 */ /* 0x040fe20000010014 */
[----:B------:R-:W-:Y:S02]  /*129f0*/  HADD2.F32 R42, -RZ, R43.H1_H1 ;  /* 0x3000002bff2a7230 */ /* 0x000fe40000004100 */
[----:B------:R-:W-:Y:S01]  /*12a00*/  FFMA.FTZ R73, R14, R61, -R73 ;  /* 0x0000003d0e497223 */ /* 0x000fe20000010849 */
[----:B------:R-:W-:Y:S01]  /*12a10*/  HADD2.F32 R62, -RZ, R63.H1_H1 ;  /* 0x3000003fff3e7230 */ /* 0x000fe20000004100 */
[----:B------:R-:W-:Y:S01]  /*12a20*/  F2FP.SATFINITE.E4M3.F32.PACK_AB_MERGE_C R74, R74, R75, RZ ;  /* 0x0000004b4a4a723e */ /* 0x000fe200048070ff */
[----:B------:R-:W-:Y:S01]  /*12a30*/  HADD2.F32 R43, -RZ, R71.H0_H0 ;  /* 0x20000047ff2b7230 */ /* 0x000fe20000004100 */
[----:B------:R-:W-:Y:S01]  /*12a40*/  F2FP.SATFINITE.E4M3.F32.PACK_AB_MERGE_C R66, R69, R66, RZ ;  /* 0x000000424542723e */ /* 0x000fe200048070ff */
[----:B------:R-:W-:-:S02]  /*12a50*/  HADD2.F32 R20, -RZ, R55.H0_H0 ;  /* 0x20000037ff147230 */ /* 0x000fc40000004100 */
[C---:B------:R-:W-:Y:S01]  /*12a60*/  FMUL.FTZ R76, R49.reuse, R62 ;  /* 0x0000003e314c7220 */ /* 0x040fe20000410000 */
[----:B------:R-:W-:Y:S02]  /*12a70*/  HADD2.F32 R31, -RZ, R31.H1_H1 ;  /* 0x3000001fff1f7230 */ /* 0x000fe40000004100 */
[-C--:B------:R-:W-:Y:S01]  /*12a80*/  FMUL.FTZ R49, R49, R42.reuse ;  /* 0x0000002a31317220 */ /* 0x080fe20000410000 */
[----:B------:R-:W-:Y:S02]  /*12a90*/  HADD2.F32 R21, -RZ, R64.H0_H0 ;  /* 0x20000040ff157230 */ /* 0x000fe40000004100 */
[C---:B------:R-:W-:Y:S01]  /*12aa0*/  FMUL.FTZ R53, R20.reuse, R43 ;  /* 0x0000002b14357220 */ /* 0x040fe20000410000 */
[----:B------:R-:W-:Y:S02]  /*12ab0*/  HADD2.F32 R14, -RZ, R32.H0_H0 ;  /* 0x20000020ff0e7230 */ /* 0x000fe40000004100 */
[C---:B------:R-:W-:Y:S01]  /*12ac0*/  FFMA.FTZ R76, R31.reuse, R42, -R76 ;  /* 0x0000002a1f4c7223 */ /* 0x040fe2000001084c */
[----:B------:R-:W-:Y:S01]  /*12ad0*/  F2FP.F16.E4M3.UNPACK_B R42, R65.H1 ;  /* 0x00000041ff2a723e */ /* 0x000fe200030006ff */
[-C--:B------:R-:W-:Y:S01]  /*12ae0*/  FMUL.FTZ R20, R20, R21.reuse ;  /* 0x0000001514147220 */ /* 0x080fe20000410000 */
[----:B------:R-:W-:Y:S01]  /*12af0*/  FFMA.FTZ R78, R31, R62, R49 ;  /* 0x0000003e1f4e7223 */ /* 0x000fe20000010031 */
[C---:B------:R-:W-:Y:S01]  /*12b00*/  FFMA.FTZ R77, R14.reuse, R21, -R53 ;  /* 0x000000150e4d7223 */ /* 0x040fe20000010835 */
[-C--:B------:R-:W-:Y:S01]  /*12b10*/  F2FP.F16.E4M3.UNPACK_B R21, R60.reuse.H1 ;  /* 0x0000003cff15723e */ /* 0x080fe200030006ff */
[----:B------:R-:W-:Y:S01]  /*12b20*/  FFMA.FTZ R79, R14, R43, R20 ;  /* 0x0000002b0e4f7223 */ /* 0x000fe20000010014 */
[----:B------:R-:W-:Y:S01]  /*12b30*/  HADD2.F32 R43, -RZ, R42.H0_H0 ;  /* 0x2000002aff2b7230 */ /* 0x000fe20000004100 */
[----:B------:R-:W-:Y:S01]  /*12b40*/  F2FP.F16.E4M3.UNPACK_B R65, R65 ;  /* 0x00000041ff41723e */ /* 0x000fe200020006ff */
[----:B------:R-:W-:Y:S01]  /*12b50*/  HADD2.F32 R20, -RZ, R52.H0_H0 ;  /* 0x20000034ff147230 */ /* 0x000fe20000004100 */
[----:B------:R-:W-:Y:S01]  /*12b60*/  F2FP.F16.E4M3.UNPACK_B R60, R60 ;  /* 0x0000003cff3c723e */ /* 0x000fe200020006ff */
[----:B------:R-:W-:Y:S01]  /*12b70*/  HADD2.F32 R31, -RZ, R21.H0_H0 ;  /* 0x20000015ff1f7230 */ /* 0x000fe20000004100 */
[----:B------:R-:W-:Y:S01]  /*12b80*/  F2FP.SATFINITE.E4M3.F32.PACK_AB_MERGE_C R13, R70, R13, R74 ;  /* 0x0000000d460d723e */ /* 0x000fe2000480704a */
[----:B------:R-:W-:-:S02]  /*12b90*/  HADD2.F32 R64, -RZ, R64.H1_H1 ;  /* 0x30000040ff407230 */ /* 0x000fc40000004100 */
[C---:B------:R-:W-:Y:S01]  /*12ba0*/  FMUL.FTZ R49, R20.reuse, R43 ;  /* 0x0000002b14317220 */ /* 0x040fe20000410000 */
[----:B------:R-:W-:Y:S02]  /*12bb0*/  HADD2.F32 R71, -RZ, R71.H1_H1 ;  /* 0x30000047ff477230 */ /* 0x000fe40000004100 */
[----:B------:R-:W-:Y:S01]  /*12bc0*/  FMUL.FTZ R20, R20, R31 ;  /* 0x0000001f14147220 */ /* 0x000fe20000410000 */
[----:B------:R-:W-:Y:S01]  /*12bd0*/  HADD2.F32 R55, -RZ, R55.H1_H1 ;  /* 0x30000037ff377230 */ /* 0x000fe20000004100 */
[----:B------:R-:W-:Y:S01]  /*12be0*/  F2FP.SATFINITE.E4M3.F32.PACK_AB_MERGE_C R29, R72, R29, R66 ;  /* 0x0000001d481d723e */ /* 0x000fe20004807042 */
[----:B------:R-:W-:Y:S02]  /*12bf0*/  HADD2.F32 R14, -RZ, R12.H0_H0 ;  /* 0x2000000cff0e7230 */ /* 0x000fe40000004100 */
[----:B------:R-:W-:Y:S02]  /*12c00*/  HADD2.F32 R32, -RZ, R32.H1_H1 ;  /* 0x30000020ff207230 */ /* 0x000fe40000004100 */
[C---:B------:R-:W-:Y:S01]  /*12c10*/  FMUL.FTZ R53, R55.reuse, R71 ;  /* 0x0000004737357220 */ /* 0x040fe20000410000 */
[----:B------:R-:W-:Y:S01]  /*12c20*/  FMUL.FTZ R62, R55, R64 ;  /* 0x00000040373e7220 */ /* 0x000fe20000410000 */
[----:B------:R-:W-:Y:S01]  /*12c30*/  FFMA.FTZ R55, R14, R43, R20 ;  /* 0x0000002b0e377223 */ /* 0x000fe20000010014 */
[----:B------:R-:W-:-:S02]  /*12c40*/  HADD2.F32 R43, -RZ, R42.H1_H1 ;  /* 0x3000002aff2b7230 */ /* 0x000fc40000004100 */
[----:B------:R-:W-:Y:S01]  /*12c50*/  FFMA.FTZ R64, R32, R64, -R53 ;  /* 0x0000004020407223 */ /* 0x000fe20000010835 */
[----:B------:R-:W-:Y:S02]  /*12c60*/  HADD2.F32 R52, -RZ, R52.H1_H1 ;  /* 0x30000034ff347230 */ /* 0x000fe40000004100 */
[----:B------:R-:W-:Y:S01]  /*12c70*/  FFMA.FTZ R53, R14, R31, -R49 ;  /* 0x0000001f0e357223 */ /* 0x000fe20000010831 */
[----:B------:R-:W-:Y:S02]  /*12c80*/  HADD2.F32 R21, -RZ, R21.H1_H1 ;  /* 0x30000015ff157230 */ /* 0x000fe40000004100 */
[----:B------:R-:W-:Y:S01]  /*12c90*/  FFMA.FTZ R80, R32, R71, R62 ;  /* 0x0000004720507223 */ /* 0x000fe2000001003e */
        /* <DEDUP_REMOVED lines=8> */
[----:B------:R-:W-:Y:S02]  /*12d20*/  HADD2.F32 R20, -RZ, R65.H1_H1 ;  /* 0x30000041ff147230 */ /* 0x000fe40000004100 */
[----:B------:R-:W-:Y:S01]  /*12d30*/  FMUL.FTZ R43, R14, R31 ;  /* 0x0000001f0e2b7220 */ /* 0x000fe20000410000 */
[----:B------:R-:W-:-:S02]  /*12d40*/  HADD2.F32 R33, -RZ, R33.H1_H1 ;  /* 0x30000021ff217230 */ /* 0x000fc40000004100 */
[-C--:B------:R-:W-:Y:S01]  /*12d50*/  FMUL.FTZ R49, R14, R21.reuse ;  /* 0x000000150e317220 */ /* 0x080fe20000410000 */
[--C-:B------:R-:W-:Y:S01]  /*12d60*/  HADD2.F32 R12, -RZ, R15.reuse.H0_H0 ;  /* 0x2000000fff0c7230 */ /* 0x100fe20000004100 */
[----:B------:R-:W-:Y:S01]  /*12d70*/  F2FP.F16.E4M3.UNPACK_B R32, R68.H1 ;  /* 0x00000044ff20723e */ /* 0x000fe200030006ff */
[----:B------:R-:W-:Y:S02]  /*12d80*/  HADD2.F32 R60, -RZ, R60.H1_H1 ;  /* 0x3000003cff3c7230 */ /* 0x000fe40000004100 */
[C---:B------:R-:W-:Y:S01]  /*12d90*/  FMUL.FTZ R14, R33.reuse, R20 ;  /* 0x00000014210e7220 */ /* 0x040fe20000410000 */
[----:B------:R-:W-:Y:S02]  /*12da0*/  HADD2.F32 R15, -RZ, R15.H1_H1 ;  /* 0x3000000fff0f7230 */ /* 0x000fe40000004100 */
[C---:B------:R-:W-:Y:S01]  /*12db0*/  FFMA.FTZ R43, R12.reuse, R21, -R43 ;  /* 0x000000150c2b7223 */ /* 0x040fe2000001082b */
        /* <DEDUP_REMOVED lines=8> */
[--C-:B------:R-:W-:Y:S01]  /*12e40*/  HADD2.F32 R15, -RZ, R12.reuse.H0_H0 ;  /* 0x2000000cff0f7230 */ /* 0x100fe20000004100 */
[----:B------:R-:W-:Y:S01]  /*12e50*/  F2FP.F16.E4M3.UNPACK_B R68, R68 ;  /* 0x00000044ff44723e */ /* 0x000fe200020006ff */
[----:B------:R-:W-:Y:S02]  /*12e60*/  HADD2.F32 R21, -RZ, R12.H1_H1 ;  /* 0x3000000cff157230 */ /* 0x000fe40000004100 */
[C---:B------:R-:W-:Y:S01]  /*12e70*/  FMUL.FTZ R61, R14.reuse, R31 ;  /* 0x0000001f0e3d7220 */ /* 0x040fe20000410000 */
[----:B------:R-:W-:Y:S02]  /*12e80*/  HADD2.F32 R12, -RZ, R30.H0_H0 ;  /* 0x2000001eff0c7230 */ /* 0x000fe40000004100 */
[----:B------:R-:W-:Y:S01]  /*12e90*/  FMUL.FTZ R63, R14, R15 ;  /* 0x0000000f0e3f7220 */ /* 0x000fe20000410000 */
[----:B------:R-:W-:Y:S02]  /*12ea0*/  HADD2.F32 R33, -RZ, R32.H1_H1 ;  /* 0x30000020ff217230 */ /* 0x000fe40000004100 */
[----:B------:R-:W-:-:S02]  /*12eb0*/  HADD2.F32 R54, -RZ, R54.H1_H1 ;  /* 0x30000036ff367230 */ /* 0x000fc40000004100 */
[C---:B------:R-:W-:Y:S01]  /*12ec0*/  FFMA.FTZ R61, R12.reuse, R15, -R61 ;  /* 0x0000000f0c3d7223 */ /* 0x040fe2000001083d */
[----:B------:R-:W-:Y:S02]  /*12ed0*/  HADD2.F32 R30, -RZ, R30.H1_H1 ;  /* 0x3000001eff1e7230 */ /* 0x000fe40000004100 */
[----:B------:R-:W-:Y:S01]  /*12ee0*/  FFMA.FTZ R63, R12, R31, R63 ;  /* 0x0000001f0c3f7223 */ /* 0x000fe2000001003f */
[--C-:B------:R-:W-:Y:S02]  /*12ef0*/  HADD2.F32 R12, -RZ, R3.reuse.H0_H0 ;  /* 0x20000003ff0c7230 */ /* 0x100fe40000004100 */
[C---:B------:R-:W-:Y:S01]  /*12f00*/  FMUL.FTZ R15, R54.reuse, R33 ;  /* 0x00000021360f7220 */ /* 0x040fe20000410000 */
[-C--:B------:R-:W-:Y:S01]  /*12f10*/  FMUL.FTZ R14, R54, R21.reuse ;  /* 0x00000015360e7220 */ /* 0x080fe20000410000 */
[----:B------:R-:W-:Y:S02]  /*12f20*/  HADD2.F32 R3, -RZ, R3.H1_H1 ;  /* 0x30000003ff037230 */ /* 0x000fe40000004100 */
[C---:B------:R-:W-:Y:S01]  /*12f30*/  FFMA.FTZ R54, R30.reuse, R21, -R15 ;  /* 0x000000151e367223 */ /* 0x040fe2000001080f */
[----:B------:R-:W-:Y:S01]  /*12f40*/  FFMA.FTZ R62, R30, R33, R14 ;  /* 0x000000211e3e7223 */ /* 0x000fe2000001000e */
[----:B------:R-:W-:-:S02]  /*12f50*/  HADD2.F32 R15, -RZ, R28.H0_H0 ;  /* 0x2000001cff0f7230 */ /* 0x000fc40000004100 */
[----:B------:R-:W-:Y:S01]  /*12f60*/  HADD2.F32 R21, -RZ, R68.H0_H0 ;  /* 0x20000044ff157230 */ /* 0x000fe20000004100 */
[----:B------:R-:W-:Y:S01]  /*12f70*/  F2FP.SATFINITE.E4M3.F32.PACK_AB_MERGE_C R54, R54, R61, RZ ;  /* 0x0000003d3636723e */ /* 0x000fe200048070ff */
[----:B------:R-:W-:Y:S01]  /*12f80*/  HADD2.F32 R14, -RZ, R48.H0_H0 ;  /* 0x20000030ff0e7230 */ /* 0x000fe20000004100 */
[----:B------:R-:W-:Y:S01]  /*12f90*/  F2FP.SATFINITE.E4M3.F32.PACK_AB_MERGE_C R62, R62, R63, RZ ;  /* 0x0000003f3e3e723e */ /* 0x000fe200048070ff */
[----:B------:R-:W-:Y:S02]  /*12fa0*/  HADD2.F32 R68, -RZ, R68.H1_H1 ;  /* 0x30000044ff447230 */ /* 0x000fe40000004100 */
[----:B------:R-:W-:Y:S02]  /*12fb0*/  HADD2.F32 R48, -RZ, R48.H1_H1 ;  /* 0x30000030ff307230 */ /* 0x000fe40000004100 */
[C---:B------:R-:W-:Y:S01]  /*12fc0*/  FMUL.FTZ R30, R14.reuse, R15 ;  /* 0x0000000f0e1e7220 */ /* 0x040fe20000410000 */
[----:B------:R-:W-:Y:S02]  /*12fd0*/  HADD2.F32 R28, -RZ, R28.H1_H1 ;  /* 0x3000001cff1c7230 */ /* 0x000fe40000004100 */
[-C--:B------:R-:W-:Y:S01]  /*12fe0*/  FMUL.FTZ R31, R14, R21.reuse ;  /* 0x000000150e1f7220 */ /* 0x080fe20000410000 */
[----:B------:R-:W-:Y:S01]  /*12ff0*/  FMUL.FTZ R32, R48, R68 ;  /* 0x0000004430207220 */ /* 0x000fe20000410000 */
[----:B------:R-:W-:Y:S01]  /*13000*/  FFMA.FTZ R30, R12, R21, R30 ;  /* 0x000000150c1e7223 */ /* 0x000fe2000001001e */
[-C--:B------:R-:W-:Y:S01]  /*13010*/  FMUL.FTZ R33, R48, R28.reuse ;  /* 0x0000001c30217220 */ /* 0x080fe20000410000 */
[----:B------:R-:W-:Y:S01]  /*13020*/  FFMA.FTZ R14, R12, R15, -R31 ;  /* 0x0000000f0c0e7223 */ /* 0x000fe2000001081f */
[C---:B------:R-:W-:Y:S01]  /*13030*/  FFMA.FTZ R21, R3.reuse, R28, -R32 ;  /* 0x0000001c03157223 */ /* 0x040fe20000010820 */
[----:B------:R-:W-:Y:S01]  /*13040*/  F2FP.SATFINITE.E4M3.F32.PACK_AB_MERGE_C R15, R64, R77, RZ ;  /* 0x0000004d400f723e */ /* 0x000fe200048070ff */
[----:B------:R-:W-:Y:S01]  /*13050*/  FFMA.FTZ R33, R3, R68, R33 ;  /* 0x0000004403217223 */ /* 0x000fe20000010021 */
[----:B------:R-:W-:-:S02]  /*13060*/  F2FP.SATFINITE.E4M3.F32.PACK_AB_MERGE_C R12, R42, R53, RZ ;  /* 0x000000352a0c723e */ /* 0x000fc400048070ff */
[----:B------:R-:W-:Y:S02]  /*13070*/  F2FP.SATFINITE.E4M3.F32.PACK_AB_MERGE_C R31, R80, R79, RZ ;  /* 0x0000004f501f723e */ /* 0x000fe400048070ff */
[----:B------:R-:W-:Y:S02]  /*13080*/  F2FP.SATFINITE.E4M3.F32.PACK_AB_MERGE_C R28, R52, R55, RZ ;  /* 0x00000037341c723e */ /* 0x000fe400048070ff */
        /* <DEDUP_REMOVED lines=8> */
.L_x_3096:
[----:B------:R-:W-:Y:S05]  /*13110*/  BSYNC B1 ;  /* 0x0000000000017941 */ /* 0x000fea0003800000 */
.L_x_3095:
[----:B------:R-:W-:Y:S04]  /*13120*/  BSSY B1, `(.L_x_3097) ;  /* 0x00000fd000017945 */ /* 0x000fe80003800000 */
[----:B------:R-:W-:Y:S05]  /*13130*/  @P2 BRA `(.L_x_3098) ;  /* 0x0000000c00ec2947 */ /* 0x000fea0003800000 */
[----:B-1----:R-:W2:Y:S04]  /*13140*/  LDL R28, [R1+0x1c] ;  /* 0x00001c00011c7983 */ /* 0x002ea80000100800 */
[----:B------:R-:W3:Y:S01]  /*13150*/  LDL R72, [R1+0x40] ;  /* 0x0000400001487983 */ /* 0x000ee20000100800 */
[----:B-----5:R-:W-:Y:S01]  /*13160*/  SHF.R.U32.HI R3, RZ, 0x8, R44 ;  /* 0x00000008ff037819 */ /* 0x020fe2000001162c */
[----:B------:R-:W-:Y:S01]  /*13170*/  IMAD.SHL.U32 R57, R57, 0x80, RZ ;  /* 0x0000008039397824 */ /* 0x000fe200078e00ff */
[----:B------:R-:W-:Y:S02]  /*13180*/  LOP3.LUT R0, R44, 0xff, RZ, 0xc0, !PT ;  /* 0x000000ff2c007812 */ /* 0x000fe400078ec0ff */
[----:B------:R-:W-:Y:S02]  /*13190*/  LOP3.LUT R3, R3, 0xff, RZ, 0xc0, !PT ;  /* 0x000000ff03037812 */ /* 0x000fe400078ec0ff */
[----:B------:R-:W-:-:S02]  /*131a0*/  SHF.R.U32.HI R14, RZ, 0x8, R45 ;  /* 0x00000008ff0e7819 */ /* 0x000fc4000001162d */
[----:B------:R-:W-:Y:S02]  /*131b0*/  PRMT R21, R3, 0x7604, R0 ;  /* 0x0000760403157816 */ /* 0x000fe40000000000 */
[----:B------:R-:W-:Y:S02]  /*131c0*/  LOP3.LUT R12, R45, 0xff, RZ, 0xc0, !PT ;  /* 0x000000ff2d0c7812 */ /* 0x000fe400078ec0ff */
[----:B------:R-:W-:Y:S02]  /*131d0*/  LOP3.LUT R3, R14, 0xff, RZ, 0xc0, !PT ;  /* 0x000000ff0e037812 */ /* 0x000fe400078ec0ff */
[----:B0-----:R-:W-:Y:S02]  /*131e0*/  SHF.R.U32.HI R13, RZ, 0x8, R46 ;  /* 0x00000008ff0d7819 */ /* 0x001fe4000001162e */
[----:B------:R-:W-:Y:S02]  /*131f0*/  LEA.HI R14, R59, R58, RZ, 0x1c ;  /* 0x0000003a3b0e7211 */ /* 0x000fe400078fe0ff */
[----:B------:R-:W-:-:S02]  /*13200*/  PRMT R20, R3, 0x7604, R12 ;  /* 0x0000760403147816 */ /* 0x000fc4000000000c */
[----:B------:R-:W-:Y:S02]  /*13210*/  LOP3.LUT R0, R46, 0xff, RZ, 0xc0, !PT ;  /* 0x000000ff2e007812 */ /* 0x000fe400078ec0ff */
[----:B------:R-:W-:Y:S02]  /*13220*/  LOP3.LUT R13, R13, 0xff, RZ, 0xc0, !PT ;  /* 0x000000ff0d0d7812 */ /* 0x000fe400078ec0ff */
[----:B------:R-:W-:Y:S02]  /*13230*/  SHF.R.S32.HI R3, RZ, 0x1f, R14 ;  /* 0x0000001fff037819 */ /* 0x000fe4000001140e */
[----:B------:R-:W-:Y:S02]  /*13240*/  PRMT R33, R13, 0x7604, R0 ;  /* 0x000076040d217816 */ /* 0x000fe40000000000 */
[----:B------:R-:W-:Y:S02]  /*13250*/  LEA.HI R15, R3, R14, RZ, 0x3 ;  /* 0x0000000e030f7211 */ /* 0x000fe400078f18ff */
[----:B------:R-:W-:-:S02]  /*13260*/  LOP3.LUT R57, R57, 0x380, RZ, 0xc0, !PT ;  /* 0x0000038039397812 */ /* 0x000fc400078ec0ff */
[----:B------:R-:W-:Y:S01]  /*13270*/  SHF.L.U32 R0, R14, 0x4, RZ ;  /* 0x000000040e007819 */ /* 0x000fe200000006ff */
[----:B------:R-:W-:Y:S01]  /*13280*/  IMAD.SHL.U32 R15, R15, 0x800, RZ ;  /* 0x000008000f0f7824 */ /* 0x000fe200078e00ff */
[----:B------:R-:W-:Y:S02]  /*13290*/  SHF.R.U32.HI R12, RZ, 0x8, R47 ;  /* 0x00000008ff0c7819 */ /* 0x000fe4000001162f */
[----:B------:R-:W-:Y:S02]  /*132a0*/  LOP3.LUT R0, R57, 0x70, R0, 0xf8, !PT ;  /* 0x0000007039007812 */ /* 0x000fe400078ef800 */
[----:B------:R-:W-:Y:S02]  /*132b0*/  SHF.R.U32.HI R57, RZ, 0x3, R57 ;  /* 0x00000003ff397819 */ /* 0x000fe40000011639 */
[----:B------:R-:W-:Y:S02]  /*132c0*/  LOP3.LUT R3, R47, 0xff, RZ, 0xc0, !PT ;  /* 0x000000ff2f037812 */ /* 0x000fe400078ec0ff */
[----:B------:R-:W-:-:S02]  /*132d0*/  LOP3.LUT R12, R12, 0xff, RZ, 0xc0, !PT ;  /* 0x000000ff0c0c7812 */ /* 0x000fc400078ec0ff */
[----:B------:R-:W-:Y:S02]  /*132e0*/  LOP3.LUT R0, R0, R57, RZ, 0x3c, !PT ;  /* 0x0000003900007212 */ /* 0x000fe400078e3cff */
[----:B------:R-:W-:Y:S02]  /*132f0*/  LOP3.LUT R29, R15, 0xffffc000, RZ, 0xc0, !PT ;  /* 0xffffc0000f1d7812 */ /* 0x000fe400078ec0ff */
[----:B------:R-:W-:Y:S02]  /*13300*/  PRMT R32, R12, 0x7604, R3 ;  /* 0x000076040c207816 */ /* 0x000fe40000000003 */
[----:B------:R-:W-:Y:S02]  /*13310*/  SHF.R.U32.HI R14, RZ, 0x8, R4 ;  /* 0x00000008ff0e7819 */ /* 0x000fe40000011604 */
[----:B------:R-:W-:Y:S02]  /*13320*/  LOP3.LUT R13, R4, 0xff, RZ, 0xc0, !PT ;  /* 0x000000ff040d7812 */ /* 0x000fe400078ec0ff */
[----:B------:R-:W-:-:S02]  /*13330*/  LOP3.LUT R14, R14, 0xff, RZ, 0xc0, !PT ;  /* 0x000000ff0e0e7812 */ /* 0x000fc400078ec0ff */
[----:B------:R-:W-:Y:S02]  /*13340*/  SHF.R.U32.HI R53, RZ, 0x8, R7 ;  /* 0x00000008ff357819 */ /* 0x000fe40000011607 */
[----:B------:R-:W-:Y:S02]  /*13350*/  PRMT R49, R14, 0x7604, R13 ;  /* 0x000076040e317816 */ /* 0x000fe4000000000d */
[----:B------:R-:W-:Y:S02]  /*13360*/  LOP3.LUT R52, R7, 0xff, RZ, 0xc0, !PT ;  /* 0x000000ff07347812 */ /* 0x000fe400078ec0ff */
[----:B------:R-:W-:Y:S02]  /*13370*/  LOP3.LUT R53, R53, 0xff, RZ, 0xc0, !PT ;  /* 0x000000ff35357812 */ /* 0x000fe400078ec0ff */
[----:B------:R-:W-:Y:S02]  /*13380*/  LOP3.LUT R42, R5, 0xff, RZ, 0xc0, !PT ;  /* 0x000000ff052a7812 */ /* 0x000fe400078ec0ff */
[----:B------:R-:W-:-:S02]  /*13390*/  PRMT R52, R53, 0x7604, R52 ;  /* 0x0000760435347816 */ /* 0x000fc40000000034 */
[----:B------:R-:W-:Y:S02]  /*133a0*/  SHF.R.U32.HI R53, RZ, 0x10, R5 ;  /* 0x00000010ff357819 */ /* 0x000fe40000011605 */
[----:B------:R-:W-:Y:S02]  /*133b0*/  SHF.R.U32.HI R48, RZ, 0x8, R6 ;  /* 0x00000008ff307819 */ /* 0x000fe40000011606 */
[----:B------:R-:W-:Y:S01]  /*133c0*/  LOP3.LUT R43, R6, 0xff, RZ, 0xc0, !PT ;  /* 0x000000ff062b7812 */ /* 0x000fe200078ec0ff */
[----:B------:R-:W-:Y:S01]  /*133d0*/  IMAD.U32 R53, R53, 0x10000, RZ ;  /* 0x0001000035357824 */ /* 0x000fe200078e00ff */
[----:B------:R-:W-:Y:S02]  /*133e0*/  LOP3.LUT R48, R48, 0xff, RZ, 0xc0, !PT ;  /* 0x000000ff30307812 */ /* 0x000fe400078ec0ff */
[----:B------:R-:W-:Y:S02]  /*133f0*/  SHF.R.U32.HI R61, RZ, 0x10, R7 ;  /* 0x00000010ff3d7819 */ /* 0x000fe40000011607 */
[----:B------:R-:W-:-:S02]  /*13400*/  PRMT R57, R48, 0x7604, R43 ;  /* 0x0000760430397816 */ /* 0x000fc4000000002b */
[----:B------:R-:W-:Y:S02]  /*13410*/  SHF.L.U32 R61, R61, 0x10, RZ ;  /* 0x000000103d3d7819 */ /* 0x000fe400000006ff */
[----:B------:R-:W-:Y:S02]  /*13420*/  SHF.R.U32.HI R43, RZ, 0x10, R47 ;  /* 0x00000010ff2b7819 */ /* 0x000fe4000001162f */
[----:B------:R-:W-:Y:S02]  /*13430*/  LOP3.LUT R63, R52, 0xff0000, R61, 0xf8, !PT ;  /* 0x00ff0000343f7812 */ /* 0x000fe400078ef83d */
[----:B------:R-:W-:Y:S01]  /*13440*/  LOP3.LUT R57, R57, 0xff0000, R6, 0xf8, !PT ;  /* 0x00ff000039397812 */ /* 0x000fe200078ef806 */
[----:B------:R-:W-:Y:S01]  /*13450*/  IMAD.U32 R43, R43, 0x10000, RZ ;  /* 0x000100002b2b7824 */ /* 0x000fe200078e00ff */
[----:B------:R-:W-:Y:S02]  /*13460*/  LOP3.LUT R33, R33, 0xff0000, R46, 0xf8, !PT ;  /* 0x00ff000021217812 */ /* 0x000fe400078ef82e */
[----:B------:R-:W-:-:S02]  /*13470*/  LOP3.LUT R61, R57, 0xff000000, R6, 0xf8, !PT ;  /* 0xff000000393d7812 */ /* 0x000fc400078ef806 */
[----:B------:R-:W-:Y:S02]  /*13480*/  LOP3.LUT R63, R63, 0xff000000, R7, 0xf8, !PT ;  /* 0xff0000003f3f7812 */ /* 0x000fe400078ef807 */
[----:B------:R-:W-:Y:S02]  /*13490*/  LOP3.LUT R43, R32, 0xff0000, R43, 0xf8, !PT ;  /* 0x00ff0000202b7812 */ /* 0x000fe400078ef82b */
[----:B------:R-:W-:-:S04]  /*134a0*/  LOP3.LUT R21, R21, 0xff0000, R44, 0xf8, !PT ;  /* 0x00ff000015157812 */ /* 0x000fc800078ef82c */
[----:B------:R-:W-:Y:S02]  /*134b0*/  LOP3.LUT R48, R21, 0xff000000, R44, 0xf8, !PT ;  /* 0xff00000015307812 */ /* 0x000fe400078ef82c */
[----:B--2---:R-:W-:Y:S02]  /*134c0*/  IADD3 R3, R0, R29, R28 ;  /* 0x0000001d00037210 */ /* 0x004fe40007ffe01c */
[----:B------:R-:W-:Y:S01]  /*134d0*/  SHF.R.U32.HI R28, RZ, 0x8, R5 ;  /* 0x00000008ff1c7819 */ /* 0x000fe20000011605 */
[----:B---3--:R-:W0:Y:S02]  /*134e0*/  LDS.128 R12, [R72+0x20400] ;  /* 0x02040000480c7984 */ /* 0x008e240000000c00 */
[----:B------:R-:W-:Y:S01]  /*134f0*/  IMAD.IADD R0, R22, 0x1, R3 ;  /* 0x0000000116007824 */ /* 0x000fe200078e0203 */
[----:B------:R-:W-:-:S04]  /*13500*/  LOP3.LUT R3, R28, 0xff, RZ, 0xc0, !PT ;  /* 0x000000ff1c037812 */ /* 0x000fc800078ec0ff */
[----:B------:R-:W1:Y:S01]  /*13510*/  LDS.128 R28, [R0+0x20400] ;  /* 0x02040000001c7984 */ /* 0x000e620000000c00 */
[----:B------:R-:W-:Y:S02]  /*13520*/  PRMT R42, R3, 0x7604, R42 ;  /* 0x00007604032a7816 */ /* 0x000fe4000000002a */
[----:B------:R-:W-:Y:S02]  /*13530*/  SHF.R.U32.HI R3, RZ, 0x10, R45 ;  /* 0x00000010ff037819 */ /* 0x000fe4000001162d */
[----:B------:R-:W-:Y:S02]  /*13540*/  LOP3.LUT R55, R42, 0xff0000, R53, 0xf8, !PT ;  /* 0x00ff00002a377812 */ /* 0x000fe400078ef835 */
[----:B------:R-:W-:Y:S01]  /*13550*/  LOP3.LUT R53, R43, 0xff000000, R47, 0xf8, !PT ;  /* 0xff0000002b357812 */ /* 0x000fe200078ef82f */
[----:B------:R-:W-:Y:S01]  /*13560*/  IMAD.U32 R3, R3, 0x10000, RZ ;  /* 0x0001000003037824 */ /* 0x000fe200078e00ff */
[----:B------:R-:W-:-:S04]  /*13570*/  LOP3.LUT R55, R55, 0xff000000, R5, 0xf8, !PT ;  /* 0xff00000037377812 */ /* 0x000fc800078ef805 */
[----:B------:R-:W-:Y:S02]  /*13580*/  LOP3.LUT R3, R20, 0xff0000, R3, 0xf8, !PT ;  /* 0x00ff000014037812 */ /* 0x000fe400078ef803 */
[----:B------:R-:W-:Y:S02]  /*13590*/  F2FP.F16.E4M3.UNPACK_B R57, R55 ;  /* 0x00000037ff39723e */ /* 0x000fe400020006ff */
[----:B------:R-:W-:Y:S02]  /*135a0*/  LOP3.LUT R45, R3, 0xff000000, R45, 0xf8, !PT ;  /* 0xff000000032d7812 */ /* 0x000fe400078ef82d */
[----:B------:R-:W-:Y:S01]  /*135b0*/  LOP3.LUT R3, R49, 0xff0000, R4, 0xf8, !PT ;  /* 0x00ff000031037812 */ /* 0x000fe200078ef804 */
[--C-:B------:R-:W-:Y:S01]  /*135c0*/  HADD2.F32 R60, -RZ, R57.reuse.H0_H0 ;  /* 0x20000039ff3c7230 */ /* 0x100fe20000004100 */
[----:B------:R-:W-:Y:S01]  /*135d0*/  LOP3.LUT R49, R33, 0xff000000, R46, 0xf8, !PT ;  /* 0xff00000021317812 */ /* 0x000fe200078ef82e */
[----:B------:R-:W-:Y:S01]  /*135e0*/  HADD2.F32 R57, -RZ, R57.H1_H1 ;  /* 0x30000039ff397230 */ /* 0x000fe20000004100 */
[----:B------:R-:W-:-:S02]  /*135f0*/  F2FP.F16.E4M3.UNPACK_B R46, R45 ;  /* 0x0000002dff2e723e */ /* 0x000fc400020006ff */
[----:B------:R-:W-:Y:S02]  /*13600*/  LOP3.LUT R54, R3, 0xff000000, R4, 0xf8, !PT ;  /* 0xff00000003367812 */ /* 0x000fe400078ef804 */
[----:B------:R-:W-:Y:S01]  /*13610*/  F2FP.F16.E4M3.UNPACK_B R55, R55.H1 ;  /* 0x00000037ff37723e */ /* 0x000fe200030006ff */
[--C-:B------:R-:W-:Y:S01]  /*13620*/  HADD2.F32 R52, -RZ, R46.reuse.H0_H0 ;  /* 0x2000002eff347230 */ /* 0x100fe20000004100 */
[----:B------:R-:W-:Y:S01]  /*13630*/  F2FP.F16.E4M3.UNPACK_B R45, R45.H1 ;  /* 0x0000002dff2d723e */ /* 0x000fe200030006ff */
[----:B------:R-:W-:Y:S01]  /*13640*/  HADD2.F32 R47, -RZ, R46.H1_H1 ;  /* 0x3000002eff2f7230 */ /* 0x000fe20000004100 */
[----:B0-----:R-:W-:-:S03]  /*13650*/  F2FP.F16.E4M3.UNPACK_B R4, R13 ;  /* 0x0000000dff04723e */ /* 0x001fc600020006ff */
[--C-:B------:R-:W-:Y:S01]  /*13660*/  HADD2.F32 R46, -RZ, R45.reuse.H0_H0 ;  /* 0x2000002dff2e7230 */ /* 0x100fe20000004100 */
[----:B------:R-:W-:Y:S01]  /*13670*/  F2FP.F16.E4M3.UNPACK_B R6, R13.H1 ;  /* 0x0000000dff06723e */ /* 0x000fe200030006ff */
[----:B------:R-:W-:Y:S01]  /*13680*/  HADD2.F32 R45, -RZ, R45.H1_H1 ;  /* 0x3000002dff2d7230 */ /* 0x000fe20000004100 */
[----:B------:R-:W-:Y:S01]  /*13690*/  F2FP.F16.E4M3.UNPACK_B R20, R15 ;  /* 0x0000000fff14723e */ /* 0x000fe200020006ff */
[--C-:B------:R-:W-:Y:S01]  /*136a0*/  HADD2.F32 R13, -RZ, R4.reuse.H0_H0 ;  /* 0x20000004ff0d7230 */ /* 0x100fe20000004100 */
[----:B-1----:R-:W-:Y:S01]  /*136b0*/  F2FP.F16.E4M3.UNPACK_B R7, R29 ;  /* 0x0000001dff07723e */ /* 0x002fe200020006ff */
[----:B------:R-:W-:Y:S01]  /*136c0*/  HADD2.F32 R4, -RZ, R4.H1_H1 ;  /* 0x30000004ff047230 */ /* 0x000fe20000004100 */
[-C--:B------:R-:W-:Y:S02]  /*136d0*/  F2FP.F16.E4M3.UNPACK_B R43, R31.reuse ;  /* 0x0000001fff2b723e */ /* 0x080fe400020006ff */
[----:B------:R-:W-:Y:S01]  /*136e0*/  F2FP.F16.E4M3.UNPACK_B R44, R31.H1 ;  /* 0x0000001fff2c723e */ /* 0x000fe200030006ff */
[----:B------:R-:W-:Y:S01]  /*136f0*/  HADD2.F32 R5, -RZ, R7.H0_H0 ;  /* 0x20000007ff057230 */ /* 0x000fe20000004100 */
[----:B------:R-:W-:-:S02]  /*13700*/  F2FP.F16.E4M3.UNPACK_B R32, R29.H1 ;  /* 0x0000001dff20723e */ /* 0x000fc400030006ff */
[----:B------:R-:W-:Y:S02]  /*13710*/  F2FP.F16.E4M3.UNPACK_B R33, R30 ;  /* 0x0000001eff21723e */ /* 0x000fe400020006ff */
[C---:B------:R-:W-:Y:S01]  /*13720*/  FMUL.FTZ R62, R5.reuse, R60 ;  /* 0x0000003c053e7220 */ /* 0x040fe20000410000 */
[----:B------:R-:W-:Y:S01]  /*13730*/  FMUL.FTZ R31, R5, R52 ;  /* 0x00000034051f7220 */ /* 0x000fe20000410000 */
[----:B------:R-:W-:Y:S01]  /*13740*/  F2FP.F16.E4M3.UNPACK_B R42, R30.H1 ;  /* 0x0000001eff2a723e */ /* 0x000fe200030006ff */
[----:B------:R-:W-:Y:S02]  /*13750*/  HADD2.F32 R30, -RZ, R7.H1_H1 ;  /* 0x30000007ff1e7230 */ /* 0x000fe40000004100 */
[C---:B------:R-:W-:Y:S01]  /*13760*/  FFMA.FTZ R5, R13.reuse, R52, -R62 ;  /* 0x000000340d057223 */ /* 0x040fe2000001083e */
[----:B------:R-:W-:Y:S01]  /*13770*/  FFMA.FTZ R13, R13, R60, R31 ;  /* 0x0000003c0d0d7223 */ /* 0x000fe2000001001f */
[----:B------:R-:W-:Y:S01]  /*13780*/  HADD2.F32 R52, -RZ, R55.H0_H0 ;  /* 0x20000037ff347230 */ /* 0x000fe20000004100 */
[----:B------:R-:W-:Y:S01]  /*13790*/  F2FP.F16.E4M3.UNPACK_B R21, R15.H1 ;  /* 0x0000000fff15723e */ /* 0x000fe200030006ff */
[----:B------:R-:W-:-:S02]  /*137a0*/  HADD2.F32 R31, -RZ, R32.H0_H0 ;  /* 0x20000020ff1f7230 */ /* 0x000fc40000004100 */
[C---:B------:R-:W-:Y:S01]  /*137b0*/  FMUL.FTZ R65, R30.reuse, R57 ;  /* 0x000000391e417220 */ /* 0x040fe20000410000 */
[----:B------:R-:W-:Y:S02]  /*137c0*/  HADD2.F32 R7, -RZ, R6.H0_H0 ;  /* 0x20000006ff077230 */ /* 0x000fe40000004100 */
[----:B------:R-:W-:Y:S01]  /*137d0*/  FMUL.FTZ R30, R30, R47 ;  /* 0x0000002f1e1e7220 */ /* 0x000fe20000410000 */
[----:B------:R-:W-:Y:S02]  /*137e0*/  HADD2.F32 R55, -RZ, R55.H1_H1 ;  /* 0x30000037ff377230 */ /* 0x000fe40000004100 */
[C---:B------:R-:W-:Y:S01]  /*137f0*/  FMUL.FTZ R64, R31.reuse, R52 ;  /* 0x000000341f407220 */ /* 0x040fe20000410000 */
[-C--:B------:R-:W-:Y:S01]  /*13800*/  FMUL.FTZ R31, R31, R46.reuse ;  /* 0x0000002e1f1f7220 */ /* 0x080fe20000410000 */
[C---:B------:R-:W-:Y:S01]  /*13810*/  FFMA.FTZ R62, R4.reuse, R57, R30 ;  /* 0x00000039043e7223 */ /* 0x040fe2000001001e */
[----:B------:R-:W-:Y:S01]  /*13820*/  FFMA.FTZ R60, R4, R47, -R65 ;  /* 0x0000002f043c7223 */ /* 0x000fe20000010841 */
[C---:B------:R-:W-:Y:S01]  /*13830*/  FFMA.FTZ R64, R7.reuse, R46, -R64 ;  /* 0x0000002e07407223 */ /* 0x040fe20000010840 */
[----:B------:R-:W-:Y:S01]  /*13840*/  F2FP.F16.E4M3.UNPACK_B R46, R63 ;  /* 0x0000003fff2e723e */ /* 0x000fe200020006ff */
[----:B------:R-:W-:Y:S01]  /*13850*/  FFMA.FTZ R52, R7, R52, R31 ;  /* 0x0000003407347223 */ /* 0x000fe2000001001f */
[----:B------:R-:W-:Y:S01]  /*13860*/  F2FP.F16.E4M3.UNPACK_B R30, R53 ;  /* 0x00000035ff1e723e */ /* 0x000fe200020006ff */
        /* <DEDUP_REMOVED lines=11> */
[----:B------:R-:W-:Y:S01]  /*13920*/  FFMA.FTZ R57, R6, R45, -R57 ;  /* 0x0000002d06397223 */ /* 0x000fe20000010839 */
[----:B------:R-:W-:-:S02]  /*13930*/  HADD2.F32 R46, -RZ, R46.H1_H1 ;  /* 0x3000002eff2e7230 */ /* 0x000fc40000004100 */
[----:B------:R-:W-:Y:S01]  /*13940*/  FMUL.FTZ R66, R7, R31 ;  /* 0x0000001f07427220 */ /* 0x000fe20000410000 */
[----:B------:R-:W-:Y:S02]  /*13950*/  HADD2.F32 R43, -RZ, R43.H1_H1 ;  /* 0x3000002bff2b7230 */ /* 0x000fe40000004100 */
[----:B------:R-:W-:Y:S01]  /*13960*/  FFMA.FTZ R55, R6, R55, R32 ;  /* 0x0000003706377223 */ /* 0x000fe20000010020 */
[----:B------:R-:W-:Y:S02]  /*13970*/  HADD2.F32 R30, -RZ, R30.H1_H1 ;  /* 0x3000001eff1e7230 */ /* 0x000fe40000004100 */
[----:B------:R-:W-:Y:S01]  /*13980*/  FFMA.FTZ R65, R4, R31, -R65 ;  /* 0x0000001f04417223 */ /* 0x000fe20000010841 */
[----:B------:R-:W-:Y:S02]  /*13990*/  HADD2.F32 R20, -RZ, R20.H1_H1 ;  /* 0x30000014ff147230 */ /* 0x000fe40000004100 */
[----:B------:R-:W-:Y:S01]  /*139a0*/  FMUL.FTZ R45, R43, R46 ;  /* 0x0000002e2b2d7220 */ /* 0x000fe20000410000 */
[----:B------:R-:W-:-:S02]  /*139b0*/  HADD2.F32 R31, -RZ, R63.H0_H0 ;  /* 0x2000003fff1f7230 */ /* 0x000fc40000004100 */
[----:B------:R-:W-:Y:S01]  /*139c0*/  FMUL.FTZ R43, R43, R30 ;  /* 0x0000001e2b2b7220 */ /* 0x000fe20000410000 */
[----:B------:R-:W-:Y:S02]  /*139d0*/  HADD2.F32 R6, -RZ, R44.H0_H0 ;  /* 0x2000002cff067230 */ /* 0x000fe40000004100 */
[----:B------:R-:W-:Y:S01]  /*139e0*/  FFMA.FTZ R66, R4, R47, R66 ;  /* 0x0000002f04427223 */ /* 0x000fe20000010042 */
[----:B------:R-:W-:Y:S01]  /*139f0*/  HADD2.F32 R7, -RZ, R53.H0_H0 ;  /* 0x20000035ff077230 */ /* 0x000fe20000004100 */
[----:B------:R-:W-:Y:S01]  /*13a00*/  F2FP.F16.E4M3.UNPACK_B R29, R28 ;  /* 0x0000001cff1d723e */ /* 0x000fe200020006ff */
[----:B------:R-:W-:Y:S02]  /*13a10*/  HADD2.F32 R4, -RZ, R21.H0_H0 ;  /* 0x20000015ff047230 */ /* 0x000fe40000004100 */
[----:B------:R-:W-:Y:S01]  /*13a20*/  FMUL.FTZ R47, R6, R31 ;  /* 0x0000001f062f7220 */ /* 0x000fe20000410000 */
[C---:B------:R-:W-:Y:S01]  /*13a30*/  FFMA.FTZ R68, R20.reuse, R30, -R45 ;  /* 0x0000001e14447223 */ /* 0x040fe2000001082d */
[----:B------:R-:W-:Y:S01]  /*13a40*/  FFMA.FTZ R67, R20, R46, R43 ;  /* 0x0000002e14437223 */ /* 0x000fe2000001002b */
[----:B------:R-:W-:Y:S01]  /*13a50*/  F2FP.F16.E4M3.UNPACK_B R28, R28.H1 ;  /* 0x0000001cff1c723e */ /* 0x000fe200030006ff */
[-C--:B------:R-:W-:Y:S01]  /*13a60*/  FMUL.FTZ R6, R6, R7.reuse ;  /* 0x0000000706067220 */ /* 0x080fe20000410000 */
[----:B------:R-:W-:Y:S01]  /*13a70*/  F2FP.F16.E4M3.UNPACK_B R20, R54.H1 ;  /* 0x00000036ff14723e */ /* 0x000fe200030006ff */
[C---:B------:R-:W-:Y:S01]  /*13a80*/  FFMA.FTZ R46, R4.reuse, R7, -R47 ;  /* 0x00000007042e7223 */ /* 0x040fe2000001082f */
[-C--:B------:R-:W-:Y:S01]  /*13a90*/  F2FP.F16.E4M3.UNPACK_B R3, R12.reuse ;  /* 0x0000000cff03723e */ /* 0x080fe200020006ff */
[----:B------:R-:W-:Y:S01]  /*13aa0*/  FFMA.FTZ R69, R4, R31, R6 ;  /* 0x0000001f04457223 */ /* 0x000fe20000010006 */
[----:B------:R-:W-:Y:S01]  /*13ab0*/  F2FP.F16.E4M3.UNPACK_B R12, R12.H1 ;  /* 0x0000000cff0c723e */ /* 0x000fe200030006ff */
[----:B------:R-:W-:Y:S01]  /*13ac0*/  HADD2.F32 R43, -RZ, R20.H0_H0 ;  /* 0x20000014ff2b7230 */ /* 0x000fe20000004100 */
[----:B------:R-:W-:Y:S01]  /*13ad0*/  F2FP.F16.E4M3.UNPACK_B R7, R48.H1 ;  /* 0x00000030ff07723e */ /* 0x000fe200030006ff */
[----:B------:R-:W-:Y:S01]  /*13ae0*/  HADD2.F32 R6, -RZ, R28.H0_H0 ;  /* 0x2000001cff067230 */ /* 0x000fe20000004100 */
[----:B------:R-:W-:Y:S01]  /*13af0*/  F2FP.F16.E4M3.UNPACK_B R54, R54 ;  /* 0x00000036ff36723e */ /* 0x000fe200020006ff */
[----:B------:R-:W-:Y:S01]  /*13b00*/  HADD2.F32 R63, -RZ, R63.H1_H1 ;  /* 0x3000003fff3f7230 */ /* 0x000fe20000004100 */
[----:B------:R-:W-:Y:S01]  /*13b10*/  F2FP.F16.E4M3.UNPACK_B R48, R48 ;  /* 0x00000030ff30723e */ /* 0x000fe200020006ff */
[----:B------:R-:W-:-:S02]  /*13b20*/  HADD2.F32 R44, -RZ, R44.H1_H1 ;  /* 0x3000002cff2c7230 */ /* 0x000fc40000004100 */
[----:B------:R-:W-:Y:S01]  /*13b30*/  FMUL.FTZ R45, R6, R43 ;  /* 0x0000002b062d7220 */ /* 0x000fe20000410000 */
[----:B------:R-:W-:Y:S01]  /*13b40*/  HADD2.F32 R31, -RZ, R7.H0_H0 ;  /* 0x20000007ff1f7230 */ /* 0x000fe20000004100 */
[----:B------:R-:W-:Y:S01]  /*13b50*/  F2FP.F16.E4M3.UNPACK_B R15, R14 ;  /* 0x0000000eff0f723e */ /* 0x000fe200020006ff */
[----:B------:R-:W-:Y:S02]  /*13b60*/  HADD2.F32 R4, -RZ, R12.H0_H0 ;  /* 0x2000000cff047230 */ /* 0x000fe40000004100 */
[----:B------:R-:W-:Y:S01]  /*13b70*/  FMUL.FTZ R30, R44, R63 ;  /* 0x0000003f2c1e7220 */ /* 0x000fe20000410000 */
[----:B------:R-:W-:Y:S02]  /*13b80*/  HADD2.F32 R53, -RZ, R53.H1_H1 ;  /* 0x30000035ff357230 */ /* 0x000fe40000004100 */
[-C--:B------:R-:W-:Y:S01]  /*13b90*/  FMUL.FTZ R6, R6, R31.reuse ;  /* 0x0000001f06067220 */ /* 0x080fe20000410000 */
[----:B------:R-:W-:Y:S02]  /*13ba0*/  HADD2.F32 R21, -RZ, R21.H1_H1 ;  /* 0x30000015ff157230 */ /* 0x000fe40000004100 */
[----:B------:R-:W-:Y:S01]  /*13bb0*/  FFMA.FTZ R45, R4, R31, -R45 ;  /* 0x0000001f042d7223 */ /* 0x000fe2000001082d */
[----:B------:R-:W-:-:S02]  /*13bc0*/  HADD2.F32 R31, -RZ, R20.H1_H1 ;  /* 0x30000014ff1f7230 */ /* 0x000fc40000004100 */
[-C--:B------:R-:W-:Y:S01]  /*13bd0*/  FMUL.FTZ R44, R44, R53.reuse ;  /* 0x000000352c2c7220 */ /* 0x080fe20000410000 */
[----:B------:R-:W-:Y:S02]  /*13be0*/  HADD2.F32 R28, -RZ, R28.H1_H1 ;  /* 0x3000001cff1c7230 */ /* 0x000fe40000004100 */
[C---:B------:R-:W-:Y:S01]  /*13bf0*/  FFMA.FTZ R71, R21.reuse, R53, -R30 ;  /* 0x0000003515477223 */ /* 0x040fe2000001081e */
[----:B------:R-:W-:Y:S02]  /*13c00*/  HADD2.F32 R7, -RZ, R7.H1_H1 ;  /* 0x30000007ff077230 */ /* 0x000fe40000004100 */
[----:B------:R-:W-:Y:S01]  /*13c10*/  FFMA.FTZ R30, R4, R43, R6 ;  /* 0x0000002b041e7223 */ /* 0x000fe20000010006 */
[----:B------:R-:W-:Y:S02]  /*13c20*/  HADD2.F32 R12, -RZ, R12.H1_H1 ;  /* 0x3000000cff0c7230 */ /* 0x000fe40000004100 */
[C---:B------:R-:W-:Y:S01]  /*13c30*/  FMUL.FTZ R43, R28.reuse, R31 ;  /* 0x0000001f1c2b7220 */ /* 0x040fe20000410000 */
[----:B------:R-:W-:Y:S01]  /*13c40*/  FFMA.FTZ R70, R21, R63, R44 ;  /* 0x0000003f15467223 */ /* 0x000fe2000001002c */
[----:B------:R-:W-:Y:S01]  /*13c50*/  FMUL.FTZ R4, R28, R7 ;  /* 0x000000071c047220 */ /* 0x000fe20000410000 */
[----:B------:R-:W-:-:S02]  /*13c60*/  HADD2.F32 R21, -RZ, R54.H0_H0 ;  /* 0x20000036ff157230 */ /* 0x000fc40000004100 */
[C---:B------:R-:W-:Y:S01]  /*13c70*/  FFMA.FTZ R28, R12.reuse, R7, -R43 ;  /* 0x000000070c1c7223 */ /* 0x040fe2000001082b */
[--C-:B------:R-:W-:Y:S02]  /*13c80*/  HADD2.F32 R6, -RZ, R29.reuse.H0_H0 ;  /* 0x2000001dff067230 */ /* 0x100fe40000004100 */
[----:B------:R-:W-:Y:S01]  /*13c90*/  FFMA.FTZ R47, R12, R31, R4 ;  /* 0x0000001f0c2f7223 */ /* 0x000fe20000010004 */
[----:B------:R-:W-:Y:S01]  /*13ca0*/  HADD2.F32 R7, -RZ, R48.H0_H0 ;  /* 0x20000030ff077230 */ /* 0x000fe20000004100 */
[----:B------:R-:W-:Y:S01]  /*13cb0*/  F2FP.F16.E4M3.UNPACK_B R12, R61.H1 ;  /* 0x0000003dff0c723e */ /* 0x000fe200030006ff */
[----:B------:R-:W-:Y:S02]  /*13cc0*/  HADD2.F32 R54, -RZ, R54.H1_H1 ;  /* 0x30000036ff367230 */ /* 0x000fe40000004100 */
[C---:B------:R-:W-:Y:S01]  /*13cd0*/  FMUL.FTZ R31, R6.reuse, R21 ;  /* 0x00000015061f7220 */ /* 0x040fe20000410000 */
[----:B------:R-:W-:Y:S02]  /*13ce0*/  HADD2.F32 R29, -RZ, R29.H1_H1 ;  /* 0x3000001dff1d7230 */ /* 0x000fe40000004100 */
[----:B------:R-:W-:Y:S01]  /*13cf0*/  FMUL.FTZ R43, R6, R7 ;  /* 0x00000007062b7220 */ /* 0x000fe20000410000 */
[----:B------:R-:W-:Y:S01]  /*13d00*/  HADD2.F32 R4, -RZ, R3.H0_H0 ;  /* 0x20000003ff047230 */ /* 0x000fe20000004100 */
[----:B------:R-:W-:Y:S01]  /*13d10*/  F2FP.F16.E4M3.UNPACK_B R14, R14.H1 ;  /* 0x0000000eff0e723e */ /* 0x000fe200030006ff */
[----:B------:R-:W-:-:S02]  /*13d20*/  HADD2.F32 R48, -RZ, R48.H1_H1 ;  /* 0x30000030ff307230 */ /* 0x000fc40000004100 */
[C---:B------:R-:W-:Y:S01]  /*13d30*/  FMUL.FTZ R20, R29.reuse, R54 ;  /* 0x000000361d147220 */ /* 0x040fe20000410000 */
[----:B------:R-:W-:Y:S02]  /*13d40*/  HADD2.F32 R3, -RZ, R3.H1_H1 ;  /* 0x30000003ff037230 */ /* 0x000fe40000004100 */
[C---:B------:R-:W-:Y:S01]  /*13d50*/  FFMA.FTZ R31, R4.reuse, R7, -R31 ;  /* 0x00000007041f7223 */ /* 0x040fe2000001081f */
[----:B------:R-:W-:Y:S01]  /*13d60*/  FFMA.FTZ R43, R4, R21, R43 ;  /* 0x00000015042b7223 */ /* 0x000fe2000001002b */
[-C--:B------:R-:W-:Y:S01]  /*13d70*/  FMUL.FTZ R29, R29, R48.reuse ;  /* 0x000000301d1d7220 */ /* 0x080fe20000410000 */
[----:B------:R-:W-:Y:S01]  /*13d80*/  F2FP.F16.E4M3.UNPACK_B R6, R49.H1 ;  /* 0x00000031ff06723e */ /* 0x000fe200030006ff */
[C---:B------:R-:W-:Y:S01]  /*13d90*/  FFMA.FTZ R48, R3.reuse, R48, -R20 ;  /* 0x0000003003307223 */ /* 0x040fe20000010814 */
[----:B------:R-:W-:Y:S02]  /*13da0*/  HADD2.F32 R20, -RZ, R12.H0_H0 ;  /* 0x2000000cff147230 */ /* 0x000fe40000004100 */
[----:B------:R-:W-:Y:S01]  /*13db0*/  FFMA.FTZ R54, R3, R54, R29 ;  /* 0x0000003603367223 */ /* 0x000fe2000001001d */
[----:B------:R-:W-:Y:S01]  /*13dc0*/  HADD2.F32 R4, -RZ, R42.H0_H0 ;  /* 0x2000002aff047230 */ /* 0x000fe20000004100 */
[----:B------:R-:W-:Y:S01]  /*13dd0*/  F2FP.F16.E4M3.UNPACK_B R61, R61 ;  /* 0x0000003dff3d723e */ /* 0x000fe200020006ff */
[--C-:B------:R-:W-:Y:S01]  /*13de0*/  HADD2.F32 R7, -RZ, R6.reuse.H0_H0 ;  /* 0x20000006ff077230 */ /* 0x100fe20000004100 */
[----:B------:R-:W-:Y:S01]  /*13df0*/  F2FP.F16.E4M3.UNPACK_B R49, R49 ;  /* 0x00000031ff31723e */ /* 0x000fe200020006ff */
[----:B------:R-:W-:-:S02]  /*13e00*/  HADD2.F32 R21, -RZ, R6.H1_H1 ;  /* 0x30000006ff157230 */ /* 0x000fc40000004100 */
[C---:B------:R-:W-:Y:S01]  /*13e10*/  FMUL.FTZ R6, R4.reuse, R20 ;  /* 0x0000001404067220 */ /* 0x040fe20000410000 */
[----:B------:R-:W-:Y:S02]  /*13e20*/  HADD2.F32 R3, -RZ, R14.H0_H0 ;  /* 0x2000000eff037230 */ /* 0x000fe40000004100 */
[-C--:B------:R-:W-:Y:S01]  /*13e30*/  FMUL.FTZ R4, R4, R7.reuse ;  /* 0x0000000704047220 */ /* 0x080fe20000410000 */
[----:B------:R-:W-:Y:S01]  /*13e40*/  HADD2.F32 R29, -RZ, R12.H1_H1 ;  /* 0x3000000cff1d7230 */ /* 0x000fe20000004100 */
[----:B------:R-:W-:Y:S01]  /*13e50*/  F2FP.SATFINITE.E4M3.F32.PACK_AB_MERGE_C R57, R57, R64, RZ ;  /* 0x000000403939723e */ /* 0x000fe200048070ff */
[----:B------:R-:W-:Y:S02]  /*13e60*/  HADD2.F32 R42, -RZ, R42.H1_H1 ;  /* 0x3000002aff2a7230 */ /* 0x000fe40000004100 */
[----:B------:R-:W-:Y:S01]  /*13e70*/  FFMA.FTZ R44, R3, R7, -R6 ;  /* 0x00000007032c7223 */ /* 0x000fe20000010806 */
[----:B------:R-:W-:Y:S01]  /*13e80*/  HADD2.F32 R14, -RZ, R14.H1_H1 ;  /* 0x3000000eff0e7230 */ /* 0x000fe20000004100 */
[----:B------:R-:W-:Y:S01]  /*13e90*/  F2FP.SATFINITE.E4M3.F32.PACK_AB_MERGE_C R52, R55, R52, RZ ;  /* 0x000000343734723e */ /* 0x000fe200048070ff */
[----:B------:R-:W-:-:S02]  /*13ea0*/  HADD2.F32 R12, -RZ, R49.H1_H1 ;  /* 0x30000031ff0c7230 */ /* 0x000fc40000004100 */
[C---:B------:R-:W-:Y:S01]  /*13eb0*/  FMUL.FTZ R7, R42.reuse, R29 ;  /* 0x0000001d2a077220 */ /* 0x040fe20000410000 */
[-C--:B------:R-:W-:Y:S01]  /*13ec0*/  FMUL.FTZ R6, R42, R21.reuse ;  /* 0x000000152a067220 */ /* 0x080fe20000410000 */
[----:B------:R-:W-:Y:S01]  /*13ed0*/  FFMA.FTZ R42, R3, R20, R4 ;  /* 0x00000014032a7223 */ /* 0x000fe20000010004 */
[----:B------:R-:W-:Y:S02]  /*13ee0*/  HADD2.F32 R4, -RZ, R33.H0_H0 ;  /* 0x20000021ff047230 */ /* 0x000fe40000004100 */
[C---:B------:R-:W-:Y:S01]  /*13ef0*/  FFMA.FTZ R53, R14.reuse, R21, -R7 ;  /* 0x000000150e357223 */ /* 0x040fe20000010807 */
[----:B------:R-:W-:Y:S01]  /*13f00*/  FFMA.FTZ R29, R14, R29, R6 ;  /* 0x0000001d0e1d7223 */ /* 0x000fe20000010006 */
[----:B------:R-:W-:Y:S01]  /*13f10*/  HADD2.F32 R7, -RZ, R61.H0_H0 ;  /* 0x2000003dff077230 */ /* 0x000fe20000004100 */
[----:B------:R-:W-:Y:S01]  /*13f20*/  F2FP.SATFINITE.E4M3.F32.PACK_AB_MERGE_C R5, R60, R5, R57 ;  /* 0x000000053c05723e */ /* 0x000fe20004807039 */
[----:B------:R-:W-:Y:S01]  /*13f30*/  HADD2.F32 R6, -RZ, R49.H0_H0 ;  /* 0x20000031ff067230 */ /* 0x000fe20000004100 */
[----:B------:R-:W-:Y:S01]  /*13f40*/  F2FP.SATFINITE.E4M3.F32.PACK_AB_MERGE_C R44, R53, R44, RZ ;  /* 0x0000002c352c723e */ /* 0x000fe200048070ff */
[----:B------:R-:W-:-:S02]  /*13f50*/  HADD2.F32 R14, -RZ, R61.H1_H1 ;  /* 0x3000003dff0e7230 */ /* 0x000fc40000004100 */
[CC--:B------:R-:W-:Y:S01]  /*13f60*/  FMUL.FTZ R20, R4.reuse, R7.reuse ;  /* 0x0000000704147220 */ /* 0x0c0fe20000410000 */
[----:B------:R-:W-:Y:S02]  /*13f70*/  HADD2.F32 R33, -RZ, R33.H1_H1 ;  /* 0x30000021ff217230 */ /* 0x000fe40000004100 */
        /* <DEDUP_REMOVED lines=20> */
[----:B------:R-:W-:Y:S02]  /*140c0*/  F2FP.SATFINITE.E4M3.F32.PACK_AB_MERGE_C R12, R54, R43, R12 ;  /* 0x0000002b360c723e */ /* 0x000fe4000480700c */
[----:B------:R-:W-:-:S05]  /*140d0*/  F2FP.SATFINITE.E4M3.F32.PACK_AB_MERGE_C R14, R14, R3, R29 ;  /* 0x000000030e0e723e */ /* 0x000fca000480701d */
[----:B------:R2:W-:Y:S02]  /*140e0*/  STS.128 [R0+0x20400], R12 ;  /* 0x0204000c00007388 */ /* 0x0005e40000000c00 */
.L_x_3098:
[----:B------:R-:W-:Y:S05]  /*140f0*/  BSYNC B1 ;  /* 0x0000000000017941 */ /* 0x000fea0003800000 */
.L_x_3097:
[----:B------:R-:W-:Y:S04]  /*14100*/  BSSY B1, `(.L_x_3099) ;  /* 0x0000105000017945 */ /* 0x000fe80003800000 */
[----:B------:R-:W-:Y:S05]  /*14110*/  @P1 BRA `(.L_x_3100) ;  /* 0x00000010000c1947 */ /* 0x000fea0003800000 */
[----:B-12---:R-:W2:Y:S04]  /*14120*/  LDL R15, [R1+0x18] ;  /* 0x00001800010f7983 */ /* 0x006ea80000100800 */
[----:B------:R-:W3:Y:S01]  /*14130*/  LDL R65, [R1+0x3c] ;  /* 0x00003c0001417983 */ /* 0x000ee20000100800 */
[----:B-----5:R-:W-:Y:S01]  /*14140*/  LEA.HI R7, R59, R58, RZ, 0x1c ;  /* 0x0000003a3b077211 */ /* 0x020fe200078fe0ff */
[----:B------:R-:W-:Y:S01]  /*14150*/  IMAD.SHL.U32 R56, R56, 0x80, RZ ;  /* 0x0000008038387824 */ /* 0x000fe200078e00ff */
[----:B------:R-:W-:Y:S02]  /*14160*/  SHF.R.U32.HI R0, RZ, 0x8, R34 ;  /* 0x00000008ff007819 */ /* 0x000fe40000011622 */
[----:B------:R-:W-:Y:S01]  /*14170*/  SHF.R.S32.HI R14, RZ, 0x1f, R7 ;  /* 0x0000001fff0e7819 */ /* 0x000fe20000011407 */
[----:B------:R-:W-:Y:S01]  /*14180*/  IMAD.SHL.U32 R12, R7, 0x10, RZ ;  /* 0x00000010070c7824 */ /* 0x000fe200078e00ff */
[----:B------:R-:W-:-:S02]  /*14190*/  LOP3.LUT R4, R34, 0xff, RZ, 0xc0, !PT ;  /* 0x000000ff22047812 */ /* 0x000fc400078ec0ff */
[----:B0-----:R-:W-:Y:S02]  /*141a0*/  LOP3.LUT R13, R56, 0x380, RZ, 0xc0, !PT ;  /* 0x00000380380d7812 */ /* 0x001fe400078ec0ff */
[----:B------:R-:W-:Y:S02]  /*141b0*/  LOP3.LUT R3, R0, 0xff, RZ, 0xc0, !PT ;  /* 0x000000ff00037812 */ /* 0x000fe400078ec0ff */
[----:B------:R-:W-:Y:S02]  /*141c0*/  LEA.HI R14, R14, R7, RZ, 0x3 ;  /* 0x000000070e0e7211 */ /* 0x000fe400078f18ff */
[----:B------:R-:W-:Y:S02]  /*141d0*/  SHF.R.U32.HI R5, RZ, 0x8, R35 ;  /* 0x00000008ff057819 */ /* 0x000fe40000011623 */
[----:B------:R-:W-:Y:S01]  /*141e0*/  LOP3.LUT R0, R13, 0x70, R12, 0xf8, !PT ;  /* 0x000000700d007812 */ /* 0x000fe200078ef80c */
[----:B------:R-:W-:Y:S01]  /*141f0*/  IMAD.SHL.U32 R14, R14, 0x800, RZ ;  /* 0x000008000e0e7824 */ /* 0x000fe200078e00ff */
[----:B------:R-:W-:-:S02]  /*14200*/  PRMT R20, R3, 0x7604, R4 ;  /* 0x0000760403147816 */ /* 0x000fc40000000004 */
[----:B------:R-:W-:Y:S02]  /*14210*/  LOP3.LUT R6, R35, 0xff, RZ, 0xc0, !PT ;  /* 0x000000ff23067812 */ /* 0x000fe400078ec0ff */
[----:B------:R-:W-:Y:S02]  /*14220*/  LOP3.LUT R5, R5, 0xff, RZ, 0xc0, !PT ;  /* 0x000000ff05057812 */ /* 0x000fe400078ec0ff */
[----:B------:R-:W-:Y:S02]  /*14230*/  SHF.R.U32.HI R13, RZ, 0x3, R13 ;  /* 0x00000003ff0d7819 */ /* 0x000fe4000001160d */
[----:B------:R-:W-:Y:S02]  /*14240*/  SHF.R.U32.HI R3, RZ, 0x8, R36 ;  /* 0x00000008ff037819 */ /* 0x000fe40000011624 */
[----:B------:R-:W-:Y:S02]  /*14250*/  PRMT R28, R5, 0x7604, R6 ;  /* 0x00007604051c7816 */ /* 0x000fe40000000006 */
[----:B------:R-:W-:-:S02]  /*14260*/  LOP3.LUT R0, R0, R13, RZ, 0x3c, !PT ;  /* 0x0000000d00007212 */ /* 0x000fc400078e3cff */
[----:B------:R-:W-:Y:S02]  /*14270*/  LOP3.LUT R4, R36, 0xff, RZ, 0xc0, !PT ;  /* 0x000000ff24047812 */ /* 0x000fe400078ec0ff */
[----:B------:R-:W-:Y:S02]  /*14280*/  LOP3.LUT R3, R3, 0xff, RZ, 0xc0, !PT ;  /* 0x000000ff03037812 */ /* 0x000fe400078ec0ff */
[----:B------:R-:W-:Y:S02]  /*14290*/  SHF.R.U32.HI R5, RZ, 0x8, R37 ;  /* 0x00000008ff057819 */ /* 0x000fe40000011625 */
[----:B------:R-:W-:Y:S02]  /*142a0*/  LOP3.LUT R13, R14, 0xffffc000, RZ, 0xc0, !PT ;  /* 0xffffc0000e0d7812 */ /* 0x000fe400078ec0ff */
[----:B------:R-:W-:Y:S02]  /*142b0*/  PRMT R30, R3, 0x7604, R4 ;  /* 0x00007604031e7816 */ /* 0x000fe40000000004 */
[----:B------:R-:W-:-:S02]  /*142c0*/  LOP3.LUT R6, R37, 0xff, RZ, 0xc0, !PT ;  /* 0x000000ff25067812 */ /* 0x000fc400078ec0ff */
[----:B------:R-:W-:Y:S02]  /*142d0*/  SHF.R.U32.HI R7, RZ, 0x8, R38 ;  /* 0x00000008ff077819 */ /* 0x000fe40000011626 */
[----:B------:R-:W-:Y:S02]  /*142e0*/  LOP3.LUT R5, R5, 0xff, RZ, 0xc0, !PT ;  /* 0x000000ff05057812 */ /* 0x000fe400078ec0ff */
[----:B------:R-:W-:Y:S02]  /*142f0*/  LOP3.LUT R12, R38, 0xff, RZ, 0xc0, !PT ;  /* 0x000000ff260c7812 */ /* 0x000fe400078ec0ff */
[----:B------:R-:W-:Y:S02]  /*14300*/  LOP3.LUT R7, R7, 0xff, RZ, 0xc0, !PT ;  /* 0x000000ff07077812 */ /* 0x000fe400078ec0ff */
[----:B------:R-:W-:Y:S02]  /*14310*/  PRMT R32, R5, 0x7604, R6 ;  /* 0x0000760405207816 */ /* 0x000fe40000000006 */
[----:B------:R-:W-:-:S02]  /*14320*/  LOP3.LUT R5, R39, 0xff, RZ, 0xc0, !PT ;  /* 0x000000ff27057812 */ /* 0x000fc400078ec0ff */
[----:B------:R-:W-:Y:S02]  /*14330*/  SHF.R.U32.HI R4, RZ, 0x8, R40 ;  /* 0x00000008ff047819 */ /* 0x000fe40000011628 */
[----:B------:R-:W-:Y:S02]  /*14340*/  SHF.R.U32.HI R6, RZ, 0x8, R41 ;  /* 0x00000008ff067819 */ /* 0x000fe40000011629 */
[----:B------:R-:W-:Y:S02]  /*14350*/  PRMT R33, R7, 0x7604, R12 ;  /* 0x0000760407217816 */ /* 0x000fe4000000000c */
        /* <DEDUP_REMOVED lines=8> */
[----:B------:R-:W-:-:S02]  /*143e0*/  LOP3.LUT R21, R21, 0xff, RZ, 0xc0, !PT ;  /* 0x000000ff15157812 */ /* 0x000fc400078ec0ff */
[----:B------:R-:W-:Y:S02]  /*143f0*/  SHF.R.U32.HI R31, RZ, 0x10, R37 ;  /* 0x00000010ff1f7819 */ /* 0x000fe40000011625 */
[----:B------:R-:W-:Y:S02]  /*14400*/  PRMT R21, R21, 0x7054, R28 ;  /* 0x0000705415157816 */ /* 0x000fe4000000001c */
[----:B------:R-:W-:Y:S02]  /*14410*/  SHF.R.U32.HI R28, RZ, 0x10, R39 ;  /* 0x00000010ff1c7819 */ /* 0x000fe40000011627 */
[----:B------:R-:W-:Y:S02]  /*14420*/  LOP3.LUT R29, R29, 0xff, RZ, 0xc0, !PT ;  /* 0x000000ff1d1d7812 */ /* 0x000fe400078ec0ff */
[----:B------:R-:W-:Y:S02]  /*14430*/  LOP3.LUT R31, R31, 0xff, RZ, 0xc0, !PT ;  /* 0x000000ff1f1f7812 */ /* 0x000fe400078ec0ff */
[----:B------:R-:W-:-:S02]  /*14440*/  LOP3.LUT R28, R28, 0xff, RZ, 0xc0, !PT ;  /* 0x000000ff1c1c7812 */ /* 0x000fc400078ec0ff */
[----:B------:R-:W-:Y:S02]  /*14450*/  PRMT R29, R29, 0x7054, R30 ;  /* 0x000070541d1d7816 */ /* 0x000fe4000000001e */
[----:B------:R-:W-:Y:S02]  /*14460*/  SHF.R.U32.HI R30, RZ, 0x10, R40 ;  /* 0x00000010ff1e7819 */ /* 0x000fe40000011628 */
[----:B------:R-:W-:Y:S02]  /*14470*/  PRMT R31, R31, 0x7054, R32 ;  /* 0x000070541f1f7816 */ /* 0x000fe40000000020 */
[----:B------:R-:W-:Y:S02]  /*14480*/  SHF.R.U32.HI R32, RZ, 0x10, R41 ;  /* 0x00000010ff207819 */ /* 0x000fe40000011629 */
[----:B------:R-:W-:Y:S02]  /*14490*/  LOP3.LUT R30, R30, 0xff, RZ, 0xc0, !PT ;  /* 0x000000ff1e1e7812 */ /* 0x000fe400078ec0ff */
[----:B------:R-:W-:-:S02]  /*144a0*/  LOP3.LUT R32, R32, 0xff, RZ, 0xc0, !PT ;  /* 0x000000ff20207812 */ /* 0x000fc400078ec0ff */
[----:B------:R-:W-:Y:S02]  /*144b0*/  PRMT R49, R30, 0x7054, R45 ;  /* 0x000070541e317816 */ /* 0x000fe4000000002d */
[----:B------:R-:W-:Y:S02]  /*144c0*/  LOP3.LUT R44, R29, 0xff000000, R36, 0xf8, !PT ;  /* 0xff0000001d2c7812 */ /* 0x000fe400078ef824 */
[----:B------:R-:W-:Y:S02]  /*144d0*/  PRMT R53, R32, 0x7054, R53 ;  /* 0x0000705420357816 */ /* 0x000fe40000000035 */
[----:B------:R-:W-:Y:S02]  /*144e0*/  LOP3.LUT R45, R31, 0xff000000, R37, 0xf8, !PT ;  /* 0xff0000001f2d7812 */ /* 0x000fe400078ef825 */
[----:B------:R-:W-:Y:S02]  /*144f0*/  LOP3.LUT R53, R53, 0xff000000, R41, 0xf8, !PT ;  /* 0xff00000035357812 */ /* 0x000fe400078ef829 */
[----:B------:R-:W-:-:S02]  /*14500*/  LOP3.LUT R40, R49, 0xff000000, R40, 0xf8, !PT ;  /* 0xff00000031287812 */ /* 0x000fc400078ef828 */
[----:B--2---:R-:W-:Y:S02]  /*14510*/  IADD3 R3, R0, R13, R15 ;  /* 0x0000000d00037210 */ /* 0x004fe40007ffe00f */
[----:B------:R-:W-:Y:S01]  /*14520*/  SHF.R.U32.HI R0, RZ, 0x8, R39 ;  /* 0x00000008ff007819 */ /* 0x000fe20000011627 */
[----:B---3--:R-:W0:Y:S03]  /*14530*/  LDS.128 R12, [R65+0x20400] ;  /* 0x02040000410c7984 */ /* 0x008e260000000c00 */
[----:B------:R-:W-:-:S04]  /*14540*/  LOP3.LUT R0, R0, 0xff, RZ, 0xc0, !PT ;  /* 0x000000ff00007812 */ /* 0x000fc800078ec0ff */
[----:B------:R-:W-:Y:S01]  /*14550*/  PRMT R43, R0, 0x7604, R5 ;  /* 0x00007604002b7816 */ /* 0x000fe20000000005 */
[----:B------:R-:W-:Y:S01]  /*14560*/  IMAD.IADD R0, R22, 0x1, R3 ;  /* 0x0000000116007824 */ /* 0x000fe200078e0203 */
[----:B------:R-:W-:Y:S02]  /*14570*/  SHF.R.U32.HI R3, RZ, 0x10, R34 ;  /* 0x00000010ff037819 */ /* 0x000fe40000011622 */
[----:B------:R-:W-:Y:S02]  /*14580*/  PRMT R47, R28, 0x7054, R43 ;  /* 0x000070541c2f7816 */ /* 0x000fe4000000002b */
[----:B------:R-:W1:Y:S01]  /*14590*/  LDS.128 R4, [R0+0x20400] ;  /* 0x0204000000047984 */ /* 0x000e620000000c00 */
[----:B------:R-:W-:Y:S02]  /*145a0*/  LOP3.LUT R3, R3, 0xff, RZ, 0xc0, !PT ;  /* 0x000000ff03037812 */ /* 0x000fe400078ec0ff */
[----:B------:R-:W-:Y:S02]  /*145b0*/  LOP3.LUT R43, R21, 0xff000000, R35, 0xf8, !PT ;  /* 0xff000000152b7812 */ /* 0x000fe400078ef823 */
[----:B------:R-:W-:-:S02]  /*145c0*/  PRMT R3, R3, 0x7054, R20 ;  /* 0x0000705403037816 */ /* 0x000fc40000000014 */
[----:B------:R-:W-:Y:S02]  /*145d0*/  SHF.R.U32.HI R20, RZ, 0x10, R38 ;  /* 0x00000010ff147819 */ /* 0x000fe40000011626 */
[----:B------:R-:W-:Y:S02]  /*145e0*/  LOP3.LUT R47, R47, 0xff000000, R39, 0xf8, !PT ;  /* 0xff0000002f2f7812 */ /* 0x000fe400078ef827 */
[----:B------:R-:W-:Y:S02]  /*145f0*/  LOP3.LUT R20, R20, 0xff, RZ, 0xc0, !PT ;  /* 0x000000ff14147812 */ /* 0x000fe400078ec0ff */
[----:B------:R-:W-:Y:S02]  /*14600*/  F2FP.F16.E4M3.UNPACK_B R36, R43 ;  /* 0x0000002bff24723e */ /* 0x000fe400020006ff */
[-C--:B------:R-:W-:Y:S02]  /*14610*/  F2FP.F16.E4M3.UNPACK_B R39, R47.reuse ;  /* 0x0000002fff27723e */ /* 0x080fe400020006ff */
[----:B------:R-:W-:Y:S01]  /*14620*/  PRMT R33, R20, 0x7054, R33 ;  /* 0x0000705414217816 */ /* 0x000fe20000000021 */
[----:B------:R-:W-:Y:S01]  /*14630*/  HADD2.F32 R37, -RZ, R36.H0_H0 ;  /* 0x20000024ff257230 */ /* 0x000fe20000004100 */
[----:B------:R-:W-:Y:S01]  /*14640*/  LOP3.LUT R42, R3, 0xff000000, R34, 0xf8, !PT ;  /* 0xff000000032a7812 */ /* 0x000fe200078ef822 */
[----:B------:R-:W-:Y:S01]  /*14650*/  HADD2.F32 R41, -RZ, R39.H0_H0 ;  /* 0x20000027ff297230 */ /* 0x000fe20000004100 */
[----:B------:R-:W-:-:S02]  /*14660*/  F2FP.F16.E4M3.UNPACK_B R47, R47.H1 ;  /* 0x0000002fff2f723e */ /* 0x000fc400030006ff */
[----:B------:R-:W-:Y:S02]  /*14670*/  F2FP.F16.E4M3.UNPACK_B R43, R43.H1 ;  /* 0x0000002bff2b723e */ /* 0x000fe400030006ff */
[----:B------:R-:W-:Y:S02]  /*14680*/  LOP3.LUT R38, R33, 0xff000000, R38, 0xf8, !PT ;  /* 0xff00000021267812 */ /* 0x000fe400078ef826 */
[----:B0-----:R-:W-:Y:S02]  /*14690*/  F2FP.F16.E4M3.UNPACK_B R20, R13 ;  /* 0x0000000dff14723e */ /* 0x001fe400020006ff */
[-C--:B------:R-:W-:Y:S02]  /*146a0*/  F2FP.F16.E4M3.UNPACK_B R28, R15.reuse ;  /* 0x0000000fff1c723e */ /* 0x080fe400020006ff */
[----:B------:R-:W-:Y:S02]  /*146b0*/  F2FP.F16.E4M3.UNPACK_B R29, R15.H1 ;  /* 0x0000000fff1d723e */ /* 0x000fe400030006ff */
[----:B------:R-:W-:-:S02]  /*146c0*/  F2FP.F16.E4M3.UNPACK_B R15, R14 ;  /* 0x0000000eff0f723e */ /* 0x000fc400020006ff */
[----:B------:R-:W-:Y:S01]  /*146d0*/  F2FP.F16.E4M3.UNPACK_B R21, R14.H1 ;  /* 0x0000000eff15723e */ /* 0x000fe200030006ff */
[--C-:B------:R-:W-:Y:S01]  /*146e0*/  HADD2.F32 R14, -RZ, R20.reuse.H0_H0 ;  /* 0x20000014ff0e7230 */ /* 0x100fe20000004100 */
[----:B------:R-:W-:Y:S01]  /*146f0*/  F2FP.F16.E4M3.UNPACK_B R13, R13.H1 ;  /* 0x0000000dff0d723e */ /* 0x000fe200030006ff */
[----:B------:R-:W-:Y:S01]  /*14700*/  HADD2.F32 R20, -RZ, R20.H1_H1 ;  /* 0x30000014ff147230 */ /* 0x000fe20000004100 */
[-C--:B-1----:R-:W-:Y:S02]  /*14710*/  F2FP.F16.E4M3.UNPACK_B R30, R5.reuse ;  /* 0x00000005ff1e723e */ /* 0x082fe400020006ff */
[----:B------:R-:W-:Y:S02]  /*14720*/  F2FP.F16.E4M3.UNPACK_B R31, R5.H1 ;  /* 0x00000005ff1f723e */ /* 0x000fe400030006ff */
[-C--:B------:R-:W-:Y:S01]  /*14730*/  F2FP.F16.E4M3.UNPACK_B R34, R7.reuse ;  /* 0x00000007ff22723e */ /* 0x080fe200020006ff */
[--C-:B------:R-:W-:Y:S01]  /*14740*/  HADD2.F32 R32, -RZ, R30.reuse.H0_H0 ;  /* 0x2000001eff207230 */ /* 0x100fe20000004100 */
[----:B------:R-:W-:Y:S01]  /*14750*/  F2FP.F16.E4M3.UNPACK_B R35, R7.H1 ;  /* 0x00000007ff23723e */ /* 0x000fe200030006ff */
[----:B------:R-:W-:Y:S01]  /*14760*/  HADD2.F32 R30, -RZ, R30.H1_H1 ;  /* 0x3000001eff1e7230 */ /* 0x000fe20000004100 */
[----:B------:R-:W-:-:S02]  /*14770*/  F2FP.F16.E4M3.UNPACK_B R5, R4 ;  /* 0x00000004ff05723e */ /* 0x000fc400020006ff */
[----:B------:R-:W-:Y:S01]  /*14780*/  F2FP.F16.E4M3.UNPACK_B R7, R4.H1 ;  /* 0x00000004ff07723e */ /* 0x000fe200030006ff */
[C---:B------:R-:W-:Y:S01]  /*14790*/  FMUL.FTZ R4, R32.reuse, R37 ;  /* 0x0000002520047220 */ /* 0x040fe20000410000 */
[-C--:B------:R-:W-:Y:S01]  /*147a0*/  FMUL.FTZ R49, R32, R41.reuse ;  /* 0x0000002920317220 */ /* 0x080fe20000410000 */
[-C--:B------:R-:W-:Y:S02]  /*147b0*/  F2FP.F16.E4M3.UNPACK_B R32, R6.reuse ;  /* 0x00000006ff20723e */ /* 0x080fe400020006ff */
[C---:B------:R-:W-:Y:S01]  /*147c0*/  FFMA.FTZ R48, R14.reuse, R41, R4 ;  /* 0x000000290e307223 */ /* 0x040fe20000010004 */
[----:B------:R-:W-:Y:S01]  /*147d0*/  FFMA.FTZ R46, R14, R37, -R49 ;  /* 0x000000250e2e7223 */ /* 0x000fe20000010831 */
[----:B------:R-:W-:Y:S01]  /*147e0*/  HADD2.F32 R41, -RZ, R39.H1_H1 ;  /* 0x30000027ff297230 */ /* 0x000fe20000004100 */
[----:B------:R-:W-:Y:S01]  /*147f0*/  F2FP.F16.E4M3.UNPACK_B R33, R6.H1 ;  /* 0x00000006ff21723e */ /* 0x000fe200030006ff */
[----:B------:R-:W-:Y:S01]  /*14800*/  HADD2.F32 R37, -RZ, R36.H1_H1 ;  /* 0x30000024ff257230 */ /* 0x000fe20000004100 */
[----:B------:R-:W-:Y:S01]  /*14810*/  F2FP.F16.E4M3.UNPACK_B R36, R53 ;  /* 0x00000035ff24723e */ /* 0x000fe200020006ff */
[----:B------:R-:W-:-:S02]  /*14820*/  HADD2.F32 R49, -RZ, R47.H0_H0 ;  /* 0x2000002fff317230 */ /* 0x000fc40000004100 */
[C---:B------:R-:W-:Y:S01]  /*14830*/  FMUL.FTZ R55, R30.reuse, R41 ;  /* 0x000000291e377220 */ /* 0x040fe20000410000 */
[----:B------:R-:W-:Y:S02]  /*14840*/  HADD2.F32 R6, -RZ, R31.H0_H0 ;  /* 0x2000001fff067230 */ /* 0x000fe40000004100 */
[-C--:B------:R-:W-:Y:S01]  /*14850*/  FMUL.FTZ R30, R30, R37.reuse ;  /* 0x000000251e1e7220 */ /* 0x080fe20000410000 */
[----:B------:R-:W-:Y:S02]  /*14860*/  HADD2.F32 R39, -RZ, R43.H0_H0 ;  /* 0x2000002bff277230 */ /* 0x000fe40000004100 */
[----:B------:R-:W-:Y:S01]  /*14870*/  FFMA.FTZ R55, R20, R37, -R55 ;  /* 0x0000002514377223 */ /* 0x000fe20000010837 */
[----:B------:R-:W-:Y:S02]  /*14880*/  HADD2.F32 R4, -RZ, R13.H0_H0 ;  /* 0x2000000dff047230 */ /* 0x000fe40000004100 */
[----:B------:R-:W-:Y:S01]  /*14890*/  FMUL.FTZ R57, R6, R49 ;  /* 0x0000003106397220 */ /* 0x000fe20000410000 */
[----:B------:R-:W-:Y:S01]  /*148a0*/  FFMA.FTZ R41, R20, R41, R30 ;  /* 0x0000002914297223 */ /* 0x000fe2000001001e */
[----:B------:R-:W-:Y:S01]  /*148b0*/  FMUL.FTZ R6, R6, R39 ;  /* 0x0000002706067220 */ /* 0x000fe20000410000 */
[----:B------:R-:W-:Y:S01]  /*148c0*/  F2FP.F16.E4M3.UNPACK_B R20, R45 ;  /* 0x0000002dff14723e */ /* 0x000fe200020006ff */
[----:B------:R-:W-:Y:S01]  /*148d0*/  FFMA.FTZ R57, R4, R39, -R57 ;  /* 0x0000002704397223 */ /* 0x000fe20000010839 */
[----:B------:R-:W-:-:S02]  /*148e0*/  HADD2.F32 R39, -RZ, R36.H0_H0 ;  /* 0x20000024ff277230 */ /* 0x000fc40000004100 */
[----:B------:R-:W-:Y:S01]  /*148f0*/  FFMA.FTZ R49, R4, R49, R6 ;  /* 0x0000003104317223 */ /* 0x000fe20000010006 */
[----:B------:R-:W-:Y:S01]  /*14900*/  HADD2.F32 R6, -RZ, R34.H0_H0 ;  /* 0x20000022ff067230 */ /* 0x000fe20000004100 */
[----:B------:R-:W-:Y:S01]  /*14910*/  F2FP.F16.E4M3.UNPACK_B R53, R53.H1 ;  /* 0x00000035ff35723e */ /* 0x000fe200030006ff */
[----:B------:R-:W-:Y:S01]  /*14920*/  HADD2.F32 R30, -RZ, R47.H1_H1 ;  /* 0x3000002fff1e7230 */ /* 0x000fe20000004100 */
[----:B------:R-:W-:Y:S01]  /*14930*/  F2FP.F16.E4M3.UNPACK_B R45, R45.H1 ;  /* 0x0000002dff2d723e */ /* 0x000fe200030006ff */
[----:B------:R-:W-:Y:S01]  /*14940*/  HADD2.F32 R31, -RZ, R31.H1_H1 ;  /* 0x3000001fff1f7230 */ /* 0x000fe20000004100 */
[----:B------:R-:W-:Y:S01]  /*14950*/  F2FP.F16.E4M3.UNPACK_B R3, R12 ;  /* 0x0000000cff03723e */ /* 0x000fe200020006ff */
[----:B------:R-:W-:Y:S02]  /*14960*/  HADD2.F32 R14, -RZ, R43.H1_H1 ;  /* 0x3000002bff0e7230 */ /* 0x000fe40000004100 */
[----:B------:R-:W-:Y:S01]  /*14970*/  FMUL.FTZ R43, R6, R39 ;  /* 0x00000027062b7220 */ /* 0x000fe20000410000 */
[----:B------:R-:W-:-:S02]  /*14980*/  HADD2.F32 R37, -RZ, R20.H0_H0 ;  /* 0x20000014ff257230 */ /* 0x000fc40000004100 */
[C---:B------:R-:W-:Y:S01]  /*14990*/  FMUL.FTZ R52, R31.reuse, R30 ;  /* 0x0000001e1f347220 */ /* 0x040fe20000410000 */
[----:B------:R-:W-:Y:S02]  /*149a0*/  HADD2.F32 R4, -RZ, R28.H0_H0 ;  /* 0x2000001cff047230 */ /* 0x000fe40000004100 */
[----:B------:R-:W-:Y:S01]  /*149b0*/  FMUL.FTZ R31, R31, R14 ;  /* 0x0000000e1f1f7220 */ /* 0x000fe20000410000 */
[----:B------:R-:W-:Y:S02]  /*149c0*/  HADD2.F32 R13, -RZ, R13.H1_H1 ;  /* 0x3000000dff0d7230 */ /* 0x000fe40000004100 */
[-C--:B------:R-:W-:Y:S01]  /*149d0*/  FMUL.FTZ R6, R6, R37.reuse ;  /* 0x0000002506067220 */ /* 0x080fe20000410000 */
[----:B------:R-:W-:Y:S02]  /*149e0*/  HADD2.F32 R34, -RZ, R34.H1_H1 ;  /* 0x30000022ff227230 */ /* 0x000fe40000004100 */
[----:B------:R-:W-:Y:S01]  /*149f0*/  FFMA.FTZ R43, R4, R37, -R43 ;  /* 0x00000025042b7223 */ /* 0x000fe2000001082b */
[----:B------:R-:W-:-:S02]  /*14a00*/  HADD2.F32 R37, -RZ, R36.H1_H1 ;  /* 0x30000024ff257230 */ /* 0x000fc40000004100 */
[C---:B------:R-:W-:Y:S01]  /*14a10*/  FFMA.FTZ R52, R13.reuse, R14, -R52 ;  /* 0x0000000e0d347223 */ /* 0x040fe20000010834 */
[----:B------:R-:W-:Y:S01]  /*14a20*/  FFMA.FTZ R54, R13, R30, R31 ;  /* 0x0000001e0d367223 */ /* 0x000fe2000001001f */
[----:B------:R-:W-:Y:S01]  /*14a30*/  FFMA.FTZ R47, R4, R39, R6 ;  /* 0x00000027042f7223 */ /* 0x000fe20000010006 */
[----:B------:R-:W-:Y:S02]  /*14a40*/  HADD2.F32 R13, -RZ, R20.H1_H1 ;  /* 0x30000014ff0d7230 */ /* 0x000fe40000004100 */
[C---:B------:R-:W-:Y:S01]  /*14a50*/  FMUL.FTZ R61, R34.reuse, R37 ;  /* 0x00000025223d7220 */ /* 0x040fe20000410000 */
[----:B------:R-:W-:Y:S01]  /*14a60*/  HADD2.F32 R39, -RZ, R53.H0_H0 ;  /* 0x20000035ff277230 */ /* 0x000fe20000004100 */
[----:B------:R-:W-:Y:S01]  /*14a70*/  F2FP.F16.E4M3.UNPACK_B R20, R38.H1 ;  /* 0x00000026ff14723e */ /* 0x000fe200030006ff */
[----:B------:R-:W-:Y:S02]  /*14a80*/  HADD2.F32 R6, -RZ, R35.H0_H0 ;  /* 0x20000023ff067230 */ /* 0x000fe40000004100 */
[----:B------:R-:W-:Y:S01]  /*14a90*/  FMUL.FTZ R34, R34, R13 ;  /* 0x0000000d22227220 */ /* 0x000fe20000410000 */
[----:B------:R-:W-:Y:S01]  /*14aa0*/  HADD2.F32 R31, -RZ, R45.H0_H0 ;  /* 0x2000002dff1f7230 */ /* 0x000fe20000004100 */
[----:B------:R-:W-:Y:S01]  /*14ab0*/  F2FP.F16.E4M3.UNPACK_B R12, R12.H1 ;  /* 0x0000000cff0c723e */ /* 0x000fe200030006ff */
[----:B------:R-:W-:-:S02]  /*14ac0*/  HADD2.F32 R28, -RZ, R28.H1_H1 ;  /* 0x3000001cff1c7230 */ /* 0x000fc40000004100 */
[C---:B------:R-:W-:Y:S01]  /*14ad0*/  FMUL.FTZ R63, R6.reuse, R39 ;  /* 0x00000027063f7220 */ /* 0x040fe20000410000 */
[----:B------:R-:W-:Y:S02]  /*14ae0*/  HADD2.F32 R4, -RZ, R29.H0_H0 ;  /* 0x2000001dff047230 */ /* 0x000fe40000004100 */
[----:B------:R-:W-:Y:S01]  /*14af0*/  FMUL.FTZ R6, R6, R31 ;  /* 0x0000001f06067220 */ /* 0x000fe20000410000 */
[----:B------:R-:W-:Y:S02]  /*14b00*/  HADD2.F32 R14, -RZ, R45.H1_H1 ;  /* 0x3000002dff0e7230 */ /* 0x000fe40000004100 */
[C---:B------:R-:W-:Y:S01]  /*14b10*/  FFMA.FTZ R56, R28.reuse, R13, -R61 ;  /* 0x0000000d1c387223 */ /* 0x040fe2000001083d */
[----:B------:R-:W-:Y:S01]  /*14b20*/  F2FP.F16.E4M3.UNPACK_B R13, R42.H1 ;  /* 0x0000002aff0d723e */ /* 0x000fe200030006ff */
[----:B------:R-:W-:Y:S01]  /*14b30*/  FFMA.FTZ R60, R28, R37, R34 ;  /* 0x000000251c3c7223 */ /* 0x000fe20000010022 */
        /* <DEDUP_REMOVED lines=20> */
[----:B------:R-:W-:Y:S01]  /*14c80*/  FMUL.FTZ R31, R7, R20 ;  /* 0x00000014071f7220 */ /* 0x000fe20000410000 */
[----:B------:R-:W-:Y:S02]  /*14c90*/  HADD2.F32 R12, -RZ, R12.H1_H1 ;  /* 0x3000000cff0c7230 */ /* 0x000fe40000004100 */
[C---:B------:R-:W-:Y:S01]  /*14ca0*/  FFMA.FTZ R62, R29.reuse, R14, -R30 ;  /* 0x0000000e1d3e7223 */ /* 0x040fe2000001081e */
[----:B------:R-:W-:Y:S01]  /*14cb0*/  FFMA.FTZ R64, R29, R28, R39 ;  /* 0x0000001c1d407223 */ /* 0x000fe20000010027 */
[-C--:B------:R-:W-:Y:S01]  /*14cc0*/  FMUL.FTZ R7, R7, R13.reuse ;  /* 0x0000000d07077220 */ /* 0x080fe20000410000 */
[----:B------:R-:W-:Y:S02]  /*14cd0*/  HADD2.F32 R29, -RZ, R38.H0_H0 ;  /* 0x20000026ff1d7230 */ /* 0x000fe40000004100 */
[C---:B------:R-:W-:Y:S01]  /*14ce0*/  FFMA.FTZ R28, R12.reuse, R13, -R31 ;  /* 0x0000000d0c1c7223 */ /* 0x040fe2000001081f */
[----:B------:R-:W-:Y:S02]  /*14cf0*/  HADD2.F32 R6, -RZ, R5.H0_H0 ;  /* 0x20000005ff067230 */ /* 0x000fe40000004100 */
[----:B------:R-:W-:Y:S01]  /*14d00*/  FFMA.FTZ R30, R12, R20, R7 ;  /* 0x000000140c1e7223 */ /* 0x000fe20000010007 */
[----:B------:R-:W-:-:S02]  /*14d10*/  HADD2.F32 R7, -RZ, R42.H0_H0 ;  /* 0x2000002aff077230 */ /* 0x000fc40000004100 */
[----:B------:R-:W-:Y:S02]  /*14d20*/  HADD2.F32 R4, -RZ, R3.H0_H0 ;  /* 0x20000003ff047230 */ /* 0x000fe40000004100 */
[C---:B------:R-:W-:Y:S01]  /*14d30*/  FMUL.FTZ R13, R6.reuse, R29 ;  /* 0x0000001d060d7220 */ /* 0x040fe20000410000 */
[----:B------:R-:W-:Y:S02]  /*14d40*/  HADD2.F32 R38, -RZ, R38.H1_H1 ;  /* 0x30000026ff267230 */ /* 0x000fe40000004100 */
[-C--:B------:R-:W-:Y:S01]  /*14d50*/  FMUL.FTZ R31, R6, R7.reuse ;  /* 0x00000007061f7220 */ /* 0x080fe20000410000 */
[----:B------:R-:W-:Y:S02]  /*14d60*/  HADD2.F32 R5, -RZ, R5.H1_H1 ;  /* 0x30000005ff057230 */ /* 0x000fe40000004100 */
[----:B------:R-:W-:Y:S01]  /*14d70*/  FFMA.FTZ R20, R4, R7, -R13 ;  /* 0x0000000704147223 */ /* 0x000fe2000001080d */
[----:B------:R-:W-:Y:S01]  /*14d80*/  HADD2.F32 R42, -RZ, R42.H1_H1 ;  /* 0x3000002aff2a7230 */ /* 0x000fe20000004100 */
[----:B------:R-:W-:Y:S01]  /*14d90*/  F2FP.F16.E4M3.UNPACK_B R7, R40.H1 ;  /* 0x00000028ff07723e */ /* 0x000fe200030006ff */
[----:B------:R-:W-:-:S02]  /*14da0*/  HADD2.F32 R3, -RZ, R3.H1_H1 ;  /* 0x30000003ff037230 */ /* 0x000fc40000004100 */
[C---:B------:R-:W-:Y:S01]  /*14db0*/  FMUL.FTZ R12, R5.reuse, R38 ;  /* 0x00000026050c7220 */ /* 0x040fe20000410000 */
[----:B------:R-:W-:Y:S01]  /*14dc0*/  FFMA.FTZ R31, R4, R29, R31 ;  /* 0x0000001d041f7223 */ /* 0x000fe2000001001f */
[----:B------:R-:W-:Y:S01]  /*14dd0*/  F2FP.F16.E4M3.UNPACK_B R6, R44.H1 ;  /* 0x0000002cff06723e */ /* 0x000fe200030006ff */
[-C--:B------:R-:W-:Y:S01]  /*14de0*/  FMUL.FTZ R5, R5, R42.reuse ;  /* 0x0000002a05057220 */ /* 0x080fe20000410000 */
[C---:B------:R-:W-:Y:S01]  /*14df0*/  FFMA.FTZ R29, R3.reuse, R42, -R12 ;  /* 0x0000002a031d7223 */ /* 0x040fe2000001080c */
[----:B------:R-:W-:Y:S01]  /*14e00*/  HADD2.F32 R12, -RZ, R7.H0_H0 ;  /* 0x20000007ff0c7230 */ /* 0x000fe20000004100 */
[----:B------:R-:W-:Y:S01]  /*14e10*/  F2FP.F16.E4M3.UNPACK_B R44, R44 ;  /* 0x0000002cff2c723e */ /* 0x000fe200020006ff */
        /* <DEDUP_REMOVED lines=10> */
[----:B------:R-:W-:Y:S02]  /*14ec0*/  HADD2.F32 R6, -RZ, R6.H1_H1 ;  /* 0x30000006ff067230 */ /* 0x000fe40000004100 */
[----:B------:R-:W-:Y:S02]  /*14ed0*/  HADD2.F32 R21, -RZ, R21.H1_H1 ;  /* 0x30000015ff157230 */ /* 0x000fe40000004100 */
[C---:B------:R-:W-:Y:S01]  /*14ee0*/  FMUL.FTZ R36, R33.reuse, R14 ;  /* 0x0000000e21247220 */ /* 0x040fe20000410000 */
[----:B------:R-:W-:Y:S01]  /*14ef0*/  FMUL.FTZ R5, R33, R6 ;  /* 0x0000000621057220 */ /* 0x000fe20000410000 */
[----:B------:R-:W-:-:S02]  /*14f00*/  FFMA.FTZ R33, R3, R12, R4 ;  /* 0x0000000c03217223 */ /* 0x000fc40000010004 */
[C---:B------:R-:W-:Y:S01]  /*14f10*/  FFMA.FTZ R39, R21.reuse, R6, -R36 ;  /* 0x0000000615277223 */ /* 0x040fe20000010824 */
[----:B------:R-:W-:Y:S02]  /*14f20*/  HADD2.F32 R6, -RZ, R40.H0_H0 ;  /* 0x20000028ff067230 */ /* 0x000fe40000004100 */
[----:B------:R-:W-:Y:S01]  /*14f30*/  FFMA.FTZ R36, R21, R14, R5 ;  /* 0x0000000e15247223 */ /* 0x000fe20000010005 */
[----:B------:R-:W-:Y:S02]  /*14f40*/  HADD2.F32 R5, -RZ, R44.H0_H0 ;  /* 0x2000002cff057230 */ /* 0x000fe40000004100 */
[----:B------:R-:W-:Y:S02]  /*14f50*/  HADD2.F32 R4, -RZ, R32.H0_H0 ;  /* 0x20000020ff047230 */ /* 0x000fe40000004100 */
[----:B------:R-:W-:Y:S01]  /*14f60*/  HADD2.F32 R40, -RZ, R40.H1_H1 ;  /* 0x30000028ff287230 */ /* 0x000fe20000004100 */
[----:B------:R-:W-:Y:S01]  /*14f70*/  F2FP.SATFINITE.E4M3.F32.PACK_AB_MERGE_C R33, R36, R33, RZ ;  /* 0x000000212421723e */ /* 0x000fe200048070ff */
[----:B------:R-:W-:-:S02]  /*14f80*/  HADD2.F32 R32, -RZ, R32.H1_H1 ;  /* 0x30000020ff207230 */ /* 0x000fc40000004100 */
[C---:B------:R-:W-:Y:S01]  /*14f90*/  FMUL.FTZ R12, R4.reuse, R6 ;  /* 0x00000006040c7220 */ /* 0x040fe20000410000 */
[----:B------:R-:W-:Y:S02]  /*14fa0*/  HADD2.F32 R44, -RZ, R44.H1_H1 ;  /* 0x3000002cff2c7230 */ /* 0x000fe40000004100 */
[-C--:B------:R-:W-:Y:S01]  /*14fb0*/  FMUL.FTZ R7, R4, R5.reuse ;  /* 0x0000000504077220 */ /* 0x080fe20000410000 */
[--C-:B------:R-:W-:Y:S02]  /*14fc0*/  HADD2.F32 R3, -RZ, R15.reuse.H0_H0 ;  /* 0x2000000fff037230 */ /* 0x100fe40000004100 */
[C---:B------:R-:W-:Y:S01]  /*14fd0*/  FMUL.FTZ R4, R32.reuse, R40 ;  /* 0x0000002820047220 */ /* 0x040fe20000410000 */
[----:B------:R-:W-:Y:S02]  /*14fe0*/  HADD2.F32 R15, -RZ, R15.H1_H1 ;  /* 0x3000000fff0f7230 */ /* 0x000fe40000004100 */
        /* <DEDUP_REMOVED lines=11> */
[----:B------:R-:W-:-:S02]  /*150a0*/  F2FP.SATFINITE.E4M3.F32.PACK_AB_MERGE_C R12, R30, R37, RZ ;  /* 0x000000251e0c723e */ /* 0x000fc400048070ff */
[----:B------:R-:W-:Y:S02]  /*150b0*/  F2FP.SATFINITE.E4M3.F32.PACK_AB_MERGE_C R5, R55, R46, R5 ;  /* 0x0000002e3705723e */ /* 0x000fe40004807005 */
        /* <DEDUP_REMOVED lines=9> */
.L_x_3100:
[----:B------:R-:W-:Y:S05]  /*15150*/  BSYNC B1 ;  /* 0x0000000000017941 */ /* 0x000fea0003800000 */
.L_x_3099:
[----:B------:R-:W-:Y:S05]  /*15160*/  @P0 BRA `(.L_x_3084) ;  /* 0x0000000c00ec0947 */ /* 0x000fea0003800000 */
[----:B-1----:R-:W4:Y:S04]  /*15170*/  LDL R30, [R1+0x14] ;  /* 0x00001400011e7983 */ /* 0x002f280000100800 */
[----:B------:R-:W0:Y:S01]  /*15180*/  LDL R53, [R1+0x38] ;  /* 0x0000380001357983 */ /* 0x000e220000100800 */
[----:B-----5:R-:W-:Y:S01]  /*15190*/  SHF.R.U32.HI R3, RZ, 0x8, R24 ;  /* 0x00000008ff037819 */ /* 0x020fe20000011618 */
[----:B------:R-:W-:Y:S01]  /*151a0*/  IMAD.SHL.U32 R51, R51, 0x80, RZ ;  /* 0x0000008033337824 */ /* 0x000fe200078e00ff */
[----:B--23--:R-:W-:Y:S02]  /*151b0*/  SHF.R.U32.HI R5, RZ, 0x8, R25 ;  /* 0x00000008ff057819 */ /* 0x00cfe40000011619 */
[----:B------:R-:W-:Y:S02]  /*151c0*/  LOP3.LUT R0, R24, 0xff, RZ, 0xc0, !PT ;  /* 0x000000ff18007812 */ /* 0x000fe400078ec0ff */
[----:B------:R-:W-:-:S02]  /*151d0*/  LOP3.LUT R3, R3, 0xff, RZ, 0xc0, !PT ;  /* 0x000000ff03037812 */ /* 0x000fc400078ec0ff */
[----:B------:R-:W-:Y:S02]  /*151e0*/  LOP3.LUT R4, R25, 0xff, RZ, 0xc0, !PT ;  /* 0x000000ff19047812 */ /* 0x000fe400078ec0ff */
[----:B------:R-:W-:Y:S02]  /*151f0*/  LOP3.LUT R5, R5, 0xff, RZ, 0xc0, !PT ;  /* 0x000000ff05057812 */ /* 0x000fe400078ec0ff */
[----:B------:R-:W-:Y:S02]  /*15200*/  LEA.HI R58, R59, R58, RZ, 0x1c ;  /* 0x0000003a3b3a7211 */ /* 0x000fe400078fe0ff */
[----:B------:R-:W-:Y:S02]  /*15210*/  SHF.R.U32.HI R6, RZ, 0x8, R26 ;  /* 0x00000008ff067819 */ /* 0x000fe4000001161a */
[----:B------:R-:W-:Y:S02]  /*15220*/  PRMT R21, R3, 0x7604, R0 ;  /* 0x0000760403157816 */ /* 0x000fe40000000000 */
        /* <DEDUP_REMOVED lines=22> */
[----:B------:R-:W-:Y:S02]  /*15390*/  SHF.R.U32.HI R32, RZ, 0x8, R10 ;  /* 0x00000008ff207819 */ /* 0x000fe4000001160a */
[----:B------:R-:W-:Y:S02]  /*153a0*/  LOP3.LUT R31, R10, 0xff, RZ, 0xc0, !PT ;  /* 0x000000ff0a1f7812 */ /* 0x000fe400078ec0ff */
[----:B------:R-:W-:Y:S02]  /*153b0*/  LOP3.LUT R32, R32, 0xff, RZ, 0xc0, !PT ;  /* 0x000000ff20207812 */ /* 0x000fe400078ec0ff */
[----:B------:R-:W-:-:S02]  /*153c0*/  SHF.R.U32.HI R34, RZ, 0x8, R11 ;  /* 0x00000008ff227819 */ /* 0x000fc4000001160b */
[----:B------:R-:W-:Y:S02]  /*153d0*/  PRMT R39, R32, 0x7604, R31 ;  /* 0x0000760420277816 */ /* 0x000fe4000000001f */
[----:B------:R-:W-:Y:S02]  /*153e0*/  SHF.R.U32.HI R31, RZ, 0x10, R27 ;  /* 0x00000010ff1f7819 */ /* 0x000fe4000001161b */
[----:B------:R-:W-:Y:S02]  /*153f0*/  SHF.R.U32.HI R37, RZ, 0x10, R9 ;  /* 0x00000010ff257819 */ /* 0x000fe40000011609 */
[----:B------:R-:W-:Y:S01]  /*15400*/  LOP3.LUT R33, R11, 0xff, RZ, 0xc0, !PT ;  /* 0x000000ff0b217812 */ /* 0x000fe200078ec0ff */
[----:B------:R-:W-:Y:S01]  /*15410*/  IMAD.U32 R31, R31, 0x10000, RZ ;  /* 0x000100001f1f7824 */ /* 0x000fe200078e00ff */
[----:B------:R-:W-:Y:S01]  /*15420*/  LOP3.LUT R34, R34, 0xff, RZ, 0xc0, !PT ;  /* 0x000000ff22227812 */ /* 0x000fe200078ec0ff */
[----:B------:R-:W-:Y:S01]  /*15430*/  IMAD.U32 R37, R37, 0x10000, RZ ;  /* 0x0001000025257824 */ /* 0x000fe200078e00ff */
[----:B------:R-:W-:-:S02]  /*15440*/  SHF.R.U32.HI R41, RZ, 0x10, R11 ;  /* 0x00000010ff297819 */ /* 0x000fc4000001160b */
[----:B------:R-:W-:Y:S02]  /*15450*/  PRMT R34, R34, 0x7604, R33 ;  /* 0x0000760422227816 */ /* 0x000fe40000000021 */
[----:B------:R-:W-:Y:S02]  /*15460*/  LOP3.LUT R33, R28, 0xff0000, R31, 0xf8, !PT ;  /* 0x00ff00001c217812 */ /* 0x000fe400078ef81f */
[----:B------:R-:W-:Y:S02]  /*15470*/  LOP3.LUT R31, R29, 0xff0000, R26, 0xf8, !PT ;  /* 0x00ff00001d1f7812 */ /* 0x000fe400078ef81a */
[----:B------:R-:W-:Y:S02]  /*15480*/  SHF.L.U32 R41, R41, 0x10, RZ ;  /* 0x0000001029297819 */ /* 0x000fe400000006ff */
        /* <DEDUP_REMOVED lines=10> */
[----:B----4-:R-:W-:Y:S02]  /*15530*/  IADD3 R3, R0, R7, R30 ;  /* 0x0000000700037210 */ /* 0x010fe40007ffe01e */
[----:B------:R-:W-:Y:S01]  /*15540*/  LOP3.LUT R30, R9, 0xff, RZ, 0xc0, !PT ;  /* 0x000000ff091e7812 */ /* 0x000fe200078ec0ff */
[----:B0-----:R-:W0:Y:S02]  /*15550*/  LDS.128 R12, [R53+0x20400] ;  /* 0x02040000350c7984 */ /* 0x001e240000000c00 */
[----:B------:R-:W-:Y:S01]  /*15560*/  IMAD.IADD R0, R22, 0x1, R3 ;  /* 0x0000000116007824 */ /* 0x000fe200078e0203 */
[----:B------:R-:W-:-:S04]  /*15570*/  LOP3.LUT R3, R4, 0xff, RZ, 0xc0, !PT ;  /* 0x000000ff04037812 */ /* 0x000fc800078ec0ff */
[----:B------:R-:W1:Y:S01]  /*15580*/  LDS.128 R4, [R0+0x20400] ;  /* 0x0204000000047984 */ /* 0x000e620000000c00 */
[----:B------:R-:W-:Y:S02]  /*15590*/  PRMT R30, R3, 0x7604, R30 ;  /* 0x00007604031e7816 */ /* 0x000fe4000000001e */
[----:B------:R-:W-:Y:S02]  /*155a0*/  SHF.R.U32.HI R3, RZ, 0x10, R25 ;  /* 0x00000010ff037819 */ /* 0x000fe40000011619 */
[----:B------:R-:W-:-:S03]  /*155b0*/  LOP3.LUT R37, R30, 0xff0000, R37, 0xf8, !PT ;  /* 0x00ff00001e257812 */ /* 0x000fc600078ef825 */
[----:B------:R-:W-:Y:S01]  /*155c0*/  IMAD.U32 R3, R3, 0x10000, RZ ;  /* 0x0001000003037824 */ /* 0x000fe200078e00ff */
[----:B------:R-:W-:-:S04]  /*155d0*/  LOP3.LUT R37, R37, 0xff000000, R9, 0xf8, !PT ;  /* 0xff00000025257812 */ /* 0x000fc800078ef809 */
[----:B------:R-:W-:Y:S02]  /*155e0*/  LOP3.LUT R3, R20, 0xff0000, R3, 0xf8, !PT ;  /* 0x00ff000014037812 */ /* 0x000fe400078ef803 */
[-C--:B------:R-:W-:Y:S02]  /*155f0*/  F2FP.F16.E4M3.UNPACK_B R34, R37.reuse ;  /* 0x00000025ff22723e */ /* 0x080fe400020006ff */
[----:B------:R-:W-:Y:S02]  /*15600*/  LOP3.LUT R29, R3, 0xff000000, R25, 0xf8, !PT ;  /* 0xff000000031d7812 */ /* 0x000fe400078ef819 */
[----:B------:R-:W-:Y:S01]  /*15610*/  F2FP.F16.E4M3.UNPACK_B R37, R37.H1 ;  /* 0x00000025ff25723e */ /* 0x000fe200030006ff */
[----:B------:R-:W-:Y:S01]  /*15620*/  HADD2.F32 R36, -RZ, R34.H0_H0 ;  /* 0x20000022ff247230 */ /* 0x000fe20000004100 */
[-C--:B------:R-:W-:Y:S02]  /*15630*/  F2FP.F16.E4M3.UNPACK_B R30, R29.reuse ;  /* 0x0000001dff1e723e */ /* 0x080fe400020006ff */
[----:B------:R-:W-:Y:S01]  /*15640*/  F2FP.F16.E4M3.UNPACK_B R29, R29.H1 ;  /* 0x0000001dff1d723e */ /* 0x000fe200030006ff */
[----:B------:R-:W-:-:S02]  /*15650*/  HADD2.F32 R41, -RZ, R37.H0_H0 ;  /* 0x20000025ff297230 */ /* 0x000fc40000004100 */
[----:B------:R-:W-:Y:S01]  /*15660*/  HADD2.F32 R31, -RZ, R30.H0_H0 ;  /* 0x2000001eff1f7230 */ /* 0x000fe20000004100 */
[-C--:B0-----:R-:W-:Y:S02]  /*15670*/  F2FP.F16.E4M3.UNPACK_B R8, R13.reuse ;  /* 0x0000000dff08723e */ /* 0x081fe400020006ff */
[----:B------:R-:W-:Y:S02]  /*15680*/  F2FP.F16.E4M3.UNPACK_B R13, R13.H1 ;  /* 0x0000000dff0d723e */ /* 0x000fe400030006ff */
[----:B------:R-:W-:Y:S01]  /*15690*/  F2FP.F16.E4M3.UNPACK_B R11, R15 ;  /* 0x0000000fff0b723e */ /* 0x000fe200020006ff */
[--C-:B------:R-:W-:Y:S01]  /*156a0*/  HADD2.F32 R9, -RZ, R8.reuse.H0_H0 ;  /* 0x20000008ff097230 */ /* 0x100fe20000004100 */
[-C--:B-1----:R-:W-:Y:S01]  /*156b0*/  F2FP.F16.E4M3.UNPACK_B R20, R5.reuse ;  /* 0x00000005ff14723e */ /* 0x082fe200020006ff */
[----:B------:R-:W-:Y:S01]  /*156c0*/  HADD2.F32 R8, -RZ, R8.H1_H1 ;  /* 0x30000008ff087230 */ /* 0x000fe20000004100 */
[----:B------:R-:W-:Y:S02]  /*156d0*/  F2FP.F16.E4M3.UNPACK_B R21, R5.H1 ;  /* 0x00000005ff15723e */ /* 0x000fe400030006ff */
[-C--:B------:R-:W-:Y:S01]  /*156e0*/  F2FP.F16.E4M3.UNPACK_B R26, R7.reuse ;  /* 0x00000007ff1a723e */ /* 0x080fe200020006ff */
[--C-:B------:R-:W-:Y:S01]  /*156f0*/  HADD2.F32 R24, -RZ, R20.reuse.H0_H0 ;  /* 0x20000014ff187230 */ /* 0x100fe20000004100 */
[----:B------:R-:W-:Y:S01]  /*15700*/  F2FP.F16.E4M3.UNPACK_B R27, R7.H1 ;  /* 0x00000007ff1b723e */ /* 0x000fe200030006ff */
[----:B------:R-:W-:Y:S01]  /*15710*/  HADD2.F32 R20, -RZ, R20.H1_H1 ;  /* 0x30000014ff147230 */ /* 0x000fe20000004100 */
[----:B------:R-:W-:-:S02]  /*15720*/  F2FP.F16.E4M3.UNPACK_B R5, R4 ;  /* 0x00000004ff05723e */ /* 0x000fc400020006ff */
[CC--:B------:R-:W-:Y:S01]  /*15730*/  FMUL.FTZ R39, R24.reuse, R31.reuse ;  /* 0x0000001f18277220 */ /* 0x0c0fe20000410000 */
[----:B------:R-:W-:Y:S01]  /*15740*/  F2FP.F16.E4M3.UNPACK_B R7, R4.H1 ;  /* 0x00000004ff07723e */ /* 0x000fe200030006ff */
[----:B------:R-:W-:Y:S01]  /*15750*/  FMUL.FTZ R4, R24, R36 ;  /* 0x0000002418047220 */ /* 0x000fe20000410000 */
[----:B------:R-:W-:Y:S01]  /*15760*/  F2FP.F16.E4M3.UNPACK_B R24, R6 ;  /* 0x00000006ff18723e */ /* 0x000fe200020006ff */
[C---:B------:R-:W-:Y:S01]  /*15770*/  FFMA.FTZ R36, R9.reuse, R36, R39 ;  /* 0x0000002409247223 */ /* 0x040fe20000010027 */
[----:B------:R-:W-:Y:S01]  /*15780*/  HADD2.F32 R39, -RZ, R34.H1_H1 ;  /* 0x30000022ff277230 */ /* 0x000fe20000004100 */
[----:B------:R-:W-:Y:S01]  /*15790*/  F2FP.F16.E4M3.UNPACK_B R25, R6.H1 ;  /* 0x00000006ff19723e */ /* 0x000fe200030006ff */
[----:B------:R-:W-:Y:S01]  /*157a0*/  FFMA.FTZ R42, R9, R31, -R4 ;  /* 0x0000001f092a7223 */ /* 0x000fe20000010804 */
[----:B------:R-:W-:Y:S01]  /*157b0*/  HADD2.F32 R6, -RZ, R21.H0_H0 ;  /* 0x20000015ff067230 */ /* 0x000fe20000004100 */
[----:B------:R-:W-:Y:S01]  /*157c0*/  F2FP.F16.E4M3.UNPACK_B R15, R15.H1 ;  /* 0x0000000fff0f723e */ /* 0x000fe200030006ff */
[----:B------:R-:W-:-:S02]  /*157d0*/  HADD2.F32 R9, -RZ, R30.H1_H1 ;  /* 0x3000001eff097230 */ /* 0x000fc40000004100 */
[----:B------:R-:W-:Y:S01]  /*157e0*/  FMUL.FTZ R43, R20, R39 ;  /* 0x00000027142b7220 */ /* 0x000fe20000410000 */
[----:B------:R-:W-:Y:S02]  /*157f0*/  HADD2.F32 R31, -RZ, R29.H0_H0 ;  /* 0x2000001dff1f7230 */ /* 0x000fe40000004100 */
[----:B------:R-:W-:Y:S01]  /*15800*/  FMUL.FTZ R45, R6, R41 ;  /* 0x00000029062d7220 */ /* 0x000fe20000410000 */
[----:B------:R-:W-:Y:S02]  /*15810*/  HADD2.F32 R4, -RZ, R13.H0_H0 ;  /* 0x2000000dff047230 */ /* 0x000fe40000004100 */
[-C--:B------:R-:W-:Y:S01]  /*15820*/  FMUL.FTZ R20, R20, R9.reuse ;  /* 0x0000000914147220 */ /* 0x080fe20000410000 */
[----:B------:R-:W-:Y:S01]  /*15830*/  FFMA.FTZ R43, R8, R9, -R43 ;  /* 0x00000009082b7223 */ /* 0x000fe2000001082b */
[----:B------:R-:W-:Y:S01]  /*15840*/  FMUL.FTZ R6, R6, R31 ;  /* 0x0000001f06067220 */ /* 0x000fe20000410000 */
[-C--:B------:R-:W-:Y:S01]  /*15850*/  F2FP.F16.E4M3.UNPACK_B R30, R40.reuse ;  /* 0x00000028ff1e723e */ /* 0x080fe200020006ff */
[----:B------:R-:W-:Y:S01]  /*15860*/  FFMA.FTZ R39, R8, R39, R20 ;  /* 0x0000002708277223 */ /* 0x000fe20000010014 */
[----:B------:R-:W-:Y:S01]  /*15870*/  F2FP.F16.E4M3.UNPACK_B R9, R33 ;  /* 0x00000021ff09723e */ /* 0x000fe200020006ff */
[C---:B------:R-:W-:Y:S01]  /*15880*/  FFMA.FTZ R45, R4.reuse, R31, -R45 ;  /* 0x0000001f042d7223 */ /* 0x040fe2000001082d */
[----:B------:R-:W-:Y:S01]  /*15890*/  FFMA.FTZ R41, R4, R41, R6 ;  /* 0x0000002904297223 */ /* 0x000fe20000010006 */
[----:B------:R-:W-:Y:S01]  /*158a0*/  HADD2.F32 R8, -RZ, R29.H1_H1 ;  /* 0x3000001dff087230 */ /* 0x000fe20000004100 */
[----:B------:R-:W-:Y:S01]  /*158b0*/  F2FP.F16.E4M3.UNPACK_B R40, R40.H1 ;  /* 0x00000028ff28723e */ /* 0x000fe200030006ff */
[----:B------:R-:W-:Y:S01]  /*158c0*/  HADD2.F32 R20, -RZ, R37.H1_H1 ;  /* 0x30000025ff147230 */ /* 0x000fe20000004100 */
[----:B------:R-:W-:Y:S01]  /*158d0*/  F2FP.F16.E4M3.UNPACK_B R33, R33.H1 ;  /* 0x00000021ff21723e */ /* 0x000fe200030006ff */
        /* <DEDUP_REMOVED lines=10> */
[----:B------:R-:W-:Y:S02]  /*15980*/  HADD2.F32 R4, -RZ, R11.H0_H0 ;  /* 0x2000000bff047230 */ /* 0x000fe40000004100 */
[----:B------:R-:W-:Y:S01]  /*15990*/  FMUL.FTZ R6, R6, R29 ;  /* 0x0000001d06067220 */ /* 0x000fe20000410000 */
[----:B------:R-:W-:-:S02]  /*159a0*/  HADD2.F32 R9, -RZ, R9.H1_H1 ;  /* 0x30000009ff097230 */ /* 0x000fc40000004100 */
[C---:B------:R-:W-:Y:S01]  /*159b0*/  FFMA.FTZ R44, R13.reuse, R20, R21 ;  /* 0x000000140d2c7223 */ /* 0x040fe20000010015 */
[----:B------:R-:W-:Y:S02]  /*159c0*/  HADD2.F32 R30, -RZ, R30.H1_H1 ;  /* 0x3000001eff1e7230 */ /* 0x000fe40000004100 */
[C---:B------:R-:W-:Y:S01]  /*159d0*/  FFMA.FTZ R46, R4.reuse, R31, R6 ;  /* 0x0000001f042e7223 */ /* 0x040fe20000010006 */
[----:B------:R-:W-:Y:S02]  /*159e0*/  HADD2.F32 R26, -RZ, R26.H1_H1 ;  /* 0x3000001aff1a7230 */ /* 0x000fe40000004100 */
[----:B------:R-:W-:Y:S01]  /*159f0*/  FFMA.FTZ R34, R13, R8, -R34 ;  /* 0x000000080d227223 */ /* 0x000fe20000010822 */
[----:B------:R-:W-:Y:S01]  /*15a00*/  FFMA.FTZ R37, R4, R29, -R37 ;  /* 0x0000001d04257223 */ /* 0x000fe20000010825 */
[----:B------:R-:W-:Y:S01]  /*15a10*/  HADD2.F32 R11, -RZ, R11.H1_H1 ;  /* 0x3000000bff0b7230 */ /* 0x000fe20000004100 */
[----:B------:R-:W-:Y:S01]  /*15a20*/  F2FP.F16.E4M3.UNPACK_B R10, R14 ;  /* 0x0000000eff0a723e */ /* 0x000fe200020006ff */
[----:B------:R-:W-:-:S02]  /*15a30*/  HADD2.F32 R21, -RZ, R40.H0_H0 ;  /* 0x20000028ff157230 */ /* 0x000fc40000004100 */
[CC--:B------:R-:W-:Y:S01]  /*15a40*/  FMUL.FTZ R8, R26.reuse, R30.reuse ;  /* 0x0000001e1a087220 */ /* 0x0c0fe20000410000 */
[----:B------:R-:W-:Y:S02]  /*15a50*/  HADD2.F32 R6, -RZ, R27.H0_H0 ;  /* 0x2000001bff067230 */ /* 0x000fe40000004100 */
[-C--:B------:R-:W-:Y:S01]  /*15a60*/  FMUL.FTZ R29, R26, R9.reuse ;  /* 0x000000091a1d7220 */ /* 0x080fe20000410000 */
[----:B------:R-:W-:Y:S02]  /*15a70*/  HADD2.F32 R13, -RZ, R33.H0_H0 ;  /* 0x20000021ff0d7230 */ /* 0x000fe40000004100 */
[C---:B------:R-:W-:Y:S01]  /*15a80*/  FFMA.FTZ R48, R11.reuse, R9, -R8 ;  /* 0x000000090b307223 */ /* 0x040fe20000010808 */
[----:B------:R-:W-:Y:S02]  /*15a90*/  HADD2.F32 R4, -RZ, R15.H0_H0 ;  /* 0x2000000fff047230 */ /* 0x000fe40000004100 */
[C---:B------:R-:W-:Y:S01]  /*15aa0*/  FMUL.FTZ R31, R6.reuse, R21 ;  /* 0x00000015061f7220 */ /* 0x040fe20000410000 */
[----:B------:R-:W-:Y:S01]  /*15ab0*/  FFMA.FTZ R47, R11, R30, R29 ;  /* 0x0000001e0b2f7223 */ /* 0x000fe2000001001d */
[----:B------:R-:W-:Y:S01]  /*15ac0*/  FMUL.FTZ R6, R6, R13 ;  /* 0x0000000d06067220 */ /* 0x000fe20000410000 */
[----:B------:R-:W-:Y:S01]  /*15ad0*/  F2FP.F16.E4M3.UNPACK_B R11, R35.H1 ;  /* 0x00000023ff0b723e */ /* 0x000fe200030006ff */
[C---:B------:R-:W-:Y:S01]  /*15ae0*/  FFMA.FTZ R49, R4.reuse, R13, -R31 ;  /* 0x0000000d04317223 */ /* 0x040fe2000001081f */
[-C--:B------:R-:W-:Y:S01]  /*15af0*/  F2FP.F16.E4M3.UNPACK_B R8, R28.reuse.H1 ;  /* 0x0000001cff08723e */ /* 0x080fe200030006ff */
[----:B------:R-:W-:Y:S01]  /*15b00*/  FFMA.FTZ R51, R4, R21, R6 ;  /* 0x0000001504337223 */ /* 0x000fe20000010006 */
[----:B------:R-:W-:Y:S01]  /*15b10*/  HADD2.F32 R40, -RZ, R40.H1_H1 ;  /* 0x30000028ff287230 */ /* 0x000fe20000004100 */
[----:B------:R-:W-:Y:S01]  /*15b20*/  F2FP.F16.E4M3.UNPACK_B R35, R35 ;  /* 0x00000023ff23723e */ /* 0x000fe200020006ff */
[----:B------:R-:W-:Y:S01]  /*15b30*/  HADD2.F32 R27, -RZ, R27.H1_H1 ;  /* 0x3000001bff1b7230 */ /* 0x000fe20000004100 */
[----:B------:R-:W-:Y:S01]  /*15b40*/  F2FP.F16.E4M3.UNPACK_B R28, R28 ;  /* 0x0000001cff1c723e */ /* 0x000fe200020006ff */
[----:B------:R-:W-:Y:S01]  /*15b50*/  HADD2.F32 R20, -RZ, R33.H1_H1 ;  /* 0x30000021ff147230 */ /* 0x000fe20000004100 */
[----:B------:R-:W-:Y:S01]  /*15b60*/  F2FP.F16.E4M3.UNPACK_B R14, R14.H1 ;  /* 0x0000000eff0e723e */ /* 0x000fe200030006ff */
[----:B------:R-:W-:-:S02]  /*15b70*/  HADD2.F32 R13, -RZ, R11.H0_H0 ;  /* 0x2000000bff0d7230 */ /* 0x000fc40000004100 */
[C---:B------:R-:W-:Y:S01]  /*15b80*/  FMUL.FTZ R26, R27.reuse, R40 ;  /* 0x000000281b1a7220 */ /* 0x040fe20000410000 */
[----:B------:R-:W-:Y:S02]  /*15b90*/  HADD2.F32 R6, -RZ, R7.H0_H0 ;  /* 0x20000007ff067230 */ /* 0x000fe40000004100 */
[----:B------:R-:W-:Y:S01]  /*15ba0*/  FMUL.FTZ R27, R27, R20 ;  /* 0x000000141b1b7220 */ /* 0x000fe20000410000 */
[----:B------:R-:W-:Y:S01]  /*15bb0*/  HADD2.F32 R9, -RZ, R8.H0_H0 ;  /* 0x20000008ff097230 */ /* 0x000fe20000004100 */
[----:B------:R-:W-:Y:S01]  /*15bc0*/  F2FP.SATFINITE.E4M3.F32.PACK_AB_MERGE_C R41, R44, R41, RZ ;  /* 0x000000292c29723e */ /* 0x000fe200048070ff */
[----:B------:R-:W-:Y:S02]  /*15bd0*/  HADD2.F32 R15, -RZ, R15.H1_H1 ;  /* 0x3000000fff0f7230 */ /* 0x000fe40000004100 */
[C---:B------:R-:W-:Y:S01]  /*15be0*/  FMUL.FTZ R21, R6.reuse, R13 ;  /* 0x0000000d06157220 */ /* 0x040fe20000410000 */
[----:B------:R-:W-:Y:S02]  /*15bf0*/  HADD2.F32 R4, -RZ, R12.H0_H0 ;  /* 0x2000000cff047230 */ /* 0x000fe40000004100 */
[----:B------:R-:W-:Y:S01]  /*15c00*/  FMUL.FTZ R6, R6, R9 ;  /* 0x0000000906067220 */ /* 0x000fe20000410000 */
[----:B------:R-:W-:-:S02]  /*15c10*/  HADD2.F32 R7, -RZ, R7.H1_H1 ;  /* 0x30000007ff077230 */ /* 0x000fc40000004100 */
[C---:B------:R-:W-:Y:S01]  /*15c20*/  FFMA.FTZ R52, R15.reuse, R20, -R26 ;  /* 0x000000140f347223 */ /* 0x040fe2000001081a */
[----:B------:R-:W-:Y:S02]  /*15c30*/  HADD2.F32 R8, -RZ, R8.H1_H1 ;  /* 0x30000008ff087230 */ /* 0x000fe40000004100 */
[----:B------:R-:W-:Y:S01]  /*15c40*/  FFMA.FTZ R40, R15, R40, R27 ;  /* 0x000000280f287223 */ /* 0x000fe2000001001b */
[C---:B------:R-:W-:Y:S01]  /*15c50*/  FFMA.FTZ R21, R4.reuse, R9, -R21 ;  /* 0x0000000904157223 */ /* 0x040fe20000010815 */
[----:B------:R-:W-:Y:S01]  /*15c60*/  FFMA.FTZ R15, R4, R13, R6 ;  /* 0x0000000d040f7223 */ /* 0x000fe20000010006 */
[----:B------:R-:W-:Y:S02]  /*15c70*/  HADD2.F32 R11, -RZ, R11.H1_H1 ;  /* 0x3000000bff0b7230 */ /* 0x000fe40000004100 */
[----:B------:R-:W-:Y:S01]  /*15c80*/  FMUL.FTZ R4, R7, R8 ;  /* 0x0000000807047220 */ /* 0x000fe20000410000 */
[----:B------:R-:W-:Y:S01]  /*15c90*/  HADD2.F32 R12, -RZ, R12.H1_H1 ;  /* 0x3000000cff0c7230 */ /* 0x000fe20000004100 */
[----:B------:R-:W-:Y:S01]  /*15ca0*/  F2FP.SATFINITE.E4M3.F32.PACK_AB_MERGE_C R40, R40, R51, RZ ;  /* 0x000000332828723e */ /* 0x000fe200048070ff */
[----:B------:R-:W-:-:S02]  /*15cb0*/  HADD2.F32 R9, -RZ, R35.H0_H0 ;  /* 0x20000023ff097230 */ /* 0x000fc40000004100 */
[-C--:B------:R-:W-:Y:S01]  /*15cc0*/  FMUL.FTZ R13, R7, R11.reuse ;  /* 0x0000000b070d7220 */ /* 0x080fe20000410000 */
[----:B------:R-:W-:Y:S02]  /*15cd0*/  HADD2.F32 R6, -RZ, R5.H0_H0 ;  /* 0x20000005ff067230 */ /* 0x000fe40000004100 */
[C---:B------:R-:W-:Y:S01]  /*15ce0*/  FFMA.FTZ R26, R12.reuse, R11, R4 ;  /* 0x0000000b0c1a7223 */ /* 0x040fe20000010004 */
[----:B------:R-:W-:Y:S02]  /*15cf0*/  HADD2.F32 R7, -RZ, R28.H0_H0 ;  /* 0x2000001cff077230 */ /* 0x000fe40000004100 */
[----:B------:R-:W-:Y:S01]  /*15d00*/  FFMA.FTZ R20, R12, R8, -R13 ;  /* 0x000000080c147223 */ /* 0x000fe2000001080d */
        /* <DEDUP_REMOVED lines=24> */
[----:B------:R-:W-:Y:S01]  /*15e90*/  FFMA.FTZ R28, R3, R5, -R28 ;  /* 0x00000005031c7223 */ /* 0x000fe2000001081c */
[----:B------:R-:W-:Y:S01]  /*15ea0*/  HADD2.F32 R6, -RZ, R6.H1_H1 ;  /* 0x30000006ff067230 */ /* 0x000fe20000004100 */
[----:B------:R-:W-:Y:S01]  /*15eb0*/  F2FP.F16.E4M3.UNPACK_B R38, R38 ;  /* 0x00000026ff26723e */ /* 0x000fe200020006ff */
[----:B------:R-:W-:Y:S02]  /*15ec0*/  HADD2.F32 R14, -RZ, R14.H1_H1 ;  /* 0x3000000eff0e7230 */ /* 0x000fe40000004100 */
[----:B------:R-:W-:Y:S01]  /*15ed0*/  FMUL.FTZ R5, R25, R7 ;  /* 0x0000000719057220 */ /* 0x000fe20000410000 */
[----:B------:R-:W-:Y:S01]  /*15ee0*/  FFMA.FTZ R29, R3, R9, R4 ;  /* 0x00000009031d7223 */ /* 0x000fe20000010004 */
[-C--:B------:R-:W-:Y:S01]  /*15ef0*/  FMUL.FTZ R30, R25, R6.reuse ;  /* 0x00000006191e7220 */ /* 0x080fe20000410000 */
[----:B------:R-:W-:Y:S02]  /*15f00*/  HADD2.F32 R4, -RZ, R24.H0_H0 ;  /* 0x20000018ff047230 */ /* 0x000fe40000004100 */
[----:B------:R-:W-:Y:S01]  /*15f10*/  FFMA.FTZ R31, R14, R6, -R5 ;  /* 0x000000060e1f7223 */ /* 0x000fe20000010805 */
[----:B------:R-:W-:-:S02]  /*15f20*/  HADD2.F32 R5, -RZ, R32.H0_H0 ;  /* 0x20000020ff057230 */ /* 0x000fc40000004100 */
[----:B------:R-:W-:Y:S01]  /*15f30*/  FFMA.FTZ R30, R14, R7, R30 ;  /* 0x000000070e1e7223 */ /* 0x000fe2000001001e */
[--C-:B------:R-:W-:Y:S01]  /*15f40*/  HADD2.F32 R6, -RZ, R38.reuse.H0_H0 ;  /* 0x20000026ff067230 */ /* 0x100fe20000004100 */
[----:B------:R-:W-:Y:S01]  /*15f50*/  F2FP.SATFINITE.E4M3.F32.PACK_AB_MERGE_C R15, R26, R15, RZ ;  /* 0x0000000f1a0f723e */ /* 0x000fe200048070ff */
[----:B------:R-:W-:Y:S02]  /*15f60*/  HADD2.F32 R9, -RZ, R38.H1_H1 ;  /* 0x30000026ff097230 */ /* 0x000fe40000004100 */
[C---:B------:R-:W-:Y:S01]  /*15f70*/  FMUL.FTZ R25, R4.reuse, R5 ;  /* 0x0000000504197220 */ /* 0x040fe20000410000 */
[----:B------:R-:W-:Y:S02]  /*15f80*/  HADD2.F32 R24, -RZ, R24.H1_H1 ;  /* 0x30000018ff187230 */ /* 0x000fe40000004100 */
[----:B------:R-:W-:Y:S01]  /*15f90*/  FMUL.FTZ R14, R4, R6 ;  /* 0x00000006040e7220 */ /* 0x000fe20000410000 */
[----:B------:R-:W-:Y:S01]  /*15fa0*/  HADD2.F32 R7, -RZ, R32.H1_H1 ;  /* 0x30000020ff077230 */ /* 0x000fe20000004100 */
[----:B------:R-:W-:Y:S01]  /*15fb0*/  F2FP.SATFINITE.E4M3.F32.PACK_AB_MERGE_C R4, R20, R21, RZ ;  /* 0x000000151404723e */ /* 0x000fe200048070ff */
[----:B------:R-:W-:-:S02]  /*15fc0*/  HADD2.F32 R3, -RZ, R10.H0_H0 ;  /* 0x2000000aff037230 */ /* 0x000fc40000004100 */
        /* <DEDUP_REMOVED lines=8> */
[----:B------:R-:W-:Y:S02]  /*16050*/  F2FP.SATFINITE.E4M3.F32.PACK_AB_MERGE_C R5, R34, R45, RZ ;  /* 0x0000002d2205723e */ /* 0x000fe400048070ff */
[----:B------:R-:W-:-:S02]  /*16060*/  F2FP.SATFINITE.E4M3.F32.PACK_AB_MERGE_C R7, R52, R49, RZ ;  /* 0x000000313407723e */ /* 0x000fc400048070ff */
[----:B------:R-:W-:Y:S02]  /*16070*/  F2FP.SATFINITE.E4M3.F32.PACK_AB_MERGE_C R6, R31, R28, RZ ;  /* 0x0000001c1f06723e */ /* 0x000fe400048070ff */
[----:B------:R-:W-:Y:S02]  /*16080*/  F2FP.SATFINITE.E4M3.F32.PACK_AB_MERGE_C R5, R43, R42, R5 ;  /* 0x0000002a2b05723e */ /* 0x000fe40004807005 */
[----:B------:R-:W-:Y:S02]  /*16090*/  F2FP.SATFINITE.E4M3.F32.PACK_AB_MERGE_C R7, R48, R37, R7 ;  /* 0x000000253007723e */ /* 0x000fe40004807007 */
        /* <DEDUP_REMOVED lines=8> */
.L_x_3084:
[----:B------:R-:W-:Y:S05]  /*16120*/  BSYNC B0 ;  /* 0x0000000000007941 */ /* 0x000fea0003800000 */
.L_x_3056:
        /* <DEDUP_REMOVED lines=8> */
.L_x_3054:
[----:B--234-:R-:W2:Y:S01]  /*161b0*/  S2R R0, SR_TID.X ;  /* 0x0000000000007919 */ /* 0x01cea20000002100 */
[----:B------:R-:W-:Y:S05]  /*161c0*/  WARPSYNC.ALL ;  /* 0x0000000000007948 */ /* 0x000fea0003800000 */
[----:B--2---:R-:W-:-:S05]  /*161d0*/  SHF.R.U32.HI R0, RZ, 0x7, R0 ;  /* 0x00000007ff007819 */ /* 0x004fca0000011600 */
[----:B0----5:R-:W-:Y:S02]  /*161e0*/  VIADD R7, R0, 0x8 ;  /* 0x0000000800077836 */ /* 0x021fe40000000000 */
[----:B------:R-:W-:-:S03]  /*161f0*/  IMAD.U32 R0, RZ, RZ, UR60 ;  /* 0x0000003cff007e24 */ /* 0x000fc6000f8e00ff */
[----:B------:R0:W-:Y:S02]  /*16200*/  BAR.SYNC.DEFER_BLOCKING R7, 0x100 ;  /* 0x000400070000751d */ /* 0x0001e40000010000 */
[----:B------:R-:W-:-:S13]  /*16210*/  ISETP.NE.AND P0, PT, R0, 0x3, PT ;  /* 0x000000030000780c */ /* 0x000fda0003f05270 */
[----:B0-----:R-:W-:Y:S05]  /*16220*/  @!P0 BRA `(.L_x_3101) ;  /* 0x0000000000048947 */ /* 0x001fea0003800000 */
[----:B------:R-:W-:Y:S01]  /*16230*/  BPT.TRAP 0x1 ;  /* 0x000000040000795c */ /* 0x000fe20000300000 */
.L_x_3101:
[----:B------:R-:W-:Y:S01]  /*16240*/  IMAD R6, R222, 0x8, R22 ;  /* 0x00000008de067824 */ /* 0x000fe200078e0216 */
[----:B------:R-:W-:-:S04]  /*16250*/  SHF.L.U32 R9, R223, 0x1f, RZ ;  /* 0x0000001fdf097819 */ /* 0x000fc800000006ff */
[----:B------:R0:W2:Y:S01]  /*16260*/  SYNCS.PHASECHK.TRANS64.TRYWAIT P1, [R6+URZ+0x38830], R9 ;  /* 0x03883009060075a7 */ /* 0x0000a2000802017f */
[----:B------:R-:W-:Y:S05]  /*16270*/  @!P0 BRA `(.L_x_3102) ;  /* 0x0000000000048947 */ /* 0x000fea0003800000 */
[----:B------:R-:W-:Y:S01]  /*16280*/  BPT.TRAP 0x1 ;  /* 0x000000040000795c */ /* 0x000fe20000300000 */
.L_x_3102:
[----:B--2---:R-:W-:Y:S05]  /*16290*/  @P1 BRA `(.L_x_3103) ;  /* 0x0000000000081947 */ /* 0x004fea0003800000 */
[----:B------:R-:W2:Y:S02]  /*162a0*/  SYNCS.PHASECHK.TRANS64.TRYWAIT P1, [R6+URZ+0x38830], R9 ;  /* 0x03883009060075a7 */ /* 0x000ea4000802017f */
[----:B--2---:R-:W-:Y:S05]  /*162b0*/  @!P1 BRA `(.L_x_3104) ;  /* 0x0000016400389947 */ /* 0x004fea0003800000 */
.L_x_3103:
        /* <DEDUP_REMOVED lines=8> */
[----:B------:R-:W-:Y:S01]  /*16340*/  UMOV UR57, 0x40000040 ;  /* 0x4000004000397882 */ /* 0x000fe20000000000 */
[----:B------:R-:W-:Y:S01]  /*16350*/  MOV R13, UR9 ;  /* 0x00000009000d7c02 */ /* 0x000fe20008000f00 */
[----:B------:R-:W-:Y:S01]  /*16360*/  UMOV UR53, 0x40000040 ;  /* 0x4000004000357882 */ /* 0x000fe20000000000 */
[----:B------:R-:W-:Y:S01]  /*16370*/  UMOV UR49, 0x40000040 ;  /* 0x4000004000317882 */ /* 0x000fe20000000000 */
[----:B------:R-:W-:Y:S01]  /*16380*/  UMOV UR45, 0x40000040 ;  /* 0x40000040002d7882 */ /* 0x000fe20000000000 */
[----:B------:R-:W-:Y:S01]  /*16390*/  MOV R5, 0x40000040 ;  /* 0x4000004000057802 */ /* 0x000fe20000000f00 */
[----:B------:R-:W-:Y:S01]  /*163a0*/  UIADD3 UR4, UR4, 0x28400, URZ ;  /* 0x0002840004047890 */ /* 0x000fe2000fffe03f */
[----:B------:R-:W3:Y:S01]  /*163b0*/  S2R R0, SR_TID.X ;  /* 0x0000000000007919 */ /* 0x000ee20000002100 */
[----:B------:R-:W-:Y:S01]  /*163c0*/  ULOP3.LUT UR5, UR5, 0x10000, URZ, 0xfc, !UPT ;  /* 0x0001000005057892 */ /* 0x000fe2000f8efc3f */
[----:B------:R-:W-:Y:S01]  /*163d0*/  R2UR UR43, R5 ;  /* 0x00000000052b72ca */ /* 0x000fe200000e0000 */
[----:B------:R-:W-:-:S02]  /*163e0*/  USHF.R.U32.HI UR4, URZ, 0x4, UR4 ;  /* 0x000000043f047899 */ /* 0x000fc40008011604 */
[----:B------:R-:W-:Y:S02]  /*163f0*/  UIADD3 UR56, UR5, 0x6, URZ ;  /* 0x0000000605387890 */ /* 0x000fe4000fffe03f */
[----:B------:R-:W-:Y:S01]  /*16400*/  ULOP3.LUT UR4, UR4, 0x3fff, URZ, 0xc0, !UPT ;  /* 0x00003fff04047892 */ /* 0x000fe2000f8ec03f */
[----:B------:R-:W-:Y:S01]  /*16410*/  UMOV UR8, UR5 ;  /* 0x0000000500087c82 */ /* 0x000fe20008000000 */
[----:B------:R-:W-:Y:S01]  /*16420*/  UIADD3 UR52, UR5, 0x400, URZ ;  /* 0x0000040005347890 */ /* 0x000fe2000fffe03f */
[----:B------:R-:W-:Y:S01]  /*16430*/  IMAD.U32 R12, RZ, RZ, UR8 ;  /* 0x00000008ff0c7e24 */ /* 0x000fe2000f8e00ff */
[----:B------:R-:W-:Y:S02]  /*16440*/  ULOP3.LUT UR61, UR4, 0x10000, URZ, 0xfc, !UPT ;  /* 0x00010000043d7892 */ /* 0x000fe4000f8efc3f */
[----:B------:R-:W-:Y:S02]  /*16450*/  UIADD3 UR4, UR5, 0x2, URZ ;  /* 0x0000000205047890 */ /* 0x000fe4000fffe03f */
[----:B------:R-:W-:Y:S01]  /*16460*/  UIADD3 UR48, UR5, 0x402, URZ ;  /* 0x0000040205307890 */ /* 0x000fe2000fffe03f */
[----:B------:R4:W-:Y:S01]  /*16470*/  STL.64 [R1+0x8], R12 ;  /* 0x0000080c01007387 */ /* 0x0009e20000100a00 */
[----:B------:R-:W-:Y:S01]  /*16480*/  LEA R4, R222, UR61, 0xb ;  /* 0x0000003dde047c11 */ /* 0x000fe2000f8e58ff */
[----:B------:R-:W-:-:S02]  /*16490*/  UIADD3 UR44, UR5, 0x404, URZ ;  /* 0x00000404052c7890 */ /* 0x000fc4000fffe03f */
[----:B------:R-:W-:Y:S01]  /*164a0*/  UIADD3 UR40, UR5, 0x406, URZ ;  /* 0x0000040605287890 */ /* 0x000fe2000fffe03f */
[C---:B------:R-:W-:Y:S01]  /*164b0*/  R2UR UR10, R4.reuse ;  /* 0x00000000040a72ca */ /* 0x040fe200000e0000 */
[----:B------:R-:W-:Y:S01]  /*164c0*/  VIADD R10, R4, 0x2 ;  /* 0x00000002040a7836 */ /* 0x000fe20000000000 */
[----:B------:R-:W-:Y:S01]  /*164d0*/  UMOV UR41, 0x40000040 ;  /* 0x4000004000297882 */ /* 0x000fe20000000000 */
[----:B---3--:R-:W-:-:S10]  /*164e0*/  SHF.R.U32.HI R0, RZ, 0x7, R0 ;  /* 0x00000007ff007819 */ /* 0x008fd40000011600 */
[----:B------:R-:W-:Y:S01]  /*164f0*/  QGMMA.64x128x32.F32.E4M3.E4M3 R24, gdesc[UR8], RZ, !UPT, gsb0 ;  /* 0x01e00000081879f3 */ /* 0x000fe2000c0008ff */
[----:B------:R-:W-:Y:S01]  /*16500*/  R2UR UR10, R10 ;  /* 0x000000000a0a72ca */ /* 0x000fe200000e0000 */
[----:B------:R-:W-:Y:S01]  /*16510*/  UMOV UR8, UR4 ;  /* 0x0000000400087c82 */ /* 0x000fe20008000000 */
[----:B------:R-:W-:Y:S01]  /*16520*/  R2UR UR11, R11 ;  /* 0x000000000b0b72ca */ /* 0x000fe200000e0000 */
[----:B------:R-:W-:Y:S01]  /*16530*/  UMOV UR9, 0x40000040 ;  /* 0x4000004000097882 */ /* 0x000fe20000000000 */
[----:B------:R-:W-:Y:S01]  /*16540*/  VIADD R10, R4, 0x4 ;  /* 0x00000004040a7836 */ /* 0x000fe20000000000 */
[----:B------:R-:W-:Y:S01]  /*16550*/  MOV R11, 0x40000040 ;  /* 0x40000040000b7802 */ /* 0x000fe20000000f00 */
[----:B------:R-:W-:Y:S01]  /*16560*/  UIADD3 UR4, UR5, 0x4, URZ ;  /* 0x0000000405047890 */ /* 0x000fe2000fffe03f */
[----:B------:R-:W-:Y:S02]  /*16570*/  IMAD.U32 R228, RZ, RZ, UR8 ;  /* 0x00000008ffe47e24 */ /* 0x000fe4000f8e00ff */
[----:B------:R-:W-:Y:S01]  /*16580*/  IMAD.U32 R229, RZ, RZ, UR9 ;  /* 0x00000009ffe57e24 */ /* 0x000fe2000f8e00ff */
[----:B------:R-:W-:-:S02]  /*16590*/  WARPGROUP.DEPBAR.LE gsb0, 0x0 ;  /* 0x00008000000079c5 */ /* 0x000fc40000010000 */
[----:B------:R-:W-:-:S06]  /*165a0*/  WARPGROUP.ARRIVE ;  /* 0x00000000000079c5 */ /* 0x000fcc0000000000 */
[----:B------:R-:W-:Y:S01]  /*165b0*/  QGMMA.64x128x32.F32.E4M3.E4M3 R24, gdesc[UR8], R24, gsb0 ;  /* 0x01e00000081879f3 */ /* 0x000fe20008000818 */
        /* <DEDUP_REMOVED lines=10> */
[----:B------:R-:W-:Y:S01]  /*16660*/  IMAD.U32 R227, RZ, RZ, UR9 ;  /* 0x00000009ffe37e24 */ /* 0x000fe2000f8e00ff */
[----:B------:R-:W-:-:S02]  /*16670*/  MOV R11, 0x40000040 ;  /* 0x40000040000b7802 */ /* 0x000fc40000000f00 */
[----:B------:R-:W-:Y:S01]  /*16680*/  R2UR UR54, R10 ;  /* 0x000000000a3672ca */ /* 0x000fe200000e0000 */
[----:B------:R-:W-:Y:S01]  /*16690*/  VIADD R10, R4, 0x402 ;  /* 0x00000402040a7836 */ /* 0x000fe20000000000 */
[----:B------:R-:W-:Y:S01]  /*166a0*/  R2UR UR55, R11 ;  /* 0x000000000b3772ca */ /* 0x000fe200000e0000 */
[----:B------:R-:W-:-:S03]  /*166b0*/  IMAD.MOV.U32 R11, RZ, RZ, 0x40000040 ;  /* 0x40000040ff0b7424 */ /* 0x000fc600078e00ff */
[----:B------:R-:W-:Y:S01]  /*166c0*/  R2UR UR50, R10 ;  /* 0x000000000a3272ca */ /* 0x000fe200000e0000 */
[C---:B------:R-:W-:Y:S01]  /*166d0*/  VIADD R10, R4.reuse, 0x404 ;  /* 0x00000404040a7836 */ /* 0x040fe20000000000 */
[----:B------:R-:W-:Y:S01]  /*166e0*/  R2UR UR51, R11 ;  /* 0x000000000b3372ca */ /* 0x000fe200000e0000 */
[----:B------:R-:W-:Y:S02]  /*166f0*/  IMAD.MOV.U32 R11, RZ, RZ, 0x40000040 ;  /* 0x40000040ff0b7424 */ /* 0x000fe400078e00ff */
[----:B------:R-:W-:Y:S01]  /*16700*/  VIADD R4, R4, 0x406 ;  /* 0x0000040604047836 */ /* 0x000fe20000000000 */
[----:B------:R-:W-:Y:S02]  /*16710*/  R2UR UR46, R10 ;  /* 0x000000000a2e72ca */ /* 0x000fe400000e0000 */
[----:B------:R-:W-:Y:S02]  /*16720*/  R2UR UR47, R11 ;  /* 0x000000000b2f72ca */ /* 0x000fe400000e0000 */
[----:B------:R-:W-:-:S02]  /*16730*/  R2UR UR42, R4 ;  /* 0x00000000042a72ca */ /* 0x000fc400000e0000 */
        /* <DEDUP_REMOVED lines=23> */
.L_x_3105:
[----:B-1----:R-:W3:Y:S01]  /*168b0*/  LDL.LU R3, [R1] ;  /* 0x0000000001037983 */ /* 0x002ee20000300800 */
[----:B------:R-:W1:Y:S03]  /*168c0*/  LDC R219, c[0x0][0x448] ;  /* 0x00011200ffdb7b82 */ /* 0x000e660000000800 */
[----:B------:R-:W5:Y:S04]  /*168d0*/  LDL R0, [R1+0x24] ;  /* 0x0000240001007983 */ /* 0x000f680000100800 */
[----:B------:R-:W2:Y:S01]  /*168e0*/  LDL R8, [R1+0x28] ;  /* 0x0000280001087983 */ /* 0x000ea20000100800 */
[----:B------:R-:W-:Y:S01]  /*168f0*/  IMAD.MOV.U32 R5, RZ, RZ, -0x80 ;  /* 0xffffff80ff057424 */ /* 0x000fe200078e00ff */
[----:B-1----:R-:W-:-:S13]  /*16900*/  ISETP.NE.AND P1, PT, R219, 0x1, PT ;  /* 0x00000001db00780c */ /* 0x002fda0003f25270 */
[----:B------:R-:W1:Y:S01]  /*16910*/  @P1 LDC R4, c[0x0][0x450] ;  /* 0x00011400ff041b82 */ /* 0x000e620000000800 */
[----:B---3--:R-:W-:-:S04]  /*16920*/  LOP3.LUT R3, R3, 0xfffffff7, RZ, 0xc0, !PT ;  /* 0xfffffff703037812 */ /* 0x008fc800078ec0ff */
[----:B------:R-:W-:Y:S01]  /*16930*/  @P1 LOP3.LUT R3, R3, 0x8, RZ, 0xfc, !PT ;  /* 0x0000000803031812 */ /* 0x000fe200078efcff */
[----:B-----5:R-:W-:-:S04]  /*16940*/  IMAD.IADD R0, R0, 0x1, R225 ;  /* 0x0000000100007824 */ /* 0x020fc800078e02e1 */
[----:B------:R3:W-:Y:S02]  /*16950*/  STL [R1], R3 ;  /* 0x0000000301007387 */ /* 0x0007e40000100800 */
[----:B---3--:R-:W3:Y:S02]  /*16960*/  @P1 LDC R3, c[0x0][0x44c] ;  /* 0x00011300ff031b82 */ /* 0x008ee40000000800 */
[----:B---3--:R-:W-:-:S05]  /*16970*/  @P1 IMAD.HI.U32 R3, R0, R3, RZ ;  /* 0x0000000300031227 */ /* 0x008fca00078e00ff */
[----:B-1----:R-:W-:Y:S01]  /*16980*/  @P1 SHF.R.U32.HI R0, RZ, R4, R3 ;  /* 0x00000004ff001219 */ /* 0x002fe20000011603 */
[----:B------:R-:W-:-:S04]  /*16990*/  IMAD R4, R168, R5, 0x80 ;  /* 0x00000080a8047424 */ /* 0x000fc800078e0205 */
[----:B------:R-:W1:Y:S01]  /*169a0*/  SHFL.IDX PT, R3, R0, 0x1, 0x1c1f ;  /* 0x003c1f0000037f89 */ /* 0x000e6200000e0000 */
[----:B------:R-:W-:-:S04]  /*169b0*/  IMAD.IADD R4, R217, 0x1, R4 ;  /* 0x00000001d9047824 */ /* 0x000fc800078e0204 */
[----:B--2---:R-:W-:-:S05]  /*169c0*/  IMAD R15, R8, -0x2, R4 ;  /* 0xfffffffe080f7824 */ /* 0x004fca00078e0204 */
[----:B------:R-:W-:-:S04]  /*169d0*/  IADD3 R4, -R216, 0x1, R15 ;  /* 0x00000001d8047810 */ /* 0x000fc80007ffe10f */
[----:B-1----:R-:W-:-:S04]  /*169e0*/  VIADDMNMX R8, R3, R4, R15, PT ;  /* 0x0000000403087246 */ /* 0x002fc8000380010f */
[C---:B------:R-:W-:Y:S02]  /*169f0*/  ISETP.GT.AND P1, PT, R8.reuse, RZ, PT ;  /* 0x000000ff0800720c */ /* 0x040fe40003f24270 */
[C---:B------:R-:W-:Y:S02]  /*16a00*/  ISETP.GT.AND P2, PT, R8.reuse, 0x1, PT ;  /* 0x000000010800780c */ /* 0x040fe40003f44270 */
[----:B------:R-:W-:Y:S02]  /*16a10*/  ISETP.GT.AND P3, PT, R8, 0x8, PT ;  /* 0x000000080800780c */ /* 0x000fe40003f64270 */
[----:B------:R-:W-:Y:S02]  /*16a20*/  FSEL R26, R26, -INF , P1 ;  /* 0xff8000001a1a7808 */ /* 0x000fe40000800000 */
[----:B----4-:R-:W-:Y:S02]  /*16a30*/  FSEL R12, R27, -INF , P2 ;  /* 0xff8000001b0c7808 */ /* 0x010fe40001000000 */
        /* <DEDUP_REMOVED lines=85> */
[----:B------:R-:W-:Y:S01]  /*16f90*/  FSEL R39, R86, -INF , P2 ;  /* 0xff80000056277808 */ /* 0x000fe20001000000 */
[----:B------:R-:W-:Y:S01]  /*16fa0*/  SHFL.IDX PT, R8, R0, RZ, 0x1c1f ;  /* 0x001c1fff00087589 */ /* 0x000fe200000e0000 */
[----:B------:R-:W-:Y:S02]  /*16fb0*/  FMNMX.FTZ R34, R83, R34, !PT ;  /* 0x0000002253227209 */ /* 0x000fe40007810000 */
[----:B------:R-:W-:Y:S02]  /*16fc0*/  FSEL R87, R87, -INF , P1 ;  /* 0xff80000057577808 */ /* 0x000fe40000800000 */
[----:B------:R-:W-:-:S04]  /*16fd0*/  FMNMX.FTZ R34, R39, R34, !PT ;  /* 0x0000002227227209 */ /* 0x000fc80007810000 */
[----:B------:R-:W-:-:S05]  /*16fe0*/  FMNMX.FTZ R34, R87, R34, !PT ;  /* 0x0000002257227209 */ /* 0x000fca0007810000 */
[----:B------:R-:W1:Y:S02]  /*16ff0*/  SHFL.BFLY PT, R47, R34, 0x2, 0x1f ;  /* 0x0c401f00222f7f89 */ /* 0x000e6400000e0000 */
[----:B-1----:R-:W-:Y:S02]  /*17000*/  FMNMX.FTZ R54, R34, R47, !PT ;  /* 0x0000002f22367209 */ /* 0x002fe40007810000 */
[----:B------:R-:W-:-:S03]  /*17010*/  VIADDMNMX R34, R8, R4, R15, PT ;  /* 0x0000000408227246 */ /* 0x000fc6000380010f */
[----:B------:R-:W1:Y:S01]  /*17020*/  SHFL.BFLY PT, R47, R54, 0x1, 0x1f ;  /* 0x0c201f00362f7f89 */ /* 0x000e6200000e0000 */
[C---:B------:R-:W-:Y:S02]  /*17030*/  ISETP.GT.AND P2, PT, R34.reuse, 0x1, PT ;  /* 0x000000012200780c */ /* 0x040fe40003f44270 */
[----:B------:R-:W-:Y:S02]  /*17040*/  ISETP.GT.AND P3, PT, R34, 0x8, PT ;  /* 0x000000082200780c */ /* 0x000fe40003f64270 */
[----:B------:R-:W-:Y:S02]  /*17050*/  FSEL R91, R25, -INF , P2 ;  /* 0xff800000195b7808 */ /* 0x000fe40001000000 */
[----:B------:R-:W-:Y:S02]  /*17060*/  FSEL R89, R28, -INF , P3 ;  /* 0xff8000001c597808 */ /* 0x000fe40001800000 */
[----:B------:R-:W-:-:S04]  /*17070*/  ISETP.GT.AND P2, PT, R34, 0x10, PT ;  /* 0x000000102200780c */ /* 0x000fc80003f44270 */
[----:B------:R-:W-:Y:S02]  /*17080*/  FSEL R93, R32, -INF , P2 ;  /* 0xff800000205d7808 */ /* 0x000fe40001000000 */
[----:B------:R-:W-:-:S04]  /*17090*/  ISETP.GT.AND P2, PT, R34, 0x18, PT ;  /* 0x000000182200780c */ /* 0x000fc80003f44270 */
[----:B------:R-:W-:Y:S02]  /*170a0*/  FSEL R95, R36, -INF , P2 ;  /* 0xff800000245f7808 */ /* 0x000fe40001000000 */
[----:B------:R-:W-:Y:S02]  /*170b0*/  ISETP.GT.AND P2, PT, R34, 0x20, PT ;  /* 0x000000202200780c */ /* 0x000fe40003f44270 */
[----:B-1----:R-:W-:Y:S02]  /*170c0*/  FMNMX.FTZ R0, R54, R47, !PT ;  /* 0x0000002f36007209 */ /* 0x002fe40007810000 */
[----:B------:R-:W-:Y:S02]  /*170d0*/  FSEL R97, R40, -INF , P2 ;  /* 0xff80000028617808 */ /* 0x000fe40001000000 */
[----:B------:R-:W-:Y:S01]  /*170e0*/  FSETP.NEU.FTZ.AND P1, PT, R0, -INF , PT ;  /* 0xff8000000000780b */ /* 0x000fe20003f3d000 */
[----:B------:R-:W-:-:S01]  /*170f0*/  FFMA.FTZ R47, R2, R0, -8 ;  /* 0xc1000000022f7423 */ /* 0x000fc20000010000 */
[----:B------:R-:W-:-:S04]  /*17100*/  ISETP.GT.AND P2, PT, R34, 0x28, PT ;  /* 0x000000282200780c */ /* 0x000fc80003f44270 */
[----:B------:R-:W-:Y:S02]  /*17110*/  FSEL R47, R47, RZ, P1 ;  /* 0x000000ff2f2f7208 */ /* 0x000fe40000800000 */
[----:B------:R-:W-:Y:S02]  /*17120*/  ISETP.GT.AND P1, PT, R34, RZ, PT ;  /* 0x000000ff2200720c */ /* 0x000fe40003f24270 */
[----:B------:R-:W-:Y:S01]  /*17130*/  FSEL R99, R44, -INF , P2 ;  /* 0xff8000002c637808 */ /* 0x000fe20001000000 */
[----:B------:R-:W-:-:S01]  /*17140*/  FFMA.FTZ R12, R2, R12, -R47 ;  /* 0x0000000c020c7223 */ /* 0x000fc2000001082f */
[--C-:B------:R-:W-:Y:S01]  /*17150*/  FFMA.FTZ R4, R2, R30, -R47.reuse ;  /* 0x0000001e02047223 */ /* 0x100fe2000001082f */
[----:B------:R-:W-:Y:S01]  /*17160*/  FSEL R30, R24, -INF , P1 ;  /* 0xff800000181e7808 */ /* 0x000fe20000800000 */
[--C-:B------:R-:W-:Y:S01]  /*17170*/  FFMA.FTZ R15, R2, R14, -R47.reuse ;  /* 0x0000000e020f7223 */ /* 0x100fe2000001082f */
[----:B------:R1:W-:Y:S01]  /*17180*/  MUFU.EX2 R8, R12 ;  /* 0x0000000c00087308 */ /* 0x0003e20000000800 */
[----:B------:R-:W-:Y:S01]  /*17190*/  ISETP.GT.AND P1, PT, R34, 0x9, PT ;  /* 0x000000092200780c */ /* 0x000fe20003f24270 */
[--C-:B------:R-:W-:Y:S01]  /*171a0*/  FFMA.FTZ R155, R2, R20, -R47.reuse ;  /* 0x00000014029b7223 */ /* 0x100fe2000001082f */
[----:B------:R-:W-:Y:S01]  /*171b0*/  ISETP.GT.AND P2, PT, R34, 0x30, PT ;  /* 0x000000302200780c */ /* 0x000fe20003f44270 */
[C-C-:B------:R-:W-:Y:S01]  /*171c0*/  FFMA.FTZ R153, R2.reuse, R26, -R47.reuse ;  /* 0x0000001a02997223 */ /* 0x140fe2000001082f */
[----:B------:R-:W-:Y:S01]  /*171d0*/  FSEL R29, R29, -INF , P1 ;  /* 0xff8000001d1d7808 */ /* 0x000fe20000800000 */
[--C-:B------:R-:W-:Y:S01]  /*171e0*/  FFMA.FTZ R36, R2, R51, -R47.reuse ;  /* 0x0000003302247223 */ /* 0x100fe2000001082f */
[----:B------:R-:W-:Y:S01]  /*171f0*/  ISETP.GT.AND P1, PT, R34, 0x11, PT ;  /* 0x000000112200780c */ /* 0x000fe20003f24270 */
[--C-:B------:R-:W-:Y:S01]  /*17200*/  FFMA.FTZ R38, R2, R38, -R47.reuse ;  /* 0x0000002602267223 */ /* 0x100fe2000001082f */
[----:B-1----:R-:W-:Y:S01]  /*17210*/  FMNMX.FTZ R12, R30, R91, !PT ;  /* 0x0000005b1e0c7209 */ /* 0x002fe20007810000 */
[C-C-:B------:R-:W-:Y:S01]  /*17220*/  FFMA.FTZ R161, R2.reuse, R31, -R47.reuse ;  /* 0x0000001f02a17223 */ /* 0x140fe2000001082f */
[----:B------:R-:W-:Y:S01]  /*17230*/  FSEL R33, R33, -INF , P1 ;  /* 0xff80000021217808 */ /* 0x000fe20000800000 */
[C-C-:B------:R-:W-:Y:S01]  /*17240*/  FFMA.FTZ R40, R2.reuse, R59, -R47.reuse ;  /* 0x0000003b02287223 */ /* 0x140fe2000001082f */
[----:B------:R-:W-:Y:S01]  /*17250*/  FMNMX.FTZ R12, R89, R12, !PT ;  /* 0x0000000c590c7209 */ /* 0x000fe20007810000 */
[--C-:B------:R-:W-:Y:S01]  /*17260*/  FFMA.FTZ R163, R2, R5, -R47.reuse ;  /* 0x0000000502a37223 */ /* 0x100fe2000001082f */
[----:B------:R-:W-:Y:S01]  /*17270*/  ISETP.GT.AND P1, PT, R34, 0x19, PT ;  /* 0x000000192200780c */ /* 0x000fe20003f24270 */
[C-C-:B------:R-:W-:Y:S01]  /*17280*/  FFMA.FTZ R5, R2.reuse, R11, -R47.reuse ;  /* 0x0000000b02057223 */ /* 0x140fe2000001082f */
[----:B------:R-:W-:Y:S01]  /*17290*/  FMNMX.FTZ R12, R29, R12, !PT ;  /* 0x0000000c1d0c7209 */ /* 0x000fe20007810000 */
[C-C-:B------:R-:W-:Y:S01]  /*172a0*/  FFMA.FTZ R11, R2.reuse, R27, -R47.reuse ;  /* 0x0000001b020b7223 */ /* 0x140fe2000001082f */
[----:B------:R-:W-:Y:S01]  /*172b0*/  FSEL R37, R37, -INF , P1 ;  /* 0xff80000025257808 */ /* 0x000fe20000800000 */
[----:B------:R-:W1:Y:S01]  /*172c0*/  MUFU.EX2 R153, R153 ;  /* 0x0000009900997308 */ /* 0x000e620000000800 */
[----:B------:R-:W-:Y:S01]  /*172d0*/  FMNMX.FTZ R12, R93, R12, !PT ;  /* 0x0000000c5d0c7209 */ /* 0x000fe20007810000 */
[--C-:B------:R-:W-:Y:S01]  /*172e0*/  FFMA.FTZ R159, R2, R50, -R47.reuse ;  /* 0x00000032029f7223 */ /* 0x100fe2000001082f */
[----:B------:R-:W-:Y:S01]  /*172f0*/  ISETP.GT.AND P1, PT, R34, 0x21, PT ;  /* 0x000000212200780c */ /* 0x000fe20003f24270 */
[C-C-:B------:R-:W-:Y:S01]  /*17300*/  FFMA.FTZ R21, R2.reuse, R21, -R47.reuse ;  /* 0x0000001502157223 */ /* 0x140fe2000001082f */
[----:B------:R-:W-:Y:S01]  /*17310*/  FMNMX.FTZ R14, R33, R12, !PT ;  /* 0x0000000c210e7209 */ /* 0x000fe20007810000 */
[C-C-:B------:R-:W-:Y:S01]  /*17320*/  FFMA.FTZ R165, R2.reuse, R13, -R47.reuse ;  /* 0x0000000d02a57223 */ /* 0x140fe2000001082f */
[----:B------:R-:W-:Y:S01]  /*17330*/  FSEL R41, R41, -INF , P1 ;  /* 0xff80000029297808 */ /* 0x000fe20000800000 */
[----:B------:R-:W2:Y:S01]  /*17340*/  MUFU.EX2 R4, R4 ;  /* 0x0000000400047308 */ /* 0x000ea20000000800 */
[----:B------:R-:W-:Y:S01]  /*17350*/  FMNMX.FTZ R14, R95, R14, !PT ;  /* 0x0000000e5f0e7209 */ /* 0x000fe20007810000 */
[--C-:B------:R-:W-:Y:S01]  /*17360*/  FFMA.FTZ R13, R2, R39, -R47.reuse ;  /* 0x00000027020d7223 */ /* 0x100fe2000001082f */
[----:B------:R-:W-:Y:S01]  /*17370*/  ISETP.GT.AND P1, PT, R34, 0x29, PT ;  /* 0x000000292200780c */ /* 0x000fe20003f24270 */
[C-C-:B------:R-:W-:Y:S01]  /*17380*/  FFMA.FTZ R157, R2.reuse, R42, -R47.reuse ;  /* 0x0000002a029d7223 */ /* 0x140fe2000001082f */
[----:B------:R-:W-:Y:S01]  /*17390*/  FMNMX.FTZ R20, R37, R14, !PT ;  /* 0x0000000e25147209 */ /* 0x000fe20007810000 */
[--C-:B------:R-:W-:Y:S01]  /*173a0*/  FFMA.FTZ R90, R2, R90, -R47.reuse ;  /* 0x0000005a025a7223 */ /* 0x100fe2000001082f */
[----:B------:R-:W-:Y:S01]  /*173b0*/  FSEL R45, R45, -INF , P1 ;  /* 0xff8000002d2d7808 */ /* 0x000fe20000800000 */
[----:B------:R3:W-:Y:S01]  /*173c0*/  MUFU.EX2 R14, R38 ;  /* 0x00000026000e7308 */ /* 0x0007e20000000800 */
[----:B------:R-:W-:Y:S01]  /*173d0*/  FMNMX.FTZ R20, R97, R20, !PT ;  /* 0x0000001461147209 */ /* 0x000fe20007810000 */
[----:B-1----:R-:W-:Y:S01]  /*173e0*/  FADD.FTZ R39, R153, R8 ;  /* 0x0000000899277221 */ /* 0x002fe20000010000 */
[----:B------:R-:W-:Y:S01]  /*173f0*/  ISETP.GT.AND P1, PT, R34, 0x31, PT ;  /* 0x000000312200780c */ /* 0x000fe20003f24270 */
[C-C-:B------:R-:W-:Y:S01]  /*17400*/  FFMA.FTZ R46, R2.reuse, R46, -R47.reuse ;  /* 0x0000002e022e7223 */ /* 0x140fe2000001082f */
[----:B------:R-:W-:Y:S01]  /*17410*/  FMNMX.FTZ R20, R41, R20, !PT ;  /* 0x0000001429147209 */ /* 0x000fe20007810000 */
[--C-:B------:R-:W-:Y:S01]  /*17420*/  FFMA.FTZ R25, R2, R92, -R47.reuse ;  /* 0x0000005c02197223 */ /* 0x100fe2000001082f */
[----:B------:R-:W-:Y:S01]  /*17430*/  FSEL R101, R48, -INF , P2 ;  /* 0xff80000030657808 */ /* 0x000fe20001000000 */
[----:B------:R-:W1:Y:S01]  /*17440*/  MUFU.EX2 R15, R15 ;  /* 0x0000000f000f7308 */ /* 0x000e620000000800 */
[----:B------:R-:W-:Y:S01]  /*17450*/  FMNMX.FTZ R20, R99, R20, !PT ;  /* 0x0000001463147209 */ /* 0x000fe20007810000 */
[--C-:B---3--:R-:W-:Y:S01]  /*17460*/  FFMA.FTZ R38, R2, R43, -R47.reuse ;  /* 0x0000002b02267223 */ /* 0x108fe2000001082f */
[----:B------:R-:W-:Y:S01]  /*17470*/  ISETP.GT.AND P2, PT, R34, 0x38, PT ;  /* 0x000000382200780c */ /* 0x000fe20003f44270 */
[C-C-:B------:R-:W-:Y:S01]  /*17480*/  FFMA.FTZ R43, R2.reuse, R55, -R47.reuse ;  /* 0x00000037022b7223 */ /* 0x140fe2000001082f */
[----:B------:R-:W-:Y:S01]  /*17490*/  FMNMX.FTZ R20, R45, R20, !PT ;  /* 0x000000142d147209 */ /* 0x000fe20007810000 */
[C-C-:B------:R-:W-:Y:S01]  /*174a0*/  FFMA.FTZ R167, R2.reuse, R35, -R47.reuse ;  /* 0x0000002302a77223 */ /* 0x140fe2000001082f */
[----:B------:R-:W-:Y:S01]  /*174b0*/  FSEL R49, R49, -INF , P1 ;  /* 0xff80000031317808 */ /* 0x000fe20000800000 */
[----:B------:R-:W3:Y:S01]  /*174c0*/  MUFU.EX2 R155, R155 ;  /* 0x0000009b009b7308 */ /* 0x000ee20000000800 */
[----:B------:R-:W-:Y:S01]  /*174d0*/  FMNMX.FTZ R20, R101, R20, !PT ;  /* 0x0000001465147209 */ /* 0x000fe20007810000 */
[--C-:B------:R-:W-:Y:S01]  /*174e0*/  FFMA.FTZ R59, R2, R63, -R47.reuse ;  /* 0x0000003f023b7223 */ /* 0x100fe2000001082f */
[----:B------:R-:W-:Y:S01]  /*174f0*/  ISETP.GT.AND P1, PT, R34, 0x39, PT ;  /* 0x000000392200780c */ /* 0x000fe20003f24270 */
[--C-:B------:R-:W-:Y:S01]  /*17500*/  FFMA.FTZ R42, R2, R71, -R47.reuse ;  /* 0x00000047022a7223 */ /* 0x100fe2000001082f */
[----:B------:R-:W-:Y:S01]  /*17510*/  FSEL R103, R52, -INF , P2 ;  /* 0xff80000034677808 */ /* 0x000fe20001000000 */
[--C-:B------:R-:W-:Y:S01]  /*17520*/  FFMA.FTZ R44, R2, R79, -R47.reuse ;  /* 0x0000004f022c7223 */ /* 0x100fe2000001082f */
[----:B------:R-:W-:Y:S01]  /*17530*/  FMNMX.FTZ R24, R49, R20, !PT ;  /* 0x0000001431187209 */ /* 0x000fe20007810000 */
[----:B------:R4:W5:Y:S01]  /*17540*/  MUFU.EX2 R12, R21 ;  /* 0x00000015000c7308 */ /* 0x0009620000000800 */
[----:B------:R-:W-:Y:S01]  /*17550*/  ISETP.GT.AND P2, PT, R34, 0x40, PT ;  /* 0x000000402200780c */ /* 0x000fe20003f44270 */
[----:B------:R-:W-:Y:S01]  /*17560*/  FFMA.FTZ R83, R2, R83, -R47 ;  /* 0x0000005302537223 */ /* 0x000fe2000001082f */
[----:B------:R-:W-:-:S02]  /*17570*/  FSEL R53, R53, -INF , P1 ;  /* 0xff80000035357808 */ /* 0x000fc40000800000 */
[----:B------:R-:W-:Y:S02]  /*17580*/  FMNMX.FTZ R24, R103, R24, !PT ;  /* 0x0000001867187209 */ /* 0x000fe40007810000 */
[----:B------:R-:W-:Y:S01]  /*17590*/  ISETP.GT.AND P1, PT, R34, 0x41, PT ;  /* 0x000000412200780c */ /* 0x000fe20003f24270 */
[----:B------:R-:W-:Y:S01]  /*175a0*/  MUFU.EX2 R157, R157 ;  /* 0x0000009d009d7308 */ /* 0x000fe20000000800 */
[----:B------:R-:W-:Y:S01]  /*175b0*/  FSEL R105, R56, -INF , P2 ;  /* 0xff80000038697808 */ /* 0x000fe20001000000 */
[----:B----4-:R-:W-:Y:S01]  /*175c0*/  FFMA.FTZ R21, R2, R88, -R47 ;  /* 0x0000005802157223 */ /* 0x010fe2000001082f */
[----:B------:R-:W-:Y:S02]  /*175d0*/  FMNMX.FTZ R26, R53, R24, !PT ;  /* 0x00000018351a7209 */ /* 0x000fe40007810000 */
[----:B------:R-:W-:Y:S02]  /*175e0*/  ISETP.GT.AND P2, PT, R34, 0x48, PT ;  /* 0x000000482200780c */ /* 0x000fe40003f44270 */
[----:B------:R-:W-:Y:S01]  /*175f0*/  FSEL R57, R57, -INF , P1 ;  /* 0xff80000039397808 */ /* 0x000fe20000800000 */
[----:B------:R-:W4:Y:S01]  /*17600*/  MUFU.EX2 R21, R21 ;  /* 0x0000001500157308 */ /* 0x000f220000000800 */
[----:B------:R-:W-:-:S02]  /*17610*/  FMNMX.FTZ R26, R105, R26, !PT ;  /* 0x0000001a691a7209 */ /* 0x000fc40007810000 */
[----:B------:R-:W-:Y:S02]  /*17620*/  ISETP.GT.AND P1, PT, R34, 0x49, PT ;  /* 0x000000492200780c */ /* 0x000fe40003f24270 */
[----:B------:R-:W-:Y:S01]  /*17630*/  FSEL R113, R60, -INF , P2 ;  /* 0xff8000003c717808 */ /* 0x000fe20001000000 */
[----:B--2---:R-:W-:Y:S01]  /*17640*/  FADD.FTZ R60, R4, R39 ;  /* 0x00000027043c7221 */ /* 0x004fe20000010000 */
[----:B------:R-:W-:Y:S01]  /*17650*/  FMNMX.FTZ R26, R57, R26, !PT ;  /* 0x0000001a391a7209 */ /* 0x000fe20007810000 */
[----:B------:R-:W2:Y:S01]  /*17660*/  MUFU.EX2 R20, R90 ;  /* 0x0000005a00147308 */ /* 0x000ea20000000800 */
[----:B------:R-:W-:Y:S01]  /*17670*/  ISETP.GT.AND P2, PT, R34, 0x50, PT ;  /* 0x000000502200780c */ /* 0x000fe20003f44270 */
[----:B-1----:R-:W-:Y:S01]  /*17680*/  FADD.FTZ R60, R15, R60 ;  /* 0x0000003c0f3c7221 */ /* 0x002fe20000010000 */
[----:B------:R-:W-:Y:S02]  /*17690*/  FSEL R61, R61, -INF , P1 ;  /* 0xff8000003d3d7808 */ /* 0x000fe40000800000 */
[----:B------:R-:W-:-:S02]  /*176a0*/  FMNMX.FTZ R26, R113, R26, !PT ;  /* 0x0000001a711a7209 */ /* 0x000fc40007810000 */
[----:B------:R-:W-:Y:S01]  /*176b0*/  ISETP.GT.AND P1, PT, R34, 0x51, PT ;  /* 0x000000512200780c */ /* 0x000fe20003f24270 */
[----:B------:R1:W0:Y:S01]  /*176c0*/  MUFU.EX2 R24, R46 ;  /* 0x0000002e00187308 */ /* 0x0002220000000800 */
[----:B------:R-:W-:Y:S02]  /*176d0*/  FSEL R107, R64, -INF , P2 ;  /* 0xff800000406b7808 */ /* 0x000fe40001000000 */
[----:B------:R-:W-:Y:S02]  /*176e0*/  FMNMX.FTZ R26, R61, R26, !PT ;  /* 0x0000001a3d1a7209 */ /* 0x000fe40007810000 */
[----:B------:R-:W-:Y:S02]  /*176f0*/  ISETP.GT.AND P2, PT, R34, 0x58, PT ;  /* 0x000000582200780c */ /* 0x000fe40003f44270 */
[----:B------:R-:W-:Y:S01]  /*17700*/  FSEL R65, R65, -INF , P1 ;  /* 0xff80000041417808 */ /* 0x000fe20000800000 */
[----:B------:R-:W-:Y:S01]  /*17710*/  MUFU.EX2 R25, R25 ;  /* 0x0000001900197308 */ /* 0x000fe20000000800 */
[----:B------:R-:W-:Y:S01]  /*17720*/  FMNMX.FTZ R26, R107, R26, !PT ;  /* 0x0000001a6b1a7209 */ /* 0x000fe20007810000 */
[----:B-1----:R-:W-:Y:S01]  /*17730*/  FFMA.FTZ R46, R2, R87, -R47 ;  /* 0x00000057022e7223 */ /* 0x002fe2000001082f */
[----:B------:R-:W-:-:S02]  /*17740*/  ISETP.GT.AND P1, PT, R34, 0x59, PT ;  /* 0x000000592200780c */ /* 0x000fc40003f24270 */
[----:B------:R-:W-:Y:S02]  /*17750*/  FSEL R109, R68, -INF , P2 ;  /* 0xff800000446d7808 */ /* 0x000fe40001000000 */
[----:B------:R-:W-:Y:S01]  /*17760*/  FMNMX.FTZ R28, R65, R26, !PT ;  /* 0x0000001a411c7209 */ /* 0x000fe20007810000 */
[----:B------:R-:W-:Y:S01]  /*17770*/  MUFU.EX2 R159, R159 ;  /* 0x0000009f009f7308 */ /* 0x000fe20000000800 */
[C---:B------:R-:W-:Y:S02]  /*17780*/  ISETP.GT.AND P2, PT, R34.reuse, 0x60, PT ;  /* 0x000000602200780c */ /* 0x040fe40003f44270 */
[----:B------:R-:W-:Y:S02]  /*17790*/  FSEL R69, R69, -INF , P1 ;  /* 0xff80000045457808 */ /* 0x000fe40000800000 */
[----:B------:R-:W-:Y:S02]  /*177a0*/  FMNMX.FTZ R28, R109, R28, !PT ;  /* 0x0000001c6d1c7209 */ /* 0x000fe40007810000 */
[----:B------:R-:W-:Y:S01]  /*177b0*/  ISETP.GT.AND P1, PT, R34, 0x61, PT ;  /* 0x000000612200780c */ /* 0x000fe20003f24270 */
[----:B------:R1:W-:Y:S01]  /*177c0*/  MUFU.EX2 R26, R36 ;  /* 0x00000024001a7308 */ /* 0x0003e20000000800 */
[----:B------:R-:W-:-:S02]  /*177d0*/  FSEL R51, R72, -INF , P2 ;  /* 0xff80000048337808 */ /* 0x000fc40001000000 */
[----:B------:R-:W-:Y:S02]  /*177e0*/  FMNMX.FTZ R32, R69, R28, !PT ;  /* 0x0000001c45207209 */ /* 0x000fe40007810000 */
[----:B------:R-:W-:Y:S02]  /*177f0*/  ISETP.GT.AND P2, PT, R34, 0x68, PT ;  /* 0x000000682200780c */ /* 0x000fe40003f44270 */
[----:B------:R-:W-:Y:S01]  /*17800*/  FSEL R73, R73, -INF , P1 ;  /* 0xff80000049497808 */ /* 0x000fe20000800000 */
[----:B------:R3:W-:Y:S01]  /*17810*/  MUFU.EX2 R28, R38 ;  /* 0x00000026001c7308 */ /* 0x0007e20000000800 */
[----:B------:R-:W-:Y:S01]  /*17820*/  FMNMX.FTZ R32, R51, R32, !PT ;  /* 0x0000002033207209 */ /* 0x000fe20007810000 */
[----:B-1----:R-:W-:Y:S01]  /*17830*/  FFMA.FTZ R36, R2, R3, -R47 ;  /* 0x0000000302247223 */ /* 0x002fe2000001082f */
[----:B------:R-:W-:Y:S02]  /*17840*/  ISETP.GT.AND P1, PT, R34, 0x69, PT ;  /* 0x000000692200780c */ /* 0x000fe40003f24270 */
[----:B------:R-:W-:-:S02]  /*17850*/  FSEL R111, R76, -INF , P2 ;  /* 0xff8000004c6f7808 */ /* 0x000fc40001000000 */
[----:B------:R-:W-:Y:S01]  /*17860*/  FMNMX.FTZ R32, R73, R32, !PT ;  /* 0x0000002049207209 */ /* 0x000fe20007810000 */
[----:B------:R-:W-:Y:S01]  /*17870*/  MUFU.EX2 R43, R43 ;  /* 0x0000002b002b7308 */ /* 0x000fe20000000800 */
[C---:B------:R-:W-:Y:S02]  /*17880*/  ISETP.GT.AND P2, PT, R34.reuse, 0x70, PT ;  /* 0x000000702200780c */ /* 0x040fe40003f44270 */
[----:B------:R-:W-:Y:S02]  /*17890*/  FSEL R77, R77, -INF , P1 ;  /* 0xff8000004d4d7808 */ /* 0x000fe40000800000 */
[----:B------:R-:W-:Y:S02]  /*178a0*/  FMNMX.FTZ R32, R111, R32, !PT ;  /* 0x000000206f207209 */ /* 0x000fe40007810000 */
[----:B------:R-:W-:Y:S01]  /*178b0*/  ISETP.GT.AND P1, PT, R34, 0x71, PT ;  /* 0x000000712200780c */ /* 0x000fe20003f24270 */
[----:B------:R-:W-:Y:S01]  /*178c0*/  MUFU.EX2 R161, R161 ;  /* 0x000000a100a17308 */ /* 0x000fe20000000800 */
[----:B------:R-:W-:-:S02]  /*178d0*/  FSEL R55, R80, -INF , P2 ;  /* 0xff80000050377808 */ /* 0x000fc40001000000 */
[----:B------:R-:W-:Y:S02]  /*178e0*/  FMNMX.FTZ R32, R77, R32, !PT ;  /* 0x000000204d207209 */ /* 0x000fe40007810000 */
[C---:B------:R-:W-:Y:S02]  /*178f0*/  ISETP.GT.AND P2, PT, R34.reuse, 0x78, PT ;  /* 0x000000782200780c */ /* 0x040fe40003f44270 */
[----:B------:R-:W-:Y:S01]  /*17900*/  FSEL R81, R81, -INF , P1 ;  /* 0xff80000051517808 */ /* 0x000fe20000800000 */
[----:B------:R-:W-:Y:S01]  /*17910*/  MUFU.EX2 R36, R36 ;  /* 0x0000002400247308 */ /* 0x000fe20000000800 */
[----:B------:R-:W-:Y:S02]  /*17920*/  FMNMX.FTZ R32, R55, R32, !PT ;  /* 0x0000002037207209 */ /* 0x000fe40007810000 */
[----:B------:R-:W-:Y:S02]  /*17930*/  ISETP.GT.AND P1, PT, R34, 0x79, PT ;  /* 0x000000792200780c */ /* 0x000fe40003f24270 */
[----:B------:R-:W-:-:S02]  /*17940*/  FSEL R31, R84, -INF , P2 ;  /* 0xff800000541f7808 */ /* 0x000fc40001000000 */
[----:B------:R-:W-:Y:S01]  /*17950*/  FMNMX.FTZ R34, R81, R32, !PT ;  /* 0x0000002051227209 */ /* 0x000fe20007810000 */
[----:B------:R-:W-:Y:S01]  /*17960*/  MUFU.EX2 R59, R59 ;  /* 0x0000003b003b7308 */ /* 0x000fe20000000800 */
[----:B------:R-:W-:Y:S02]  /*17970*/  FSEL R85, R85, -INF , P1 ;  /* 0xff80000055557808 */ /* 0x000fe40000800000 */
[----:B------:R-:W-:-:S04]  /*17980*/  FMNMX.FTZ R34, R31, R34, !PT ;  /* 0x000000221f227209 */ /* 0x000fc80007810000 */
[----:B------:R-:W-:Y:S01]  /*17990*/  FMNMX.FTZ R3, R85, R34, !PT ;  /* 0x0000002255037209 */ /* 0x000fe20007810000 */
[----:B------:R1:W-:Y:S01]  /*179a0*/  MUFU.EX2 R32, R40 ;  /* 0x0000002800207308 */ /* 0x0003e20000000800 */
[----:B------:R-:W-:-:S03]  /*179b0*/  FFMA.FTZ R34, R2, R67, -R47 ;  /* 0x0000004302227223 */ /* 0x000fc6000001082f */
[----:B---3--:R-:W1:Y:S04]  /*179c0*/  SHFL.BFLY PT, R38, R3, 0x2, 0x1f ;  /* 0x0c401f0003267f89 */ /* 0x008e6800000e0000 */
[----:B------:R-:W-:Y:S08]  /*179d0*/  MUFU.EX2 R163, R163 ;  /* 0x000000a300a37308 */ /* 0x000ff00000000800 */
[----:B------:R-:W-:Y:S08]  /*179e0*/  MUFU.EX2 R34, R34 ;  /* 0x0000002200227308 */ /* 0x000ff00000000800 */
[----:B------:R-:W-:Y:S01]  /*179f0*/  MUFU.EX2 R5, R5 ;  /* 0x0000000500057308 */ /* 0x000fe20000000800 */
[----:B-1----:R-:W-:Y:S01]  /*17a00*/  FMNMX.FTZ R40, R3, R38, !PT ;  /* 0x0000002603287209 */ /* 0x002fe20007810000 */
[----:B------:R-:W-:-:S06]  /*17a10*/  FFMA.FTZ R38, R2, R75, -R47 ;  /* 0x0000004b02267223 */ /* 0x000fcc000001082f */
[----:B------:R-:W-:Y:S01]  /*17a20*/  MUFU.EX2 R42, R42 ;  /* 0x0000002a002a7308 */ /* 0x000fe20000000800 */
[----:B------:R-:W1:Y:S07]  /*17a30*/  SHFL.BFLY PT, R3, R40, 0x1, 0x1f ;  /* 0x0c201f0028037f89 */ /* 0x000e6e00000e0000 */
        /* <DEDUP_REMOVED lines=8> */
[C-C-:B------:R-:W-:Y:S01]  /*17ac0*/  FFMA.FTZ R152, R2.reuse, R30, -R48.reuse ;  /* 0x0000001e02987223 */ /* 0x140fe20000010830 */
[----:B------:R-:W-:-:S01]  /*17ad0*/  FFMA.FTZ R27, R2, R91, -R48 ;  /* 0x0000005b021b7223 */ /* 0x000fc20000010830 */
[C-C-:B------:R-:W-:Y:S01]  /*17ae0*/  FFMA.FTZ R89, R2.reuse, R89, -R48.reuse ;  /* 0x0000005902597223 */ /* 0x140fe20000010830 */
[----:B------:R-:W-:-:S01]  /*17af0*/  FFMA.FTZ R30, R2, R29, -R48 ;  /* 0x0000001d021e7223 */ /* 0x000fc20000010830 */
[C-C-:B------:R-:W-:Y:S01]  /*17b00*/  FFMA.FTZ R154, R2.reuse, R93, -R48.reuse ;  /* 0x0000005d029a7223 */ /* 0x140fe20000010830 */
[----:B------:R-:W-:-:S01]  /*17b10*/  FFMA.FTZ R29, R2, R33, -R48 ;  /* 0x00000021021d7223 */ /* 0x000fc20000010830 */
[----:B------:R-:W-:Y:S01]  /*17b20*/  MUFU.EX2 R152, R152 ;  /* 0x0000009800987308 */ /* 0x000fe20000000800 */
[----:B------:R-:W-:-:S01]  /*17b30*/  FFMA.FTZ R95, R2, R95, -R48 ;  /* 0x0000005f025f7223 */ /* 0x000fc20000010830 */
[C-C-:B------:R-:W-:Y:S01]  /*17b40*/  FFMA.FTZ R37, R2.reuse, R37, -R48.reuse ;  /* 0x0000002502257223 */ /* 0x140fe20000010830 */
[----:B------:R-:W-:-:S01]  /*17b50*/  FFMA.FTZ R156, R2, R97, -R48 ;  /* 0x00000061029c7223 */ /* 0x000fc20000010830 */
[----:B------:R-:W-:Y:S01]  /*17b60*/  FFMA.FTZ R33, R2, R41, -R48 ;  /* 0x0000002902217223 */ /* 0x000fe20000010830 */
[----:B------:R-:W-:-:S01]  /*17b70*/  FADD.FTZ R41, R155, R60 ;  /* 0x0000003c9b297221 */ /* 0x000fc20000010000 */
[C-C-:B------:R-:W-:Y:S01]  /*17b80*/  FFMA.FTZ R99, R2.reuse, R99, -R48.reuse ;  /* 0x0000006302637223 */ /* 0x140fe20000010830 */
[----:B------:R-:W-:-:S01]  /*17b90*/  FFMA.FTZ R45, R2, R45, -R48 ;  /* 0x0000002d022d7223 */ /* 0x000fc20000010830 */
[----:B------:R-:W1:Y:S01]  /*17ba0*/  MUFU.EX2 R27, R27 ;  /* 0x0000001b001b7308 */ /* 0x000e620000000800 */
[----:B-----5:R-:W-:-:S01]  /*17bb0*/  FADD.FTZ R41, R12, R41 ;  /* 0x000000290c297221 */ /* 0x020fc20000010000 */
[C-C-:B------:R-:W-:Y:S01]  /*17bc0*/  FFMA.FTZ R158, R2.reuse, R101, -R48.reuse ;  /* 0x00000065029e7223 */ /* 0x140fe20000010830 */
[----:B------:R-:W-:-:S01]  /*17bd0*/  FFMA.FTZ R35, R2, R49, -R48 ;  /* 0x0000003102237223 */ /* 0x000fc20000010830 */
[----:B------:R-:W-:Y:S01]  /*17be0*/  FFMA.FTZ R103, R2, R103, -R48 ;  /* 0x0000006702677223 */ /* 0x000fe20000010830 */
[----:B------:R-:W-:-:S01]  /*17bf0*/  FADD.FTZ R60, R14, R41 ;  /* 0x000000290e3c7221 */ /* 0x000fc20000010000 */
[C-C-:B------:R-:W-:Y:S01]  /*17c00*/  FFMA.FTZ R53, R2.reuse, R53, -R48.reuse ;  /* 0x0000003502357223 */ /* 0x140fe20000010830 */
[----:B------:R-:W-:-:S01]  /*17c10*/  FFMA.FTZ R160, R2, R105, -R48 ;  /* 0x0000006902a07223 */ /* 0x000fc20000010830 */
[----:B------:R-:W3:Y:S01]  /*17c20*/  MUFU.EX2 R89, R89 ;  /* 0x0000005900597308 */ /* 0x000ee20000000800 */
[----:B----4-:R-:W-:-:S01]  /*17c30*/  FADD.FTZ R60, R21, R60 ;  /* 0x0000003c153c7221 */ /* 0x010fc20000010000 */
[C-C-:B------:R-:W-:Y:S01]  /*17c40*/  FFMA.FTZ R113, R2.reuse, R113, -R48.reuse ;  /* 0x0000007102717223 */ /* 0x140fe20000010830 */
[----:B------:R-:W-:-:S01]  /*17c50*/  FFMA.FTZ R61, R2, R61, -R48 ;  /* 0x0000003d023d7223 */ /* 0x000fc20000010830 */
[----:B------:R-:W-:Y:S01]  /*17c60*/  FFMA.FTZ R107, R2, R107, -R48 ;  /* 0x0000006b026b7223 */ /* 0x000fe20000010830 */
[----:B------:R-:W-:-:S01]  /*17c70*/  FADD.FTZ R41, R157, R60 ;  /* 0x0000003c9d297221 */ /* 0x000fc20000010000 */
[C-C-:B------:R-:W-:Y:S01]  /*17c80*/  FFMA.FTZ R65, R2.reuse, R65, -R48.reuse ;  /* 0x0000004102417223 */ /* 0x140fe20000010830 */
[----:B------:R-:W-:-:S01]  /*17c90*/  FFMA.FTZ R109, R2, R109, -R48 ;  /* 0x0000006d026d7223 */ /* 0x000fc20000010830 */
[----:B------:R1:W4:Y:S01]  /*17ca0*/  MUFU.EX2 R50, R30 ;  /* 0x0000001e00327308 */ /* 0x0003220000000800 */
[----:B--2---:R-:W-:-:S01]  /*17cb0*/  FADD.FTZ R41, R20, R41 ;  /* 0x0000002914297221 */ /* 0x004fc20000010000 */
[C-C-:B------:R-:W-:Y:S01]  /*17cc0*/  FFMA.FTZ R69, R2.reuse, R69, -R48.reuse ;  /* 0x0000004502457223 */ /* 0x140fe20000010830 */
[----:B------:R-:W-:-:S01]  /*17cd0*/  FFMA.FTZ R51, R2, R51, -R48 ;  /* 0x0000003302337223 */ /* 0x000fc20000010830 */
[----:B------:R-:W-:Y:S01]  /*17ce0*/  FFMA.FTZ R73, R2, R73, -R48 ;  /* 0x0000004902497223 */ /* 0x000fe20000010830 */
[----:B0-----:R-:W-:-:S01]  /*17cf0*/  FADD.FTZ R62, R24, R41 ;  /* 0x00000029183e7221 */ /* 0x001fc20000010000 */
[C-C-:B------:R-:W-:Y:S01]  /*17d00*/  FFMA.FTZ R111, R2.reuse, R111, -R48.reuse ;  /* 0x0000006f026f7223 */ /* 0x140fe20000010830 */
[----:B------:R-:W-:-:S01]  /*17d10*/  FFMA.FTZ R77, R2, R77, -R48 ;  /* 0x0000004d024d7223 */ /* 0x000fc20000010830 */
[----:B------:R-:W0:Y:S01]  /*17d20*/  MUFU.EX2 R154, R154 ;  /* 0x0000009a009a7308 */ /* 0x000e220000000800 */
[----:B-1----:R-:W-:-:S01]  /*17d30*/  FADD.FTZ R30, R152, R27 ;  /* 0x0000001b981e7221 */ /* 0x002fc20000010000 */
[----:B------:R-:W-:Y:S01]  /*17d40*/  FADD.FTZ R62, R25, R62 ;  /* 0x0000003e193e7221 */ /* 0x000fe20000010000 */
[----:B------:R-:W-:-:S01]  /*17d50*/  FFMA.FTZ R55, R2, R55, -R48 ;  /* 0x0000003702377223 */ /* 0x000fc20000010830 */
[----:B------:R-:W-:Y:S01]  /*17d60*/  FFMA.FTZ R81, R2, R81, -R48 ;  /* 0x0000005102517223 */ /* 0x000fe20000010830 */
[----:B---3--:R-:W-:-:S01]  /*17d70*/  FADD.FTZ R39, R89, R30 ;  /* 0x0000001e59277221 */ /* 0x008fc20000010000 */
[----:B------:R-:W-:Y:S01]  /*17d80*/  FADD.FTZ R41, R159, R62 ;  /* 0x0000003e9f297221 */ /* 0x000fe20000010000 */
[----:B------:R-:W-:-:S01]  /*17d90*/  FFMA.FTZ R31, R2, R31, -R48 ;  /* 0x0000001f021f7223 */ /* 0x000fc20000010830 */
[----:B------:R-:W1:Y:S01]  /*17da0*/  MUFU.EX2 R29, R29 ;  /* 0x0000001d001d7308 */ /* 0x000e620000000800 */
[----:B----4-:R-:W-:-:S01]  /*17db0*/  FADD.FTZ R39, R50, R39 ;  /* 0x0000002732277221 */ /* 0x010fc20000010000 */
[----:B------:R-:W-:Y:S01]  /*17dc0*/  FADD.FTZ R41, R26, R41 ;  /* 0x000000291a297221 */ /* 0x000fe20000010000 */
[----:B------:R-:W-:-:S02]  /*17dd0*/  F2FP.SATFINITE.E4M3.F32.PACK_AB_MERGE_C R50, R50, R89, RZ ;  /* 0x000000593232723e */ /* 0x000fc400048070ff */
[----:B------:R-:W-:Y:S01]  /*17de0*/  F2FP.SATFINITE.E4M3.F32.PACK_AB_MERGE_C R24, R25, R24, RZ ;  /* 0x000000181918723e */ /* 0x000fe200048070ff */
[----:B------:R-:W-:-:S01]  /*17df0*/  FADD.FTZ R62, R28, R41 ;  /* 0x000000291c3e7221 */ /* 0x000fc20000010000 */
[----:B------:R-:W-:Y:S01]  /*17e00*/  F2FP.SATFINITE.E4M3.F32.PACK_AB_MERGE_C R28, R43, R28, RZ ;  /* 0x0000001c2b1c723e */ /* 0x000fe200048070ff */
[----:B------:R-:W2:Y:S01]  /*17e10*/  MUFU.EX2 R95, R95 ;  /* 0x0000005f005f7308 */ /* 0x000ea20000000800 */
[----:B0-----:R-:W-:-:S01]  /*17e20*/  FADD.FTZ R30, R154, R39 ;  /* 0x000000279a1e7221 */ /* 0x001fc20000010000 */
[----:B------:R-:W-:Y:S01]  /*17e30*/  FADD.FTZ R62, R43, R62 ;  /* 0x0000003e2b3e7221 */ /* 0x000fe20000010000 */
[----:B------:R-:W-:Y:S02]  /*17e40*/  F2FP.SATFINITE.E4M3.F32.PACK_AB_MERGE_C R152, R27, R152, R50 ;  /* 0x000000981b98723e */ /* 0x000fe40004807032 */
[----:B------:R-:W-:Y:S01]  /*17e50*/  F2FP.SATFINITE.E4M3.F32.PACK_AB_MERGE_C R157, R20, R157, R24 ;  /* 0x0000009d149d723e */ /* 0x000fe20004807018 */
[----:B------:R-:W-:-:S01]  /*17e60*/  FADD.FTZ R41, R161, R62 ;  /* 0x0000003ea1297221 */ /* 0x000fc20000010000 */
[----:B------:R-:W-:Y:S01]  /*17e70*/  F2FP.SATFINITE.E4M3.F32.PACK_AB_MERGE_C R159, R26, R159, R28 ;  /* 0x0000009f1a9f723e */ /* 0x000fe2000480701c */
[----:B------:R0:W3:Y:S01]  /*17e80*/  MUFU.EX2 R52, R37 ;  /* 0x0000002500347308 */ /* 0x0000e20000000800 */
[----:B-1----:R-:W-:-:S01]  /*17e90*/  FADD.FTZ R30, R29, R30 ;  /* 0x0000001e1d1e7221 */ /* 0x002fc20000010000 */
[----:B------:R-:W-:-:S04]  /*17ea0*/  FADD.FTZ R41, R32, R41 ;  /* 0x0000002920297221 */ /* 0x000fc80000010000 */
[----:B------:R-:W-:Y:S01]  /*17eb0*/  FADD.FTZ R64, R36, R41 ;  /* 0x0000002924407221 */ /* 0x000fe20000010000 */
[----:B------:R-:W-:Y:S01]  /*17ec0*/  F2FP.SATFINITE.E4M3.F32.PACK_AB_MERGE_C R36, R59, R36, RZ ;  /* 0x000000243b24723e */ /* 0x000fe200048070ff */
[----:B------:R-:W1:Y:S01]  /*17ed0*/  MUFU.EX2 R156, R156 ;  /* 0x0000009c009c7308 */ /* 0x000e620000000800 */
[----:B--2---:R-:W-:-:S01]  /*17ee0*/  FADD.FTZ R39, R95, R30 ;  /* 0x0000001e5f277221 */ /* 0x004fc20000010000 */
[----:B0-----:R-:W-:Y:S01]  /*17ef0*/  FFMA.FTZ R37, R2, R57, -R48 ;  /* 0x0000003902257223 */ /* 0x001fe20000010830 */
[----:B------:R-:W-:-:S01]  /*17f00*/  FADD.FTZ R64, R59, R64 ;  /* 0x000000403b407221 */ /* 0x000fc20000010000 */
[----:B------:R-:W-:Y:S01]  /*17f10*/  FFMA.FTZ R48, R2, R85, -R48 ;  /* 0x0000005502307223 */ /* 0x000fe20000010830 */
[----:B------:R-:W-:Y:S02]  /*17f20*/  F2FP.SATFINITE.E4M3.F32.PACK_AB_MERGE_C R161, R32, R161, R36 ;  /* 0x000000a120a1723e */ /* 0x000fe40004807024 */
[----:B------:R-:W-:Y:S01]  /*17f30*/  FADD.FTZ R41, R163, R64 ;  /* 0x00000040a3297221 */ /* 0x000fe20000010000 */
[----:B------:R-:W0:Y:S01]  /*17f40*/  MUFU.EX2 R33, R33 ;  /* 0x0000002100217308 */ /* 0x000e220000000800 */
[----:B---3--:R-:W-:-:S01]  /*17f50*/  FADD.FTZ R39, R52, R39 ;  /* 0x0000002734277221 */ /* 0x008fc20000010000 */
[----:B------:R-:W-:Y:S01]  /*17f60*/  F2FP.SATFINITE.E4M3.F32.PACK_AB_MERGE_C R52, R52, R95, RZ ;  /* 0x0000005f3434723e */ /* 0x000fe200048070ff */
[----:B------:R-:W-:-:S01]  /*17f70*/  FADD.FTZ R64, R34, R41 ;  /* 0x0000002922407221 */ /* 0x000fc20000010000 */
[----:B------:R-:W-:-:S02]  /*17f80*/  F2FP.SATFINITE.E4M3.F32.PACK_AB_MERGE_C R41, R15, R4, RZ ;  /* 0x000000040f29723e */ /* 0x000fc400048070ff */
[----:B------:R-:W-:Y:S02]  /*17f90*/  F2FP.SATFINITE.E4M3.F32.PACK_AB_MERGE_C R154, R29, R154, R52 ;  /* 0x0000009a1d9a723e */ /* 0x000fe40004807034 */
[----:B------:R-:W2:Y:S01]  /*17fa0*/  MUFU.EX2 R99, R99 ;  /* 0x0000006300637308 */ /* 0x000ea20000000800 */
[----:B-1----:R-:W-:-:S01]  /*17fb0*/  FADD.FTZ R30, R156, R39 ;  /* 0x000000279c1e7221 */ /* 0x002fc20000010000 */
[----:B------:R-:W-:-:S06]  /*17fc0*/  F2FP.SATFINITE.E4M3.F32.PACK_AB_MERGE_C R153, R8, R153, R41 ;  /* 0x000000990899723e */ /* 0x000fcc0004807029 */
        /* <DEDUP_REMOVED lines=14> */
[----:B------:R-:W-:-:S06]  /*180b0*/  VIADD R30, R6, 0x38840 ;  /* 0x00038840061e7836 */ /* 0x000fcc0000000000 */
[----:B------:R-:W1:Y:S01]  /*180c0*/  MUFU.EX2 R37, R37 ;  /* 0x0000002500257308 */ /* 0x000e620000000800 */
[----:B0-----:R-:W-:-:S01]  /*180d0*/  FADD.FTZ R39, R56, R39 ;  /* 0x0000002738277221 */ /* 0x001fc20000010000 */
[----:B------:R-:W-:-:S04]  /*180e0*/  F2FP.SATFINITE.E4M3.F32.PACK_AB_MERGE_C R56, R56, R103, RZ ;  /* 0x000000673838723e */ /* 0x000fc800048070ff */
[----:B------:R-:W-:Y:S02]  /*180f0*/  F2FP.SATFINITE.E4M3.F32.PACK_AB_MERGE_C R158, R35, R158, R56 ;  /* 0x0000009e239e723e */ /* 0x000fe40004807038 */
[----:B------:R-:W0:Y:S01]  /*18100*/  MUFU.EX2 R113, R113 ;  /* 0x0000007100717308 */ /* 0x000e220000000800 */
[----:B--2---:R-:W-:-:S01]  /*18110*/  FADD.FTZ R62, R160, R39 ;  /* 0x00000027a03e7221 */ /* 0x004fc20000010000 */
[----:B------:R-:W-:-:S05]  /*18120*/  IMAD.U32 R39, RZ, RZ, UR38 ;  /* 0x00000026ff277e24 */ /* 0x000fca000f8e00ff */
[----:B------:R-:W-:Y:S01]  /*18130*/  PRMT R30, R39, 0x654, R30 ;  /* 0x00000654271e7816 */ /* 0x000fe2000000001e */
[----:B------:R-:W2:Y:S01]  /*18140*/  MUFU.EX2 R58, R61 ;  /* 0x0000003d003a7308 */ /* 0x000ea20000000800 */
[----:B-1----:R-:W-:-:S02]  /*18150*/  FADD.FTZ R62, R37, R62 ;  /* 0x0000003e253e7221 */ /* 0x002fc40000010000 */
[----:B------:R2:W-:Y:S05]  /*18160*/  SYNCS.ARRIVE.TRANS64.RED.A1T0 RZ, [R30+URZ], RZ ;  /* 0x000000ff1eff79a7 */ /* 0x0005ea000810043f */
        /* <DEDUP_REMOVED lines=9> */
[----:B0-----:R-:W-:-:S01]  /*18200*/  FADD.FTZ R30, R162, R39 ;  /* 0x00000027a21e7221 */ /* 0x001fc20000010000 */
[----:B------:R-:W-:-:S06]  /*18210*/  FADD.FTZ R39, R5, R64 ;  /* 0x0000004005277221 */ /* 0x000fcc0000010000 */
[----:B------:R-:W0:Y:S01]  /*18220*/  MUFU.EX2 R51, R51 ;  /* 0x0000003300337308 */ /* 0x000e220000000800 */
[----:B--2---:R-:W-:-:S01]  /*18230*/  FADD.FTZ R15, R109, R30 ;  /* 0x0000001e6d0f7221 */ /* 0x004fc20000010000 */
[C---:B------:R-:W-:Y:S01]  /*18240*/  FADD.FTZ R30, R42.reuse, R39 ;  /* 0x000000272a1e7221 */ /* 0x040fe20000010000 */
[----:B------:R-:W-:Y:S02]  /*18250*/  F2FP.SATFINITE.E4M3.F32.PACK_AB_MERGE_C R39, R21, R14, RZ ;  /* 0x0000000e1527723e */ /* 0x000fe400048070ff */
[----:B------:R-:W-:Y:S01]  /*18260*/  F2FP.SATFINITE.E4M3.F32.PACK_AB_MERGE_C R42, R42, R5, RZ ;  /* 0x000000052a2a723e */ /* 0x000fe200048070ff */
[----:B------:R-:W-:-:S01]  /*18270*/  FADD.FTZ R21, R165, R30 ;  /* 0x0000001ea5157221 */ /* 0x000fc20000010000 */
[----:B------:R-:W-:Y:S01]  /*18280*/  F2FP.SATFINITE.E4M3.F32.PACK_AB_MERGE_C R155, R12, R155, R39 ;  /* 0x0000009b0c9b723e */ /* 0x000fe20004807027 */
[----:B------:R-:W2:Y:S01]  /*18290*/  MUFU.EX2 R164, R73 ;  /* 0x0000004900a47308 */ /* 0x000ea20000000800 */
[----:B-1----:R-:W-:-:S01]  /*182a0*/  FADD.FTZ R4, R60, R15 ;  /* 0x0000000f3c047221 */ /* 0x002fc20000010000 */
[----:B------:R-:W-:Y:S01]  /*182b0*/  FADD.FTZ R14, R38, R21 ;  /* 0x00000015260e7221 */ /* 0x000fe20000010000 */
[----:B------:R-:W-:-:S02]  /*182c0*/  F2FP.SATFINITE.E4M3.F32.PACK_AB_MERGE_C R60, R60, R109, RZ ;  /* 0x0000006d3c3c723e */ /* 0x000fc400048070ff */
[----:B------:R-:W-:Y:S01]  /*182d0*/  F2FP.SATFINITE.E4M3.F32.PACK_AB_MERGE_C R163, R34, R163, R42 ;  /* 0x000000a322a3723e */ /* 0x000fe2000480702a */
[----:B------:R-:W-:-:S01]  /*182e0*/  FADD.FTZ R21, R11, R14 ;  /* 0x0000000e0b157221 */ /* 0x000fc20000010000 */
[----:B------:R-:W-:Y:S01]  /*182f0*/  F2FP.SATFINITE.E4M3.F32.PACK_AB_MERGE_C R11, R44, R11, RZ ;  /* 0x0000000b2c0b723e */ /* 0x000fe200048070ff */
[----:B------:R-:W1:Y:S01]  /*18300*/  MUFU.EX2 R111, R111 ;  /* 0x0000006f006f7308 */ /* 0x000e620000000800 */
[----:B0-----:R-:W-:-:S01]  /*18310*/  FADD.FTZ R15, R51, R4 ;  /* 0x00000004330f7221 */ /* 0x001fc20000010000 */
[----:B------:R-:W-:Y:S01]  /*18320*/  FADD.FTZ R14, R44, R21 ;  /* 0x000000152c0e7221 */ /* 0x000fe20000010000 */
[----:B------:R-:W-:Y:S02]  /*18330*/  F2FP.SATFINITE.E4M3.F32.PACK_AB_MERGE_C R162, R162, R107, R60 ;  /* 0x0000006ba2a2723e */ /* 0x000fe4000480703c */
[----:B------:R-:W-:-:S03]  /*18340*/  F2FP.SATFINITE.E4M3.F32.PACK_AB_MERGE_C R165, R38, R165, R11 ;  /* 0x000000a526a5723e */ /* 0x000fc6000480700b */
        /* <DEDUP_REMOVED lines=20> */
[C---:B--2---:R-:W-:Y:S01]  /*18490*/  F2FP.SATFINITE.E4M3.F32.PACK_AB_MERGE_C R13, R46.reuse, R13, RZ ;  /* 0x0000000d2e0d723e */ /* 0x044fe200048070ff */
[----:B------:R-:W-:-:S03]  /*184a0*/  FADD.FTZ R4, R46, R15 ;  /* 0x0000000f2e047221 */ /* 0x000fc60000010000 */
[----:B------:R-:W-:Y:S02]  /*184b0*/  F2FP.SATFINITE.E4M3.F32.PACK_AB_MERGE_C R167, R40, R167, R13 ;  /* 0x000000a728a7723e */ /* 0x000fe4000480700d */
[C---:B-1----:R-:W-:Y:S01]  /*184c0*/  F2FP.SATFINITE.E4M3.F32.PACK_AB_MERGE_C R31, R48.reuse, R31, RZ ;  /* 0x0000001f301f723e */ /* 0x042fe200048070ff */
[----:B------:R-:W-:-:S03]  /*184d0*/  FADD.FTZ R5, R48, R5 ;  /* 0x0000000530057221 */ /* 0x000fc60000010000 */
[----:B------:R-:W-:Y:S01]  /*184e0*/  F2FP.SATFINITE.E4M3.F32.PACK_AB_MERGE_C R166, R166, R55, R31 ;  /* 0x00000037a6a6723e */ /* 0x000fe2000480701f */
[----:B------:R-:W-:Y:S06]  /*184f0*/  @!P0 BRA `(.L_x_3106) ;  /* 0x0000000000048947 */ /* 0x000fec0003800000 */
[----:B------:R-:W-:Y:S01]  /*18500*/  BPT.TRAP 0x1 ;  /* 0x000000040000795c */ /* 0x000fe20000300000 */
.L_x_3106:
[----:B------:R0:W1:Y:S01]  /*18510*/  SYNCS.PHASECHK.TRANS64.TRYWAIT P1, [R6+URZ+0x38850], R9 ;  /* 0x03885009060075a7 */ /* 0x000062000802017f */
[----:B------:R-:W-:Y:S05]  /*18520*/  @!P0 BRA `(.L_x_3107) ;  /* 0x0000000000048947 */ /* 0x000fea0003800000 */
[----:B------:R-:W-:Y:S01]  /*18530*/  BPT.TRAP 0x1 ;  /* 0x000000040000795c */ /* 0x000fe20000300000 */
.L_x_3107:
[----:B------:R-:W-:Y:S04]  /*18540*/  BSSY B0, `(.L_x_3108) ;  /* 0x0000004000007945 */ /* 0x000fe80003800000 */
[----:B-1----:R-:W-:Y:S05]  /*18550*/  @P1 BRA `(.L_x_3109) ;  /* 0x0000000000081947 */ /* 0x002fea0003800000 */
[----:B------:R-:W1:Y:S02]  /*18560*/  SYNCS.PHASECHK.TRANS64.TRYWAIT P1, [R6+URZ+0x38850], R9 ;  /* 0x03885009060075a7 */ /* 0x000e64000802017f */
[----:B-1----:R-:W-:Y:S05]  /*18570*/  @!P1 BRA `(.L_x_3110) ;  /* 0x00000140009c9947 */ /* 0x002fea0003800000 */
.L_x_3109:
[----:B------:R-:W-:Y:S05]  /*18580*/  BSYNC B0 ;  /* 0x0000000000007941 */ /* 0x000fea0003800000 */
.L_x_3108:
[----:B------:R-:W-:Y:S05]  /*18590*/  WARPSYNC.ALL ;  /* 0x0000000000007948 */ /* 0x000fea0003800000 */
[----:B------:R-:W-:Y:S01]  /*185a0*/  R2UR UR4, R22 ;  /* 0x00000000160472ca */ /* 0x000fe200000e0000 */
[----:B------:R2:W-:Y:S01]  /*185b0*/  BAR.SYNC.DEFER_BLOCKING R7, 0x100 ;  /* 0x000400070000751d */ /* 0x0005e20000010000 */
[----:B01----:R-:W-:Y:S01]  /*185c0*/  MOV R9, 0x40000040 ;  /* 0x4000004000097802 */ /* 0x003fe20000000f00 */
[----:B------:R-:W-:-:S03]  /*185d0*/  IMAD.MOV.U32 R13, RZ, RZ, 0x40000040 ;  /* 0x40000040ff0d7424 */ /* 0x000fc600078e00ff */
[----:B------:R-:W-:Y:S02]  /*185e0*/  R2UR UR7, R9 ;  /* 0x00000000090772ca */ /* 0x000fe400000e0000 */
[----:B------:R-:W-:-:S05]  /*185f0*/  MOV R9, 0x40000040 ;  /* 0x4000004000097802 */ /* 0x000fca0000000f00 */
[----:B------:R-:W-:-:S04]  /*18600*/  UIADD3 UR4, UR4, 0x400, URZ ;  /* 0x0000040004047890 */ /* 0x000fc8000fffe03f */
[----:B------:R-:W-:-:S04]  /*18610*/  USHF.R.U32.HI UR4, URZ, 0x4, UR4 ;  /* 0x000000043f047899 */ /* 0x000fc80008011604 */
[----:B------:R-:W-:-:S04]  /*18620*/  ULOP3.LUT UR4, UR4, 0x3fff, URZ, 0xc0, !UPT ;  /* 0x00003fff04047892 */ /* 0x000fc8000f8ec03f */
[----:B------:R-:W-:Y:S01]  /*18630*/  ULOP3.LUT UR42, UR4, 0x10000, URZ, 0xfc, !UPT ;  /* 0x00010000042a7892 */ /* 0x000fe2000f8efc3f */
[----:B------:R-:W-:-:S05]  /*18640*/  WARPGROUP.ARRIVE ;  /* 0x00000000000079c5 */ /* 0x000fca0000000000 */
[----:B------:R-:W-:-:S04]  /*18650*/  LEA R8, R222, UR42, 0xb ;  /* 0x0000002ade087c11 */ /* 0x000fc8000f8e58ff */
        /* <DEDUP_REMOVED lines=27> */
.L_x_3111:
[----:B------:R-:W-:Y:S01]  /*18810*/  ISETP.NE.AND P1, PT, R219, 0x1, PT ;  /* 0x00000001db00780c */ /* 0x000fe20003f25270 */
[----:B------:R-:W-:Y:S02]  /*18820*/  IMAD.MOV.U32 R7, RZ, RZ, R225 ;  /* 0x000000ffff077224 */ /* 0x000fe400078e00e1 */
[----:B------:R-:W-:-:S10]  /*18830*/  VIADD R6, R6, 0x38860 ;  /* 0x0003886006067836 */ /* 0x000fd40000000000 */
[----:B------:R-:W0:Y:S08]  /*18840*/  @P1 LDC R8, c[0x0][0x44c] ;  /* 0x00011300ff081b82 */ /* 0x000e300000000800 */
[----:B------:R-:W1:Y:S01]  /*18850*/  @P1 LDC R9, c[0x0][0x450] ;  /* 0x00011400ff091b82 */ /* 0x000e620000000800 */
[----:B0-----:R-:W-:-:S05]  /*18860*/  @P1 IMAD.HI.U32 R8, R225, R8, RZ ;  /* 0x00000008e1081227 */ /* 0x001fca00078e00ff */
[----:B-1----:R-:W-:Y:S01]  /*18870*/  @P1 SHF.R.U32.HI R7, RZ, R9, R8 ;  /* 0x00000009ff071219 */ /* 0x002fe20000011608 */
[----:B------:R-:W-:-:S03]  /*18880*/  IMAD.U32 R9, RZ, RZ, UR38 ;  /* 0x00000026ff097e24 */ /* 0x000fc6000f8e00ff */
[----:B------:R-:W-:Y:S02]  /*18890*/  IADD3 R7, R7, R217, -R216 ;  /* 0x000000d907077210 */ /* 0x000fe40007ffe8d8 */
[----:B------:R-:W-:Y:S02]  /*188a0*/  PRMT R6, R9, 0x654, R6 ;  /* 0x0000065409067816 */ /* 0x000fe40000000006 */
[----:B------:R-:W-:Y:S02]  /*188b0*/  SHF.R.S32.HI R8, RZ, 0x1f, R7 ;  /* 0x0000001fff087819 */ /* 0x000fe40000011407 */
[----:B------:R0:W-:Y:S02]  /*188c0*/  SYNCS.ARRIVE.TRANS64.RED.A1T0 RZ, [R6+URZ], RZ ;  /* 0x000000ff06ff79a7 */ /* 0x0001e4000810043f */
[----:B------:R-:W-:-:S04]  /*188d0*/  LEA.HI R8, R8, R7, RZ, 0x7 ;  /* 0x0000000708087211 */ /* 0x000fc800078f38ff */
[----:B------:R-:W-:Y:S01]  /*188e0*/  SHF.R.S32.HI R8, RZ, 0x7, R8 ;  /* 0x00000007ff087819 */ /* 0x000fe20000011408 */
[----:B0-----:R-:W-:-:S03]  /*188f0*/  VIADD R6, R168, 0xfffffffe ;  /* 0xfffffffea8067836 */ /* 0x001fc60000000000 */
[----:B------:R-:W-:-:S04]  /*18900*/  VIMNMX R20, RZ, R8, !PT ;  /* 0x00000008ff147248 */ /* 0x000fc80007fe0100 */
[----:B------:R-:W-:-:S13]  /*18910*/  ISETP.GE.AND P1, PT, R6, R20, PT ;  /* 0x000000140600720c */ /* 0x000fda0003f26270 */
[----:B------:R-:W-:Y:S05]  /*18920*/  @!P1 BRA `(.L_x_3112) ;  /* 0x0000002c00b09947 */ /* 0x000fea0003800000 */
[----:B------:R-:W-:Y:S01]  /*18930*/  IMAD.MOV.U32 R12, RZ, RZ, R0 ;  /* 0x000000ffff0c7224 */ /* 0x000fe200078e0000 */
[----:B------:R-:W-:-:S07]  /*18940*/  MOV R11, R3 ;  /* 0x00000003000b7202 */ /* 0x000fce0000000f00 */
.L_x_3124:
[----:B------:R-:W-:Y:S01]  /*18950*/  VIADD R222, R222, 0x1 ;  /* 0x00000001dede7836 */ /* 0x000fe20000000000 */
[----:B------:R-:W-:Y:S05]  /*18960*/  YIELD ;  /* 0x0000000000007946 */ /* 0x000fea0003800000 */
[----:B------:R-:W-:-:S04]  /*18970*/  ISETP.NE.AND P1, PT, R222, 0x2, PT ;  /* 0x00000002de00780c */ /* 0x000fc80003f25270 */
[----:B------:R-:W-:Y:S02]  /*18980*/  SEL R9, R222, RZ, P1 ;  /* 0x000000ffde097207 */ /* 0x000fe40000800000 */
[----:B------:R-:W-:-:S03]  /*18990*/  SEL R0, RZ, 0x1, P1 ;  /* 0x00000001ff007807 */ /* 0x000fc60000800000 */
[----:B------:R-:W-:Y:S01]  /*189a0*/  IMAD.MOV.U32 R222, RZ, RZ, R9 ;  /* 0x000000ffffde7224 */ /* 0x000fe200078e0009 */
[----:B------:R-:W-:Y:S01]  /*189b0*/  LOP3.LUT R223, R223, R0, RZ, 0x3c, !PT ;  /* 0x00000000dfdf7212 */ /* 0x000fe200078e3cff */
[----:B0-2---:R-:W-:Y:S06]  /*189c0*/  @!P0 BRA `(.L_x_3113) ;  /* 0x0000000000048947 */ /* 0x005fec0003800000 */
[----:B------:R-:W-:Y:S01]  /*189d0*/  BPT.TRAP 0x1 ;  /* 0x000000040000795c */ /* 0x000fe20000300000 */
.L_x_3113:
[----:B------:R-:W-:Y:S01]  /*189e0*/  IMAD R7, R222, 0x8, R22 ;  /* 0x00000008de077824 */ /* 0x000fe200078e0216 */
[----:B------:R-:W-:-:S04]  /*189f0*/  SHF.L.U32 R8, R223, 0x1f, RZ ;  /* 0x0000001fdf087819 */ /* 0x000fc800000006ff */
[----:B------:R0:W1:Y:S01]  /*18a00*/  SYNCS.PHASECHK.TRANS64.TRYWAIT P1, [R7+URZ+0x38830], R8 ;  /* 0x03883008070075a7 */ /* 0x000062000802017f */
[----:B------:R-:W-:Y:S05]  /*18a10*/  @!P0 BRA `(.L_x_3114) ;  /* 0x0000000000048947 */ /* 0x000fea0003800000 */
[----:B------:R-:W-:Y:S01]  /*18a20*/  BPT.TRAP 0x1 ;  /* 0x000000040000795c */ /* 0x000fe20000300000 */
.L_x_3114:
[----:B------:R-:W-:Y:S02]  /*18a30*/  LEA R14, R9, UR61, 0xb ;  /* 0x0000003d090e7c11 */ /* 0x000fe4000f8e58ff */
[----:B------:R-:W-:-:S03]  /*18a40*/  MOV R15, 0x40000040 ;  /* 0x40000040000f7802 */ /* 0x000fc60000000f00 */
[C---:B------:R-:W-:Y:S02]  /*18a50*/  VIADD R152, R14.reuse, 0x2 ;  /* 0x000000020e987836 */ /* 0x040fe40000000000 */
[----:B------:R-:W-:Y:S01]  /*18a60*/  VIADD R0, R14, 0x4 ;  /* 0x000000040e007836 */ /* 0x000fe20000000000 */
[----:B-1----:R-:W-:Y:S06]  /*18a70*/  @P1 BRA `(.L_x_3115) ;  /* 0x0000000000081947 */ /* 0x002fec0003800000 */
[----:B------:R-:W1:Y:S02]  /*18a80*/  SYNCS.PHASECHK.TRANS64.TRYWAIT P1, [R7+URZ+0x38830], R8 ;  /* 0x03883008070075a7 */ /* 0x000e64000802017f */
[----:B-1----:R-:W-:Y:S05]  /*18a90*/  @!P1 BRA `(.L_x_3116) ;  /* 0x0000013c00689947 */ /* 0x002fea0003800000 */
.L_x_3115:
[----:B------:R-:W2:Y:S01]  /*18aa0*/  LDL.64 R158, [R1+0x8] ;  /* 0x00000800019e7983 */ /* 0x000ea20000100a00 */
[----:B------:R-:W-:Y:S05]  /*18ab0*/  WARPSYNC.ALL ;  /* 0x0000000000007948 */ /* 0x000fea0003800000 */
[----:B------:R-:W-:Y:S01]  /*18ac0*/  R2UR UR6, R152 ;  /* 0x00000000980672ca */ /* 0x000fe200000e0000 */
[C---:B------:R-:W-:Y:S01]  /*18ad0*/  VIADD R154, R14.reuse, 0x6 ;  /* 0x000000060e9a7836 */ /* 0x040fe20000000000 */
[----:B------:R-:W-:Y:S01]  /*18ae0*/  R2UR UR10, R14 ;  /* 0x000000000e0a72ca */ /* 0x000fe200000e0000 */
[----:B------:R-:W-:Y:S01]  /*18af0*/  IMAD.MOV.U32 R152, RZ, RZ, R0 ;  /* 0x000000ffff987224 */ /* 0x000fe200078e0000 */
[----:B------:R-:W-:Y:S01]  /*18b00*/  R2UR UR11, R15 ;  /* 0x000000000f0b72ca */ /* 0x000fe200000e0000 */
[----:B------:R-:W-:Y:S01]  /*18b10*/  IMAD.MOV.U32 R153, RZ, RZ, 0x40000040 ;  /* 0x40000040ff997424 */ /* 0x000fe200078e00ff */
[----:B------:R-:W-:Y:S01]  /*18b20*/  R2UR UR18, R154 ;  /* 0x000000009a1272ca */ /* 0x000fe200000e0000 */
[----:B------:R-:W-:Y:S01]  /*18b30*/  IMAD.MOV.U32 R155, RZ, RZ, 0x40000040 ;  /* 0x40000040ff9b7424 */ /* 0x000fe200078e00ff */
[----:B------:R-:W-:Y:S01]  /*18b40*/  R2UR UR14, R152 ;  /* 0x00000000980e72ca */ /* 0x000fe200000e0000 */
[C---:B------:R-:W-:Y:S01]  /*18b50*/  VIADD R152, R14.reuse, 0x400 ;  /* 0x000004000e987836 */ /* 0x040fe20000000000 */
[C---:B------:R-:W-:Y:S01]  /*18b60*/  IADD3 R154, R14.reuse, 0x402, RZ ;  /* 0x000004020e9a7810 */ /* 0x040fe20007ffe0ff */
[----:B------:R-:W-:Y:S01]  /*18b70*/  VIADD R156, R14, 0x404 ;  /* 0x000004040e9c7836 */ /* 0x000fe20000000000 */
[C---:B------:R-:W-:Y:S01]  /*18b80*/  R2UR UR7, R153.reuse ;  /* 0x00000000990772ca */ /* 0x040fe200000e0000 */
        /* <DEDUP_REMOVED lines=18> */
[----:B------:R-:W-:Y:S01]  /*18cb0*/  VIADD R14, R14, 0x406 ;  /* 0x000004060e0e7836 */ /* 0x000fe20000000000 */
[----:B------:R-:W-:Y:S01]  /*18cc0*/  R2UR UR5, R229 ;  /* 0x00000000e50572ca */ /* 0x000fe200000e0000 */
[----:B------:R-:W-:Y:S01]  /*18cd0*/  IMAD.MOV.U32 R15, RZ, RZ, 0x40000040 ;  /* 0x40000040ff0f7424 */ /* 0x000fe200078e00ff */
[----:B------:R-:W-:Y:S01]  /*18ce0*/  R2UR UR12, R226 ;  /* 0x00000000e20c72ca */ /* 0x000fe200000e0000 */
[----:B------:R-:W-:Y:S01]  /*18cf0*/  UMOV UR32, UR40 ;  /* 0x0000002800207c82 */ /* 0x000fe20008000000 */
[----:B------:R-:W-:Y:S01]  /*18d00*/  R2UR UR13, R227 ;  /* 0x00000000e30d72ca */ /* 0x000fe200000e0000 */
[----:B------:R-:W-:Y:S01]  /*18d10*/  UMOV UR33, UR41 ;  /* 0x0000002900217c82 */ /* 0x000fe20008000000 */
[----:B------:R-:W-:Y:S01]  /*18d20*/  R2UR UR34, R14 ;  /* 0x000000000e2272ca */ /* 0x000fe200000e0000 */
[----:B------:R-:W3:Y:S01]  /*18d30*/  S2R R3, SR_TID.X ;  /* 0x0000000000037919 */ /* 0x000ee20000002100 */
[----:B------:R-:W-:-:S02]  /*18d40*/  R2UR UR35, R15 ;  /* 0x000000000f2372ca */ /* 0x000fc400000e0000 */
[----:B---3--:R-:W-:-:S04]  /*18d50*/  SHF.R.U32.HI R0, RZ, 0x7, R3 ;  /* 0x00000007ff007819 */ /* 0x008fc80000011603 */
[----:B------:R-:W-:Y:S02]  /*18d60*/  IADD3 R10, -R0, 0xb, RZ ;  /* 0x0000000b000a7810 */ /* 0x000fe40007ffe1ff */
[----:B--2---:R-:W-:Y:S02]  /*18d70*/  R2UR UR8, R158 ;  /* 0x000000009e0872ca */ /* 0x004fe400000e0000 */
[----:B------:R-:W-:Y:S02]  /*18d80*/  R2UR UR9, R159 ;  /* 0x000000009f0972ca */ /* 0x000fe400000e0000 */
[----:B------:R-:W-:-:S11]  /*18d90*/  WARPGROUP.ARRIVE ;  /* 0x00000000000079c5 */ /* 0x000fd60000000000 */
        /* <DEDUP_REMOVED lines=26> */
.L_x_3117:
[----:B------:R-:W3:Y:S04]  /*18f40*/  LDL R0, [R1+0x24] ;  /* 0x0000240001007983 */ /* 0x000ee80000100800 */
[----:B------:R-:W4:Y:S01]  /*18f50*/  LDL R14, [R1+0x28] ;  /* 0x00002800010e7983 */ /* 0x000f220000100800 */
[----:B------:R-:W-:-:S03]  /*18f60*/  ISETP.NE.AND P1, PT, R219, 0x1, PT ;  /* 0x00000001db00780c */ /* 0x000fc60003f25270 */
[----:B------:R-:W5:Y:S10]  /*18f70*/  LDL.LU R21, [R1] ;  /* 0x0000000001157983 */ /* 0x000f740000300800 */
[----:B------:R-:W0:Y:S08]  /*18f80*/  @P1 LDC R13, c[0x0][0x44c] ;  /* 0x00011300ff0d1b82 */ /* 0x000e300000000800 */
[----:B------:R-:W1:Y:S01]  /*18f90*/  @P1 LDC R3, c[0x0][0x450] ;  /* 0x00011400ff031b82 */ /* 0x000e620000000800 */
[----:B---3--:R-:W-:-:S04]  /*18fa0*/  IMAD.IADD R0, R0, 0x1, R225 ;  /* 0x0000000100007824 */ /* 0x008fc800078e02e1 */
[----:B0-----:R-:W-:Y:S01]  /*18fb0*/  @P1 IMAD.HI.U32 R13, R0, R13, RZ ;  /* 0x0000000d000d1227 */ /* 0x001fe200078e00ff */
[----:B-----5:R-:W-:-:S04]  /*18fc0*/  LOP3.LUT R21, R21, 0xfffffeff, RZ, 0xc0, !PT ;  /* 0xfffffeff15157812 */ /* 0x020fc800078ec0ff */
[----:B-1----:R-:W-:Y:S02]  /*18fd0*/  @P1 SHF.R.U32.HI R0, RZ, R3, R13 ;  /* 0x00000003ff001219 */ /* 0x002fe4000001160d */
[----:B------:R-:W-:Y:S02]  /*18fe0*/  MOV R13, 0xffffff80 ;  /* 0xffffff80000d7802 */ /* 0x000fe40000000f00 */
[----:B------:R-:W-:Y:S01]  /*18ff0*/  @P0 LOP3.LUT R21, R21, 0x100, RZ, 0xfc, !PT ;  /* 0x0000010015150812 */ /* 0x000fe200078efcff */
[----:B------:R-:W0:Y:S02]  /*19000*/  SHFL.IDX PT, R3, R0, RZ, 0x1c1f ;  /* 0x001c1fff00037589 */ /* 0x000e2400000e0000 */
[----:B------:R-:W-:Y:S01]  /*19010*/  IMAD R13, R6, R13, 0x1 ;  /* 0x00000001060d7424 */ /* 0x000fe200078e020d */
[----:B------:R-:W-:Y:S01]  /*19020*/  LOP3.LUT R21, R21, 0xfffffdff, RZ, 0xc0, !PT ;  /* 0xfffffdff15157812 */ /* 0x000fe200078ec0ff */
[----:B------:R-:W1:Y:S02]  /*19030*/  SHFL.IDX PT, R0, R0, 0x1, 0x1c1f ;  /* 0x003c1f0000007f89 */ /* 0x000e6400000e0000 */
[----:B----4-:R-:W-:-:S05]  /*19040*/  IMAD R13, R14, -0x2, R13 ;  /* 0xfffffffe0e0d7824 */ /* 0x010fca00078e020d */
[----:B------:R-:W-:-:S05]  /*19050*/  IADD3 R13, -R216, R13, R217 ;  /* 0x0000000dd80d7210 */ /* 0x000fca0007ffe1d9 */
[C---:B0-----:R-:W-:Y:S02]  /*19060*/  IMAD.IADD R3, R13.reuse, 0x1, R3 ;  /* 0x000000010d037824 */ /* 0x041fe400078e0203 */
[----:B-1----:R-:W-:-:S03]  /*19070*/  IMAD.IADD R0, R13, 0x1, R0 ;  /* 0x000000010d007824 */ /* 0x002fc600078e0200 */
[C---:B------:R-:W-:Y:S02]  /*19080*/  ISETP.GT.AND P4, PT, R3.reuse, RZ, PT ;  /* 0x000000ff0300720c */ /* 0x040fe40003f84270 */
[C---:B------:R-:W-:Y:S02]  /*19090*/  ISETP.GT.AND P3, PT, R3.reuse, 0x1, PT ;  /* 0x000000010300780c */ /* 0x040fe40003f64270 */
[----:B------:R-:W-:Y:S02]  /*190a0*/  ISETP.GT.AND P6, PT, R0, RZ, PT ;  /* 0x000000ff0000720c */ /* 0x000fe40003fc4270 */
[----:B------:R-:W-:Y:S02]  /*190b0*/  ISETP.GT.AND P2, PT, R3, 0x8, PT ;  /* 0x000000080300780c */ /* 0x000fe40003f44270 */
[----:B------:R-:W-:Y:S02]  /*190c0*/  FSEL R154, R154, -INF , P6 ;  /* 0xff8000009a9a7808 */ /* 0x000fe40003000000 */
[----:B------:R-:W-:-:S02]  /*190d0*/  ISETP.GT.AND P6, PT, R0, 0x1, PT ;  /* 0x000000010000780c */ /* 0x000fc40003fc4270 */
[----:B------:R-:W-:Y:S02]  /*190e0*/  ISETP.GT.AND P1, PT, R3, 0x9, PT ;  /* 0x000000090300780c */ /* 0x000fe40003f24270 */
[----:B------:R-:W-:Y:S02]  /*190f0*/  FSEL R155, R155, -INF , P6 ;  /* 0xff8000009b9b7808 */ /* 0x000fe40003000000 */
[----:B------:R-:W-:Y:S02]  /*19100*/  ISETP.GT.AND P6, PT, R0, 0x8, PT ;  /* 0x000000080000780c */ /* 0x000fe40003fc4270 */
[----:B------:R-:W-:Y:S02]  /*19110*/  FSEL R152, R152, -INF , P4 ;  /* 0xff80000098987808 */ /* 0x000fe40002000000 */
[----:B------:R-:W-:Y:S02]  /*19120*/  FSEL R158, R158, -INF , P6 ;  /* 0xff8000009e9e7808 */ /* 0x000fe40003000000 */
[----:B------:R-:W-:-:S02]  /*19130*/  ISETP.GT.AND P6, PT, R0, 0x9, PT ;  /* 0x000000090000780c */ /* 0x000fc40003fc4270 */
[----:B------:R-:W-:Y:S02]  /*19140*/  FSEL R13, R153, -INF , P3 ;  /* 0xff800000990d7808 */ /* 0x000fe40001800000 */
        /* <DEDUP_REMOVED lines=8> */
[----:B------:R-:W-:Y:S02]  /*191d0*/  ISETP.GT.AND P4, PT, R3, 0x10, PT ;  /* 0x000000100300780c */ /* 0x000fe40003f84270 */
[----:B------:R-:W-:Y:S02]  /*191e0*/  FSEL R166, R166, -INF , P6 ;  /* 0xff800000a6a67808 */ /* 0x000fe40003000000 */
[----:B------:R-:W-:-:S02]  /*191f0*/  ISETP.GT.AND P6, PT, R0, 0x19, PT ;  /* 0x000000190000780c */ /* 0x000fc40003fc4270 */
[----:B------:R-:W-:Y:S02]  /*19200*/  ISETP.GT.AND P3, PT, R3, 0x11, PT ;  /* 0x000000110300780c */ /* 0x000fe40003f64270 */
        /* <DEDUP_REMOVED lines=71> */
[----:B------:R-:W-:Y:S02]  /*19680*/  FMNMX.FTZ R0, R154, R12, !PT ;  /* 0x0000000c9a007209 */ /* 0x000fe40007810000 */
[----:B------:R-:W-:Y:S02]  /*19690*/  FSEL R215, R215, -INF , P6 ;  /* 0xff800000d7d77808 */ /* 0x000fe40003000000 */
[----:B------:R-:W-:Y:S02]  /*196a0*/  FMNMX.FTZ R0, R155, R0, !PT ;  /* 0x000000009b007209 */ /* 0x000fe40007810000 */
[C---:B------:R-:W-:Y:S02]  /*196b0*/  ISETP.GT.AND P4, PT, R3.reuse, 0x40, PT ;  /* 0x000000400300780c */ /* 0x040fe40003f84270 */
[----:B------:R-:W-:Y:S02]  /*196c0*/  FMNMX.FTZ R0, R158, R0, !PT ;  /* 0x000000009e007209 */ /* 0x000fe40007810000 */
[----:B------:R-:W-:-:S02]  /*196d0*/  ISETP.GT.AND P3, PT, R3, 0x41, PT ;  /* 0x000000410300780c */ /* 0x000fc40003f64270 */
[----:B------:R-:W-:Y:S02]  /*196e0*/  FMNMX.FTZ R0, R159, R0, !PT ;  /* 0x000000009f007209 */ /* 0x000fe40007810000 */
[C---:B------:R-:W-:Y:S02]  /*196f0*/  ISETP.GT.AND P2, PT, R3.reuse, 0x48, PT ;  /* 0x000000480300780c */ /* 0x040fe40003f44270 */
[----:B------:R-:W-:Y:S02]  /*19700*/  FMNMX.FTZ R0, R162, R0, !PT ;  /* 0x00000000a2007209 */ /* 0x000fe40007810000 */
[----:B------:R-:W-:Y:S02]  /*19710*/  ISETP.GT.AND P1, PT, R3, 0x49, PT ;  /* 0x000000490300780c */ /* 0x000fe40003f24270 */
[----:B------:R-:W-:Y:S02]  /*19720*/  FMNMX.FTZ R0, R163, R0, !PT ;  /* 0x00000000a3007209 */ /* 0x000fe40007810000 */
        /* <DEDUP_REMOVED lines=8> */
[C---:B------:R-:W-:Y:S02]  /*197b0*/  ISETP.GT.AND P4, PT, R3.reuse, 0x50, PT ;  /* 0x000000500300780c */ /* 0x040fe40003f84270 */
[----:B------:R-:W-:Y:S02]  /*197c0*/  FMNMX.FTZ R0, R174, R0, !PT ;  /* 0x00000000ae007209 */ /* 0x000fe40007810000 */
[----:B------:R-:W-:Y:S02]  /*197d0*/  ISETP.GT.AND P3, PT, R3, 0x51, PT ;  /* 0x000000510300780c */ /* 0x000fe40003f64270 */
[----:B------:R-:W-:Y:S02]  /*197e0*/  FMNMX.FTZ R0, R175, R0, !PT ;  /* 0x00000000af007209 */ /* 0x000fe40007810000 */
[----:B------:R-:W-:-:S02]  /*197f0*/  ISETP.GT.AND P2, PT, R3, 0x58, PT ;  /* 0x000000580300780c */ /* 0x000fc40003f44270 */
[----:B------:R-:W-:Y:S02]  /*19800*/  FMNMX.FTZ R0, R178, R0, !PT ;  /* 0x00000000b2007209 */ /* 0x000fe40007810000 */
[----:B------:R-:W-:Y:S02]  /*19810*/  ISETP.GT.AND P1, PT, R3, 0x59, PT ;  /* 0x000000590300780c */ /* 0x000fe40003f24270 */
[----:B------:R-:W-:Y:S02]  /*19820*/  FMNMX.FTZ R0, R179, R0, !PT ;  /* 0x00000000b3007209 */ /* 0x000fe40007810000 */
[----:B------:R-:W-:Y:S02]  /*19830*/  FSEL R192, R192, -INF , P4 ;  /* 0xff800000c0c07808 */ /* 0x000fe40002000000 */
[----:B------:R-:W-:Y:S02]  /*19840*/  FMNMX.FTZ R0, R182, R0, !PT ;  /* 0x00000000b6007209 */ /* 0x000fe40007810000 */
[----:B------:R-:W-:-:S02]  /*19850*/  FSEL R193, R193, -INF , P3 ;  /* 0xff800000c1c17808 */ /* 0x000fc40001800000 */
[----:B------:R-:W-:Y:S02]  /*19860*/  FMNMX.FTZ R0, R183, R0, !PT ;  /* 0x00000000b7007209 */ /* 0x000fe40007810000 */
[----:B------:R-:W-:Y:S02]  /*19870*/  @P0 LOP3.LUT R21, R21, 0x200, RZ, 0xfc, !PT ;  /* 0x0000020015150812 */ /* 0x000fe400078efcff */
[----:B------:R-:W-:Y:S02]  /*19880*/  FMNMX.FTZ R0, R186, R0, !PT ;  /* 0x00000000ba007209 */ /* 0x000fe40007810000 */
[----:B------:R-:W-:Y:S01]  /*19890*/  FSEL R196, R196, -INF , P2 ;  /* 0xff800000c4c47808 */ /* 0x000fe20001000000 */
[----:B------:R-:W-:Y:S01]  /*198a0*/  STL [R1], R21 ;  /* 0x0000001501007387 */ /* 0x000fe20000100800 */
[----:B------:R-:W-:Y:S02]  /*198b0*/  FMNMX.FTZ R0, R187, R0, !PT ;  /* 0x00000000bb007209 */ /* 0x000fe40007810000 */
[----:B------:R-:W-:-:S02]  /*198c0*/  FSEL R197, R197, -INF , P1 ;  /* 0xff800000c5c57808 */ /* 0x000fc40000800000 */
[----:B------:R-:W-:Y:S02]  /*198d0*/  FMNMX.FTZ R0, R190, R0, !PT ;  /* 0x00000000be007209 */ /* 0x000fe40007810000 */
[----:B------:R-:W-:Y:S02]  /*198e0*/  ISETP.GT.AND P5, PT, R3, 0x69, PT ;  /* 0x000000690300780c */ /* 0x000fe40003fa4270 */
        /* <DEDUP_REMOVED lines=9> */
[----:B------:R-:W-:-:S02]  /*19980*/  ISETP.GT.AND P0, PT, R3, 0x60, PT ;  /* 0x000000600300780c */ /* 0x000fc40003f04270 */
[----:B------:R-:W-:Y:S02]  /*19990*/  FMNMX.FTZ R0, R202, R0, !PT ;  /* 0x00000000ca007209 */ /* 0x000fe40007810000 */
[----:B------:R-:W-:Y:S02]  /*199a0*/  FSEL R200, R200, -INF , P0 ;  /* 0xff800000c8c87808 */ /* 0x000fe40000000000 */
[----:B------:R-:W-:Y:S02]  /*199b0*/  FMNMX.FTZ R0, R203, R0, !PT ;  /* 0x00000000cb007209 */ /* 0x000fe40007810000 */
[----:B------:R-:W-:Y:S02]  /*199c0*/  LOP3.LUT P0, RZ, R21, 0x200, RZ, 0xc0, !PT ;  /* 0x0000020015ff7812 */ /* 0x000fe4000780c0ff */
        /* <DEDUP_REMOVED lines=12> */
[----:B------:R-:W-:Y:S01]  /*19a90*/  LOP3.LUT P0, RZ, R21, 0x100, RZ, 0xc0, !PT ;  /* 0x0000010015ff7812 */ /* 0x000fe2000780c0ff */
[----:B------:R-:W0:Y:S02]  /*19aa0*/  SHFL.BFLY PT, R14, R0, 0x2, 0x1f ;  /* 0x0c401f00000e7f89 */ /* 0x000e2400000e0000 */
[----:B0-----:R-:W-:-:S05]  /*19ab0*/  FMNMX.FTZ R0, R0, R14, !PT ;  /* 0x0000000e00007209 */ /* 0x001fca0007810000 */
[----:B------:R-:W0:Y:S02]  /*19ac0*/  SHFL.BFLY PT, R14, R0, 0x1, 0x1f ;  /* 0x0c201f00000e7f89 */ /* 0x000e2400000e0000 */
[----:B0-----:R-:W-:-:S04]  /*19ad0*/  FMNMX.FTZ R0, R0, R14, !PT ;  /* 0x0000000e00007209 */ /* 0x001fc80007810000 */
[----:B------:R-:W-:Y:S01]  /*19ae0*/  FSETP.NEU.FTZ.AND P6, PT, R0, -INF , PT ;  /* 0xff8000000000780b */ /* 0x000fe20003fdd000 */
[----:B------:R-:W-:-:S03]  /*19af0*/  FFMA.FTZ R15, R2, R0, -8 ;  /* 0xc1000000020f7423 */ /* 0x000fc60000010000 */
[----:B------:R-:W-:Y:S02]  /*19b00*/  FSEL R14, R0, RZ, P6 ;  /* 0x000000ff000e7208 */ /* 0x000fe40003000000 */
[----:B------:R-:W-:Y:S02]  /*19b10*/  FSEL R15, R15, RZ, P6 ;  /* 0x000000ff0f0f7208 */ /* 0x000fe40003000000 */
[----:B------:R-:W-:Y:S01]  /*19b20*/  ISETP.GT.AND P6, PT, R3, 0x68, PT ;  /* 0x000000680300780c */ /* 0x000fe20003fc4270 */
[----:B------:R-:W-:-:S01]  /*19b30*/  FADD.FTZ R12, -R14, R12 ;  /* 0x0000000c0e0c7221 */ /* 0x000fc20000010100 */
[----:B------:R-:W-:Y:S01]  /*19b40*/  FMNMX.FTZ R3, R152, R11, !PT ;  /* 0x0000000b98037209 */ /* 0x000fe20007810000 */
[----:B------:R-:W-:-:S01]  /*19b50*/  FFMA.FTZ R154, R2, R154, -R15 ;  /* 0x0000009a029a7223 */ /* 0x000fc2000001080f */
[----:B------:R-:W-:Y:S01]  /*19b60*/  FSEL R204, R204, -INF , P6 ;  /* 0xff800000cccc7808 */ /* 0x000fe20003000000 */
[----:B------:R-:W-:-:S01]  /*19b70*/  FFMA.FTZ R158, R2, R158, -R15 ;  /* 0x0000009e029e7223 */ /* 0x000fc2000001080f */
[----:B------:R-:W-:Y:S01]  /*19b80*/  FMNMX.FTZ R3, R13, R3, !PT ;  /* 0x000000030d037209 */ /* 0x000fe20007810000 */
[----:B------:R-:W-:-:S01]  /*19b90*/  FFMA.FTZ R159, R2, R159, -R15 ;  /* 0x0000009f029f7223 */ /* 0x000fc2000001080f */
[C---:B------:R-:W-:Y:S01]  /*19ba0*/  FMUL.FTZ R12, R2.reuse, R12 ;  /* 0x0000000c020c7220 */ /* 0x040fe20000410000 */
[----:B------:R-:W-:-:S01]  /*19bb0*/  FFMA.FTZ R155, R2, R155, -R15 ;  /* 0x0000009b029b7223 */ /* 0x000fc2000001080f */
[----:B------:R-:W-:Y:S01]  /*19bc0*/  FMNMX.FTZ R3, R156, R3, !PT ;  /* 0x000000039c037209 */ /* 0x000fe20007810000 */
[----:B------:R-:W-:Y:S01]  /*19bd0*/  MUFU.EX2 R154, R154 ;  /* 0x0000009a009a7308 */ /* 0x000fe20000000800 */
[----:B------:R-:W-:-:S01]  /*19be0*/  FFMA.FTZ R162, R2, R162, -R15 ;  /* 0x000000a202a27223 */ /* 0x000fc2000001080f */
[C-C-:B------:R-:W-:Y:S01]  /*19bf0*/  FFMA.FTZ R163, R2.reuse, R163, -R15.reuse ;  /* 0x000000a302a37223 */ /* 0x140fe2000001080f */
[----:B------:R-:W-:Y:S01]  /*19c00*/  FMNMX.FTZ R3, R157, R3, !PT ;  /* 0x000000039d037209 */ /* 0x000fe20007810000 */
[C-C-:B------:R-:W-:Y:S01]  /*19c10*/  FFMA.FTZ R166, R2.reuse, R166, -R15.reuse ;  /* 0x000000a602a67223 */ /* 0x140fe2000001080f */
[----:B------:R-:W-:-:S01]  /*19c20*/  FFMA.FTZ R167, R2, R167, -R15 ;  /* 0x000000a702a77223 */ /* 0x000fc2000001080f */
[--C-:B------:R-:W-:Y:S01]  /*19c30*/  FFMA.FTZ R170, R2, R170, -R15.reuse ;  /* 0x000000aa02aa7223 */ /* 0x100fe2000001080f */
[----:B------:R-:W-:Y:S01]  /*19c40*/  FMNMX.FTZ R3, R160, R3, !PT ;  /* 0x00000003a0037209 */ /* 0x000fe20007810000 */
[----:B------:R-:W0:Y:S01]  /*19c50*/  MUFU.EX2 R12, R12 ;  /* 0x0000000c000c7308 */ /* 0x000e220000000800 */
[----:B------:R-:W-:-:S01]  /*19c60*/  FFMA.FTZ R171, R2, R171, -R15 ;  /* 0x000000ab02ab7223 */ /* 0x000fc2000001080f */
[C-C-:B------:R-:W-:Y:S01]  /*19c70*/  FFMA.FTZ R174, R2.reuse, R174, -R15.reuse ;  /* 0x000000ae02ae7223 */ /* 0x140fe2000001080f */
[----:B------:R-:W-:Y:S01]  /*19c80*/  FMNMX.FTZ R3, R161, R3, !PT ;  /* 0x00000003a1037209 */ /* 0x000fe20007810000 */
[C-C-:B------:R-:W-:Y:S01]  /*19c90*/  FFMA.FTZ R175, R2.reuse, R175, -R15.reuse ;  /* 0x000000af02af7223 */ /* 0x140fe2000001080f */
[----:B------:R-:W-:-:S01]  /*19ca0*/  FFMA.FTZ R178, R2, R178, -R15 ;  /* 0x000000b202b27223 */ /* 0x000fc2000001080f */
[--C-:B------:R-:W-:Y:S01]  /*19cb0*/  FFMA.FTZ R179, R2, R179, -R15.reuse ;  /* 0x000000b302b37223 */ /* 0x100fe2000001080f */
[----:B------:R-:W-:Y:S01]  /*19cc0*/  FMNMX.FTZ R3, R164, R3, !PT ;  /* 0x00000003a4037209 */ /* 0x000fe20007810000 */
[----:B------:R-:W-:Y:S01]  /*19cd0*/  MUFU.EX2 R158, R158 ;  /* 0x0000009e009e7308 */ /* 0x000fe20000000800 */
[----:B------:R-:W-:-:S01]  /*19ce0*/  FFMA.FTZ R182, R2, R182, -R15 ;  /* 0x000000b602b67223 */ /* 0x000fc2000001080f */
[C-C-:B------:R-:W-:Y:S01]  /*19cf0*/  FFMA.FTZ R183, R2.reuse, R183, -R15.reuse ;  /* 0x000000b702b77223 */ /* 0x140fe2000001080f */
[----:B------:R-:W-:Y:S01]  /*19d00*/  FMNMX.FTZ R3, R165, R3, !PT ;  /* 0x00000003a5037209 */ /* 0x000fe20007810000 */
[C-C-:B------:R-:W-:Y:S01]  /*19d10*/  FFMA.FTZ R186, R2.reuse, R186, -R15.reuse ;  /* 0x000000ba02ba7223 */ /* 0x140fe2000001080f */
[----:B------:R-:W-:-:S01]  /*19d20*/  FFMA.FTZ R187, R2, R187, -R15 ;  /* 0x000000bb02bb7223 */ /* 0x000fc2000001080f */
[----:B------:R-:W-:Y:S01]  /*19d30*/  FFMA.FTZ R190, R2, R190, -R15 ;  /* 0x000000be02be7223 */ /* 0x000fe2000001080f */
[----:B------:R-:W-:Y:S01]  /*19d40*/  FMNMX.FTZ R3, R168, R3, !PT ;  /* 0x00000003a8037209 */ /* 0x000fe20007810000 */
[----:B------:R-:W1:Y:S01]  /*19d50*/  MUFU.EX2 R159, R159 ;  /* 0x0000009f009f7308 */ /* 0x000e620000000800 */
[----:B0-----:R-:W-:-:S01]  /*19d60*/  FFMA.FTZ R4, R12, R4, R154 ;  /* 0x000000040c047223 */ /* 0x001fc2000001009a */
        /* <DEDUP_REMOVED lines=14> */
[----:B------:R-:W3:Y:S01]  /*19e50*/  MUFU.EX2 R162, R162 ;  /* 0x000000a200a27308 */ /* 0x000ee20000000800 */
[----:B-1----:R-:W-:Y:S01]  /*19e60*/  F2FP.SATFINITE.E4M3.F32.PACK_AB_MERGE_C R153, R159, R158, RZ ;  /* 0x0000009e9f99723e */ /* 0x002fe200048070ff */
[C-C-:B------:R-:W-:Y:S01]  /*19e70*/  FFMA.FTZ R210, R2.reuse, R210, -R15.reuse ;  /* 0x000000d202d27223 */ /* 0x140fe2000001080f */
[----:B------:R-:W-:Y:S01]  /*19e80*/  FMNMX.FTZ R3, R177, R3, !PT ;  /* 0x00000003b1037209 */ /* 0x000fe20007810000 */
[C-C-:B------:R-:W-:Y:S01]  /*19e90*/  FFMA.FTZ R211, R2.reuse, R211, -R15.reuse ;  /* 0x000000d302d37223 */ /* 0x140fe2000001080f */
[----:B------:R-:W-:-:S01]  /*19ea0*/  FFMA.FTZ R214, R2, R214, -R15 ;  /* 0x000000d602d67223 */ /* 0x000fc2000001080f */
[----:B------:R-:W-:Y:S01]  /*19eb0*/  FFMA.FTZ R15, R2, R215, -R15 ;  /* 0x000000d7020f7223 */ /* 0x000fe2000001080f */
[----:B------:R-:W-:Y:S01]  /*19ec0*/  FMNMX.FTZ R3, R180, R3, !PT ;  /* 0x00000003b4037209 */ /* 0x000fe20007810000 */
[----:B------:R-:W1:Y:S01]  /*19ed0*/  MUFU.EX2 R163, R163 ;  /* 0x000000a300a37308 */ /* 0x000e620000000800 */
[----:B0-----:R-:W-:-:S01]  /*19ee0*/  FADD.FTZ R4, R155, R4 ;  /* 0x000000049b047221 */ /* 0x001fc20000010000 */
[----:B------:R-:W-:Y:S01]  /*19ef0*/  F2FP.SATFINITE.E4M3.F32.PACK_AB_MERGE_C R153, R155, R154, R153 ;  /* 0x0000009a9b99723e */ /* 0x000fe20004807099 */
[----:B------:R-:W-:Y:S01]  /*19f00*/  FMUL.FTZ R26, R26, R12 ;  /* 0x0000000c1a1a7220 */ /* 0x000fe20000410000 */
[----:B------:R-:W-:Y:S01]  /*19f10*/  FMNMX.FTZ R3, R181, R3, !PT ;  /* 0x00000003b5037209 */ /* 0x000fe20007810000 */
[----:B------:R-:W-:-:S01]  /*19f20*/  FADD.FTZ R4, R158, R4 ;  /* 0x000000049e047221 */ /* 0x000fc20000010000 */
[-C--:B------:R-:W-:Y:S01]  /*19f30*/  FMUL.FTZ R27, R27, R12.reuse ;  /* 0x0000000c1b1b7220 */ /* 0x080fe20000410000 */
[----:B------:R-:W-:Y:S01]  /*19f40*/  FMUL.FTZ R30, R30, R12 ;  /* 0x0000000c1e1e7220 */ /* 0x000fe20000410000 */
[----:B------:R-:W-:Y:S01]  /*19f50*/  FMNMX.FTZ R3, R184, R3, !PT ;  /* 0x00000003b8037209 */ /* 0x000fe20007810000 */
[----:B------:R-:W-:-:S01]  /*19f60*/  FADD.FTZ R4, R159, R4 ;  /* 0x000000049f047221 */ /* 0x000fc20000010000 */
[----:B------:R-:W0:Y:S01]  /*19f70*/  MUFU.EX2 R166, R166 ;  /* 0x000000a600a67308 */ /* 0x000e220000000800 */
[----:B------:R-:W-:Y:S01]  /*19f80*/  FMUL.FTZ R31, R31, R12 ;  /* 0x0000000c1f1f7220 */ /* 0x000fe20000410000 */
[----:B------:R-:W-:Y:S01]  /*19f90*/  FMNMX.FTZ R3, R185, R3, !PT ;  /* 0x00000003b9037209 */ /* 0x000fe20007810000 */
[----:B---3--:R-:W-:-:S01]  /*19fa0*/  FADD.FTZ R4, R162, R4 ;  /* 0x00000004a2047221 */ /* 0x008fc20000010000 */
[-C--:B------:R-:W-:Y:S01]  /*19fb0*/  FMUL.FTZ R34, R34, R12.reuse ;  /* 0x0000000c22227220 */ /* 0x080fe20000410000 */
[----:B------:R-:W-:Y:S01]  /*19fc0*/  FMUL.FTZ R35, R35, R12 ;  /* 0x0000000c23237220 */ /* 0x000fe20000410000 */
[----:B------:R-:W-:Y:S01]  /*19fd0*/  FMNMX.FTZ R3, R188, R3, !PT ;  /* 0x00000003bc037209 */ /* 0x000fe20007810000 */
[----:B-1----:R-:W-:-:S01]  /*19fe0*/  FADD.FTZ R4, R163, R4 ;  /* 0x00000004a3047221 */ /* 0x002fc20000010000 */
[----:B------:R-:W1:Y:S01]  /*19ff0*/  MUFU.EX2 R167, R167 ;  /* 0x000000a700a77308 */ /* 0x000e620000000800 */
[-C--:B------:R-:W-:Y:S01]  /*1a000*/  FMUL.FTZ R38, R38, R12.reuse ;  /* 0x0000000c26267220 */ /* 0x080fe20000410000 */
[----:B------:R-:W-:Y:S01]  /*1a010*/  FMNMX.FTZ R3, R189, R3, !PT ;  /* 0x00000003bd037209 */ /* 0x000fe20007810000 */
[-C--:B------:R-:W-:Y:S01]  /*1a020*/  FMUL.FTZ R39, R39, R12.reuse ;  /* 0x0000000c27277220 */ /* 0x080fe20000410000 */
[-C--:B------:R-:W-:Y:S01]  /*1a030*/  FMUL.FTZ R42, R42, R12.reuse ;  /* 0x0000000c2a2a7220 */ /* 0x080fe20000410000 */
[-C--:B------:R-:W-:Y:S01]  /*1a040*/  FMUL.FTZ R43, R43, R12.reuse ;  /* 0x0000000c2b2b7220 */ /* 0x080fe20000410000 */
[----:B------:R-:W-:Y:S01]  /*1a050*/  FMNMX.FTZ R3, R192, R3, !PT ;  /* 0x00000003c0037209 */ /* 0x000fe20007810000 */
[----:B------:R-:W-:Y:S01]  /*1a060*/  FMUL.FTZ R46, R46, R12 ;  /* 0x0000000c2e2e7220 */ /* 0x000fe20000410000 */
[----:B------:R-:W3:Y:S01]  /*1a070*/  MUFU.EX2 R170, R170 ;  /* 0x000000aa00aa7308 */ /* 0x000ee20000000800 */
[----:B0-----:R-:W-:-:S01]  /*1a080*/  FADD.FTZ R4, R166, R4 ;  /* 0x00000004a6047221 */ /* 0x001fc20000010000 */
[----:B------:R-:W-:Y:S01]  /*1a090*/  FMNMX.FTZ R3, R193, R3, !PT ;  /* 0x00000003c1037209 */ /* 0x000fe20007810000 */
[-C--:B------:R-:W-:Y:S01]  /*1a0a0*/  FMUL.FTZ R47, R47, R12.reuse ;  /* 0x0000000c2f2f7220 */ /* 0x080fe20000410000 */
[-C--:B------:R-:W-:Y:S01]  /*1a0b0*/  FMUL.FTZ R50, R50, R12.reuse ;  /* 0x0000000c32327220 */ /* 0x080fe20000410000 */
[-C--:B------:R-:W-:Y:S01]  /*1a0c0*/  FMUL.FTZ R51, R51, R12.reuse ;  /* 0x0000000c33337220 */ /* 0x080fe20000410000 */
[----:B------:R-:W-:Y:S01]  /*1a0d0*/  FMNMX.FTZ R3, R196, R3, !PT ;  /* 0x00000003c4037209 */ /* 0x000fe20007810000 */
[----:B------:R-:W-:Y:S01]  /*1a0e0*/  FMUL.FTZ R54, R54, R12 ;  /* 0x0000000c36367220 */ /* 0x000fe20000410000 */
[----:B------:R-:W0:Y:S01]  /*1a0f0*/  MUFU.EX2 R171, R171 ;  /* 0x000000ab00ab7308 */ /* 0x000e220000000800 */
[----:B-1----:R-:W-:-:S01]  /*1a100*/  FADD.FTZ R4, R167, R4 ;  /* 0x00000004a7047221 */ /* 0x002fc20000010000 */
[----:B------:R-:W-:Y:S01]  /*1a110*/  FMNMX.FTZ R3, R197, R3, !PT ;  /* 0x00000003c5037209 */ /* 0x000fe20007810000 */
[----:B------:R-:W-:Y:S01]  /*1a120*/  FMUL.FTZ R55, R55, R12 ;  /* 0x0000000c37377220 */ /* 0x000fe20000410000 */
[----:B------:R-:W-:Y:S01]  /*1a130*/  F2FP.SATFINITE.E4M3.F32.PACK_AB_MERGE_C R166, R167, R166, RZ ;  /* 0x000000a6a7a6723e */ /* 0x000fe200048070ff */
[-C--:B------:R-:W-:Y:S01]  /*1a140*/  FMUL.FTZ R58, R58, R12.reuse ;  /* 0x0000000c3a3a7220 */ /* 0x080fe20000410000 */
[----:B------:R-:W-:Y:S01]  /*1a150*/  FMNMX.FTZ R3, R200, R3, !PT ;  /* 0x00000003c8037209 */ /* 0x000fe20007810000 */
[----:B------:R-:W-:Y:S01]  /*1a160*/  FMUL.FTZ R59, R59, R12 ;  /* 0x0000000c3b3b7220 */ /* 0x000fe20000410000 */
[----:B------:R-:W1:Y:S01]  /*1a170*/  MUFU.EX2 R174, R174 ;  /* 0x000000ae00ae7308 */ /* 0x000e620000000800 */
[----:B---3--:R-:W-:-:S01]  /*1a180*/  FADD.FTZ R4, R170, R4 ;  /* 0x00000004aa047221 */ /* 0x008fc20000010000 */
        /* <DEDUP_REMOVED lines=17> */
[-C--:B------:R-:W-:Y:S01]  /*1a2a0*/  FMUL.FTZ R78, R78, R12.reuse ;  /* 0x0000000c4e4e7220 */ /* 0x080fe20000410000 */
[-C--:B------:R-:W-:Y:S01]  /*1a2b0*/  FMUL.FTZ R79, R79, R12.reuse ;  /* 0x0000000c4f4f7220 */ /* 0x080fe20000410000 */
[-C--:B------:R-:W-:Y:S01]  /*1a2c0*/  FMUL.FTZ R82, R82, R12.reuse ;  /* 0x0000000c52527220 */ /* 0x080fe20000410000 */
[----:B------:R-:W-:Y:S01]  /*1a2d0*/  FMNMX.FTZ R3, R212, R3, !PT ;  /* 0x00000003d4037209 */ /* 0x000fe20007810000 */
[----:B------:R-:W-:Y:S01]  /*1a2e0*/  FMUL.FTZ R83, R83, R12 ;  /* 0x0000000c53537220 */ /* 0x000fe20000410000 */
[----:B------:R-:W1:Y:S01]  /*1a2f0*/  MUFU.EX2 R179, R179 ;  /* 0x000000b300b37308 */ /* 0x000e620000000800 */
[----:B---3--:R-:W-:-:S01]  /*1a300*/  FADD.FTZ R4, R175, R4 ;  /* 0x00000004af047221 */ /* 0x008fc20000010000 */
[----:B------:R-:W-:Y:S01]  /*1a310*/  FMNMX.FTZ R3, R213, R3, !PT ;  /* 0x00000003d5037209 */ /* 0x000fe20007810000 */
[----:B------:R-:W-:Y:S01]  /*1a320*/  FMUL.FTZ R86, R86, R12 ;  /* 0x0000000c56567220 */ /* 0x000fe20000410000 */
[----:B------:R-:W-:Y:S01]  /*1a330*/  F2FP.SATFINITE.E4M3.F32.PACK_AB_MERGE_C R174, R175, R174, RZ ;  /* 0x000000aeafae723e */ /* 0x000fe200048070ff */
[-C--:B------:R-:W-:Y:S01]  /*1a340*/  FMUL.FTZ R87, R87, R12.reuse ;  /* 0x0000000c57577220 */ /* 0x080fe20000410000 */
[----:B------:R-:W-:Y:S01]  /*1a350*/  FMUL.FTZ R90, R90, R12 ;  /* 0x0000000c5a5a7220 */ /* 0x000fe20000410000 */
[----:B------:R-:W3:Y:S01]  /*1a360*/  SHFL.BFLY PT, R14, R3, 0x2, 0x1f ;  /* 0x0c401f00030e7f89 */ /* 0x000ee200000e0000 */
        /* <DEDUP_REMOVED lines=17> */
[----:B----4-:R-:W-:-:S01]  /*1a480*/  FADD.FTZ R4, R182, R4 ;  /* 0x00000004b6047221 */ /* 0x010fc20000010000 */
[-C--:B------:R-:W-:Y:S01]  /*1a490*/  FMUL.FTZ R115, R115, R12.reuse ;  /* 0x0000000c73737220 */ /* 0x080fe20000410000 */
[-C--:B------:R-:W-:Y:S01]  /*1a4a0*/  FMUL.FTZ R118, R118, R12.reuse ;  /* 0x0000000c76767220 */ /* 0x080fe20000410000 */
[-C--:B------:R-:W-:Y:S01]  /*1a4b0*/  FMUL.FTZ R119, R119, R12.reuse ;  /* 0x0000000c77777220 */ /* 0x080fe20000410000 */
[-C--:B------:R-:W-:Y:S01]  /*1a4c0*/  FMUL.FTZ R122, R122, R12.reuse ;  /* 0x0000000c7a7a7220 */ /* 0x080fe20000410000 */
[----:B------:R-:W-:Y:S01]  /*1a4d0*/  FMUL.FTZ R123, R123, R12 ;  /* 0x0000000c7b7b7220 */ /* 0x000fe20000410000 */
[----:B---3--:R-:W-:Y:S01]  /*1a4e0*/  FMNMX.FTZ R3, R3, R14, !PT ;  /* 0x0000000e03037209 */ /* 0x008fe20007810000 */
[----:B------:R-:W3:Y:S01]  /*1a4f0*/  MUFU.EX2 R187, R187 ;  /* 0x000000bb00bb7308 */ /* 0x000ee20000000800 */
[----:B0-----:R-:W-:-:S01]  /*1a500*/  FADD.FTZ R4, R183, R4 ;  /* 0x00000004b7047221 */ /* 0x001fc20000010000 */
[----:B------:R-:W-:Y:S01]  /*1a510*/  F2FP.SATFINITE.E4M3.F32.PACK_AB_MERGE_C R182, R183, R182, RZ ;  /* 0x000000b6b7b6723e */ /* 0x000fe200048070ff */
[-C--:B------:R-:W-:Y:S01]  /*1a520*/  FMUL.FTZ R126, R126, R12.reuse ;  /* 0x0000000c7e7e7220 */ /* 0x080fe20000410000 */
[----:B------:R-:W0:Y:S01]  /*1a530*/  SHFL.BFLY PT, R14, R3, 0x1, 0x1f ;  /* 0x0c201f00030e7f89 */ /* 0x000e2200000e0000 */
        /* <DEDUP_REMOVED lines=16> */
[----:B------:R-:W-:-:S03]  /*1a640*/  FMUL.FTZ R151, R151, R12 ;  /* 0x0000000c97977220 */ /* 0x000fc60000410000 */
[----:B------:R-:W3:Y:S01]  /*1a650*/  MUFU.EX2 R194, R194 ;  /* 0x000000c200c27308 */ /* 0x000ee20000000800 */
[----:B----4-:R-:W-:-:S01]  /*1a660*/  FADD.FTZ R4, R190, R4 ;  /* 0x00000004be047221 */ /* 0x010fc20000010000 */
[----:B0-----:R-:W-:-:S04]  /*1a670*/  FMNMX.FTZ R3, R3, R14, !PT ;  /* 0x0000000e03037209 */ /* 0x001fc80007810000 */
[----:B------:R-:W-:Y:S01]  /*1a680*/  FSETP.NEU.FTZ.AND P1, PT, R3, -INF , PT ;  /* 0xff8000000300780b */ /* 0x000fe20003f3d000 */
[----:B------:R-:W-:-:S01]  /*1a690*/  FFMA.FTZ R21, R2, R3, -8 ;  /* 0xc100000002157423 */ /* 0x000fc20000010003 */
[----:B------:R-:W-:Y:S01]  /*1a6a0*/  MUFU.EX2 R195, R195 ;  /* 0x000000c300c37308 */ /* 0x000fe20000000800 */
[----:B-1----:R-:W-:-:S01]  /*1a6b0*/  FADD.FTZ R4, R191, R4 ;  /* 0x00000004bf047221 */ /* 0x002fc20000010000 */
[----:B------:R-:W-:Y:S02]  /*1a6c0*/  FSEL R14, R3, RZ, P1 ;  /* 0x000000ff030e7208 */ /* 0x000fe40000800000 */
[----:B------:R-:W-:-:S03]  /*1a6d0*/  FSEL R21, R21, RZ, P1 ;  /* 0x000000ff15157208 */ /* 0x000fc60000800000 */
[----:B------:R-:W-:Y:S01]  /*1a6e0*/  FADD.FTZ R11, -R14, R11 ;  /* 0x0000000b0e0b7221 */ /* 0x000fe20000010100 */
[----:B------:R-:W-:Y:S01]  /*1a6f0*/  MUFU.EX2 R198, R198 ;  /* 0x000000c600c67308 */ /* 0x000fe20000000800 */
[----:B------:R-:W-:-:S01]  /*1a700*/  FFMA.FTZ R152, R2, R152, -R21 ;  /* 0x0000009802987223 */ /* 0x000fc20000010815 */
[C-C-:B------:R-:W-:Y:S01]  /*1a710*/  FFMA.FTZ R13, R2.reuse, R13, -R21.reuse ;  /* 0x0000000d020d7223 */ /* 0x140fe20000010815 */
[C---:B------:R-:W-:Y:S01]  /*1a720*/  FMUL.FTZ R11, R2.reuse, R11 ;  /* 0x0000000b020b7220 */ /* 0x040fe20000410000 */
        /* <DEDUP_REMOVED lines=9> */
[----:B------:R-:W-:-:S02]  /*1a7c0*/  IMAD.U32 R172, RZ, RZ, UR38 ;  /* 0x00000026ffac7e24 */ /* 0x000fc4000f8e00ff */
[C-C-:B------:R-:W-:Y:S01]  /*1a7d0*/  FFMA.FTZ R158, R2.reuse, R169, -R21.reuse ;  /* 0x000000a9029e7223 */ /* 0x140fe20000010815 */
[----:B------:R-:W-:-:S01]  /*1a7e0*/  FFMA.FTZ R168, R2, R173, -R21 ;  /* 0x000000ad02a87223 */ /* 0x000fc20000010815 */
[----:B------:R-:W0:Y:S01]  /*1a7f0*/  MUFU.EX2 R11, R11 ;  /* 0x0000000b000b7308 */ /* 0x000e220000000800 */
[----:B------:R-:W-:-:S01]  /*1a800*/  FFMA.FTZ R160, R2, R176, -R21 ;  /* 0x000000b002a07223 */ /* 0x000fc20000010815 */
[C-C-:B------:R-:W-:Y:S01]  /*1a810*/  FFMA.FTZ R164, R2.reuse, R177, -R21.reuse ;  /* 0x000000b102a47223 */ /* 0x140fe20000010815 */
[----:B------:R-:W-:-:S01]  /*1a820*/  FFMA.FTZ R169, R2, R180, -R21 ;  /* 0x000000b402a97223 */ /* 0x000fc20000010815 */
[C-C-:B------:R-:W-:Y:S01]  /*1a830*/  FFMA.FTZ R181, R2.reuse, R181, -R21.reuse ;  /* 0x000000b502b57223 */ /* 0x140fe20000010815 */
[----:B------:R-:W-:-:S01]  /*1a840*/  FFMA.FTZ R184, R2, R184, -R21 ;  /* 0x000000b802b87223 */ /* 0x000fc20000010815 */
[C-C-:B------:R-:W-:Y:S01]  /*1a850*/  FFMA.FTZ R185, R2.reuse, R185, -R21.reuse ;  /* 0x000000b902b97223 */ /* 0x140fe20000010815 */
[----:B------:R-:W-:-:S01]  /*1a860*/  FFMA.FTZ R188, R2, R188, -R21 ;  /* 0x000000bc02bc7223 */ /* 0x000fc20000010815 */
[----:B------:R-:W1:Y:S01]  /*1a870*/  MUFU.EX2 R13, R13 ;  /* 0x0000000d000d7308 */ /* 0x000e620000000800 */
[----:B------:R-:W-:-:S01]  /*1a880*/  FFMA.FTZ R189, R2, R189, -R21 ;  /* 0x000000bd02bd7223 */ /* 0x000fc20000010815 */
[C-C-:B------:R-:W-:Y:S01]  /*1a890*/  FFMA.FTZ R192, R2.reuse, R192, -R21.reuse ;  /* 0x000000c002c07223 */ /* 0x140fe20000010815 */
[----:B------:R-:W-:-:S01]  /*1a8a0*/  FFMA.FTZ R193, R2, R193, -R21 ;  /* 0x000000c102c17223 */ /* 0x000fc20000010815 */
[C-C-:B------:R-:W-:Y:S01]  /*1a8b0*/  FFMA.FTZ R196, R2.reuse, R196, -R21.reuse ;  /* 0x000000c402c47223 */ /* 0x140fe20000010815 */
[----:B------:R-:W-:-:S01]  /*1a8c0*/  FFMA.FTZ R197, R2, R197, -R21 ;  /* 0x000000c502c57223 */ /* 0x000fc20000010815 */
[----:B------:R-:W-:Y:S01]  /*1a8d0*/  FFMA.FTZ R200, R2, R200, -R21 ;  /* 0x000000c802c87223 */ /* 0x000fe20000010815 */
[----:B---3--:R-:W-:-:S01]  /*1a8e0*/  FADD.FTZ R4, R194, R4 ;  /* 0x00000004c2047221 */ /* 0x008fc20000010000 */
[----:B------:R-:W3:Y:S01]  /*1a8f0*/  MUFU.EX2 R14, R14 ;  /* 0x0000000e000e7308 */ /* 0x000ee20000000800 */
[----:B0-----:R-:W-:-:S01]  /*1a900*/  FFMA.FTZ R5, R11, R5, R152 ;  /* 0x000000050b057223 */ /* 0x001fc20000010098 */
[----:B------:R-:W-:Y:S01]  /*1a910*/  FFMA.FTZ R201, R2, R201, -R21 ;  /* 0x000000c902c97223 */ /* 0x000fe20000010815 */
[----:B------:R-:W-:-:S01]  /*1a920*/  FADD.FTZ R4, R195, R4 ;  /* 0x00000004c3047221 */ /* 0x000fc20000010000 */
[C-C-:B------:R-:W-:Y:S01]  /*1a930*/  FFMA.FTZ R204, R2.reuse, R204, -R21.reuse ;  /* 0x000000cc02cc7223 */ /* 0x140fe20000010815 */
[----:B------:R-:W-:-:S01]  /*1a940*/  FFMA.FTZ R205, R2, R205, -R21 ;  /* 0x000000cd02cd7223 */ /* 0x000fc20000010815 */
[----:B------:R-:W-:Y:S01]  /*1a950*/  FFMA.FTZ R208, R2, R208, -R21 ;  /* 0x000000d002d07223 */ /* 0x000fe20000010815 */
[----:B------:R-:W-:-:S01]  /*1a960*/  FADD.FTZ R4, R198, R4 ;  /* 0x00000004c6047221 */ /* 0x000fc20000010000 */
[----:B------:R-:W0:Y:S01]  /*1a970*/  MUFU.EX2 R156, R156 ;  /* 0x0000009c009c7308 */ /* 0x000e220000000800 */
[----:B-1----:R-:W-:-:S01]  /*1a980*/  FADD.FTZ R5, R13, R5 ;  /* 0x000000050d057221 */ /* 0x002fc20000010000 */
[C-C-:B------:R-:W-:Y:S01]  /*1a990*/  FFMA.FTZ R209, R2.reuse, R209, -R21.reuse ;  /* 0x000000d102d17223 */ /* 0x140fe20000010815 */
[----:B------:R-:W-:-:S01]  /*1a9a0*/  FFMA.FTZ R212, R2, R212, -R21 ;  /* 0x000000d402d47223 */ /* 0x000fc20000010815 */
[----:B------:R-:W-:Y:S01]  /*1a9b0*/  FFMA.FTZ R21, R2, R213, -R21 ;  /* 0x000000d502157223 */ /* 0x000fe20000010815 */
        /* <DEDUP_REMOVED lines=12> */
[C---:B0-----:R-:W-:Y:S01]  /*1aa80*/  F2FP.SATFINITE.E4M3.F32.PACK_AB_MERGE_C R14, R156.reuse, R14, RZ ;  /* 0x0000000e9c0e723e */ /* 0x041fe200048070ff */
[----:B------:R-:W-:Y:S01]  /*1aa90*/  FADD.FTZ R156, R156, R5 ;  /* 0x000000059c9c7221 */ /* 0x000fe20000010000 */
[----:B------:R-:W-:-:S02]  /*1aaa0*/  VIADD R5, R7, 0x38840 ;  /* 0x0003884007057836 */ /* 0x000fc40000000000 */
[-C--:B------:R-:W-:Y:S01]  /*1aab0*/  FMUL.FTZ R41, R41, R11.reuse ;  /* 0x0000000b29297220 */ /* 0x080fe20000410000 */
[----:B------:R-:W-:Y:S01]  /*1aac0*/  F2FP.SATFINITE.E4M3.F32.PACK_AB_MERGE_C R152, R13, R152, R14 ;  /* 0x000000980d98723e */ /* 0x000fe2000480700e */
[-C--:B------:R-:W-:Y:S01]  /*1aad0*/  FMUL.FTZ R44, R44, R11.reuse ;  /* 0x0000000b2c2c7220 */ /* 0x080fe20000410000 */
[-C--:B------:R-:W-:Y:S01]  /*1aae0*/  FMUL.FTZ R45, R45, R11.reuse ;  /* 0x0000000b2d2d7220 */ /* 0x080fe20000410000 */
[----:B------:R-:W0:Y:S01]  /*1aaf0*/  MUFU.EX2 R159, R159 ;  /* 0x0000009f009f7308 */ /* 0x000e220000000800 */
[----:B------:R-:W-:Y:S01]  /*1ab00*/  PRMT R5, R172, 0x654, R5 ;  /* 0x00000654ac057816 */ /* 0x000fe20000000005 */
[----:B-1----:R-:W-:Y:S01]  /*1ab10*/  FADD.FTZ R156, R154, R156 ;  /* 0x0000009c9a9c7221 */ /* 0x002fe20000010000 */
[-C--:B------:R-:W-:Y:S01]  /*1ab20*/  FMUL.FTZ R48, R48, R11.reuse ;  /* 0x0000000b30307220 */ /* 0x080fe20000410000 */
[-C--:B------:R-:W-:Y:S01]  /*1ab30*/  FMUL.FTZ R49, R49, R11.reuse ;  /* 0x0000000b31317220 */ /* 0x080fe20000410000 */
[----:B------:R3:W-:Y:S01]  /*1ab40*/  SYNCS.ARRIVE.TRANS64.RED.A1T0 RZ, [R5+URZ], RZ ;  /* 0x000000ff05ff79a7 */ /* 0x0007e2000810043f */
[-C--:B------:R-:W-:Y:S01]  /*1ab50*/  FMUL.FTZ R52, R52, R11.reuse ;  /* 0x0000000b34347220 */ /* 0x080fe20000410000 */
[-C--:B------:R-:W-:Y:S01]  /*1ab60*/  FMUL.FTZ R53, R53, R11.reuse ;  /* 0x0000000b35357220 */ /* 0x080fe20000410000 */
[----:B------:R-:W1:Y:S01]  /*1ab70*/  MUFU.EX2 R161, R161 ;  /* 0x000000a100a17308 */ /* 0x000e620000000800 */
[-C--:B------:R-:W-:Y:S01]  /*1ab80*/  FMUL.FTZ R56, R56, R11.reuse ;  /* 0x0000000b38387220 */ /* 0x080fe20000410000 */
[-C--:B------:R-:W-:Y:S01]  /*1ab90*/  FMUL.FTZ R57, R57, R11.reuse ;  /* 0x0000000b39397220 */ /* 0x080fe20000410000 */
[-C--:B------:R-:W-:Y:S01]  /*1aba0*/  FMUL.FTZ R60, R60, R11.reuse ;  /* 0x0000000b3c3c7220 */ /* 0x080fe20000410000 */
[----:B------:R-:W-:Y:S01]  /*1abb0*/  FMUL.FTZ R61, R61, R11 ;  /* 0x0000000b3d3d7220 */ /* 0x000fe20000410000 */
[----:B---3--:R-:W-:-:S01]  /*1abc0*/  FADD.FTZ R5, R155, R156 ;  /* 0x0000009c9b057221 */ /* 0x008fc20000010000 */
        /* <DEDUP_REMOVED lines=14> */
[----:B------:R-:W-:Y:S01]  /*1acb0*/  F2FP.SATFINITE.E4M3.F32.PACK_AB_MERGE_C R161, R191, R190, RZ ;  /* 0x000000bebfa1723e */ /* 0x000fe200048070ff */
[-C--:B------:R-:W-:Y:S01]  /*1acc0*/  FMUL.FTZ R81, R81, R11.reuse ;  /* 0x0000000b51517220 */ /* 0x080fe20000410000 */
[----:B------:R-:W-:Y:S01]  /*1acd0*/  F2FP.SATFINITE.E4M3.F32.PACK_AB_MERGE_C R154, R155, R154, R159 ;  /* 0x0000009a9b9a723e */ /* 0x000fe2000480709f */
[----:B------:R-:W-:Y:S01]  /*1ace0*/  FMUL.FTZ R84, R84, R11 ;  /* 0x0000000b54547220 */ /* 0x000fe20000410000 */
[----:B------:R-:W1:Y:S01]  /*1acf0*/  MUFU.EX2 R165, R165 ;  /* 0x000000a500a57308 */ /* 0x000e620000000800 */
[----:B---3--:R-:W-:-:S01]  /*1ad00*/  FADD.FTZ R5, R157, R5 ;  /* 0x000000059d057221 */ /* 0x008fc20000010000 */
[----:B------:R-:W-:Y:S01]  /*1ad10*/  F2FP.SATFINITE.E4M3.F32.PACK_AB_MERGE_C R155, R163, R162, R166 ;  /* 0x000000a2a39b723e */ /* 0x000fe200048070a6 */
[-C--:B------:R-:W-:Y:S01]  /*1ad20*/  FMUL.FTZ R85, R85, R11.reuse ;  /* 0x0000000b55557220 */ /* 0x080fe20000410000 */
[----:B------:R-:W-:Y:S01]  /*1ad30*/  F2FP.SATFINITE.E4M3.F32.PACK_AB_MERGE_C R159, R179, R178, R182 ;  /* 0x000000b2b39f723e */ /* 0x000fe200048070b6 */
        /* <DEDUP_REMOVED lines=23> */
[-C--:B------:R-:W-:Y:S01]  /*1aeb0*/  FMUL.FTZ R117, R117, R11.reuse ;  /* 0x0000000b75757220 */ /* 0x080fe20000410000 */
[----:B------:R-:W-:Y:S01]  /*1aec0*/  FMUL.FTZ R120, R120, R11 ;  /* 0x0000000b78787220 */ /* 0x000fe20000410000 */
[----:B------:R-:W-:Y:S01]  /*1aed0*/  F2FP.SATFINITE.E4M3.F32.PACK_AB_MERGE_C R156, R158, R157, R156 ;  /* 0x0000009d9e9c723e */ /* 0x000fe2000480709c */
[----:B------:R-:W-:Y:S01]  /*1aee0*/  FMUL.FTZ R121, R121, R11 ;  /* 0x0000000b79797220 */ /* 0x000fe20000410000 */
[----:B------:R-:W3:Y:S01]  /*1aef0*/  MUFU.EX2 R169, R169 ;  /* 0x000000a900a97308 */ /* 0x000ee20000000800 */
[----:B0-----:R-:W-:-:S01]  /*1af00*/  FADD.FTZ R5, R160, R5 ;  /* 0x00000005a0057221 */ /* 0x001fc20000010000 */
[----:B------:R-:W-:Y:S01]  /*1af10*/  F2FP.SATFINITE.E4M3.F32.PACK_AB_MERGE_C R157, R171, R170, R174 ;  /* 0x000000aaab9d723e */ /* 0x000fe200048070ae */
        /* <DEDUP_REMOVED lines=17> */
[----:B------:R-:W-:-:S04]  /*1b030*/  FMUL.FTZ R149, R149, R11 ;  /* 0x0000000b95957220 */ /* 0x000fc80000410000 */
[----:B------:R-:W3:Y:S01]  /*1b040*/  MUFU.EX2 R185, R185 ;  /* 0x000000b900b97308 */ /* 0x000ee20000000800 */
[----:B0-----:R-:W-:-:S01]  /*1b050*/  FADD.FTZ R5, R181, R5 ;  /* 0x00000005b5057221 */ /* 0x001fc20000010000 */
[----:B------:R-:W-:-:S04]  /*1b060*/  F2FP.SATFINITE.E4M3.F32.PACK_AB_MERGE_C R169, R181, R169, RZ ;  /* 0x000000a9b5a9723e */ /* 0x000fc800048070ff */
[----:B------:R-:W-:Y:S02]  /*1b070*/  F2FP.SATFINITE.E4M3.F32.PACK_AB_MERGE_C R158, R164, R160, R169 ;  /* 0x000000a0a49e723e */ /* 0x000fe400048070a9 */
[----:B------:R-:W0:Y:S01]  /*1b080*/  MUFU.EX2 R188, R188 ;  /* 0x000000bc00bc7308 */ /* 0x000e220000000800 */
[----:B-1----:R-:W-:-:S07]  /*1b090*/  FADD.FTZ R5, R184, R5 ;  /* 0x00000005b8057221 */ /* 0x002fce0000010000 */
[----:B------:R-:W1:Y:S01]  /*1b0a0*/  MUFU.EX2 R189, R189 ;  /* 0x000000bd00bd7308 */ /* 0x000e620000000800 */
[----:B---3--:R-:W-:-:S07]  /*1b0b0*/  FADD.FTZ R5, R185, R5 ;  /* 0x00000005b9057221 */ /* 0x008fce0000010000 */
[----:B------:R-:W3:Y:S01]  /*1b0c0*/  MUFU.EX2 R192, R192 ;  /* 0x000000c000c07308 */ /* 0x000ee20000000800 */
[----:B0-----:R-:W-:-:S07]  /*1b0d0*/  FADD.FTZ R5, R188, R5 ;  /* 0x00000005bc057221 */ /* 0x001fce0000010000 */
[----:B------:R-:W0:Y:S01]  /*1b0e0*/  MUFU.EX2 R193, R193 ;  /* 0x000000c100c17308 */ /* 0x000e220000000800 */
[----:B-1----:R-:W-:-:S01]  /*1b0f0*/  FADD.FTZ R5, R189, R5 ;  /* 0x00000005bd057221 */ /* 0x002fc20000010000 */
[----:B------:R-:W-:-:S04]  /*1b100*/  F2FP.SATFINITE.E4M3.F32.PACK_AB_MERGE_C R188, R189, R188, RZ ;  /* 0x000000bcbdbc723e */ /* 0x000fc800048070ff */
[----:B------:R-:W-:Y:S02]  /*1b110*/  F2FP.SATFINITE.E4M3.F32.PACK_AB_MERGE_C R160, R185, R184, R188 ;  /* 0x000000b8b9a0723e */ /* 0x000fe400048070bc */
        /* <DEDUP_REMOVED lines=21> */
[----:B-1----:R-:W-:-:S07]  /*1b270*/  FADD.FTZ R4, R206, R4 ;  /* 0x00000004ce047221 */ /* 0x002fce0000010000 */
[----:B------:R-:W1:Y:S01]  /*1b280*/  MUFU.EX2 R204, R204 ;  /* 0x000000cc00cc7308 */ /* 0x000e620000000800 */
[----:B---3--:R-:W-:-:S07]  /*1b290*/  FADD.FTZ R5, R201, R5 ;  /* 0x00000005c9057221 */ /* 0x008fce0000010000 */
[----:B------:R-:W3:Y:S01]  /*1b2a0*/  MUFU.EX2 R210, R210 ;  /* 0x000000d200d27308 */ /* 0x000ee20000000800 */
[----:B0-----:R-:W-:-:S01]  /*1b2b0*/  FADD.FTZ R4, R207, R4 ;  /* 0x00000004cf047221 */ /* 0x001fc20000010000 */
[----:B------:R-:W-:-:S06]  /*1b2c0*/  F2FP.SATFINITE.E4M3.F32.PACK_AB_MERGE_C R206, R207, R206, RZ ;  /* 0x000000cecfce723e */ /* 0x000fcc00048070ff */
[----:B------:R-:W0:Y:S01]  /*1b2d0*/  MUFU.EX2 R205, R205 ;  /* 0x000000cd00cd7308 */ /* 0x000e220000000800 */
[----:B-1----:R-:W-:-:S07]  /*1b2e0*/  FADD.FTZ R5, R204, R5 ;  /* 0x00000005cc057221 */ /* 0x002fce0000010000 */
[----:B------:R-:W1:Y:S01]  /*1b2f0*/  MUFU.EX2 R211, R211 ;  /* 0x000000d300d37308 */ /* 0x000e620000000800 */
[----:B---3--:R-:W-:-:S07]  /*1b300*/  FADD.FTZ R4, R210, R4 ;  /* 0x00000004d2047221 */ /* 0x008fce0000010000 */
[----:B------:R-:W3:Y:S01]  /*1b310*/  MUFU.EX2 R208, R208 ;  /* 0x000000d000d07308 */ /* 0x000ee20000000800 */
[----:B0-----:R-:W-:-:S01]  /*1b320*/  FADD.FTZ R5, R205, R5 ;  /* 0x00000005cd057221 */ /* 0x001fc20000010000 */
[----:B------:R-:W-:-:S04]  /*1b330*/  F2FP.SATFINITE.E4M3.F32.PACK_AB_MERGE_C R165, R205, R204, RZ ;  /* 0x000000cccda5723e */ /* 0x000fc800048070ff */
[----:B------:R-:W-:Y:S02]  /*1b340*/  F2FP.SATFINITE.E4M3.F32.PACK_AB_MERGE_C R164, R201, R200, R165 ;  /* 0x000000c8c9a4723e */ /* 0x000fe400048070a5 */
[----:B------:R-:W0:Y:S01]  /*1b350*/  MUFU.EX2 R214, R214 ;  /* 0x000000d600d67308 */ /* 0x000e220000000800 */
[----:B-1----:R-:W-:-:S01]  /*1b360*/  FADD.FTZ R4, R211, R4 ;  /* 0x00000004d3047221 */ /* 0x002fc20000010000 */
[----:B------:R-:W-:-:S06]  /*1b370*/  F2FP.SATFINITE.E4M3.F32.PACK_AB_MERGE_C R165, R203, R202, R206 ;  /* 0x000000cacba5723e */ /* 0x000fcc00048070ce */
[----:B------:R-:W1:Y:S01]  /*1b380*/  MUFU.EX2 R209, R209 ;  /* 0x000000d100d17308 */ /* 0x000e620000000800 */
[----:B---3--:R-:W-:-:S07]  /*1b390*/  FADD.FTZ R5, R208, R5 ;  /* 0x00000005d0057221 */ /* 0x008fce0000010000 */
[----:B------:R-:W3:Y:S01]  /*1b3a0*/  MUFU.EX2 R15, R15 ;  /* 0x0000000f000f7308 */ /* 0x000ee20000000800 */
[----:B0-----:R-:W-:-:S07]  /*1b3b0*/  FADD.FTZ R4, R214, R4 ;  /* 0x00000004d6047221 */ /* 0x001fce0000010000 */
[----:B------:R-:W0:Y:S01]  /*1b3c0*/  MUFU.EX2 R212, R212 ;  /* 0x000000d400d47308 */ /* 0x000e220000000800 */
[----:B-1----:R-:W-:-:S07]  /*1b3d0*/  FADD.FTZ R5, R209, R5 ;  /* 0x00000005d1057221 */ /* 0x002fce0000010000 */
[----:B------:R-:W1:Y:S01]  /*1b3e0*/  MUFU.EX2 R21, R21 ;  /* 0x0000001500157308 */ /* 0x000e620000000800 */
[C---:B---3--:R-:W-:Y:S01]  /*1b3f0*/  F2FP.SATFINITE.E4M3.F32.PACK_AB_MERGE_C R167, R15.reuse, R214, RZ ;  /* 0x000000d60fa7723e */ /* 0x048fe200048070ff */
[----:B------:R-:W-:-:S03]  /*1b400*/  FADD.FTZ R4, R15, R4 ;  /* 0x000000040f047221 */ /* 0x000fc60000010000 */
[----:B------:R-:W-:Y:S01]  /*1b410*/  F2FP.SATFINITE.E4M3.F32.PACK_AB_MERGE_C R167, R211, R210, R167 ;  /* 0x000000d2d3a7723e */ /* 0x000fe200048070a7 */
[----:B0-----:R-:W-:-:S01]  /*1b420*/  FADD.FTZ R5, R212, R5 ;  /* 0x00000005d4057221 */ /* 0x001fc20000010000 */
[----:B-1----:R-:W-:-:S03]  /*1b430*/  F2FP.SATFINITE.E4M3.F32.PACK_AB_MERGE_C R15, R21, R212, RZ ;  /* 0x000000d4150f723e */ /* 0x002fc600048070ff */
[----:B------:R-:W-:Y:S01]  /*1b440*/  FADD.FTZ R5, R21, R5 ;  /* 0x0000000515057221 */ /* 0x000fe20000010000 */
[----:B------:R-:W-:Y:S01]  /*1b450*/  F2FP.SATFINITE.E4M3.F32.PACK_AB_MERGE_C R166, R209, R208, R15 ;  /* 0x000000d0d1a6723e */ /* 0x000fe2000480700f */
[----:B------:R-:W-:Y:S06]  /*1b460*/  @!P0 BRA `(.L_x_3118) ;  /* 0x0000000000048947 */ /* 0x000fec0003800000 */
[----:B------:R-:W-:Y:S01]  /*1b470*/  BPT.TRAP 0x1 ;  /* 0x000000040000795c */ /* 0x000fe20000300000 */
.L_x_3118:
[----:B------:R0:W1:Y:S01]  /*1b480*/  SYNCS.PHASECHK.TRANS64.TRYWAIT P1, [R7+URZ+0x38850], R8 ;  /* 0x03885008070075a7 */ /* 0x000062000802017f */
[----:B------:R-:W-:Y:S05]  /*1b490*/  @!P0 BRA `(.L_x_3119) ;  /* 0x0000000000048947 */ /* 0x000fea0003800000 */
[----:B------:R-:W-:Y:S01]  /*1b4a0*/  BPT.TRAP 0x1 ;  /* 0x000000040000795c */ /* 0x000fe20000300000 */
.L_x_3119:
[----:B------:R-:W-:Y:S01]  /*1b4b0*/  BSSY B0, `(.L_x_3120) ;  /* 0x0000006000007945 */ /* 0x000fe20003800000 */
[----:B------:R-:W-:Y:S01]  /*1b4c0*/  LEA R12, R9, UR42, 0xb ;  /* 0x0000002a090c7c11 */ /* 0x000fe2000f8e58ff */
[----:B------:R-:W-:Y:S02]  /*1b4d0*/  IMAD.MOV.U32 R13, RZ, RZ, 0x40000040 ;  /* 0x40000040ff0d7424 */ /* 0x000fe400078e00ff */
[----:B-1----:R-:W-:Y:S05]  /*1b4e0*/  @P1 BRA `(.L_x_3121) ;  /* 0x0000000000081947 */ /* 0x002fea0003800000 */
[----:B------:R-:W1:Y:S02]  /*1b4f0*/  SYNCS.PHASECHK.TRANS64.TRYWAIT P1, [R7+URZ+0x38850], R8 ;  /* 0x03885008070075a7 */ /* 0x000e64000802017f */
[----:B-1----:R-:W-:Y:S05]  /*1b500*/  @!P1 BRA `(.L_x_3122) ;  /* 0x0000011000e09947 */ /* 0x002fea0003800000 */
.L_x_3121:
[----:B------:R-:W-:Y:S05]  /*1b510*/  BSYNC B0 ;  /* 0x0000000000007941 */ /* 0x000fea0003800000 */
.L_x_3120:
[----:B------:R-:W3:Y:S01]  /*1b520*/  S2R R11, SR_TID.X ;  /* 0x00000000000b7919 */ /* 0x000ee20000002100 */
[----:B------:R-:W-:Y:S05]  /*1b530*/  WARPSYNC.ALL ;  /* 0x0000000000007948 */ /* 0x000fea0003800000 */
[C---:B------:R-:W-:Y:S01]  /*1b540*/  R2UR UR6, R12.reuse ;  /* 0x000000000c0672ca */ /* 0x040fe200000e0000 */
[----:B01----:R-:W-:Y:S01]  /*1b550*/  VIADD R8, R12, 0x2 ;  /* 0x000000020c087836 */ /* 0x003fe20000000000 */
[----:B------:R-:W-:Y:S01]  /*1b560*/  R2UR UR7, R13 ;  /* 0x000000000d0772ca */ /* 0x000fe200000e0000 */
[----:B------:R-:W-:Y:S01]  /*1b570*/  IMAD.MOV.U32 R9, RZ, RZ, 0x40000040 ;  /* 0x40000040ff097424 */ /* 0x000fe200078e00ff */
[----:B------:R-:W-:-:S02]  /*1b580*/  MOV R13, 0x40000040 ;  /* 0x40000040000d7802 */ /* 0x000fc40000000f00 */
[----:B---3--:R-:W-:-:S04]  /*1b590*/  SHF.R.U32.HI R11, RZ, 0x7, R11 ;  /* 0x00000007ff0b7819 */ /* 0x008fc8000001160b */
[----:B------:R-:W-:-:S05]  /*1b5a0*/  IADD3 R11, R11, 0x8, RZ ;  /* 0x000000080b0b7810 */ /* 0x000fca0007ffe0ff */
        /* <DEDUP_REMOVED lines=27> */
.L_x_3123:
[C---:B------:R-:W-:Y:S01]  /*1b760*/  ISETP.GT.AND P1, PT, R6.reuse, R20, PT ;  /* 0x000000140600720c */ /* 0x040fe20003f24270 */
        /* <DEDUP_REMOVED lines=8> */
.L_x_3112:
[----:B------:R-:W-:-:S13]  /*1b7f0*/  ISETP.GE.AND P1, PT, R6, RZ, PT ;  /* 0x000000ff0600720c */ /* 0x000fda0003f26270 */
[----:B------:R-:W-:Y:S05]  /*1b800*/  @!P1 BRA `(.L_x_3125) ;  /* 0x0000002400389947 */ /* 0x000fea0003800000 */
[----:B------:R-:W-:Y:S01]  /*1b810*/  MOV R11, R0 ;  /* 0x00000000000b7202 */ /* 0x000fe20000000f00 */
[----:B------:R-:W-:-:S07]  /*1b820*/  IMAD.MOV.U32 R12, RZ, RZ, R3 ;  /* 0x000000ffff0c7224 */ /* 0x000fce00078e0003 */
.L_x_3137:
[----:B------:R-:W-:Y:S01]  /*1b830*/  VIADD R222, R222, 0x1 ;  /* 0x00000001dede7836 */ /* 0x000fe20000000000 */
[----:B------:R-:W-:Y:S05]  /*1b840*/  YIELD ;  /* 0x0000000000007946 */ /* 0x000fea0003800000 */
[----:B------:R-:W-:-:S04]  /*1b850*/  ISETP.NE.AND P1, PT, R222, 0x2, PT ;  /* 0x00000002de00780c */ /* 0x000fc80003f25270 */
[----:B------:R-:W-:Y:S02]  /*1b860*/  SEL R9, R222, RZ, P1 ;  /* 0x000000ffde097207 */ /* 0x000fe40000800000 */
[----:B------:R-:W-:-:S03]  /*1b870*/  SEL R0, RZ, 0x1, P1 ;  /* 0x00000001ff007807 */ /* 0x000fc60000800000 */
[----:B------:R-:W-:Y:S01]  /*1b880*/  IMAD.MOV.U32 R222, RZ, RZ, R9 ;  /* 0x000000ffffde7224 */ /* 0x000fe200078e0009 */
[----:B------:R-:W-:Y:S01]  /*1b890*/  LOP3.LUT R223, R223, R0, RZ, 0x3c, !PT ;  /* 0x00000000dfdf7212 */ /* 0x000fe200078e3cff */
[----:B-1----:R-:W-:Y:S06]  /*1b8a0*/  @!P0 BRA `(.L_x_3126) ;  /* 0x0000000000048947 */ /* 0x002fec0003800000 */
[----:B------:R-:W-:Y:S01]  /*1b8b0*/  BPT.TRAP 0x1 ;  /* 0x000000040000795c */ /* 0x000fe20000300000 */
.L_x_3126:
[----:B0-----:R-:W-:Y:S01]  /*1b8c0*/  IMAD R7, R222, 0x8, R22 ;  /* 0x00000008de077824 */ /* 0x001fe200078e0216 */
[----:B------:R-:W-:-:S04]  /*1b8d0*/  SHF.L.U32 R8, R223, 0x1f, RZ ;  /* 0x0000001fdf087819 */ /* 0x000fc800000006ff */
[----:B------:R0:W1:Y:S01]  /*1b8e0*/  SYNCS.PHASECHK.TRANS64.TRYWAIT P1, [R7+URZ+0x38830], R8 ;  /* 0x03883008070075a7 */ /* 0x000062000802017f */
[----:B------:R-:W-:Y:S05]  /*1b8f0*/  @!P0 BRA `(.L_x_3127) ;  /* 0x0000000000048947 */ /* 0x000fea0003800000 */
[----:B------:R-:W-:Y:S01]  /*1b900*/  BPT.TRAP 0x1 ;  /* 0x000000040000795c */ /* 0x000fe20000300000 */
.L_x_3127:
[----:B------:R-:W-:Y:S01]  /*1b910*/  LEA R14, R9, UR61, 0xb ;  /* 0x0000003d090e7c11 */ /* 0x000fe2000f8e58ff */
[----:B------:R-:W-:-:S03]  /*1b920*/  IMAD.MOV.U32 R15, RZ, RZ, 0x40000040 ;  /* 0x40000040ff0f7424 */ /* 0x000fc600078e00ff */
[C---:B------:R-:W-:Y:S01]  /*1b930*/  IADD3 R0, R14.reuse, 0x4, RZ ;  /* 0x000000040e007810 */ /* 0x040fe20007ffe0ff */
[----:B------:R-:W-:Y:S01]  /*1b940*/  VIADD R20, R14, 0x2 ;  /* 0x000000020e147836 */ /* 0x000fe20000000000 */
[----:B-1----:R-:W-:Y:S06]  /*1b950*/  @P1 BRA `(.L_x_3128) ;  /* 0x0000000000081947 */ /* 0x002fec0003800000 */
[----:B------:R-:W1:Y:S02]  /*1b960*/  SYNCS.PHASECHK.TRANS64.TRYWAIT P1, [R7+URZ+0x38830], R8 ;  /* 0x03883008070075a7 */ /* 0x000e64000802017f */
[----:B-1----:R-:W-:Y:S05]  /*1b970*/  @!P1 BRA `(.L_x_3129) ;  /* 0x0000010c00d89947 */ /* 0x002fea0003800000 */
.L_x_3128:
[----:B------:R-:W3:Y:S01]  /*1b980*/  LDL.64 R156, [R1+0x8] ;  /* 0x00000800019c7983 */ /* 0x000ee20000100a00 */
[C---:B------:R-:W-:Y:S01]  /*1b990*/  VIADD R152, R14.reuse, 0x6 ;  /* 0x000000060e987836 */ /* 0x040fe20000000000 */
[----:B------:R-:W-:Y:S05]  /*1b9a0*/  WARPSYNC.ALL ;  /* 0x0000000000007948 */ /* 0x000fea0003800000 */
[C---:B------:R-:W-:Y:S01]  /*1b9b0*/  R2UR UR10, R14.reuse ;  /* 0x000000000e0a72ca */ /* 0x040fe200000e0000 */
[----:B------:R-:W-:Y:S01]  /*1b9c0*/  VIADD R154, R14, 0x404 ;  /* 0x000004040e9a7836 */ /* 0x000fe20000000000 */
[----:B------:R-:W-:Y:S01]  /*1b9d0*/  R2UR UR11, R15 ;  /* 0x000000000f0b72ca */ /* 0x000fe200000e0000 */
[----:B------:R-:W-:Y:S01]  /*1b9e0*/  IMAD.MOV.U32 R155, RZ, RZ, 0x40000040 ;  /* 0x40000040ff9b7424 */ /* 0x000fe200078e00ff */
[----:B------:R-:W-:Y:S01]  /*1b9f0*/  R2UR UR18, R152 ;  /* 0x00000000981272ca */ /* 0x000fe200000e0000 */
[----:B------:R-:W-:Y:S01]  /*1ba00*/  VIADD R152, R14, 0x402 ;  /* 0x000004020e987836 */ /* 0x000fe20000000000 */
[----:B------:R-:W-:Y:S01]  /*1ba10*/  MOV R153, 0x40000040 ;  /* 0x4000004000997802 */ /* 0x000fe20000000f00 */
[----:B------:R-:W-:Y:S01]  /*1ba20*/  IMAD.MOV.U32 R21, RZ, RZ, 0x40000040 ;  /* 0x40000040ff157424 */ /* 0x000fe200078e00ff */
[----:B------:R-:W-:Y:S01]  /*1ba30*/  R2UR UR30, R154 ;  /* 0x000000009a1e72ca */ /* 0x000fe200000e0000 */
[----:B------:R-:W-:Y:S01]  /*1ba40*/  UMOV UR16, UR56 ;  /* 0x0000003800107c82 */ /* 0x000fe20008000000 */
        /* <DEDUP_REMOVED lines=27> */
[----:B------:R-:W4:Y:S01]  /*1bc00*/  S2R R3, SR_TID.X ;  /* 0x0000000000037919 */ /* 0x000f220000002100 */
[----:B------:R-:W-:-:S02]  /*1bc10*/  R2UR UR34, R14 ;  /* 0x000000000e2272ca */ /* 0x000fc400000e0000 */
[----:B------:R-:W-:Y:S02]  /*1bc20*/  R2UR UR35, R15 ;  /* 0x000000000f2372ca */ /* 0x000fe400000e0000 */
[----:B----4-:R-:W-:-:S04]  /*1bc30*/  SHF.R.U32.HI R3, RZ, 0x7, R3 ;  /* 0x00000007ff037819 */ /* 0x010fc80000011603 */
[----:B--2---:R-:W-:Y:S02]  /*1bc40*/  IADD3 R10, -R3, 0xb, RZ ;  /* 0x0000000b030a7810 */ /* 0x004fe40007ffe1ff */
[----:B---3--:R-:W-:Y:S02]  /*1bc50*/  R2UR UR8, R156 ;  /* 0x000000009c0872ca */ /* 0x008fe400000e0000 */
        /* <DEDUP_REMOVED lines=28> */
.L_x_3130:
[----:B------:R-:W-:Y:S01]  /*1be20*/  FMNMX.FTZ R0, R152, R12, !PT ;  /* 0x0000000c98007209 */ /* 0x000fe20007810000 */
[----:B------:R-:W-:-:S03]  /*1be30*/  IMAD.U32 R20, RZ, RZ, UR38 ;  /* 0x00000026ff147e24 */ /* 0x000fc6000f8e00ff */
        /* <DEDUP_REMOVED lines=31> */
[----:B------:R-:W3:Y:S02]  /*1c030*/  SHFL.BFLY PT, R3, R0, 0x2, 0x1f ;  /* 0x0c401f0000037f89 */ /* 0x000ee400000e0000 */
[----:B---3--:R-:W-:-:S05]  /*1c040*/  FMNMX.FTZ R3, R0, R3, !PT ;  /* 0x0000000300037209 */ /* 0x008fca0007810000 */
[----:B------:R-:W3:Y:S02]  /*1c050*/  SHFL.BFLY PT, R0, R3, 0x1, 0x1f ;  /* 0x0c201f0003007f89 */ /* 0x000ee400000e0000 */
[----:B---3--:R-:W-:-:S05]  /*1c060*/  FMNMX.FTZ R3, R3, R0, !PT ;  /* 0x0000000003037209 */ /* 0x008fca0007810000 */
[----:B------:R-:W-:Y:S01]  /*1c070*/  FADD.FTZ R0, -R3, R12 ;  /* 0x0000000c03007221 */ /* 0x000fe20000010100 */
[----:B------:R-:W-:-:S03]  /*1c080*/  FFMA.FTZ R13, R2, R3, -8 ;  /* 0xc1000000020d7423 */ /* 0x000fc60000010003 */
[C---:B------:R-:W-:Y:S01]  /*1c090*/  FMUL.FTZ R0, R2.reuse, R0 ;  /* 0x0000000002007220 */ /* 0x040fe20000410000 */
        /* <DEDUP_REMOVED lines=12> */
[----:B---3--:R-:W-:Y:S01]  /*1c160*/  FMNMX.FTZ R0, R154, R11, !PT ;  /* 0x0000000b9a007209 */ /* 0x008fe20007810000 */
[C-C-:B------:R-:W-:Y:S01]  /*1c170*/  FFMA.FTZ R172, R2.reuse, R172, -R13.reuse ;  /* 0x000000ac02ac7223 */ /* 0x140fe2000001080d */
[----:B------:R-:W-:-:S01]  /*1c180*/  FFMA.FTZ R173, R2, R173, -R13 ;  /* 0x000000ad02ad7223 */ /* 0x000fc2000001080d */
[C-C-:B------:R-:W-:Y:S01]  /*1c190*/  FFMA.FTZ R176, R2.reuse, R176, -R13.reuse ;  /* 0x000000b002b07223 */ /* 0x140fe2000001080d */
[----:B------:R-:W-:Y:S01]  /*1c1a0*/  FMNMX.FTZ R0, R155, R0, !PT ;  /* 0x000000009b007209 */ /* 0x000fe20007810000 */
[C-C-:B------:R-:W-:Y:S01]  /*1c1b0*/  FFMA.FTZ R177, R2.reuse, R177, -R13.reuse ;  /* 0x000000b102b17223 */ /* 0x140fe2000001080d */
[----:B------:R-:W-:-:S01]  /*1c1c0*/  FFMA.FTZ R180, R2, R180, -R13 ;  /* 0x000000b402b47223 */ /* 0x000fc2000001080d */
[----:B------:R-:W3:Y:S01]  /*1c1d0*/  MUFU.EX2 R153, R153 ;  /* 0x0000009900997308 */ /* 0x000ee20000000800 */
[----:B------:R-:W-:Y:S01]  /*1c1e0*/  FMNMX.FTZ R0, R158, R0, !PT ;  /* 0x000000009e007209 */ /* 0x000fe20007810000 */
[C-C-:B------:R-:W-:Y:S01]  /*1c1f0*/  FFMA.FTZ R181, R2.reuse, R181, -R13.reuse ;  /* 0x000000b502b57223 */ /* 0x140fe2000001080d */
[----:B------:R-:W-:-:S01]  /*1c200*/  FFMA.FTZ R184, R2, R184, -R13 ;  /* 0x000000b802b87223 */ /* 0x000fc2000001080d */
[C-C-:B------:R-:W-:Y:S01]  /*1c210*/  FFMA.FTZ R185, R2.reuse, R185, -R13.reuse ;  /* 0x000000b902b97223 */ /* 0x140fe2000001080d */
[----:B------:R-:W-:Y:S01]  /*1c220*/  FMNMX.FTZ R0, R159, R0, !PT ;  /* 0x000000009f007209 */ /* 0x000fe20007810000 */
[C-C-:B------:R-:W-:Y:S01]  /*1c230*/  FFMA.FTZ R188, R2.reuse, R188, -R13.reuse ;  /* 0x000000bc02bc7223 */ /* 0x140fe2000001080d */
[----:B------:R-:W-:-:S01]  /*1c240*/  FFMA.FTZ R189, R2, R189, -R13 ;  /* 0x000000bd02bd7223 */ /* 0x000fc2000001080d */
[----:B------:R-:W5:Y:S01]  /*1c250*/  MUFU.EX2 R156, R156 ;  /* 0x0000009c009c7308 */ /* 0x000f620000000800 */
[----:B------:R-:W-:Y:S01]  /*1c260*/  FMNMX.FTZ R0, R162, R0, !PT ;  /* 0x00000000a2007209 */ /* 0x000fe20007810000 */
[----:B----4-:R-:W-:Y:S01]  /*1c270*/  FFMA.FTZ R5, R12, R5, R152 ;  /* 0x000000050c057223 */ /* 0x010fe20000010098 */
[----:B------:R-:W-:-:S01]  /*1c280*/  FFMA.FTZ R192, R2, R192, -R13 ;  /* 0x000000c002c07223 */ /* 0x000fc2000001080d */
[C-C-:B------:R-:W-:Y:S01]  /*1c290*/  FFMA.FTZ R193, R2.reuse, R193, -R13.reuse ;  /* 0x000000c102c17223 */ /* 0x140fe2000001080d */
[----:B------:R-:W-:Y:S01]  /*1c2a0*/  FMNMX.FTZ R0, R163, R0, !PT ;  /* 0x00000000a3007209 */ /* 0x000fe20007810000 */
[C-C-:B------:R-:W-:Y:S01]  /*1c2b0*/  FFMA.FTZ R196, R2.reuse, R196, -R13.reuse ;  /* 0x000000c402c47223 */ /* 0x140fe2000001080d */
[----:B------:R-:W-:-:S01]  /*1c2c0*/  FFMA.FTZ R197, R2, R197, -R13 ;  /* 0x000000c502c57223 */ /* 0x000fc2000001080d */
[----:B------:R-:W4:Y:S01]  /*1c2d0*/  MUFU.EX2 R157, R157 ;  /* 0x0000009d009d7308 */ /* 0x000f220000000800 */
[----:B------:R-:W-:Y:S01]  /*1c2e0*/  FMNMX.FTZ R0, R166, R0, !PT ;  /* 0x00000000a6007209 */ /* 0x000fe20007810000 */
[----:B---3--:R-:W-:Y:S01]  /*1c2f0*/  FADD.FTZ R5, R153, R5 ;  /* 0x0000000599057221 */ /* 0x008fe20000010000 */
[----:B------:R-:W-:-:S01]  /*1c300*/  FFMA.FTZ R200, R2, R200, -R13 ;  /* 0x000000c802c87223 */ /* 0x000fc2000001080d */
[C-C-:B------:R-:W-:Y:S01]  /*1c310*/  FFMA.FTZ R201, R2.reuse, R201, -R13.reuse ;  /* 0x000000c902c97223 */ /* 0x140fe2000001080d */
[----:B------:R-:W-:Y:S01]  /*1c320*/  FMNMX.FTZ R0, R167, R0, !PT ;  /* 0x00000000a7007209 */ /* 0x000fe20007810000 */
[C-C-:B------:R-:W-:Y:S01]  /*1c330*/  FFMA.FTZ R204, R2.reuse, R204, -R13.reuse ;  /* 0x000000cc02cc7223 */ /* 0x140fe2000001080d */
[----:B------:R-:W-:-:S01]  /*1c340*/  FFMA.FTZ R205, R2, R205, -R13 ;  /* 0x000000cd02cd7223 */ /* 0x000fc2000001080d */
[----:B------:R-:W3:Y:S01]  /*1c350*/  MUFU.EX2 R160, R160 ;  /* 0x000000a000a07308 */ /* 0x000ee20000000800 */
[----:B------:R-:W-:Y:S01]  /*1c360*/  FMNMX.FTZ R0, R170, R0, !PT ;  /* 0x00000000aa007209 */ /* 0x000fe20007810000 */
[----:B-----5:R-:W-:Y:S01]  /*1c370*/  FADD.FTZ R5, R156, R5 ;  /* 0x000000059c057221 */ /* 0x020fe20000010000 */
[----:B------:R-:W-:-:S01]  /*1c380*/  FFMA.FTZ R208, R2, R208, -R13 ;  /* 0x000000d002d07223 */ /* 0x000fc2000001080d */
[C-C-:B------:R-:W-:Y:S01]  /*1c390*/  FFMA.FTZ R209, R2.reuse, R209, -R13.reuse ;  /* 0x000000d102d17223 */ /* 0x140fe2000001080d */
[----:B------:R-:W-:Y:S01]  /*1c3a0*/  FMNMX.FTZ R0, R171, R0, !PT ;  /* 0x00000000ab007209 */ /* 0x000fe20007810000 */
[C-C-:B------:R-:W-:Y:S01]  /*1c3b0*/  FFMA.FTZ R212, R2.reuse, R212, -R13.reuse ;  /* 0x000000d402d47223 */ /* 0x140fe2000001080d */
[----:B------:R-:W-:-:S01]  /*1c3c0*/  FFMA.FTZ R13, R2, R213, -R13 ;  /* 0x000000d5020d7223 */ /* 0x000fc2000001080d */
[----:B------:R-:W5:Y:S01]  /*1c3d0*/  MUFU.EX2 R161, R161 ;  /* 0x000000a100a17308 */ /* 0x000f620000000800 */
[----:B------:R-:W-:Y:S01]  /*1c3e0*/  FMNMX.FTZ R0, R174, R0, !PT ;  /* 0x00000000ae007209 */ /* 0x000fe20007810000 */
[C---:B----4-:R-:W-:Y:S01]  /*1c3f0*/  FADD.FTZ R5, R157.reuse, R5 ;  /* 0x000000059d057221 */ /* 0x050fe20000010000 */
[----:B------:R-:W-:Y:S01]  /*1c400*/  F2FP.SATFINITE.E4M3.F32.PACK_AB_MERGE_C R156, R157, R156, RZ ;  /* 0x0000009c9d9c723e */ /* 0x000fe200048070ff */
[----:B------:R-:W-:Y:S01]  /*1c410*/  FMUL.FTZ R24, R24, R12 ;  /* 0x0000000c18187220 */ /* 0x000fe20000410000 */
[----:B------:R-:W-:Y:S01]  /*1c420*/  FMNMX.FTZ R0, R175, R0, !PT ;  /* 0x00000000af007209 */ /* 0x000fe20007810000 */
[----:B------:R-:W-:Y:S01]  /*1c430*/  FMUL.FTZ R25, R25, R12 ;  /* 0x0000000c19197220 */ /* 0x000fe20000410000 */
[----:B------:R-:W-:Y:S01]  /*1c440*/  F2FP.SATFINITE.E4M3.F32.PACK_AB_MERGE_C R152, R153, R152, R156 ;  /* 0x000000989998723e */ /* 0x000fe2000480709c */
[----:B------:R-:W4:Y:S01]  /*1c450*/  MUFU.EX2 R164, R164 ;  /* 0x000000a400a47308 */ /* 0x000f220000000800 */
[----:B------:R-:W-:Y:S01]  /*1c460*/  FMNMX.FTZ R0, R178, R0, !PT ;  /* 0x00000000b2007209 */ /* 0x000fe20007810000 */
[----:B---3--:R-:W-:Y:S01]  /*1c470*/  FADD.FTZ R5, R160, R5 ;  /* 0x00000005a0057221 */ /* 0x008fe20000010000 */
[-C--:B------:R-:W-:Y:S01]  /*1c480*/  FMUL.FTZ R28, R28, R12.reuse ;  /* 0x0000000c1c1c7220 */ /* 0x080fe20000410000 */
[----:B------:R-:W-:Y:S01]  /*1c490*/  FMUL.FTZ R29, R29, R12 ;  /* 0x0000000c1d1d7220 */ /* 0x000fe20000410000 */
[----:B------:R-:W-:Y:S01]  /*1c4a0*/  FMNMX.FTZ R0, R179, R0, !PT ;  /* 0x00000000b3007209 */ /* 0x000fe20007810000 */
[-C--:B------:R-:W-:Y:S01]  /*1c4b0*/  FMUL.FTZ R32, R32, R12.reuse ;  /* 0x0000000c20207220 */ /* 0x080fe20000410000 */
[----:B------:R-:W-:Y:S01]  /*1c4c0*/  FMUL.FTZ R33, R33, R12 ;  /* 0x0000000c21217220 */ /* 0x000fe20000410000 */
[----:B------:R-:W3:Y:S01]  /*1c4d0*/  MUFU.EX2 R165, R165 ;  /* 0x000000a500a57308 */ /* 0x000ee20000000800 */
[----:B------:R-:W-:Y:S01]  /*1c4e0*/  FMNMX.FTZ R0, R182, R0, !PT ;  /* 0x00000000b6007209 */ /* 0x000fe20007810000 */
[----:B-----5:R-:W-:Y:S01]  /*1c4f0*/  FADD.FTZ R5, R161, R5 ;  /* 0x00000005a1057221 */ /* 0x020fe20000010000 */
[-C--:B------:R-:W-:Y:S01]  /*1c500*/  FMUL.FTZ R36, R36, R12.reuse ;  /* 0x0000000c24247220 */ /* 0x080fe20000410000 */
[----:B------:R-:W-:Y:S01]  /*1c510*/  FMUL.FTZ R37, R37, R12 ;  /* 0x0000000c25257220 */ /* 0x000fe20000410000 */
[----:B------:R-:W-:Y:S01]  /*1c520*/  FMNMX.FTZ R0, R183, R0, !PT ;  /* 0x00000000b7007209 */ /* 0x000fe20007810000 */
[-C--:B------:R-:W-:Y:S01]  /*1c530*/  FMUL.FTZ R40, R40, R12.reuse ;  /* 0x0000000c28287220 */ /* 0x080fe20000410000 */
[----:B------:R-:W-:Y:S01]  /*1c540*/  FMUL.FTZ R41, R41, R12 ;  /* 0x0000000c29297220 */ /* 0x000fe20000410000 */
[----:B------:R-:W5:Y:S01]  /*1c550*/  MUFU.EX2 R168, R168 ;  /* 0x000000a800a87308 */ /* 0x000f620000000800 */
[----:B------:R-:W-:Y:S01]  /*1c560*/  FMNMX.FTZ R0, R186, R0, !PT ;  /* 0x00000000ba007209 */ /* 0x000fe20007810000 */
[----:B----4-:R-:W-:Y:S01]  /*1c570*/  FADD.FTZ R5, R164, R5 ;  /* 0x00000005a4057221 */ /* 0x010fe20000010000 */
[-C--:B------:R-:W-:Y:S01]  /*1c580*/  FMUL.FTZ R44, R44, R12.reuse ;  /* 0x0000000c2c2c7220 */ /* 0x080fe20000410000 */
[----:B------:R-:W-:Y:S01]  /*1c590*/  FMUL.FTZ R45, R45, R12 ;  /* 0x0000000c2d2d7220 */ /* 0x000fe20000410000 */
[----:B------:R-:W-:Y:S01]  /*1c5a0*/  FMNMX.FTZ R0, R187, R0, !PT ;  /* 0x00000000bb007209 */ /* 0x000fe20007810000 */
[-C--:B------:R-:W-:Y:S01]  /*1c5b0*/  FMUL.FTZ R48, R48, R12.reuse ;  /* 0x0000000c30307220 */ /* 0x080fe20000410000 */
[----:B------:R-:W-:Y:S01]  /*1c5c0*/  FMUL.FTZ R49, R49, R12 ;  /* 0x0000000c31317220 */ /* 0x000fe20000410000 */
[----:B------:R-:W4:Y:S01]  /*1c5d0*/  MUFU.EX2 R169, R169 ;  /* 0x000000a900a97308 */ /* 0x000f220000000800 */
[----:B------:R-:W-:Y:S01]  /*1c5e0*/  FMNMX.FTZ R0, R190, R0, !PT ;  /* 0x00000000be007209 */ /* 0x000fe20007810000 */
[C---:B---3--:R-:W-:Y:S01]  /*1c5f0*/  FADD.FTZ R5, R165.reuse, R5 ;  /* 0x00000005a5057221 */ /* 0x048fe20000010000 */
[----:B------:R-:W-:Y:S01]  /*1c600*/  F2FP.SATFINITE.E4M3.F32.PACK_AB_MERGE_C R164, R165, R164, RZ ;  /* 0x000000a4a5a4723e */ /* 0x000fe200048070ff */
[----:B------:R-:W-:Y:S01]  /*1c610*/  FMUL.FTZ R52, R52, R12 ;  /* 0x0000000c34347220 */ /* 0x000fe20000410000 */
[----:B------:R-:W-:Y:S01]  /*1c620*/  FMNMX.FTZ R0, R191, R0, !PT ;  /* 0x00000000bf007209 */ /* 0x000fe20007810000 */
[-C--:B------:R-:W-:Y:S01]  /*1c630*/  FMUL.FTZ R53, R53, R12.reuse ;  /* 0x0000000c35357220 */ /* 0x080fe20000410000 */
[----:B------:R-:W-:Y:S01]  /*1c640*/  FMUL.FTZ R56, R56, R12 ;  /* 0x0000000c38387220 */ /* 0x000fe20000410000 */
[----:B------:R-:W-:Y:S01]  /*1c650*/  MUFU.EX2 R172, R172 ;  /* 0x000000ac00ac7308 */ /* 0x000fe20000000800 */
[----:B------:R-:W-:Y:S01]  /*1c660*/  FMNMX.FTZ R0, R194, R0, !PT ;  /* 0x00000000c2007209 */ /* 0x000fe20007810000 */
[----:B-----5:R-:W-:Y:S01]  /*1c670*/  FADD.FTZ R5, R168, R5 ;  /* 0x00000005a8057221 */ /* 0x020fe20000010000 */
[-C--:B------:R-:W-:Y:S01]  /*1c680*/  FMUL.FTZ R57, R57, R12.reuse ;  /* 0x0000000c39397220 */ /* 0x080fe20000410000 */
[----:B------:R-:W-:Y:S01]  /*1c690*/  FMUL.FTZ R60, R60, R12 ;  /* 0x0000000c3c3c7220 */ /* 0x000fe20000410000 */
[----:B------:R-:W-:Y:S01]  /*1c6a0*/  FMNMX.FTZ R0, R195, R0, !PT ;  /* 0x00000000c3007209 */ /* 0x000fe20007810000 */
[-C--:B------:R-:W-:Y:S01]  /*1c6b0*/  FMUL.FTZ R61, R61, R12.reuse ;  /* 0x0000000c3d3d7220 */ /* 0x080fe20000410000 */
[----:B------:R-:W-:Y:S01]  /*1c6c0*/  FMUL.FTZ R64, R64, R12 ;  /* 0x0000000c40407220 */ /* 0x000fe20000410000 */
[----:B------:R-:W3:Y:S01]  /*1c6d0*/  MUFU.EX2 R173, R173 ;  /* 0x000000ad00ad7308 */ /* 0x000ee20000000800 */
[----:B------:R-:W-:Y:S01]  /*1c6e0*/  FMNMX.FTZ R0, R198, R0, !PT ;  /* 0x00000000c6007209 */ /* 0x000fe20007810000 */
[----:B----4-:R-:W-:Y:S01]  /*1c6f0*/  FADD.FTZ R5, R169, R5 ;  /* 0x00000005a9057221 */ /* 0x010fe20000010000 */
[-C--:B------:R-:W-:Y:S01]  /*1c700*/  FMUL.FTZ R65, R65, R12.reuse ;  /* 0x0000000c41417220 */ /* 0x080fe20000410000 */
[----:B------:R-:W-:Y:S01]  /*1c710*/  FMUL.FTZ R68, R68, R12 ;  /* 0x0000000c44447220 */ /* 0x000fe20000410000 */
[----:B------:R-:W-:Y:S01]  /*1c720*/  FMNMX.FTZ R0, R199, R0, !PT ;  /* 0x00000000c7007209 */ /* 0x000fe20007810000 */
[-C--:B------:R-:W-:Y:S01]  /*1c730*/  FMUL.FTZ R69, R69, R12.reuse ;  /* 0x0000000c45457220 */ /* 0x080fe20000410000 */
[----:B------:R-:W-:Y:S01]  /*1c740*/  FMUL.FTZ R72, R72, R12 ;  /* 0x0000000c48487220 */ /* 0x000fe20000410000 */
[----:B------:R-:W-:Y:S01]  /*1c750*/  MUFU.EX2 R176, R176 ;  /* 0x000000b000b07308 */ /* 0x000fe20000000800 */
[----:B------:R-:W-:Y:S01]  /*1c760*/  FMNMX.FTZ R0, R202, R0, !PT ;  /* 0x00000000ca007209 */ /* 0x000fe20007810000 */
[-C--:B------:R-:W-:Y:S01]  /*1c770*/  FMUL.FTZ R73, R73, R12.reuse ;  /* 0x0000000c49497220 */ /* 0x080fe20000410000 */
[-C--:B------:R-:W-:Y:S01]  /*1c780*/  FMUL.FTZ R76, R76, R12.reuse ;  /* 0x0000000c4c4c7220 */ /* 0x080fe20000410000 */
[----:B------:R-:W-:Y:S01]  /*1c790*/  FMUL.FTZ R77, R77, R12 ;  /* 0x0000000c4d4d7220 */ /* 0x000fe20000410000 */
[----:B------:R-:W-:Y:S01]  /*1c7a0*/  FMNMX.FTZ R0, R203, R0, !PT ;  /* 0x00000000cb007209 */ /* 0x000fe20007810000 */
[-C--:B------:R-:W-:Y:S01]  /*1c7b0*/  FMUL.FTZ R80, R80, R12.reuse ;  /* 0x0000000c50507220 */ /* 0x080fe20000410000 */
[----:B------:R-:W-:Y:S01]  /*1c7c0*/  FMUL.FTZ R81, R81, R12 ;  /* 0x0000000c51517220 */ /* 0x000fe20000410000 */
[----:B------:R-:W-:Y:S01]  /*1c7d0*/  MUFU.EX2 R177, R177 ;  /* 0x000000b100b17308 */ /* 0x000fe20000000800 */
[----:B------:R-:W-:Y:S01]  /*1c7e0*/  FMNMX.FTZ R0, R206, R0, !PT ;  /* 0x00000000ce007209 */ /* 0x000fe20007810000 */
[----:B------:R-:W-:Y:S01]  /*1c7f0*/  FMUL.FTZ R84, R84, R12 ;  /* 0x0000000c54547220 */ /* 0x000fe20000410000 */
[----:B---3--:R-:W-:Y:S01]  /*1c800*/  F2FP.SATFINITE.E4M3.F32.PACK_AB_MERGE_C R156, R173, R172, RZ ;  /* 0x000000acad9c723e */ /* 0x008fe200048070ff */
        /* <DEDUP_REMOVED lines=21> */
[-C--:B------:R-:W-:Y:S01]  /*1c960*/  FMUL.FTZ R112, R112, R12.reuse ;  /* 0x0000000c70707220 */ /* 0x080fe20000410000 */
[----:B------:R-:W3:Y:S01]  /*1c970*/  SHFL.BFLY PT, R14, R0, 0x2, 0x1f ;  /* 0x0c401f00000e7f89 */ /* 0x000ee200000e0000 */
        /* <DEDUP_REMOVED lines=22> */
[----:B------:R-:W-:-:S02]  /*1cae0*/  F2FP.SATFINITE.E4M3.F32.PACK_AB_MERGE_C R156, R169, R168, R156 ;  /* 0x000000a8a99c723e */ /* 0x000fc4000480709c */
[----:B---3--:R-:W-:-:S05]  /*1caf0*/  FMNMX.FTZ R0, R0, R14, !PT ;  /* 0x0000000e00007209 */ /* 0x008fca0007810000 */
[----:B------:R-:W3:Y:S01]  /*1cb00*/  SHFL.BFLY PT, R14, R0, 0x1, 0x1f ;  /* 0x0c201f00000e7f89 */ /* 0x000ee200000e0000 */
[----:B------:R-:W-:Y:S08]  /*1cb10*/  MUFU.EX2 R192, R192 ;  /* 0x000000c000c07308 */ /* 0x000ff00000000800 */
[----:B------:R-:W-:Y:S08]  /*1cb20*/  MUFU.EX2 R193, R193 ;  /* 0x000000c100c17308 */ /* 0x000ff00000000800 */
[----:B------:R-:W-:Y:S01]  /*1cb30*/  MUFU.EX2 R196, R196 ;  /* 0x000000c400c47308 */ /* 0x000fe20000000800 */
[----:B---3--:R-:W-:-:S07]  /*1cb40*/  FMNMX.FTZ R0, R0, R14, !PT ;  /* 0x0000000e00007209 */ /* 0x008fce0007810000 */
[----:B------:R-:W-:Y:S01]  /*1cb50*/  MUFU.EX2 R197, R197 ;  /* 0x000000c500c57308 */ /* 0x000fe20000000800 */
[----:B------:R-:W-:Y:S01]  /*1cb60*/  IADD3 R14, R7, 0x38840, RZ ;  /* 0x00038840070e7810 */ /* 0x000fe20007ffe0ff */
[----:B------:R-:W-:Y:S01]  /*1cb70*/  FFMA.FTZ R15, R2, R0, -8 ;  /* 0xc1000000020f7423 */ /* 0x000fe20000010000 */
[----:B------:R-:W-:-:S02]  /*1cb80*/  FADD.FTZ R11, -R0, R11 ;  /* 0x0000000b000b7221 */ /* 0x000fc40000010100 */
[----:B------:R-:W-:Y:S01]  /*1cb90*/  PRMT R14, R20, 0x654, R14 ;  /* 0x00000654140e7816 */ /* 0x000fe2000000000e */
        /* <DEDUP_REMOVED lines=14> */
[----:B------:R-:W3:Y:S01]  /*1cc80*/  MUFU.EX2 R11, R11 ;  /* 0x0000000b000b7308 */ /* 0x000ee20000000800 */
[----:B------:R-:W-:-:S01]  /*1cc90*/  FFMA.FTZ R178, R2, R178, -R15 ;  /* 0x000000b202b27223 */ /* 0x000fc2000001080f */
[C-C-:B------:R-:W-:Y:S01]  /*1cca0*/  FFMA.FTZ R179, R2.reuse, R179, -R15.reuse ;  /* 0x000000b302b37223 */ /* 0x140fe2000001080f */
[----:B------:R-:W-:-:S01]  /*1ccb0*/  FFMA.FTZ R182, R2, R182, -R15 ;  /* 0x000000b602b67223 */ /* 0x000fc2000001080f */
[----:B------:R4:W-:Y:S01]  /*1ccc0*/  SYNCS.ARRIVE.TRANS64.RED.A1T0 RZ, [R14+URZ], RZ ;  /* 0x000000ff0eff79a7 */ /* 0x0009e2000810043f */
[----:B------:R-:W-:-:S01]  /*1ccd0*/  FFMA.FTZ R183, R2, R183, -R15 ;  /* 0x000000b702b77223 */ /* 0x000fc2000001080f */
[C-C-:B------:R-:W-:Y:S01]  /*1cce0*/  FFMA.FTZ R186, R2.reuse, R186, -R15.reuse ;  /* 0x000000ba02ba7223 */ /* 0x140fe2000001080f */
[----:B------:R-:W-:-:S01]  /*1ccf0*/  FFMA.FTZ R187, R2, R187, -R15 ;  /* 0x000000bb02bb7223 */ /* 0x000fc2000001080f */
[----:B------:R-:W5:Y:S01]  /*1cd00*/  MUFU.EX2 R155, R155 ;  /* 0x0000009b009b7308 */ /* 0x000f620000000800 */
[----:B------:R-:W-:-:S01]  /*1cd10*/  FFMA.FTZ R190, R2, R190, -R15 ;  /* 0x000000be02be7223 */ /* 0x000fc2000001080f */
[C-C-:B------:R-:W-:Y:S01]  /*1cd20*/  FFMA.FTZ R191, R2.reuse, R191, -R15.reuse ;  /* 0x000000bf02bf7223 */ /* 0x140fe2000001080f */
[----:B------:R-:W-:-:S01]  /*1cd30*/  FFMA.FTZ R194, R2, R194, -R15 ;  /* 0x000000c202c27223 */ /* 0x000fc2000001080f */
[----:B----4-:R-:W-:Y:S01]  /*1cd40*/  FADD.FTZ R14, R172, R5 ;  /* 0x00000005ac0e7221 */ /* 0x010fe20000010000 */
[----:B------:R-:W-:-:S01]  /*1cd50*/  FFMA.FTZ R195, R2, R195, -R15 ;  /* 0x000000c302c37223 */ /* 0x000fc2000001080f */
[C-C-:B------:R-:W-:Y:S01]  /*1cd60*/  FFMA.FTZ R198, R2.reuse, R198, -R15.reuse ;  /* 0x000000c602c67223 */ /* 0x140fe2000001080f */
[----:B------:R-:W-:-:S01]  /*1cd70*/  FFMA.FTZ R199, R2, R199, -R15 ;  /* 0x000000c702c77223 */ /* 0x000fc2000001080f */
[----:B------:R-:W4:Y:S01]  /*1cd80*/  MUFU.EX2 R158, R158 ;  /* 0x0000009e009e7308 */ /* 0x000f220000000800 */
[----:B---3--:R-:W-:-:S01]  /*1cd90*/  FFMA.FTZ R4, R11, R4, R154 ;  /* 0x000000040b047223 */ /* 0x008fc2000001009a */
[C-C-:B------:R-:W-:Y:S01]  /*1cda0*/  FFMA.FTZ R202, R2.reuse, R202, -R15.reuse ;  /* 0x000000ca02ca7223 */ /* 0x140fe2000001080f */
[----:B------:R-:W-:-:S01]  /*1cdb0*/  FFMA.FTZ R203, R2, R203, -R15 ;  /* 0x000000cb02cb7223 */ /* 0x000fc2000001080f */
[C-C-:B------:R-:W-:Y:S01]  /*1cdc0*/  FFMA.FTZ R206, R2.reuse, R206, -R15.reuse ;  /* 0x000000ce02ce7223 */ /* 0x140fe2000001080f */
[----:B------:R-:W-:-:S01]  /*1cdd0*/  FFMA.FTZ R207, R2, R207, -R15 ;  /* 0x000000cf02cf7223 */ /* 0x000fc2000001080f */
[C-C-:B------:R-:W-:Y:S01]  /*1cde0*/  FFMA.FTZ R210, R2.reuse, R210, -R15.reuse ;  /* 0x000000d202d27223 */ /* 0x140fe2000001080f */
[----:B------:R-:W-:-:S01]  /*1cdf0*/  FFMA.FTZ R211, R2, R211, -R15 ;  /* 0x000000d302d37223 */ /* 0x000fc2000001080f */
[----:B------:R-:W3:Y:S01]  /*1ce00*/  MUFU.EX2 R159, R159 ;  /* 0x0000009f009f7308 */ /* 0x000ee20000000800 */
[----:B-----5:R-:W-:-:S01]  /*1ce10*/  FADD.FTZ R4, R155, R4 ;  /* 0x000000049b047221 */ /* 0x020fc20000010000 */
[C-C-:B------:R-:W-:Y:S01]  /*1ce20*/  FFMA.FTZ R214, R2.reuse, R214, -R15.reuse ;  /* 0x000000d602d67223 */ /* 0x140fe2000001080f */
[----:B------:R-:W-:-:S01]  /*1ce30*/  FFMA.FTZ R15, R2, R215, -R15 ;  /* 0x000000d7020f7223 */ /* 0x000fc2000001080f */
        /* <DEDUP_REMOVED lines=14> */
[----:B------:R-:W-:Y:S01]  /*1cf20*/  F2FP.SATFINITE.E4M3.F32.PACK_AB_MERGE_C R153, R159, R158, RZ ;  /* 0x0000009e9f99723e */ /* 0x000fe200048070ff */
[-C--:B------:R-:W-:Y:S01]  /*1cf30*/  FMUL.FTZ R46, R46, R11.reuse ;  /* 0x0000000b2e2e7220 */ /* 0x080fe20000410000 */
[----:B------:R-:W-:Y:S01]  /*1cf40*/  F2FP.SATFINITE.E4M3.F32.PACK_AB_MERGE_C R158, R181, R180, RZ ;  /* 0x000000b4b59e723e */ /* 0x000fe200048070ff */
[-C--:B------:R-:W-:Y:S01]  /*1cf50*/  FMUL.FTZ R47, R47, R11.reuse ;  /* 0x0000000b2f2f7220 */ /* 0x080fe20000410000 */
[----:B------:R-:W-:Y:S01]  /*1cf60*/  F2FP.SATFINITE.E4M3.F32.PACK_AB_MERGE_C R153, R155, R154, R153 ;  /* 0x0000009a9b99723e */ /* 0x000fe20004807099 */
        /* <DEDUP_REMOVED lines=27> */
[----:B------:R-:W-:Y:S01]  /*1d120*/  F2FP.SATFINITE.E4M3.F32.PACK_AB_MERGE_C R166, R167, R166, RZ ;  /* 0x000000a6a7a6723e */ /* 0x000fe200048070ff */
[-C--:B------:R-:W-:Y:S01]  /*1d130*/  FMUL.FTZ R86, R86, R11.reuse ;  /* 0x0000000b56567220 */ /* 0x080fe20000410000 */
[-C--:B------:R-:W-:Y:S01]  /*1d140*/  FMUL.FTZ R87, R87, R11.reuse ;  /* 0x0000000b57577220 */ /* 0x080fe20000410000 */
[-C--:B------:R-:W-:Y:S01]  /*1d150*/  FMUL.FTZ R90, R90, R11.reuse ;  /* 0x0000000b5a5a7220 */ /* 0x080fe20000410000 */
[----:B------:R-:W-:Y:S01]  /*1d160*/  F2FP.SATFINITE.E4M3.F32.PACK_AB_MERGE_C R155, R163, R162, R166 ;  /* 0x000000a2a39b723e */ /* 0x000fe200048070a6 */
        /* <DEDUP_REMOVED lines=18> */
[----:B-----5:R-:W-:-:S01]  /*1d290*/  FADD.FTZ R5, R174, R5 ;  /* 0x00000005ae057221 */ /* 0x020fc20000010000 */
[----:B------:R-:W-:Y:S01]  /*1d2a0*/  FADD.FTZ R4, R177, R4 ;  /* 0x00000004b1047221 */ /* 0x000fe20000010000 */
[-C--:B------:R-:W-:Y:S01]  /*1d2b0*/  FMUL.FTZ R114, R114, R11.reuse ;  /* 0x0000000b72727220 */ /* 0x080fe20000410000 */
[-C--:B------:R-:W-:Y:S01]  /*1d2c0*/  FMUL.FTZ R115, R115, R11.reuse ;  /* 0x0000000b73737220 */ /* 0x080fe20000410000 */
[-C--:B------:R-:W-:Y:S01]  /*1d2d0*/  FMUL.FTZ R118, R118, R11.reuse ;  /* 0x0000000b76767220 */ /* 0x080fe20000410000 */
[----:B------:R-:W-:Y:S01]  /*1d2e0*/  FADD.FTZ R4, R180, R4 ;  /* 0x00000004b4047221 */ /* 0x000fe20000010000 */
[----:B------:R-:W-:Y:S01]  /*1d2f0*/  FMUL.FTZ R119, R119, R11 ;  /* 0x0000000b77777220 */ /* 0x000fe20000410000 */
[----:B------:R-:W5:Y:S01]  /*1d300*/  MUFU.EX2 R179, R179 ;  /* 0x000000b300b37308 */ /* 0x000f620000000800 */
[----:B----4-:R-:W-:-:S01]  /*1d310*/  FADD.FTZ R5, R175, R5 ;  /* 0x00000005af057221 */ /* 0x010fc20000010000 */
[----:B------:R-:W-:Y:S01]  /*1d320*/  FADD.FTZ R4, R181, R4 ;  /* 0x00000004b5047221 */ /* 0x000fe20000010000 */
[----:B------:R-:W-:Y:S01]  /*1d330*/  F2FP.SATFINITE.E4M3.F32.PACK_AB_MERGE_C R157, R175, R174, RZ ;  /* 0x000000aeaf9d723e */ /* 0x000fe200048070ff */
[-C--:B------:R-:W-:Y:S01]  /*1d340*/  FMUL.FTZ R122, R122, R11.reuse ;  /* 0x0000000b7a7a7220 */ /* 0x080fe20000410000 */
[-C--:B------:R-:W-:Y:S01]  /*1d350*/  FMUL.FTZ R123, R123, R11.reuse ;  /* 0x0000000b7b7b7220 */ /* 0x080fe20000410000 */
[----:B------:R-:W-:Y:S01]  /*1d360*/  FADD.FTZ R4, R184, R4 ;  /* 0x00000004b8047221 */ /* 0x000fe20000010000 */
[----:B------:R-:W-:Y:S01]  /*1d370*/  FMUL.FTZ R126, R126, R11 ;  /* 0x0000000b7e7e7220 */ /* 0x000fe20000410000 */
[----:B------:R-:W4:Y:S01]  /*1d380*/  MUFU.EX2 R182, R182 ;  /* 0x000000b600b67308 */ /* 0x000f220000000800 */
        /* <DEDUP_REMOVED lines=18> */
[-C--:B------:R-:W-:Y:S01]  /*1d4b0*/  FMUL.FTZ R142, R142, R11.reuse ;  /* 0x0000000b8e8e7220 */ /* 0x080fe20000410000 */
[-C--:B------:R-:W-:Y:S01]  /*1d4c0*/  FMUL.FTZ R143, R143, R11.reuse ;  /* 0x0000000b8f8f7220 */ /* 0x080fe20000410000 */
[----:B------:R-:W-:Y:S01]  /*1d4d0*/  FMUL.FTZ R146, R146, R11 ;  /* 0x0000000b92927220 */ /* 0x000fe20000410000 */
[----:B------:R-:W-:Y:S01]  /*1d4e0*/  FADD.FTZ R4, R196, R4 ;  /* 0x00000004c4047221 */ /* 0x000fe20000010000 */
[----:B------:R-:W-:Y:S01]  /*1d4f0*/  F2FP.SATFINITE.E4M3.F32.PACK_AB_MERGE_C R196, R197, R196, RZ ;  /* 0x000000c4c5c4723e */ /* 0x000fe200048070ff */
[----:B------:R-:W4:Y:S01]  /*1d500*/  MUFU.EX2 R187, R187 ;  /* 0x000000bb00bb7308 */ /* 0x000f220000000800 */
[----:B---3--:R-:W-:-:S01]  /*1d510*/  FADD.FTZ R5, R183, R5 ;  /* 0x00000005b7057221 */ /* 0x008fc20000010000 */
[----:B------:R-:W-:Y:S01]  /*1d520*/  FADD.FTZ R4, R197, R4 ;  /* 0x00000004c5047221 */ /* 0x000fe20000010000 */
[----:B------:R-:W-:Y:S01]  /*1d530*/  F2FP.SATFINITE.E4M3.F32.PACK_AB_MERGE_C R159, R183, R182, RZ ;  /* 0x000000b6b79f723e */ /* 0x000fe200048070ff */
[-C--:B------:R-:W-:Y:S01]  /*1d540*/  FMUL.FTZ R147, R147, R11.reuse ;  /* 0x0000000b93937220 */ /* 0x080fe20000410000 */
[-C--:B------:R-:W-:Y:S01]  /*1d550*/  FMUL.FTZ R150, R150, R11.reuse ;  /* 0x0000000b96967220 */ /* 0x080fe20000410000 */
[----:B------:R-:W-:Y:S01]  /*1d560*/  FMUL.FTZ R151, R151, R11 ;  /* 0x0000000b97977220 */ /* 0x000fe20000410000 */
[----:B------:R-:W-:Y:S01]  /*1d570*/  F2FP.SATFINITE.E4M3.F32.PACK_AB_MERGE_C R157, R171, R170, R157 ;  /* 0x000000aaab9d723e */ /* 0x000fe2000480709d */
[----:B------:R-:W3:Y:S01]  /*1d580*/  MUFU.EX2 R190, R190 ;  /* 0x000000be00be7308 */ /* 0x000ee20000000800 */
[----:B-----5:R-:W-:-:S01]  /*1d590*/  FADD.FTZ R5, R186, R5 ;  /* 0x00000005ba057221 */ /* 0x020fc20000010000 */
[----:B------:R-:W-:-:S02]  /*1d5a0*/  F2FP.SATFINITE.E4M3.F32.PACK_AB_MERGE_C R158, R177, R176, R158 ;  /* 0x000000b0b19e723e */ /* 0x000fc4000480709e */
[----:B------:R-:W-:Y:S02]  /*1d5b0*/  F2FP.SATFINITE.E4M3.F32.PACK_AB_MERGE_C R159, R179, R178, R159 ;  /* 0x000000b2b39f723e */ /* 0x000fe4000480709f */
[----:B------:R-:W-:Y:S02]  /*1d5c0*/  F2FP.SATFINITE.E4M3.F32.PACK_AB_MERGE_C R160, R185, R184, R188 ;  /* 0x000000b8b9a0723e */ /* 0x000fe400048070bc */
[----:B------:R-:W5:Y:S01]  /*1d5d0*/  MUFU.EX2 R191, R191 ;  /* 0x000000bf00bf7308 */ /* 0x000f620000000800 */
[----:B----4-:R-:W-:-:S01]  /*1d5e0*/  FADD.FTZ R5, R187, R5 ;  /* 0x00000005bb057221 */ /* 0x010fc20000010000 */
[----:B------:R-:W-:-:S06]  /*1d5f0*/  F2FP.SATFINITE.E4M3.F32.PACK_AB_MERGE_C R162, R193, R192, R196 ;  /* 0x000000c0c1a2723e */ /* 0x000fcc00048070c4 */
[----:B------:R-:W4:Y:S01]  /*1d600*/  MUFU.EX2 R194, R194 ;  /* 0x000000c200c27308 */ /* 0x000f220000000800 */
[----:B---3--:R-:W-:-:S07]  /*1d610*/  FADD.FTZ R5, R190, R5 ;  /* 0x00000005be057221 */ /* 0x008fce0000010000 */
[----:B------:R-:W3:Y:S01]  /*1d620*/  MUFU.EX2 R195, R195 ;  /* 0x000000c300c37308 */ /* 0x000ee20000000800 */
[----:B-----5:R-:W-:-:S01]  /*1d630*/  FADD.FTZ R5, R191, R5 ;  /* 0x00000005bf057221 */ /* 0x020fc20000010000 */
[----:B------:R-:W-:-:S04]  /*1d640*/  F2FP.SATFINITE.E4M3.F32.PACK_AB_MERGE_C R190, R191, R190, RZ ;  /* 0x000000bebfbe723e */ /* 0x000fc800048070ff */
[----:B------:R-:W-:Y:S02]  /*1d650*/  F2FP.SATFINITE.E4M3.F32.PACK_AB_MERGE_C R161, R187, R186, R190 ;  /* 0x000000babba1723e */ /* 0x000fe400048070be */
[----:B------:R-:W5:Y:S01]  /*1d660*/  MUFU.EX2 R198, R198 ;  /* 0x000000c600c67308 */ /* 0x000f620000000800 */
[----:B----4-:R-:W-:-:S07]  /*1d670*/  FADD.FTZ R5, R194, R5 ;  /* 0x00000005c2057221 */ /* 0x010fce0000010000 */
[----:B------:R-:W4:Y:S01]  /*1d680*/  MUFU.EX2 R200, R200 ;  /* 0x000000c800c87308 */ /* 0x000f220000000800 */
[----:B---3--:R-:W-:-:S07]  /*1d690*/  FADD.FTZ R5, R195, R5 ;  /* 0x00000005c3057221 */ /* 0x008fce0000010000 */
[----:B------:R-:W3:Y:S01]  /*1d6a0*/  MUFU.EX2 R199, R199 ;  /* 0x000000c700c77308 */ /* 0x000ee20000000800 */
[----:B-----5:R-:W-:-:S07]  /*1d6b0*/  FADD.FTZ R5, R198, R5 ;  /* 0x00000005c6057221 */ /* 0x020fce0000010000 */
[----:B------:R-:W5:Y:S01]  /*1d6c0*/  MUFU.EX2 R201, R201 ;  /* 0x000000c900c97308 */ /* 0x000f620000000800 */
[----:B----4-:R-:W-:-:S07]  /*1d6d0*/  FADD.FTZ R4, R200, R4 ;  /* 0x00000004c8047221 */ /* 0x010fce0000010000 */
[----:B------:R-:W4:Y:S01]  /*1d6e0*/  MUFU.EX2 R202, R202 ;  /* 0x000000ca00ca7308 */ /* 0x000f220000000800 */
[----:B---3--:R-:W-:-:S01]  /*1d6f0*/  FADD.FTZ R5, R199, R5 ;  /* 0x00000005c7057221 */ /* 0x008fc20000010000 */
[----:B------:R-:W-:-:S04]  /*1d700*/  F2FP.SATFINITE.E4M3.F32.PACK_AB_MERGE_C R198, R199, R198, RZ ;  /* 0x000000c6c7c6723e */ /* 0x000fc800048070ff */
[----:B------:R-:W-:Y:S02]  /*1d710*/  F2FP.SATFINITE.E4M3.F32.PACK_AB_MERGE_C R163, R195, R194, R198 ;  /* 0x000000c2c3a3723e */ /* 0x000fe400048070c6 */
[----:B------:R-:W3:Y:S01]  /*1d720*/  MUFU.EX2 R204, R204 ;  /* 0x000000cc00cc7308 */ /* 0x000ee20000000800 */
[----:B-----5:R-:W-:-:S07]  /*1d730*/  FADD.FTZ R4, R201, R4 ;  /* 0x00000004c9047221 */ /* 0x020fce0000010000 */
[----:B------:R-:W5:Y:S01]  /*1d740*/  MUFU.EX2 R203, R203 ;  /* 0x000000cb00cb7308 */ /* 0x000f620000000800 */
[----:B----4-:R-:W-:-:S07]  /*1d750*/  FADD.FTZ R5, R202, R5 ;  /* 0x00000005ca057221 */ /* 0x010fce0000010000 */
[----:B------:R-:W4:Y:S01]  /*1d760*/  MUFU.EX2 R205, R205 ;  /* 0x000000cd00cd7308 */ /* 0x000f220000000800 */
[----:B---3--:R-:W-:-:S07]  /*1d770*/  FADD.FTZ R4, R204, R4 ;  /* 0x00000004cc047221 */ /* 0x008fce0000010000 */
[----:B------:R-:W3:Y:S01]  /*1d780*/  MUFU.EX2 R206, R206 ;  /* 0x000000ce00ce7308 */ /* 0x000ee20000000800 */
[----:B-----5:R-:W-:-:S07]  /*1d790*/  FADD.FTZ R5, R203, R5 ;  /* 0x00000005cb057221 */ /* 0x020fce0000010000 */
[----:B------:R-:W5:Y:S01]  /*1d7a0*/  MUFU.EX2 R208, R208 ;  /* 0x000000d000d07308 */ /* 0x000f620000000800 */
[----:B----4-:R-:W-:-:S01]  /*1d7b0*/  FADD.FTZ R4, R205, R4 ;  /* 0x00000004cd047221 */ /* 0x010fc20000010000 */
[----:B------:R-:W-:-:S04]  /*1d7c0*/  F2FP.SATFINITE.E4M3.F32.PACK_AB_MERGE_C R204, R205, R204, RZ ;  /* 0x000000cccdcc723e */ /* 0x000fc800048070ff */
[----:B------:R-:W-:Y:S02]  /*1d7d0*/  F2FP.SATFINITE.E4M3.F32.PACK_AB_MERGE_C R164, R201, R200, R204 ;  /* 0x000000c8c9a4723e */ /* 0x000fe400048070cc */
        /* <DEDUP_REMOVED lines=13> */
[----:B----4-:R-:W-:-:S07]  /*1d8b0*/  FADD.FTZ R14, R212, R21 ;  /* 0x00000015d40e7221 */ /* 0x010fce0000010000 */
[----:B------:R-:W4:Y:S01]  /*1d8c0*/  MUFU.EX2 R214, R214 ;  /* 0x000000d600d67308 */ /* 0x000f220000000800 */
[----:B---3--:R-:W-:-:S07]  /*1d8d0*/  FADD.FTZ R21, R211, R4 ;  /* 0x00000004d3157221 */ /* 0x008fce0000010000 */
[----:B------:R-:W3:Y:S01]  /*1d8e0*/  MUFU.EX2 R15, R15 ;  /* 0x0000000f000f7308 */ /* 0x000ee20000000800 */
[----:B-----5:R-:W-:-:S01]  /*1d8f0*/  FADD.FTZ R5, R13, R14 ;  /* 0x0000000e0d057221 */ /* 0x020fc20000010000 */
[----:B------:R-:W-:-:S04]  /*1d900*/  F2FP.SATFINITE.E4M3.F32.PACK_AB_MERGE_C R13, R13, R212, RZ ;  /* 0x000000d40d0d723e */ /* 0x000fc800048070ff */
[----:B------:R-:W-:Y:S01]  /*1d910*/  F2FP.SATFINITE.E4M3.F32.PACK_AB_MERGE_C R166, R209, R208, R13 ;  /* 0x000000d0d1a6723e */ /* 0x000fe2000480700d */
[----:B----4-:R-:W-:-:S01]  /*1d920*/  FADD.FTZ R4, R214, R21 ;  /* 0x00000015d6047221 */ /* 0x010fc20000010000 */
[----:B---3--:R-:W-:-:S03]  /*1d930*/  F2FP.SATFINITE.E4M3.F32.PACK_AB_MERGE_C R167, R15, R214, RZ ;  /* 0x000000d60fa7723e */ /* 0x008fc600048070ff */
[----:B------:R-:W-:Y:S01]  /*1d940*/  FADD.FTZ R4, R15, R4 ;  /* 0x000000040f047221 */ /* 0x000fe20000010000 */
[----:B------:R-:W-:Y:S01]  /*1d950*/  F2FP.SATFINITE.E4M3.F32.PACK_AB_MERGE_C R167, R211, R210, R167 ;  /* 0x000000d2d3a7723e */ /* 0x000fe200048070a7 */
[----:B------:R-:W-:Y:S06]  /*1d960*/  @!P0 BRA `(.L_x_3131) ;  /* 0x0000000000048947 */ /* 0x000fec0003800000 */
[----:B------:R-:W-:Y:S01]  /*1d970*/  BPT.TRAP 0x1 ;  /* 0x000000040000795c */ /* 0x000fe20000300000 */
.L_x_3131:
[----:B------:R3:W4:Y:S01]  /*1d980*/  SYNCS.PHASECHK.TRANS64.TRYWAIT P1, [R7+URZ+0x38850], R8 ;  /* 0x03885008070075a7 */ /* 0x000722000802017f */
[----:B------:R-:W-:Y:S05]  /*1d990*/  @!P0 BRA `(.L_x_3132) ;  /* 0x0000000000048947 */ /* 0x000fea0003800000 */
[----:B------:R-:W-:Y:S01]  /*1d9a0*/  BPT.TRAP 0x1 ;  /* 0x000000040000795c */ /* 0x000fe20000300000 */
.L_x_3132:
[----:B------:R-:W-:Y:S01]  /*1d9b0*/  BSSY B0, `(.L_x_3133) ;  /* 0x0000006000007945 */ /* 0x000fe20003800000 */
[----:B------:R-:W-:Y:S01]  /*1d9c0*/  LEA R12, R9, UR42, 0xb ;  /* 0x0000002a090c7c11 */ /* 0x000fe2000f8e58ff */
[----:B------:R-:W-:Y:S02]  /*1d9d0*/  IMAD.MOV.U32 R13, RZ, RZ, 0x40000040 ;  /* 0x40000040ff0d7424 */ /* 0x000fe400078e00ff */
[----:B----4-:R-:W-:Y:S05]  /*1d9e0*/  @P1 BRA `(.L_x_3134) ;  /* 0x0000000000081947 */ /* 0x010fea0003800000 */
[----:B------:R-:W4:Y:S02]  /*1d9f0*/  SYNCS.PHASECHK.TRANS64.TRYWAIT P1, [R7+URZ+0x38850], R8 ;  /* 0x03885008070075a7 */ /* 0x000f24000802017f */
[----:B----4-:R-:W-:Y:S05]  /*1da00*/  @!P1 BRA `(.L_x_3135) ;  /* 0x000000ec00c89947 */ /* 0x010fea0003800000 */
.L_x_3134:
[----:B------:R-:W-:Y:S05]  /*1da10*/  BSYNC B0 ;  /* 0x0000000000007941 */ /* 0x000fea0003800000 */
.L_x_3133:
[----:B------:R-:W5:Y:S01]  /*1da20*/  S2R R11, SR_TID.X ;  /* 0x00000000000b7919 */ /* 0x000f620000002100 */
[----:B------:R-:W-:Y:S05]  /*1da30*/  WARPSYNC.ALL ;  /* 0x0000000000007948 */ /* 0x000fea0003800000 */
[C---:B------:R-:W-:Y:S01]  /*1da40*/  R2UR UR6, R12.reuse ;  /* 0x000000000c0672ca */ /* 0x040fe200000e0000 */
[----:B01-34-:R-:W-:Y:S01]  /*1da50*/  VIADD R8, R12, 0x2 ;  /* 0x000000020c087836 */ /* 0x01bfe20000000000 */
[----:B------:R-:W-:Y:S01]  /*1da60*/  R2UR UR7, R13 ;  /* 0x000000000d0772ca */ /* 0x000fe200000e0000 */
[----:B------:R-:W-:Y:S02]  /*1da70*/  IMAD.MOV.U32 R9, RZ, RZ, 0x40000040 ;  /* 0x40000040ff097424 */ /* 0x000fe400078e00ff */
[----:B------:R-:W-:Y:S01]  /*1da80*/  IMAD.MOV.U32 R13, RZ, RZ, 0x40000040 ;  /* 0x40000040ff0d7424 */ /* 0x000fe200078e00ff */
[----:B-----5:R-:W-:-:S05]  /*1da90*/  SHF.R.U32.HI R11, RZ, 0x7, R11 ;  /* 0x00000007ff0b7819 */ /* 0x020fca000001160b */
[----:B------:R-:W-:-:S05]  /*1daa0*/  VIADD R11, R11, 0x8 ;  /* 0x000000080b0b7836 */ /* 0x000fca0000000000 */
[----:B------:R0:W-:Y:S06]  /*1dab0*/  BAR.SYNC.DEFER_BLOCKING R11, 0x100 ;  /* 0x0004000b0000751d */ /* 0x0001ec0000010000 */
[----:B------:R-:W-:-:S06]  /*1dac0*/  WARPGROUP.ARRIVE ;  /* 0x00000000000079c5 */ /* 0x000fcc0000000000 */
[----:B------:R-:W-:Y:S01]  /*1dad0*/  QGMMA.64x256x32.F32.E4M3.E4M3 R24, R152, gdesc[UR4], R24, gsb0 ;  /* 0x03e0000498187df3 */ /* 0x000fe20008000818 */
[----:B------:R-:W-:Y:S02]  /*1dae0*/  R2UR UR6, R8 ;  /* 0x00000000080672ca */ /* 0x000fe400000e0000 */
[----:B------:R-:W-:Y:S01]  /*1daf0*/  R2UR UR7, R9 ;  /* 0x00000000090772ca */ /* 0x000fe200000e0000 */
[----:B------:R-:W-:Y:S01]  /*1db00*/  IMAD.MOV.U32 R9, RZ, RZ, 0x40000040 ;  /* 0x40000040ff097424 */ /* 0x000fe200078e00ff */
[C---:B------:R-:W-:Y:S01]  /*1db10*/  IADD3 R8, R12.reuse, 0x4, RZ ;  /* 0x000000040c087810 */ /* 0x040fe20007ffe0ff */
        /* <DEDUP_REMOVED lines=20> */
.L_x_3136:
[C---:B------:R-:W-:Y:S01]  /*1dc60*/  ISETP.GT.AND P1, PT, R6.reuse, RZ, PT ;  /* 0x000000ff0600720c */ /* 0x040fe20003f24270 */
[----:B------:R-:W-:Y:S01]  /*1dc70*/  VIADD R7, R7, 0x38860 ;  /* 0x0003886007077836 */ /* 0x000fe20000000000 */
[----:B------:R-:W-:Y:S01]  /*1dc80*/  IADD3 R6, R6, -0x1, RZ ;  /* 0xffffffff06067810 */ /* 0x000fe20007ffe0ff */
[----:B------:R-:W-:Y:S02]  /*1dc90*/  IMAD.U32 R8, RZ, RZ, UR38 ;  /* 0x00000026ff087e24 */ /* 0x000fe4000f8e00ff */
[----:B------:R-:W-:Y:S02]  /*1dca0*/  IMAD.MOV.U32 R11, RZ, RZ, R0 ;  /* 0x000000ffff0b7224 */ /* 0x000fe400078e0000 */
[----:B------:R-:W-:Y:S01]  /*1dcb0*/  IMAD.MOV.U32 R12, RZ, RZ, R3 ;  /* 0x000000ffff0c7224 */ /* 0x000fe200078e0003 */
[----:B------:R-:W-:-:S04]  /*1dcc0*/  PRMT R7, R8, 0x654, R7 ;  /* 0x0000065408077816 */ /* 0x000fc80000000007 */
[----:B------:R1:W-:Y:S01]  /*1dcd0*/  SYNCS.ARRIVE.TRANS64.RED.A1T0 RZ, [R7+URZ], RZ ;  /* 0x000000ff07ff79a7 */ /* 0x0003e2000810043f */
[----:B------:R-:W-:Y:S05]  /*1dce0*/  @P1 BRA `(.L_x_3137) ;  /* 0xffffffd800d01947 */ /* 0x000fea000383ffff */
.L_x_3125:
[----:B------:R-:W3:Y:S04]  /*1dcf0*/  LDL R14, [R1+0x30] ;  /* 0x00003000010e7983 */ /* 0x000ee80000100800 */
[----:B01----:R-:W4:Y:S01]  /*1dd00*/  LDL R7, [R1+0x10] ;  /* 0x0000100001077983 */ /* 0x003f220000100800 */
[----:B------:R-:W-:Y:S05]  /*1dd10*/  WARPSYNC.ALL ;  /* 0x0000000000007948 */ /* 0x000fea0003800000 */
[----:B------:R-:W-:Y:S01]  /*1dd20*/  ULDC.64 UR4, c[0x0][0x9a0] ;  /* 0x0002680000047ab9 */ /* 0x000fe20000000a00 */
[----:B------:R-:W5:Y:S01]  /*1dd30*/  LDL.LU R22, [R1+0x34] ;  /* 0x0000340001167983 */ /* 0x000f620000300800 */
[----:B------:R2:W-:Y:S08]  /*1dd40*/  BAR.ARV R10, 0x100 ;  /* 0x0004000a0000751d */ /* 0x0005f00000002000 */
[----:B------:R-:W-:Y:S06]  /*1dd50*/  BAR.ARV 0x8, 0x180 ;  /* 0x0206000000007b1d */ /* 0x000fec0000002000 */
[----:B------:R-:W-:-:S04]  /*1dd60*/  ISETP.NE.U32.AND P0, PT, RZ, UR4, PT ;  /* 0x00000004ff007c0c */ /* 0x000fc8000bf05070 */
[----:B------:R-:W-:-:S13]  /*1dd70*/  ISETP.NE.AND.EX P0, PT, RZ, UR5, PT, P0 ;  /* 0x00000005ff007c0c */ /* 0x000fda000bf05300 */
[----:B------:R-:W3:Y:S01]  /*1dd80*/  @P0 LDC.64 R8, c[0x0][0x9c8] ;  /* 0x00027200ff080b82 */ /* 0x000ee20000000a00 */
[----:B------:R-:W-:-:S07]  /*1dd90*/  @P0 SHF.R.S32.HI R11, RZ, 0x1f, R218 ;  /* 0x0000001fff0b0819 */ /* 0x000fce00000114da */
[----:B------:R-:W0:Y:S01]  /*1dda0*/  @P0 LDC.64 R12, c[0x0][0x9d0] ;  /* 0x00027400ff0c0b82 */ /* 0x000e220000000a00 */
[----:B---3--:R-:W-:-:S04]  /*1ddb0*/  @P0 IMAD R6, R14, R8, RZ ;  /* 0x000000080e060224 */ /* 0x008fc800078e02ff */
[C---:B----4-:R-:W-:Y:S02]  /*1ddc0*/  @P0 IMAD R9, R7.reuse, R9, R6 ;  /* 0x0000000907090224 */ /* 0x050fe400078e0206 */
[----:B------:R-:W-:-:S04]  /*1ddd0*/  @P0 IMAD.WIDE.U32 R6, R7, R8, RZ ;  /* 0x0000000807060225 */ /* 0x000fc800078e00ff */
[-C--:B0-----:R-:W-:Y:S02]  /*1dde0*/  @P0 IMAD R8, R11, R12.reuse, RZ ;  /* 0x0000000c0b080224 */ /* 0x081fe400078e02ff */
        /* <DEDUP_REMOVED lines=9> */
[----:B------:R-:W4:Y:S01]  /*1de80*/  SHFL.BFLY PT, R11, R4, 0x2, 0x1f ;  /* 0x0c401f00040b7f89 */ /* 0x000f2200000e0000 */
[----:B-1----:R-:W-:Y:S01]  /*1de90*/  FADD.FTZ R6, R6, R5 ;  /* 0x0000000506067221 */ /* 0x002fe20000010000 */
[----:B----4-:R-:W-:-:S04]  /*1dea0*/  FADD.FTZ R12, R11, R4 ;  /* 0x000000040b0c7221 */ /* 0x010fc80000010000 */
[----:B------:R-:W1:Y:S04]  /*1deb0*/  SHFL.BFLY PT, R11, R6, 0x1, 0x1f ;  /* 0x0c201f00060b7f89 */ /* 0x000e6800000e0000 */
[----:B------:R-:W4:Y:S01]  /*1dec0*/  SHFL.BFLY PT, R13, R12, 0x1, 0x1f ;  /* 0x0c201f000c0d7f89 */ /* 0x000f2200000e0000 */
[----:B0-----:R-:W-:Y:S01]  /*1ded0*/  MOV R8, RZ ;  /* 0x000000ff00087202 */ /* 0x001fe20000000f00 */
[----:B-1----:R-:W-:-:S05]  /*1dee0*/  FADD.FTZ R11, R6, R11 ;  /* 0x0000000b060b7221 */ /* 0x002fca0000010000 */
[----:B------:R-:W-:Y:S01]  /*1def0*/  FSETP.NE.FTZ.AND P0, PT, R11, RZ, PT ;  /* 0x000000ff0b00720b */ /* 0x000fe20003f15000 */
[----:B----4-:R-:W-:-:S04]  /*1df00*/  FADD.FTZ R13, R12, R13 ;  /* 0x0000000d0c0d7221 */ /* 0x010fc80000010000 */
[----:B------:R-:W-:Y:S01]  /*1df10*/  FMUL.FTZ R9, R13, 0.00390625 ;  /* 0x3b8000000d097820 */ /* 0x000fe20000410000 */
[----:B------:R-:W-:-:S04]  /*1df20*/  FMUL.FTZ R14, R11, 0.00390625 ;  /* 0x3b8000000b0e7820 */ /* 0x000fc80000410000 */
[----:B------:R-:W-:-:S03]  /*1df30*/  FSETP.NE.FTZ.AND P2, PT, R9, RZ, PT ;  /* 0x000000ff0900720b */ /* 0x000fc60003f55000 */
[----:B------:R-:W-:Y:S01]  /*1df40*/  @P0 MUFU.RCP R8, R11 ;  /* 0x0000000b00080308 */ /* 0x000fe20000001000 */
[----:B------:R-:W-:Y:S02]  /*1df50*/  FSETP.NE.FTZ.AND P0, PT, R13, RZ, PT ;  /* 0x000000ff0d00720b */ /* 0x000fe40003f15000 */
[----:B------:R-:W-:Y:S01]  /*1df60*/  FSETP.NE.FTZ.AND P1, PT, R14, RZ, PT ;  /* 0x000000ff0e00720b */ /* 0x000fe20003f35000 */
[----:B------:R-:W-:-:S06]  /*1df70*/  IMAD.MOV.U32 R6, RZ, RZ, RZ ;  /* 0x000000ffff067224 */ /* 0x000fcc00078e00ff */
[----:B------:R-:W0:Y:S01]  /*1df80*/  @P2 MUFU.LG2 R9, R9 ;  /* 0x0000000900092308 */ /* 0x000e220000000c00 */
[----:B-----5:R-:W-:-:S07]  /*1df90*/  VIADD R22, R22, 0x1 ;  /* 0x0000000116167836 */ /* 0x020fce0000000000 */
[----:B------:R-:W-:Y:S01]  /*1dfa0*/  @P0 MUFU.RCP R6, R13 ;  /* 0x0000000d00060308 */ /* 0x000fe20000001000 */
[----:B------:R1:W-:Y:S07]  /*1dfb0*/  STL [R1+0x34], R22 ;  /* 0x0000341601007387 */ /* 0x0003ee0000100800 */
[----:B------:R-:W4:Y:S01]  /*1dfc0*/  @P1 MUFU.LG2 R5, R14 ;  /* 0x0000000e00051308 */ /* 0x000f220000000c00 */
[----:B------:R-:W-:Y:S02]  /*1dfd0*/  VIADD R222, R222, 0x1 ;  /* 0x00000001dede7836 */ /* 0x000fe40000000000 */
[C---:B------:R-:W-:Y:S01]  /*1dfe0*/  @P1 FMUL.FTZ R4, R2.reuse, 0.69314718246459960938 ;  /* 0x3f31721802041820 */ /* 0x040fe20000410000 */
[----:B------:R-:W-:Y:S01]  /*1dff0*/  @P2 FMUL.FTZ R12, R2, 0.69314718246459960938 ;  /* 0x3f317218020c2820 */ /* 0x000fe20000410000 */
[----:B0-----:R-:W-:Y:S01]  /*1e000*/  @P2 FMUL.FTZ R9, R9, 0.69314718246459960938 ;  /* 0x3f31721809092820 */ /* 0x001fe20000410000 */
[----:B------:R-:W-:Y:S01]  /*1e010*/  IMAD.MOV.U32 R153, RZ, RZ, -0x800000 ;  /* 0xff800000ff997424 */ /* 0x000fe200078e00ff */
[----:B------:R-:W-:-:S02]  /*1e020*/  ISETP.NE.AND P3, PT, R222, 0x2, PT ;  /* 0x00000002de00780c */ /* 0x000fc40003f65270 */
[----:B------:R-:W-:Y:S02]  /*1e030*/  @P2 FFMA.FTZ R153, R12, R0, R9 ;  /* 0x000000000c992223 */ /* 0x000fe40000010009 */
[----:B--2---:R-:W-:Y:S01]  /*1e040*/  SEL R10, RZ, 0x1, P3 ;  /* 0x00000001ff0a7807 */ /* 0x004fe20001800000 */
[----:B------:R-:W-:-:S03]  /*1e050*/  IMAD.MOV.U32 R152, RZ, RZ, -0x800000 ;  /* 0xff800000ff987424 */ /* 0x000fc600078e00ff */
[----:B------:R-:W-:Y:S01]  /*1e060*/  LOP3.LUT R223, R223, R10, RZ, 0x3c, !PT ;  /* 0x0000000adfdf7212 */ /* 0x000fe200078e3cff */
[----:B----4-:R-:W-:Y:S01]  /*1e070*/  @P1 FMUL.FTZ R5, R5, 0.69314718246459960938 ;  /* 0x3f31721805051820 */ /* 0x010fe20000410000 */
[----:B------:R-:W-:-:S03]  /*1e080*/  PLOP3.LUT P0, PT, PT, PT, PT, 0x8, 0x0 ;  /* 0x000000000000781c */ /* 0x000fc60003f0e170 */
[----:B------:R-:W-:Y:S01]  /*1e090*/  @P1 FFMA.FTZ R152, R4, R3, R5 ;  /* 0x0000000304981223 */ /* 0x000fe20000010005 */
[----:B------:R-:W-:Y:S01]  /*1e0a0*/  SEL R222, R222, RZ, P3 ;  /* 0x000000ffdede7207 */ /* 0x000fe20001800000 */
[-C--:B---3--:R-:W-:Y:S01]  /*1e0b0*/  FMUL.FTZ R2, R8, R7.reuse ;  /* 0x0000000708027220 */ /* 0x088fe20000410000 */
[----:B------:R-:W-:-:S03]  /*1e0c0*/  FMUL.FTZ R8, R6, R7 ;  /* 0x0000000706087220 */ /* 0x000fc60000410000 */
[-C--:B------:R-:W-:Y:S01]  /*1e0d0*/  FMUL.FTZ R7, R44, R2.reuse ;  /* 0x000000022c077220 */ /* 0x080fe20000410000 */
[-C--:B------:R-:W-:Y:S01]  /*1e0e0*/  FMUL.FTZ R9, R52, R2.reuse ;  /* 0x0000000234097220 */ /* 0x080fe20000410000 */
[-C--:B------:R-:W-:Y:S01]  /*1e0f0*/  FMUL.FTZ R44, R101, R2.reuse ;  /* 0x00000002652c7220 */ /* 0x080fe20000410000 */
[-C--:B------:R-:W-:Y:S01]  /*1e100*/  FMUL.FTZ R52, R109, R2.reuse ;  /* 0x000000026d347220 */ /* 0x080fe20000410000 */
        /* <DEDUP_REMOVED lines=123> */
[----:B-1----:R-:W-:-:S07]  /*1e8c0*/  FMUL.FTZ R134, R151, R8 ;  /* 0x0000000897867220 */ /* 0x002fce0000410000 */
.L_x_3047:
[----:B------:R-:W-:Y:S05]  /*1e8d0*/  WARPSYNC.ALL ;  /* 0x0000000000007948 */ /* 0x000fea0003800000 */
[----:B------:R-:W0:Y:S08]  /*1e8e0*/  S2UR UR38, SR_CgaCtaId ;  /* 0x00000000002679c3 */ /* 0x000e300000008800 */
[----:B------:R-:W-:Y:S06]  /*1e8f0*/  BAR.SYNC.DEFER_BLOCKING 0x5, 0x180 ;  /* 0x0146000000007b1d */ /* 0x000fec0000010000 */
[----:B------:R-:W-:Y:S01]  /*1e900*/  UMOV UR4, 0x400 ;  /* 0x0000040000047882 */ /* 0x000fe20000000000 */
[----:B------:R-:W-:Y:S01]  /*1e910*/  BSSY B0, `(.L_x_3138) ;  /* 0x00003c7000007945 */ /* 0x000fe20003800000 */
[----:B0-----:R-:W-:-:S06]  /*1e920*/  ULEA UR4, UR38, UR4, 0x18 ;  /* 0x0000000426047291 */ /* 0x001fcc000f8ec03f */
[----:B------:R-:W-:-:S05]  /*1e930*/  MOV R22, UR4 ;  /* 0x0000000400167c02 */ /* 0x000fca0008000f00 */
[----:B------:R0:W1:Y:S01]  /*1e940*/  LDS.128 R216, [R22+0x388d0] ;  /* 0x0388d00016d87984 */ /* 0x0000620000000c00 */
[----:B------:R-:W-:Y:S06]  /*1e950*/  BAR.ARV 0x4, 0x180 ;  /* 0x0106000000007b1d */ /* 0x000fec0000002000 */
[----:B------:R-:W-:Y:S05]  /*1e960*/  @P0 BRA `(.L_x_3139) ;  /* 0x0000002c00740947 */ /* 0x000fea0003800000 */
[----:B------:R-:W2:Y:S01]  /*1e970*/  LDL R8, [R1+0x30] ;  /* 0x0000300001087983 */ /* 0x000ea20000100800 */
[----:B------:R-:W-:-:S03]  /*1e980*/  ULDC.64 UR4, c[0x4][0x38] ;  /* 0x01000e0000047ab9 */ /* 0x000fc60000000a00 */
[----:B------:R-:W3:Y:S04]  /*1e990*/  LDL R2, [R1+0x10] ;  /* 0x0000100001027983 */ /* 0x000ee80000100800 */
[----:B------:R-:W4:Y:S01]  /*1e9a0*/  LDL R149, [R1+0x44] ;  /* 0x0000440001957983 */ /* 0x000f220000100800 */
[----:B------:R-:W0:Y:S01]  /*1e9b0*/  S2R R148, SR_TID.X ;  /* 0x0000000000947919 */ /* 0x000e220000002100 */
        /* <DEDUP_REMOVED lines=12> */
[----:B-----5:R-:W-:Y:S02]  /*1ea80*/  F2FP.BF16.F32.PACK_AB R98, R0, R25 ;  /* 0x000000190062723e */ /* 0x020fe400000010ff */
        /* <DEDUP_REMOVED lines=44> */
[----:B------:R-:W-:Y:S01]  /*1ed50*/  F2FP.BF16.F32.PACK_AB R134, R134, R147 ;  /* 0x000000938686723e */ /* 0x000fe200000010ff */
[----:B--2---:R-:W-:Y:S01]  /*1ed60*/  IMAD.MOV.U32 R142, RZ, RZ, R8 ;  /* 0x000000ffff8e7224 */ /* 0x004fe200078e0008 */
[----:B------:R-:W-:Y:S02]  /*1ed70*/  F2FP.BF16.F32.PACK_AB R8, R5, R32 ;  /* 0x000000200508723e */ /* 0x000fe400000010ff */
[----:B------:R-:W2:Y:S01]  /*1ed80*/  S2R R5, SR_SWINHI ;  /* 0x0000000000057919 */ /* 0x000ea20000002f00 */
[----:B---3--:R-:W-:Y:S02]  /*1ed90*/  IMAD.MOV.U32 R140, RZ, RZ, R2 ;  /* 0x000000ffff8c7224 */ /* 0x008fe400078e0002 */
[----:B0-----:R-:W-:Y:S01]  /*1eda0*/  IMAD.SHL.U32 R2, R148, 0x4, RZ ;  /* 0x0000000494027824 */ /* 0x001fe200078e00ff */
[----:B------:R-:W-:-:S04]  /*1edb0*/  F2FP.BF16.F32.PACK_AB R32, R13, R64 ;  /* 0x000000400d20723e */ /* 0x000fc800000010ff */
[----:B------:R-:W-:Y:S02]  /*1edc0*/  LOP3.LUT R2, R2, 0xc, RZ, 0xc0, !PT ;  /* 0x0000000c02027812 */ /* 0x000fe400078ec0ff */
[----:B------:R-:W-:Y:S02]  /*1edd0*/  F2FP.BF16.F32.PACK_AB R64, R53, R112 ;  /* 0x000000703540723e */ /* 0x000fe400000010ff */
[----:B------:R-:W-:-:S05]  /*1ede0*/  IADD3 R26, P0, R2, UR4, RZ ;  /* 0x00000004021a7c10 */ /* 0x000fca000ff1e0ff */
[----:B------:R-:W-:-:S05]  /*1edf0*/  IMAD.X R27, RZ, RZ, UR5, P0 ;  /* 0x00000005ff1b7e24 */ /* 0x000fca00080e06ff */
[----:B------:R0:W5:Y:S01]  /*1ee00*/  LDG.E.CONSTANT R2, desc[UR36][R26.64] ;  /* 0x000000241a027981 */ /* 0x000162000c1e9900 */
[----:B------:R-:W-:Y:S02]  /*1ee10*/  MOV R52, R22 ;  /* 0x0000001600347202 */ /* 0x000fe40000000f00 */
[----:B--2---:R-:W-:-:S03]  /*1ee20*/  MOV R53, R5 ;  /* 0x0000000500357202 */ /* 0x004fc60000000f00 */
[----:B----4-:R-:W-:Y:S01]  /*1ee30*/  IMAD.WIDE R50, R149, 0x2, R52 ;  /* 0x0000000295327825 */ /* 0x010fe200078e0234 */
[----:B0-----:R-:W-:Y:S02]  /*1ee40*/  F2FP.BF16.F32.PACK_AB R26, R70, R67 ;  /* 0x00000043461a723e */ /* 0x001fe400000010ff */
        /* <DEDUP_REMOVED lines=15> */
[----:B------:R-:W-:Y:S01]  /*1ef40*/  LOP3.LUT R80, R80, R81, RZ, 0x3c, !PT ;  /* 0x0000005150507212 */ /* 0x000fe200078e3cff */
[----:B------:R-:W-:Y:S01]  /*1ef50*/  IMAD.X R81, RZ, RZ, R51, P3 ;  /* 0x000000ffff517224 */ /* 0x000fe200018e0633 */
[----:B------:R-:W-:-:S02]  /*1ef60*/  LOP3.LUT R76, R76, R77, RZ, 0x3c, !PT ;  /* 0x0000004d4c4c7212 */ /* 0x000fc400078e3cff */
[----:B------:R-:W-:Y:S01]  /*1ef70*/  LOP3.LUT R68, R68, R69, RZ, 0x3c, !PT ;  /* 0x0000004544447212 */ /* 0x000fe200078e3cff */
[--C-:B------:R-:W-:Y:S01]  /*1ef80*/  IMAD.X R69, RZ, RZ, R51.reuse, P1 ;  /* 0x000000ffff457224 */ /* 0x100fe200008e0633 */
[----:B------:R-:W-:Y:S01]  /*1ef90*/  LOP3.LUT R60, R60, R61, RZ, 0x3c, !PT ;  /* 0x0000003d3c3c7212 */ /* 0x000fe200078e3cff */
[--C-:B------:R-:W-:Y:S01]  /*1efa0*/  IMAD.X R61, RZ, RZ, R51.reuse, P4 ;  /* 0x000000ffff3d7224 */ /* 0x100fe200020e0633 */
[----:B------:R-:W-:Y:S02]  /*1efb0*/  IADD3.X R77, RZ, R51, RZ, P2, !PT ;  /* 0x00000033ff4d7210 */ /* 0x000fe400017fe4ff */
[----:B------:R-:W-:Y:S01]  /*1efc0*/  LOP3.LUT R66, R66, R67, RZ, 0x3c, !PT ;  /* 0x0000004342427212 */ /* 0x000fe200078e3cff */
[----:B------:R-:W-:Y:S01]  /*1efd0*/  IMAD.X R67, RZ, RZ, R51, P5 ;  /* 0x000000ffff437224 */ /* 0x000fe200028e0633 */
[C---:B------:R-:W-:Y:S02]  /*1efe0*/  IADD3 R59, P3, R50.reuse, 0x8040, RZ ;  /* 0x00008040323b7810 */ /* 0x040fe40007f7e0ff */
[----:B------:R-:W-:-:S02]  /*1eff0*/  IADD3 R55, P2, R50, 0x8020, RZ ;  /* 0x0000802032377810 */ /* 0x000fc40007f5e0ff */
[C---:B------:R-:W-:Y:S02]  /*1f000*/  IADD3 R47, P1, R50.reuse, 0x8000, RZ ;  /* 0x00008000322f7810 */ /* 0x040fe40007f3e0ff */
[C---:B------:R-:W-:Y:S02]  /*1f010*/  IADD3 R39, P4, R50.reuse, 0x4040, RZ ;  /* 0x0000404032277810 */ /* 0x040fe40007f9e0ff */
[----:B------:R-:W-:Y:S02]  /*1f020*/  IADD3 R45, P5, R50, 0x4060, RZ ;  /* 0x00004060322d7810 */ /* 0x000fe40007fbe0ff */
        /* <DEDUP_REMOVED lines=10> */
[----:B------:R-:W-:Y:S02]  /*1f0d0*/  LOP3.LUT P0, R4, R148, 0x3, RZ, 0xc0, !PT ;  /* 0x0000000394047812 */ /* 0x000fe4000780c0ff */
[----:B------:R-:W-:Y:S01]  /*1f0e0*/  LOP3.LUT R58, R58, R59, RZ, 0x3c, !PT ;  /* 0x0000003b3a3a7212 */ /* 0x000fe200078e3cff */
[--C-:B------:R-:W-:Y:S01]  /*1f0f0*/  IMAD.X R59, RZ, RZ, R51.reuse, P3 ;  /* 0x000000ffff3b7224 */ /* 0x100fe200018e0633 */
[----:B------:R-:W-:Y:S01]  /*1f100*/  LOP3.LUT R54, R54, R55, RZ, 0x3c, !PT ;  /* 0x0000003736367212 */ /* 0x000fe200078e3cff */
[--C-:B------:R-:W-:Y:S01]  /*1f110*/  IMAD.X R55, RZ, RZ, R51.reuse, P2 ;  /* 0x000000ffff377224 */ /* 0x100fe200010e0633 */
[----:B------:R-:W-:Y:S02]  /*1f120*/  LOP3.LUT R46, R46, R47, RZ, 0x3c, !PT ;  /* 0x0000002f2e2e7212 */ /* 0x000fe400078e3cff */
[----:B------:R-:W-:Y:S01]  /*1f130*/  LOP3.LUT R38, R38, R39, RZ, 0x3c, !PT ;  /* 0x0000002726267212 */ /* 0x000fe200078e3cff */
[--C-:B------:R-:W-:Y:S01]  /*1f140*/  IMAD.X R39, RZ, RZ, R51.reuse, P4 ;  /* 0x000000ffff277224 */ /* 0x100fe200020e0633 */
[----:B------:R-:W-:Y:S01]  /*1f150*/  LOP3.LUT R44, R44, R45, RZ, 0x3c, !PT ;  /* 0x0000002d2c2c7212 */ /* 0x000fe200078e3cff */
[----:B------:R-:W-:Y:S01]  /*1f160*/  IMAD.X R45, RZ, RZ, R51, P5 ;  /* 0x000000ffff2d7224 */ /* 0x000fe200028e0633 */
[----:B------:R-:W-:-:S02]  /*1f170*/  IADD3.X R47, RZ, R51, RZ, P1, !PT ;  /* 0x00000033ff2f7210 */ /* 0x000fc40000ffe4ff */
[C---:B------:R-:W-:Y:S02]  /*1f180*/  IADD3 R37, P3, R50.reuse, 0x4020, RZ ;  /* 0x0000402032257810 */ /* 0x040fe40007f7e0ff */
[C---:B------:R-:W-:Y:S02]  /*1f190*/  IADD3 R31, P2, R50.reuse, 0x4000, RZ ;  /* 0x00004000321f7810 */ /* 0x040fe40007f5e0ff */
[C---:B------:R-:W-:Y:S02]  /*1f1a0*/  IADD3 R29, P1, R50.reuse, 0x60, RZ ;  /* 0x00000060321d7810 */ /* 0x040fe40007f3e0ff */
[----:B------:R-:W-:Y:S02]  /*1f1b0*/  IADD3 R15, P4, R50, 0x20, RZ ;  /* 0x00000020320f7810 */ /* 0x000fe40007f9e0ff */
[----:B------:R-:W-:Y:S02]  /*1f1c0*/  ISETP.EQ.OR P0, PT, R4, 0x3, !P0 ;  /* 0x000000030400780c */ /* 0x000fe40004702670 */
[----:B------:R-:W-:-:S02]  /*1f1d0*/  IADD3 R21, P5, R50, 0x40, RZ ;  /* 0x0000004032157810 */ /* 0x000fc40007fbe0ff */
[----:B------:R-:W-:Y:S02]  /*1f1e0*/  LOP3.LUT R36, R37, 0x380, RZ, 0xc0, !PT ;  /* 0x0000038025247812 */ /* 0x000fe400078ec0ff */
[----:B------:R-:W-:Y:S02]  /*1f1f0*/  LOP3.LUT R30, R31, 0x380, RZ, 0xc0, !PT ;  /* 0x000003801f1e7812 */ /* 0x000fe400078ec0ff */
[----:B------:R-:W-:Y:S02]  /*1f200*/  LOP3.LUT R28, R29, 0x380, RZ, 0xc0, !PT ;  /* 0x000003801d1c7812 */ /* 0x000fe400078ec0ff */
[----:B------:R-:W-:Y:S02]  /*1f210*/  LOP3.LUT R14, R15, 0x380, RZ, 0xc0, !PT ;  /* 0x000003800f0e7812 */ /* 0x000fe400078ec0ff */
[----:B------:R-:W-:Y:S02]  /*1f220*/  SEL R13, R3, R98, P0 ;  /* 0x00000062030d7207 */ /* 0x000fe40000000000 */
[----:B------:R-:W-:-:S02]  /*1f230*/  SEL R4, R98, R3, P0 ;  /* 0x0000000362047207 */ /* 0x000fc40000000000 */
        /* <DEDUP_REMOVED lines=8> */
[----:B------:R-:W-:Y:S01]  /*1f2c0*/  UMOV UR4, 0xffffffff ;  /* 0xffffffff00047882 */ /* 0x000fe20000000000 */
        /* <DEDUP_REMOVED lines=10> */
[----:B------:R-:W-:Y:S01]  /*1f370*/  IADD3.X R21, RZ, R51, RZ, P5, !PT ;  /* 0x00000033ff157210 */ /* 0x000fe20002ffe4ff */
[----:B------:R-:W-:Y:S01]  /*1f380*/  IMAD.SHL.U32 R89, R140, 0x4, RZ ;  /* 0x000000048c597824 */ /* 0x000fe200078e00ff */
[----:B------:R-:W-:Y:S02]  /*1f390*/  F2FP.BF16.F32.PACK_AB R112, R118, R115 ;  /* 0x000000737670723e */ /* 0x000fe400000010ff */
[----:B------:R-:W-:Y:S02]  /*1f3a0*/  MOV R87, R80 ;  /* 0x0000005000577202 */ /* 0x000fe40000000f00 */
[----:B------:R-:W-:Y:S02]  /*1f3b0*/  MOV R85, R76 ;  /* 0x0000004c00557202 */ /* 0x000fe40000000f00 */
[----:B------:R-:W-:-:S02]  /*1f3c0*/  F2FP.BF16.F32.PACK_AB R118, R127, R138 ;  /* 0x0000008a7f76723e */ /* 0x000fc400000010ff */
        /* <DEDUP_REMOVED lines=14> */
[----:B------:R-:W-:Y:S01]  /*1f4b0*/  SHF.L.U64.HI R100, R140, 0x2, R142 ;  /* 0x000000028c647819 */ /* 0x000fe2000001028e */
[----:B------:R-:W-:Y:S06]  /*1f4c0*/  BRA.DIV UR4, `(.L_x_3140) ;  /* 0x000000d6042c7947 */ /* 0x000fec000b800000 */
[----:B------:R-:W-:Y:S02]  /*1f4d0*/  SEL R21, R8, R33, P0 ;  /* 0x0000002108157207 */ /* 0x000fe40000000000 */
[----:B------:R-:W-:Y:S02]  /*1f4e0*/  SEL R8, R33, R8, P0 ;  /* 0x0000000821087207 */ /* 0x000fe40000000000 */
[----:B------:R-:W-:Y:S02]  /*1f4f0*/  SEL R25, R40, R41, P0 ;  /* 0x0000002928197207 */ /* 0x000fe40000000000 */
[----:B------:R-:W-:Y:S02]  /*1f500*/  SEL R20, R41, R40, P0 ;  /* 0x0000002829147207 */ /* 0x000fe40000000000 */
[----:B------:R-:W-:Y:S02]  /*1f510*/  SEL R33, R72, R35, P0 ;  /* 0x0000002348217207 */ /* 0x000fe40000000000 */
[----:B------:R-:W-:-:S02]  /*1f520*/  SEL R36, R35, R72, P0 ;  /* 0x0000004823247207 */ /* 0x000fc40000000000 */
[----:B------:R-:W-:Y:S02]  /*1f530*/  SEL R35, R42, R43, P0 ;  /* 0x0000002b2a237207 */ /* 0x000fe40000000000 */
        /* <DEDUP_REMOVED lines=20> */
[----:B------:R-:W-:Y:S02]  /*1f680*/  LOP3.LUT R7, R2, 0x2, RZ, 0x3c, !PT ;  /* 0x0000000202077812 */ /* 0x000fe400078e3cff */
        /* <DEDUP_REMOVED lines=64> */
[----:B------:R-:W-:Y:S01]  /*1fa90*/  SHFL.IDX PT, R49, R49, R2, 0x1c1f ;  /* 0x001c1f0231317589 */ /* 0x000fe200000e0000 */
[----:B------:R-:W-:Y:S02]  /*1faa0*/  SEL R14, R40, R33, P0 ;  /* 0x00000021280e7207 */ /* 0x000fe40000000000 */
[----:B--2---:R-:W-:Y:S01]  /*1fab0*/  SEL R24, R26, R25, P0 ;  /* 0x000000191a187207 */ /* 0x004fe20000000000 */
[----:B------:R-:W-:Y:S01]  /*1fac0*/  SHFL.IDX PT, R57, R57, R2, 0x1c1f ;  /* 0x001c1f0239397589 */ /* 0x000fe200000e0000 */
[----:B---3--:R-:W-:-:S02]  /*1fad0*/  SEL R4, R6, R9, P0 ;  /* 0x0000000906047207 */ /* 0x008fc40000000000 */
        /* <DEDUP_REMOVED lines=10> */
[----:B------:R2:W3:Y:S01]  /*1fb80*/  SHFL.IDX PT, R20, R56, R7, 0x1c1f ;  /* 0x001c1f0738147589 */ /* 0x0004e200000e0000 */
[----:B------:R-:W-:Y:S02]  /*1fb90*/  SEL R34, R29, R34, P0 ;  /* 0x000000221d227207 */ /* 0x000fe40000000000 */
[----:B------:R-:W-:Y:S01]  /*1fba0*/  SEL R38, R31, R38, P0 ;  /* 0x000000261f267207 */ /* 0x000fe20000000000 */
[----:B------:R4:W-:Y:S01]  /*1fbb0*/  SHFL.IDX PT, R74, R58, R7, 0x1c1f ;  /* 0x001c1f073a4a7589 */ /* 0x0009e200000e0000 */
[----:B------:R-:W-:-:S03]  /*1fbc0*/  SEL R42, R42, R35, P0 ;  /* 0x000000232a2a7207 */ /* 0x000fc60000000000 */
[----:B------:R1:W-:Y:S01]  /*1fbd0*/  SHFL.IDX PT, R51, R60, R7, 0x1c1f ;  /* 0x001c1f073c337589 */ /* 0x0003e200000e0000 */
[----:B--2---:R-:W-:-:S03]  /*1fbe0*/  SEL R56, R37, R44, P0 ;  /* 0x0000002c25387207 */ /* 0x004fc60000000000 */
[----:B------:R0:W2:Y:S01]  /*1fbf0*/  SHFL.IDX PT, R82, R64, R7, 0x1c1f ;  /* 0x001c1f0740527589 */ /* 0x0000a200000e0000 */
[----:B----4-:R-:W-:-:S03]  /*1fc00*/  SEL R58, R44, R37, P0 ;  /* 0x000000252c3a7207 */ /* 0x010fc60000000000 */
[----:B------:R4:W2:Y:S01]  /*1fc10*/  SHFL.IDX PT, R84, R66, R7, 0x1c1f ;  /* 0x001c1f0742547589 */ /* 0x0008a200000e0000 */
[----:B------:R-:W-:Y:S02]  /*1fc20*/  SEL R44, R39, R46, P0 ;  /* 0x0000002e272c7207 */ /* 0x000fe40000000000 */
[----:B-1----:R-:W-:Y:S01]  /*1fc30*/  SEL R60, R41, R48, P0 ;  /* 0x00000030293c7207 */ /* 0x002fe20000000000 */
[----:B------:R3:W1:Y:S01]  /*1fc40*/  SHFL.IDX PT, R86, R68, R7, 0x1c1f ;  /* 0x001c1f0744567589 */ /* 0x00066200000e0000 */
[----:B------:R-:W-:Y:S02]  /*1fc50*/  SEL R46, R46, R39, P0 ;  /* 0x000000272e2e7207 */ /* 0x000fe40000000000 */
[----:B0-----:R-:W-:Y:S01]  /*1fc60*/  SEL R64, R45, R54, P0 ;  /* 0x000000362d407207 */ /* 0x001fe20000000000 */
[----:B------:R0:W1:Y:S01]  /*1fc70*/  SHFL.IDX PT, R88, R70, R7, 0x1c1f ;  /* 0x001c1f0746587589 */ /* 0x00006200000e0000 */
[----:B----4-:R-:W-:-:S03]  /*1fc80*/  SEL R66, R54, R45, P0 ;  /* 0x0000002d36427207 */ /* 0x010fc60000000000 */
[----:B------:R-:W-:Y:S01]  /*1fc90*/  SHFL.IDX PT, R65, R65, R2, 0x1c1f ;  /* 0x001c1f0241417589 */ /* 0x000fe200000e0000 */
[----:B---3--:R-:W-:-:S03]  /*1fca0*/  SEL R68, R47, R20, P0 ;  /* 0x000000142f447207 */ /* 0x008fc60000000000 */
[----:B------:R-:W-:Y:S01]  /*1fcb0*/  SHFL.IDX PT, R69, R69, R2, 0x1c1f ;  /* 0x001c1f0245457589 */ /* 0x000fe200000e0000 */
[----:B0-----:R-:W-:-:S03]  /*1fcc0*/  SEL R70, R20, R47, P0 ;  /* 0x0000002f14467207 */ /* 0x001fc60000000000 */
[----:B------:R-:W-:Y:S01]  /*1fcd0*/  SHFL.IDX PT, R71, R71, R2, 0x1c1f ;  /* 0x001c1f0247477589 */ /* 0x000fe200000e0000 */
[----:B--2---:R-:W-:Y:S02]  /*1fce0*/  SEL R9, R57, R82, P0 ;  /* 0x0000005239097207 */ /* 0x004fe40000000000 */
[----:B------:R-:W-:Y:S01]  /*1fcf0*/  SEL R11, R82, R57, P0 ;  /* 0x00000039520b7207 */ /* 0x000fe20000000000 */
[----:B------:R-:W-:Y:S01]  /*1fd00*/  SHFL.IDX PT, R73, R73, R2, 0x1c1f ;  /* 0x001c1f0249497589 */ /* 0x000fe200000e0000 */
[----:B------:R-:W-:Y:S02]  /*1fd10*/  SEL R25, R59, R84, P0 ;  /* 0x000000543b197207 */ /* 0x000fe40000000000 */
[----:B------:R-:W-:Y:S01]  /*1fd20*/  SEL R27, R84, R59, P0 ;  /* 0x0000003b541b7207 */ /* 0x000fe20000000000 */
[----:B------:R-:W-:Y:S01]  /*1fd30*/  SHFL.IDX PT, R75, R75, R2, 0x1c1f ;  /* 0x001c1f024b4b7589 */ /* 0x000fe200000e0000 */
[----:B-1----:R-:W-:Y:S02]  /*1fd40*/  SEL R29, R61, R86, P0 ;  /* 0x000000563d1d7207 */ /* 0x002fe40000000000 */
[----:B------:R-:W-:Y:S01]  /*1fd50*/  SEL R31, R86, R61, P0 ;  /* 0x0000003d561f7207 */ /* 0x000fe20000000000 */
[----:B------:R-:W0:Y:S01]  /*1fd60*/  SHFL.IDX PT, R21, R8, R7, 0x1c1f ;  /* 0x001c1f0708157589 */ /* 0x000e2200000e0000 */
[----:B------:R-:W-:-:S02]  /*1fd70*/  SEL R33, R63, R88, P0 ;  /* 0x000000583f217207 */ /* 0x000fc40000000000 */
[----:B------:R-:W-:Y:S01]  /*1fd80*/  SEL R35, R88, R63, P0 ;  /* 0x0000003f58237207 */ /* 0x000fe20000000000 */
[----:B------:R1:W2:Y:S04]  /*1fd90*/  SHFL.IDX PT, R90, R72, R7, 0x1c1f ;  /* 0x001c1f07485a7589 */ /* 0x0002a800000e0000 */
[----:B------:R3:W4:Y:S04]  /*1fda0*/  SHFL.IDX PT, R92, R76, R7, 0x1c1f ;  /* 0x001c1f074c5c7589 */ /* 0x00072800000e0000 */
[----:B------:R-:W-:Y:S01]  /*1fdb0*/  SHFL.IDX PT, R104, R104, R7, 0x1c1f ;  /* 0x001c1f0768687589 */ /* 0x000fe200000e0000 */
[----:B-1----:R-:W-:-:S03]  /*1fdc0*/  SEL R72, R49, R74, P0 ;  /* 0x0000004a31487207 */ /* 0x002fc60000000000 */
[----:B------:R-:W1:Y:S01]  /*1fdd0*/  SHFL.IDX PT, R106, R106, R7, 0x1c1f ;  /* 0x001c1f076a6a7589 */ /* 0x000e6200000e0000 */
[----:B------:R-:W-:Y:S02]  /*1fde0*/  SEL R74, R74, R49, P0 ;  /* 0x000000314a4a7207 */ /* 0x000fe40000000000 */
[----:B---3--:R-:W-:Y:S01]  /*1fdf0*/  SEL R76, R78, R51, P0 ;  /* 0x000000334e4c7207 */ /* 0x008fe20000000000 */
[----:B------:R-:W3:Y:S01]  /*1fe00*/  SHFL.IDX PT, R108, R108, R7, 0x1c1f ;  /* 0x001c1f076c6c7589 */ /* 0x000ee200000e0000 */
[----:B------:R-:W-:-:S03]  /*1fe10*/  SEL R78, R51, R78, P0 ;  /* 0x0000004e334e7207 */ /* 0x000fc60000000000 */
[----:B------:R-:W3:Y:S01]  /*1fe20*/  SHFL.IDX PT, R110, R110, R7, 0x1c1f ;  /* 0x001c1f076e6e7589 */ /* 0x000ee200000e0000 */
[----:B0-----:R-:W-:Y:S02]  /*1fe30*/  SEL R8, R10, R21, P0 ;  /* 0x000000150a087207 */ /* 0x001fe40000000000 */
[----:B------:R-:W-:Y:S01]  /*1fe40*/  SEL R10, R21, R10, P0 ;  /* 0x0000000a150a7207 */ /* 0x000fe20000000000 */
[----:B------:R-:W-:Y:S01]  /*1fe50*/  SHFL.IDX PT, R55, R55, R2, 0x1c1f ;  /* 0x001c1f0237377589 */ /* 0x000fe200000e0000 */
[----:B--2---:R-:W-:Y:S02]  /*1fe60*/  SEL R37, R65, R90, P0 ;  /* 0x0000005a41257207 */ /* 0x004fe40000000000 */
[----:B------:R-:W-:Y:S01]  /*1fe70*/  SEL R39, R90, R65, P0 ;  /* 0x000000415a277207 */ /* 0x000fe20000000000 */
[----:B------:R-:W-:Y:S01]  /*1fe80*/  SHFL.IDX PT, R103, R103, R2, 0x1c1f ;  /* 0x001c1f0267677589 */ /* 0x000fe200000e0000 */
[----:B----4-:R-:W-:Y:S02]  /*1fe90*/  SEL R13, R67, R92, P0 ;  /* 0x0000005c430d7207 */ /* 0x010fe40000000000 */
[----:B------:R-:W-:Y:S01]  /*1fea0*/  SEL R15, R92, R67, P0 ;  /* 0x000000435c0f7207 */ /* 0x000fe20000000000 */
[----:B------:R-:W-:Y:S04]  /*1feb0*/  SHFL.IDX PT, R105, R105, R2, 0x1c1f ;  /* 0x001c1f0269697589 */ /* 0x000fe800000e0000 */
[----:B------:R-:W-:Y:S01]  /*1fec0*/  SHFL.IDX PT, R107, R107, R2, 0x1c1f ;  /* 0x001c1f026b6b7589 */ /* 0x000fe200000e0000 */
[----:B-1----:R-:W-:-:S02]  /*1fed0*/  SEL R57, R71, R106, P0 ;  /* 0x0000006a47397207 */ /* 0x002fc40000000000 */
[----:B------:R-:W-:Y:S01]  /*1fee0*/  SEL R59, R106, R71, P0 ;  /* 0x000000476a3b7207 */ /* 0x000fe20000000000 */
[----:B------:R-:W-:Y:S01]  /*1fef0*/  SHFL.IDX PT, R109, R109, R2, 0x1c1f ;  /* 0x001c1f026d6d7589 */ /* 0x000fe200000e0000 */
[----:B---3--:R-:W-:Y:S02]  /*1ff00*/  SEL R45, R73, R108, P0 ;  /* 0x0000006c492d7207 */ /* 0x008fe40000000000 */
[----:B------:R-:W-:Y:S01]  /*1ff10*/  SEL R47, R108, R73, P0 ;  /* 0x000000496c2f7207 */ /* 0x000fe20000000000 */
[----:B------:R0:W-:Y:S01]  /*1ff20*/  SHFL.IDX PT, R80, R62, R7, 0x1c1f ;  /* 0x001c1f073e507589 */ /* 0x0001e200000e0000 */
[----:B------:R-:W-:Y:S02]  /*1ff30*/  SEL R61, R75, R110, P0 ;  /* 0x0000006e4b3d7207 */ /* 0x000fe40000000000 */
[----:B------:R-:W-:Y:S01]  /*1ff40*/  SEL R63, R110, R75, P0 ;  /* 0x0000004b6e3f7207 */ /* 0x000fe20000000000 */
[----:B------:R-:W1:Y:S04]  /*1ff50*/  SHFL.IDX PT, R112, R112, R7, 0x1c1f ;  /* 0x001c1f0770707589 */ /* 0x000e6800000e0000 */
[----:B------:R-:W2:Y:S01]  /*1ff60*/  SHFL.IDX PT, R114, R114, R7, 0x1c1f ;  /* 0x001c1f0772727589 */ /* 0x000ea200000e0000 */
[----:B0-----:R-:W-:-:S03]  /*1ff70*/  SEL R62, R48, R41, P0 ;  /* 0x00000029303e7207 */ /* 0x001fc60000000000 */
[----:B------:R-:W0:Y:S01]  /*1ff80*/  SHFL.IDX PT, R116, R116, R7, 0x1c1f ;  /* 0x001c1f0774747589 */ /* 0x000e2200000e0000 */
[----:B------:R-:W-:Y:S02]  /*1ff90*/  SEL R48, R43, R50, P0 ;  /* 0x000000322b307207 */ /* 0x000fe40000000000 */
[----:B------:R-:W-:Y:S01]  /*1ffa0*/  SEL R50, R50, R43, P0 ;  /* 0x0000002b32327207 */ /* 0x000fe20000000000 */
[----:B------:R-:W3:Y:S01]  /*1ffb0*/  SHFL.IDX PT, R118, R118, R7, 0x1c1f ;  /* 0x001c1f0776767589 */ /* 0x000ee200000e0000 */
[----:B------:R-:W-:Y:S02]  /*1ffc0*/  SEL R41, R69, R104, P0 ;  /* 0x0000006845297207 */ /* 0x000fe40000000000 */
[----:B------:R-:W-:Y:S01]  /*1ffd0*/  SEL R43, R104, R69, P0 ;  /* 0x00000045682b7207 */ /* 0x000fe20000000000 */
[----:B------:R4:W3:Y:S04]  /*1ffe0*/  SHFL.IDX PT, R0, R5, R2, 0x1c1f ;  /* 0x001c1f0205007589 */ /* 0x0008e800000e0000 */
[----:B------:R2:W3:Y:S01]  /*1fff0*/  SHFL.IDX PT, R3, R3, R7, 0x1c1f ;  /* 0x001c1f0703037589 */ /* 0x0004e200000e0000 */
[----:B-1----:R-:W-:-:S02]  /*20000*/  SEL R49, R103, R112, P0 ;  /* 0x0000007067317207 */ /* 0x002fc40000000000 */
[----:B----4-:R-:W-:Y:S01]  /*20010*/  SEL R5, R55, R80, P0 ;  /* 0x0000005037057207 */ /* 0x010fe20000000000 */
[----:B------:R-:W-:Y:S01]  /*20020*/  IMAD.MOV.U32 R2, RZ, RZ, RZ ;  /* 0x000000ffff027224 */ /* 0x000fe200078e00ff */
[----:B------:R-:W-:Y:S02]  /*20030*/  SEL R51, R112, R103, P0 ;  /* 0x0000006770337207 */ /* 0x000fe40000000000 */
[----:B--2---:R-:W-:Y:S02]  /*20040*/  SEL R7, R80, R55, P0 ;  /* 0x0000003750077207 */ /* 0x004fe40000000000 */
[----:B------:R-:W-:Y:S02]  /*20050*/  SEL R65, R105, R114, P0 ;  /* 0x0000007269417207 */ /* 0x000fe40000000000 */
[----:B------:R-:W-:Y:S02]  /*20060*/  SEL R67, R114, R105, P0 ;  /* 0x0000006972437207 */ /* 0x000fe40000000000 */
[----:B0-----:R-:W-:-:S02]  /*20070*/  SEL R69, R107, R116, P0 ;  /* 0x000000746b457207 */ /* 0x001fc40000000000 */
[----:B------:R-:W-:Y:S02]  /*20080*/  SEL R71, R116, R107, P0 ;  /* 0x0000006b74477207 */ /* 0x000fe40000000000 */
[----:B---3--:R-:W-:Y:S02]  /*20090*/  SEL R73, R109, R118, P0 ;  /* 0x000000766d497207 */ /* 0x008fe40000000000 */
[----:B------:R-:W-:-:S07]  /*200a0*/  SEL R75, R118, R109, P0 ;  /* 0x0000006d764b7207 */ /* 0x000fce0000000000 */
.L_x_3466:
[----:B------:R-:W-:Y:S05]  /*200b0*/  WARPSYNC.ALL ;  /* 0x0000000000007948 */ /* 0x000fea0003800000 */
[----:B------:R-:W-:Y:S06]  /*200c0*/  BAR.SYNC.DEFER_BLOCKING 0x1, 0x100 ;  /* 0x0044000000007b1d */ /* 0x000fec0000010000 */
[----:B------:R-:W-:-:S02]  /*200d0*/  ULDC.64 UR4, c[0x0][0xc00] ;  /* 0x0003000000047ab9 */ /* 0x000fc40000000a00 */
[----:B------:R-:W0:Y:S01]  /*200e0*/  LDC R20, c[0x0][0xbe8] ;  /* 0x0002fa00ff147b82 */ /* 0x000e220000000800 */
[----:B------:R-:W-:Y:S01]  /*200f0*/  ISETP.NE.U32.AND P1, PT, RZ, UR4, PT ;  /* 0x00000004ff007c0c */ /* 0x000fe2000bf25070 */
[----:B------:R-:W2:Y:S01]  /*20100*/  LDL R82, [R1+0x2c] ;  /* 0x00002c0001527983 */ /* 0x000ea20000100800 */
[----:B------:R-:W-:Y:S02]  /*20110*/  IADD3 R54, P2, R89, UR4, RZ ;  /* 0x0000000459367c10 */ /* 0x000fe4000ff5e0ff */
[----:B------:R-:W-:Y:S02]  /*20120*/  ISETP.NE.AND.EX P1, PT, RZ, UR5, PT, P1 ;  /* 0x00000005ff007c0c */ /* 0x000fe4000bf25310 */
[----:B------:R-:W-:Y:S01]  /*20130*/  IADD3.X R55, R100, UR5, RZ, P2, !PT ;  /* 0x0000000564377c10 */ /* 0x000fe200097fe4ff */
[----:B------:R-:W-:Y:S01]  /*20140*/  ULDC.64 UR4, c[0x0][0xc08] ;  /* 0x0003020000047ab9 */ /* 0x000fe20000000a00 */
[----:B------:R-:W-:Y:S04]  /*20150*/  STSM.16.M88.4 [R102], R4 ;  /* 0x0000000466007844 */ /* 0x000fe80000000200 */
[----:B------:R1:W-:Y:S04]  /*20160*/  STSM.16.M88.4 [R77], R8 ;  /* 0x000000084d007844 */ /* 0x0003e80000000200 */
[----:B------:R3:W-:Y:S04]  /*20170*/  STSM.16.M88.4 [R79], R24 ;  /* 0x000000184f007844 */ /* 0x0007e80000000200 */
[----:B------:R-:W-:Y:S04]  /*20180*/  STSM.16.M88.4 [R91], R28 ;  /* 0x0000001c5b007844 */ /* 0x000fe80000000200 */
[----:B------:R-:W-:Y:S04]  /*20190*/  STSM.16.M88.4 [R93], R32 ;  /* 0x000000205d007844 */ /* 0x000fe80000000200 */
[----:B------:R-:W-:Y:S01]  /*201a0*/  STSM.16.M88.4 [R94], R36 ;  /* 0x000000245e007844 */ /* 0x000fe20000000200 */
[----:B-1----:R-:W-:-:S03]  /*201b0*/  SEL R77, R0, R3, P0 ;  /* 0x00000003004d7207 */ /* 0x002fc60000000000 */
[----:B------:R-:W-:Y:S01]  /*201c0*/  STSM.16.M88.4 [R95], R12 ;  /* 0x0000000c5f007844 */ /* 0x000fe20000000200 */
[----:B---3--:R-:W-:-:S03]  /*201d0*/  SEL R79, R3, R0, P0 ;  /* 0x00000000034f7207 */ /* 0x008fc60000000000 */
[----:B------:R-:W-:Y:S04]  /*201e0*/  STSM.16.M88.4 [R96], R40 ;  /* 0x0000002860007844 */ /* 0x000fe80000000200 */
[----:B------:R-:W-:Y:S04]  /*201f0*/  STSM.16.M88.4 [R97], R56 ;  /* 0x0000003861007844 */ /* 0x000fe80000000200 */
[----:B------:R-:W-:Y:S04]  /*20200*/  STSM.16.M88.4 [R98], R44 ;  /* 0x0000002c62007844 */ /* 0x000fe80000000200 */
[----:B------:R-:W-:Y:S01]  /*20210*/  STSM.16.M88.4 [R99], R60 ;  /* 0x0000003c63007844 */ /* 0x000fe20000000200 */
[----:B------:R-:W-:-:S03]  /*20220*/  ISETP.NE.U32.AND P0, PT, RZ, UR4, PT ;  /* 0x00000004ff007c0c */ /* 0x000fc6000bf05070 */
[----:B------:R-:W-:Y:S04]  /*20230*/  STSM.16.M88.4 [R101], R48 ;  /* 0x0000003065007844 */ /* 0x000fe80000000200 */
[----:B------:R-:W-:Y:S04]  /*20240*/  STSM.16.M88.4 [R81], R64 ;  /* 0x0000004051007844 */ /* 0x000fe80000000200 */
[----:B------:R-:W-:Y:S04]  /*20250*/  STSM.16.M88.4 [R83], R68 ;  /* 0x0000004453007844 */ /* 0x000fe80000000200 */
[----:B------:R-:W-:Y:S01]  /*20260*/  STSM.16.M88.4 [R85], R72 ;  /* 0x0000004855007844 */ /* 0x000fe20000000200 */
[----:B------:R-:W-:-:S03]  /*20270*/  ISETP.NE.AND.EX P0, PT, RZ, UR5, PT, P0 ;  /* 0x00000005ff007c0c */ /* 0x000fc6000bf05300 */
[----:B------:R1:W-:Y:S01]  /*20280*/  STSM.16.M88.4 [R87], R76 ;  /* 0x0000004c57007844 */ /* 0x0003e20000000200 */
[----:B------:R-:W-:Y:S09]  /*20290*/  BAR.SYNC.DEFER_BLOCKING 0x1, 0x100 ;  /* 0x0044000000007b1d */ /* 0x000ff20000010000 */
[----:B------:R-:W-:Y:S01]  /*202a0*/  @P0 IADD3 R4, P3, R89, UR4, RZ ;  /* 0x0000000459040c10 */ /* 0x000fe2000ff7e0ff */
[----:B------:R-:W-:-:S03]  /*202b0*/  ULDC UR4, c[0x0][0xa88] ;  /* 0x0002a20000047ab9 */ /* 0x000fc60000000800 */
[----:B------:R-:W-:Y:S01]  /*202c0*/  @P0 IADD3.X R5, R100, UR5, RZ, P3, !PT ;  /* 0x0000000564050c10 */ /* 0x000fe20009ffe4ff */
[----:B-1----:R-:W-:Y:S01]  /*202d0*/  IMAD.U32 R79, RZ, RZ, UR4 ;  /* 0x00000004ff4f7e24 */ /* 0x002fe2000f8e00ff */
[----:B------:R1:W5:Y:S01]  /*202e0*/  @P1 LDG.E R2, desc[UR36][R54.64] ;  /* 0x0000002436021981 */ /* 0x000362000c1e1900 */
[----:B0-----:R-:W-:-:S04]  /*202f0*/  ISETP.NE.AND P2, PT, R20, 0x1, PT ;  /* 0x000000011400780c */ /* 0x001fc80003f45270 */
[----:B------:R1:W5:Y:S09]  /*20300*/  @P0 LDG.E R79, desc[UR36][R4.64] ;  /* 0x00000024044f0981 */ /* 0x000372000c1e1900 */
[----:B------:R-:W0:Y:S08]  /*20310*/  @P2 LDC R6, c[0x0][0xbec] ;  /* 0x0002fb00ff062b82 */ /* 0x000e300000000800 */
[----:B------:R-:W3:Y:S01]  /*20320*/  @P2 LDC R9, c[0x0][0xbf0] ;  /* 0x0002fc00ff092b82 */ /* 0x000ee20000000800 */
[----:B--2---:R-:W-:Y:S01]  /*20330*/  SHF.R.S32.HI R21, RZ, 0x1f, R82 ;  /* 0x0000001fff157819 */ /* 0x004fe20000011452 */
[----:B01-3--:R-:W-:Y:S06]  /*20340*/  @P0 BRA `(.L_x_3141) ;  /* 0x0000000000100947 */ /* 0x00bfec0003800000 */
[----:B------:R-:W-:Y:S05]  /*20350*/  @!P1 BRA `(.L_x_3141) ;  /* 0x00000000000c9947 */ /* 0x000fea0003800000 */
[----:B------:R-:W2:Y:S04]  /*20360*/  LDG.E R0, desc[UR36][R54.64] ;  /* 0x0000002436007981 */ /* 0x000ea8000c1e1900 */
[----:B-----5:R-:W2:Y:S02]  /*20370*/  LDG.E R79, desc[UR36][R54.64+0x4] ;  /* 0x00000424364f7981 */ /* 0x020ea4000c1e1900 */
[----:B--2---:R-:W-:-:S07]  /*20380*/  IMAD.IADD R79, R79, 0x1, -R0 ;  /* 0x000000014f4f7824 */ /* 0x004fce00078e0a00 */
.L_x_3141:
[----:B------:R-:W2:Y:S01]  /*20390*/  LDL R10, [R1+0x24] ;  /* 0x00002400010a7983 */ /* 0x000ea20000100800 */
[----:B------:R-:W-:Y:S01]  /*203a0*/  ULDC.64 UR4, c[0x0][0xb90] ;  /* 0x0002e40000047ab9 */ /* 0x000fe20000000a00 */
[----:B-----5:R-:W-:Y:S01]  /*203b0*/  SHF.R.S32.HI R3, RZ, 0x1f, R2 ;  /* 0x0000001fff037819 */ /* 0x020fe20000011402 */
[----:B------:R-:W-:Y:S01]  /*203c0*/  IMAD R0, R21, UR4, RZ ;  /* 0x0000000415007c24 */ /* 0x000fe2000f8e02ff */
[----:B------:R-:W0:Y:S01]  /*203d0*/  S2R R4, SR_TID.X ;  /* 0x0000000000047919 */ /* 0x000e220000002100 */
[----:B------:R-:W-:Y:S01]  /*203e0*/  SEL R76, R142, RZ, !P1 ;  /* 0x000000ff8e4c7207 */ /* 0x000fe20004800000 */
[----:B------:R-:W1:Y:S01]  /*203f0*/  @P2 LDC R83, c[0x0][0xbec] ;  /* 0x0002fb00ff532b82 */ /* 0x000e620000000800 */
[----:B------:R-:W-:Y:S01]  /*20400*/  IMAD R7, R82, UR5, R0 ;  /* 0x0000000552077c24 */ /* 0x000fe2000f8e0200 */
[----:B------:R-:W-:Y:S01]  /*20410*/  SEL R77, R140, RZ, !P1 ;  /* 0x000000ff8c4d7207 */ /* 0x000fe20004800000 */
[----:B------:R-:W-:-:S05]  /*20420*/  IMAD R79, R79, R20, RZ ;  /* 0x000000144f4f7224 */ /* 0x000fca00078e02ff */
[----:B------:R-:W3:Y:S01]  /*20430*/  @P2 LDC R85, c[0x0][0xbf0] ;  /* 0x0002fc00ff552b82 */ /* 0x000ee20000000800 */
[----:B0-----:R-:W-:Y:S01]  /*20440*/  IADD3 R12, R4, -0x80, RZ ;  /* 0xffffff80040c7810 */ /* 0x001fe20007ffe0ff */
[----:B------:R-:W-:Y:S01]  /*20450*/  IMAD.WIDE.U32 R4, R82, UR4, R2 ;  /* 0x0000000452047c25 */ /* 0x000fe2000f8e0002 */
[----:B------:R-:W-:Y:S02]  /*20460*/  ULDC.64 UR4, c[0x0][0xb98] ;  /* 0x0002e60000047ab9 */ /* 0x000fe40000000a00 */
[----:B------:R-:W-:Y:S01]  /*20470*/  SHF.R.S32.HI R8, RZ, 0x1f, R12 ;  /* 0x0000001fff087819 */ /* 0x000fe2000001140c */
[----:B------:R-:W-:Y:S02]  /*20480*/  IMAD.IADD R5, R5, 0x1, R7 ;  /* 0x0000000105057824 */ /* 0x000fe400078e0207 */
[----:B------:R-:W-:-:S04]  /*20490*/  IMAD.WIDE.U32 R4, R77, UR4, R4 ;  /* 0x000000044d047c25 */ /* 0x000fc8000f8e0004 */
[----:B------:R-:W-:Y:S01]  /*204a0*/  IMAD.IADD R84, R221, 0x1, R225 ;  /* 0x00000001dd547824 */ /* 0x000fe200078e02e1 */
[----:B------:R-:W-:Y:S01]  /*204b0*/  BSSY B1, `(.L_x_3142) ;  /* 0x00000e4000017945 */ /* 0x000fe20003800000 */
[----:B------:R-:W-:Y:S01]  /*204c0*/  SHF.R.S32.HI R86, RZ, 0x1f, R19 ;  /* 0x0000001fff567819 */ /* 0x000fe20000011413 */
[----:B--2---:R-:W-:Y:S01]  /*204d0*/  IMAD.IADD R11, R10, 0x1, R225 ;  /* 0x000000010a0b7824 */ /* 0x004fe200078e02e1 */
[CC--:B------:R-:W-:Y:S02]  /*204e0*/  LEA.HI R10, R8.reuse, R12.reuse, RZ, 0x3 ;  /* 0x0000000c080a7211 */ /* 0x0c0fe400078f18ff */
[----:B------:R-:W-:Y:S01]  /*204f0*/  LEA.HI R8, R8, R12, RZ, 0x7 ;  /* 0x0000000c08087211 */ /* 0x000fe200078f38ff */
[----:B------:R-:W-:Y:S01]  /*20500*/  @P2 IMAD.HI.U32 R0, R11, R6, RZ ;  /* 0x000000060b002227 */ /* 0x000fe200078e00ff */
[----:B------:R-:W-:-:S03]  /*20510*/  LOP3.LUT R10, R10, 0xfffffff8, RZ, 0xc0, !PT ;  /* 0xfffffff80a0a7812 */ /* 0x000fc600078ec0ff */
[----:B------:R-:W-:Y:S01]  /*20520*/  IMAD.MOV.U32 R7, RZ, RZ, R11 ;  /* 0x000000ffff077224 */ /* 0x000fe200078e000b */
[----:B------:R-:W-:Y:S01]  /*20530*/  @P2 SHF.R.U32.HI R7, RZ, R9, R0 ;  /* 0x00000009ff072219 */ /* 0x000fe20000011600 */
[----:B------:R-:W-:Y:S01]  /*20540*/  IMAD R6, R76, UR4, RZ ;  /* 0x000000044c067c24 */ /* 0x000fe2000f8e02ff */
[----:B------:R-:W-:Y:S01]  /*20550*/  LOP3.LUT R0, R8, 0xffffff80, RZ, 0xc0, !PT ;  /* 0xffffff8008007812 */ /* 0x000fe200078ec0ff */
[C---:B------:R-:W-:Y:S01]  /*20560*/  IMAD.IADD R78, R12.reuse, 0x1, -R10 ;  /* 0x000000010c4e7824 */ /* 0x040fe200078e0a0a */
[--C-:B------:R-:W-:Y:S01]  /*20570*/  SHF.R.S32.HI R13, RZ, 0x1f, R7.reuse ;  /* 0x0000001fff0d7819 */ /* 0x100fe20000011407 */
[----:B------:R-:W-:Y:S01]  /*20580*/  IMAD.MOV R9, RZ, RZ, -R7 ;  /* 0x000000ffff097224 */ /* 0x000fe200078e0a07 */
[----:B------:R-:W-:Y:S01]  /*20590*/  IADD3 R10, R12, -R0, RZ ;  /* 0x800000000c0a7210 */ /* 0x000fe20007ffe0ff */
[----:B------:R-:W-:Y:S01]  /*205a0*/  IMAD R6, R77, UR5, R6 ;  /* 0x000000054d067c24 */ /* 0x000fe2000f8e0206 */
[----:B------:R-:W-:Y:S01]  /*205b0*/  IADD3 R4, P1, R7, R4, RZ ;  /* 0x0000000407047210 */ /* 0x000fe20007f3e0ff */
[----:B------:R-:W-:Y:S01]  /*205c0*/  IMAD R9, R20, R9, R11 ;  /* 0x0000000914097224 */ /* 0x000fe200078e020b */
[----:B------:R-:W-:Y:S01]  /*205d0*/  ULDC.64 UR4, c[0x0][0xb88] ;  /* 0x0002e20000047ab9 */ /* 0x000fe20000000a00 */
[----:B------:R-:W-:Y:S01]  /*205e0*/  IMAD.SHL.U32 R0, R78, 0x8, RZ ;  /* 0x000000084e007824 */ /* 0x000fe200078e00ff */
[----:B------:R-:W-:-:S02]  /*205f0*/  IADD3.X R5, R13, R5, R6, P1, !PT ;  /* 0x000000050d057210 */ /* 0x000fc40000ffe406 */
[----:B------:R-:W-:Y:S01]  /*20600*/  SHF.R.S32.HI R6, RZ, 0x1f, R9 ;  /* 0x0000001fff067819 */ /* 0x000fe20000011409 */
[----:B------:R-:W-:Y:S01]  /*20610*/  IMAD R11, R221, 0x40, R0 ;  /* 0x00000040dd0b7824 */ /* 0x000fe200078e0200 */
[----:B------:R-:W-:Y:S01]  /*20620*/  SHF.R.S32.HI R15, RZ, 0x1f, R10 ;  /* 0x0000001fff0f7819 */ /* 0x000fe2000001140a */
[----:B------:R-:W-:Y:S01]  /*20630*/  IMAD.WIDE.U32 R4, R9, UR4, R4 ;  /* 0x0000000409047c25 */ /* 0x000fe2000f8e0004 */
[----:B------:R-:W-:Y:S02]  /*20640*/  LOP3.LUT P0, RZ, R10, 0x3, RZ, 0xc0, !PT ;  /* 0x000000030aff7812 */ /* 0x000fe4000780c0ff */
[----:B------:R-:W-:Y:S01]  /*20650*/  LEA.HI R12, R15, R10, RZ, 0x2 ;  /* 0x0000000a0f0c7211 */ /* 0x000fe200078f10ff */
[----:B------:R-:W-:Y:S01]  /*20660*/  IMAD.WIDE R52, R11, 0x2, R52 ;  /* 0x000000020b347825 */ /* 0x000fe200078e0234 */
[----:B------:R-:W-:Y:S02]  /*20670*/  SHF.R.S32.HI R11, RZ, 0x7, R8 ;  /* 0x00000007ff0b7819 */ /* 0x000fe40000011408 */
[----:B------:R-:W-:Y:S01]  /*20680*/  SHF.R.S32.HI R14, RZ, 0x2, R12 ;  /* 0x00000002ff0e7819 */ /* 0x000fe2000001140c */
[----:B------:R-:W-:Y:S01]  /*20690*/  IMAD R6, R6, UR4, RZ ;  /* 0x0000000406067c24 */ /* 0x000fe2000f8e02ff */
[----:B------:R-:W-:-:S02]  /*206a0*/  LEA.HI R8, R8, R11, RZ, 0x1 ;  /* 0x0000000b08087211 */ /* 0x000fc400078f08ff */
[----:B------:R-:W-:Y:S01]  /*206b0*/  IADD3 R73, P5, R52, 0x1000, RZ ;  /* 0x0000100034497810 */ /* 0x000fe20007fbe0ff */
[----:B------:R-:W-:Y:S01]  /*206c0*/  IMAD R7, R9, UR5, R6 ;  /* 0x0000000509077c24 */ /* 0x000fe2000f8e0206 */
[----:B------:R-:W-:Y:S01]  /*206d0*/  LOP3.LUT R8, R8, 0x3fffffe, RZ, 0xc0, !PT ;  /* 0x03fffffe08087812 */ /* 0x000fe200078ec0ff */
[----:B------:R-:W-:Y:S01]  /*206e0*/  ULDC.64 UR4, c[0x0][0xb50] ;  /* 0x0002d40000047ab9 */ /* 0x000fe20000000a00 */
[----:B------:R-:W-:Y:S01]  /*206f0*/  IADD3 R69, P4, R52, 0x2000, RZ ;  /* 0x0000200034457810 */ /* 0x000fe20007f9e0ff */
[----:B------:R-:W-:Y:S01]  /*20700*/  IMAD.IADD R5, R5, 0x1, R7 ;  /* 0x0000000105057824 */ /* 0x000fe200078e0207 */
[----:B------:R-:W-:Y:S01]  /*20710*/  LEA R6, P1, R4, UR4, 0x2 ;  /* 0x0000000404067c11 */ /* 0x000fe2000f8210ff */
[----:B------:R-:W-:Y:S01]  /*20720*/  IMAD.IADD R11, R11, 0x1, -R8 ;  /* 0x000000010b0b7824 */ /* 0x000fe200078e0a08 */
[----:B------:R-:W-:Y:S02]  /*20730*/  IADD3 R61, P3, R52, 0x4000, RZ ;  /* 0x00004000343d7810 */ /* 0x000fe40007f7e0ff */
[----:B------:R-:W-:Y:S01]  /*20740*/  LEA.HI.X R8, R4, UR5, R5, 0x2, P1 ;  /* 0x0000000504087c11 */ /* 0x000fe200088f1405 */
[----:B------:R-:W-:Y:S01]  /*20750*/  ULDC.64 UR4, c[0x0][0xaa0] ;  /* 0x0002a80000047ab9 */ /* 0x000fe20000000a00 */
[----:B------:R-:W-:-:S02]  /*20760*/  IADD3 R65, P1, R52, 0x3000, RZ ;  /* 0x0000300034417810 */ /* 0x000fc40007f3e0ff */
[----:B------:R-:W-:Y:S02]  /*20770*/  LOP3.LUT R72, R73, 0x380, RZ, 0xc0, !PT ;  /* 0x0000038049487812 */ /* 0x000fe400078ec0ff */
[----:B------:R-:W-:Y:S02]  /*20780*/  LOP3.LUT R64, R65, 0x380, RZ, 0xc0, !PT ;  /* 0x0000038041407812 */ /* 0x000fe400078ec0ff */
[----:B------:R-:W-:Y:S02]  /*20790*/  LOP3.LUT R68, R69, 0x380, RZ, 0xc0, !PT ;  /* 0x0000038045447812 */ /* 0x000fe400078ec0ff */
[----:B------:R-:W-:Y:S02]  /*207a0*/  LOP3.LUT R60, R61, 0x380, RZ, 0xc0, !PT ;  /* 0x000003803d3c7812 */ /* 0x000fe400078ec0ff */
[----:B------:R-:W-:Y:S02]  /*207b0*/  SHF.R.U64 R64, R64, 0x3, RZ ;  /* 0x0000000340407819 */ /* 0x000fe400000012ff */
[----:B------:R-:W-:-:S02]  /*207c0*/  SHF.R.U64 R72, R72, 0x3, RZ ;  /* 0x0000000348487819 */ /* 0x000fc400000012ff */
[----:B------:R-:W-:Y:S02]  /*207d0*/  SHF.R.U64 R68, R68, 0x3, RZ ;  /* 0x0000000344447819 */ /* 0x000fe400000012ff */
[----:B------:R-:W-:Y:S02]  /*207e0*/  SHF.R.S32.HI R25, RZ, 0x1f, R12 ;  /* 0x0000001fff197819 */ /* 0x000fe4000001140c */
[----:B------:R-:W-:Y:S02]  /*207f0*/  SHF.R.U64 R60, R60, 0x3, RZ ;  /* 0x000000033c3c7819 */ /* 0x000fe400000012ff */
[----:B------:R-:W-:Y:S01]  /*20800*/  LOP3.LUT R64, R64, R65, RZ, 0x3c, !PT ;  /* 0x0000004140407212 */ /* 0x000fe200078e3cff */
[--C-:B------:R-:W-:Y:S01]  /*20810*/  IMAD.X R65, RZ, RZ, R53.reuse, P1 ;  /* 0x000000ffff417224 */ /* 0x100fe200008e0635 */
[----:B------:R-:W-:Y:S01]  /*20820*/  LOP3.LUT R72, R72, R73, RZ, 0x3c, !PT ;  /* 0x0000004948487212 */ /* 0x000fe200078e3cff */
[--C-:B------:R-:W-:Y:S01]  /*20830*/  IMAD.X R73, RZ, RZ, R53.reuse, P5 ;  /* 0x000000ffff497224 */ /* 0x100fe200028e0635 */
[----:B------:R-:W-:Y:S01]  /*20840*/  LOP3.LUT R68, R68, R69, RZ, 0x3c, !PT ;  /* 0x0000004544447212 */ /* 0x000fe200078e3cff */
[----:B------:R-:W-:Y:S01]  /*20850*/  IMAD.X R69, RZ, RZ, R53, P4 ;  /* 0x000000ffff457224 */ /* 0x000fe200020e0635 */
[----:B------:R-:W-:-:S02]  /*20860*/  LEA.HI R25, R25, R14, RZ, 0x3 ;  /* 0x0000000e19197211 */ /* 0x000fc400078f18ff */
[----:B------:R-:W-:Y:S01]  /*20870*/  LOP3.LUT R60, R60, R61, RZ, 0x3c, !PT ;  /* 0x0000003d3c3c7212 */ /* 0x000fe200078e3cff */
[----:B------:R-:W-:Y:S01]  /*20880*/  IMAD.X R61, RZ, RZ, R53, P3 ;  /* 0x000000ffff3d7224 */ /* 0x000fe200018e0635 */
[C---:B------:R-:W-:Y:S02]  /*20890*/  IADD3 R49, P1, R52.reuse, 0x7000, RZ ;  /* 0x0000700034317810 */ /* 0x040fe40007f3e0ff */
[C---:B------:R-:W-:Y:S02]  /*208a0*/  IADD3 R57, P5, R52.reuse, 0x5000, RZ ;  /* 0x0000500034397810 */ /* 0x040fe40007fbe0ff */
[C---:B------:R-:W-:Y:S02]  /*208b0*/  IADD3 R55, P4, R52.reuse, 0x6000, RZ ;  /* 0x0000600034377810 */ /* 0x040fe40007f9e0ff */
[----:B------:R-:W-:Y:S02]  /*208c0*/  IADD3 R45, P3, R52, 0x8000, RZ ;  /* 0x00008000342d7810 */ /* 0x000fe40007f7e0ff */
[----:B------:R-:W-:-:S02]  /*208d0*/  LOP3.LUT R25, R25, 0xfffffff8, RZ, 0xc0, !PT ;  /* 0xfffffff819197812 */ /* 0x000fc400078ec0ff */
[----:B------:R-:W-:Y:S02]  /*208e0*/  LOP3.LUT R48, R49, 0x380, RZ, 0xc0, !PT ;  /* 0x0000038031307812 */ /* 0x000fe400078ec0ff */
[----:B------:R-:W-:Y:S01]  /*208f0*/  LOP3.LUT R56, R57, 0x380, RZ, 0xc0, !PT ;  /* 0x0000038039387812 */ /* 0x000fe200078ec0ff */
[----:B------:R-:W-:Y:S01]  /*20900*/  IMAD.IADD R25, R14, 0x1, -R25 ;  /* 0x000000010e197824 */ /* 0x000fe200078e0a19 */
[----:B------:R-:W-:Y:S02]  /*20910*/  LOP3.LUT R54, R55, 0x380, RZ, 0xc0, !PT ;  /* 0x0000038037367812 */ /* 0x000fe400078ec0ff */
[----:B------:R-:W-:Y:S01]  /*20920*/  LEA.HI R10, R15, R10, RZ, 0x5 ;  /* 0x0000000a0f0a7211 */ /* 0x000fe200078f28ff */
[----:B------:R-:W-:Y:S01]  /*20930*/  IMAD R3, R3, UR4, RZ ;  /* 0x0000000403037c24 */ /* 0x000fe2000f8e02ff */
[----:B------:R-:W-:Y:S01]  /*20940*/  LOP3.LUT R44, R45, 0x380, RZ, 0xc0, !PT ;  /* 0x000003802d2c7812 */ /* 0x000fe200078ec0ff */
[----:B------:R-:W-:Y:S01]  /*20950*/  IMAD R80, R78, 0x20, R221 ;  /* 0x000000204e507824 */ /* 0x000fe200078e02dd */
[----:B------:R-:W-:Y:S01]  /*20960*/  SHF.R.U64 R48, R48, 0x3, RZ ;  /* 0x0000000330307819 */ /* 0x000fe200000012ff */
[----:B------:R-:W-:Y:S01]  /*20970*/  SHFL.IDX PT, R14, R6, 0x1, 0x1c1f ;  /* 0x003c1f00060e7f89 */ /* 0x000fe200000e0000 */
[----:B------:R-:W-:-:S02]  /*20980*/  SHF.R.U64 R56, R56, 0x3, RZ ;  /* 0x0000000338387819 */ /* 0x000fc400000012ff */
[----:B------:R-:W-:Y:S01]  /*20990*/  SHF.R.U64 R54, R54, 0x3, RZ ;  /* 0x0000000336367819 */ /* 0x000fe200000012ff */
[----:B------:R-:W-:Y:S01]  /*209a0*/  SHFL.IDX PT, R15, R8, 0x1, 0x1c1f ;  /* 0x003c1f00080f7f89 */ /* 0x000fe200000e0000 */
[----:B------:R-:W-:Y:S02]  /*209b0*/  SHF.R.S32.HI R10, RZ, 0x5, R10 ;  /* 0x00000005ff0a7819 */ /* 0x000fe4000001140a */
[----:B------:R-:W-:Y:S01]  /*209c0*/  SHF.R.U64 R44, R44, 0x3, RZ ;  /* 0x000000032c2c7819 */ /* 0x000fe200000012ff */
[----:B------:R-:W-:Y:S01]  /*209d0*/  IMAD R81, R2, UR5, R3 ;  /* 0x0000000502517c24 */ /* 0x000fe2000f8e0203 */
[----:B------:R-:W-:Y:S01]  /*209e0*/  LOP3.LUT R48, R48, R49, RZ, 0x3c, !PT ;  /* 0x0000003130307212 */ /* 0x000fe200078e3cff */
[--C-:B------:R-:W-:Y:S01]  /*209f0*/  IMAD.X R49, RZ, RZ, R53.reuse, P1 ;  /* 0x000000ffff317224 */ /* 0x100fe200008e0635 */
[----:B------:R-:W-:Y:S01]  /*20a00*/  LOP3.LUT R56, R56, R57, RZ, 0x3c, !PT ;  /* 0x0000003938387212 */ /* 0x000fe200078e3cff */
[--C-:B------:R-:W-:Y:S01]  /*20a10*/  IMAD.X R57, RZ, RZ, R53.reuse, P5 ;  /* 0x000000ffff397224 */ /* 0x100fe200028e0635 */
[----:B------:R-:W-:Y:S01]  /*20a20*/  LOP3.LUT R54, R54, R55, RZ, 0x3c, !PT ;  /* 0x0000003736367212 */ /* 0x000fe200078e3cff */
[----:B------:R-:W-:Y:S01]  /*20a30*/  IMAD.WIDE.U32 R2, R2, UR4, RZ ;  /* 0x0000000402027c25 */ /* 0x000fe2000f8e00ff */
[----:B------:R-:W-:Y:S01]  /*20a40*/  LEA R10, R10, R25, 0x4 ;  /* 0x000000190a0a7211 */ /* 0x000fe200078e20ff */
[----:B------:R-:W-:Y:S01]  /*20a50*/  ULDC.64 UR4, c[0x0][0xae8] ;  /* 0x0002ba0000047ab9 */ /* 0x000fe20000000a00 */
[----:B------:R-:W-:Y:S01]  /*20a60*/  LOP3.LUT R44, R44, R45, RZ, 0x3c, !PT ;  /* 0x0000002d2c2c7212 */ /* 0x000fe200078e3cff */
[----:B------:R-:W-:Y:S01]  /*20a70*/  IMAD.X R45, RZ, RZ, R53, P3 ;  /* 0x000000ffff2d7224 */ /* 0x000fe200018e0635 */
[----:B------:R-:W-:-:S02]  /*20a80*/  IADD3.X R55, RZ, R53, RZ, P4, !PT ;  /* 0x00000035ff377210 */ /* 0x000fc400027fe4ff */
[C---:B------:R-:W-:Y:S02]  /*20a90*/  IADD3 R33, P1, R52.reuse, 0xb000, RZ ;  /* 0x0000b00034217810 */ /* 0x040fe40007f3e0ff */
[C---:B------:R-:W-:Y:S01]  /*20aa0*/  IADD3 R41, P5, R52.reuse, 0x9000, RZ ;  /* 0x0000900034297810 */ /* 0x040fe20007fbe0ff */
[----:B------:R-:W-:Y:S01]  /*20ab0*/  IMAD.IADD R3, R3, 0x1, R81 ;  /* 0x0000000103037824 */ /* 0x000fe200078e0251 */
[C---:B------:R-:W-:Y:S01]  /*20ac0*/  IADD3 R37, P4, R52.reuse, 0xa000, RZ ;  /* 0x0000a00034257810 */ /* 0x040fe20007f9e0ff */
[----:B------:R-:W-:Y:S01]  /*20ad0*/  IMAD R4, R11, 0x40, R10 ;  /* 0x000000400b047824 */ /* 0x000fe200078e020a */
[----:B------:R-:W-:Y:S01]  /*20ae0*/  IADD3 R29, P3, R52, 0xc000, RZ ;  /* 0x0000c000341d7810 */ /* 0x000fe20007f7e0ff */
[----:B------:R-:W-:Y:S01]  /*20af0*/  IMAD R21, R21, UR4, RZ ;  /* 0x0000000415157c24 */ /* 0x000fe2000f8e02ff */
[----:B------:R-:W-:Y:S01]  /*20b00*/  LOP3.LUT R32, R33, 0x380, RZ, 0xc0, !PT ;  /* 0x0000038021207812 */ /* 0x000fe200078ec0ff */
[----:B------:R-:W-:Y:S01]  /*20b10*/  IMAD.IADD R80, R225, 0x1, R80 ;  /* 0x00000001e1507824 */ /* 0x000fe200078e0250 */
[----:B------:R-:W-:Y:S01]  /*20b20*/  LOP3.LUT R40, R41, 0x380, RZ, 0xc0, !PT ;  /* 0x0000038029287812 */ /* 0x000fe200078ec0ff */
[----:B------:R-:W-:Y:S01]  /*20b30*/  SHFL.IDX PT, R10, R6, RZ, 0x1c1f ;  /* 0x001c1fff060a7589 */ /* 0x000fe200000e0000 */
[----:B------:R-:W-:-:S02]  /*20b40*/  LOP3.LUT R36, R37, 0x380, RZ, 0xc0, !PT ;  /* 0x0000038025247812 */ /* 0x000fc400078ec0ff */
[----:B------:R-:W-:Y:S01]  /*20b50*/  LOP3.LUT R28, R29, 0x380, RZ, 0xc0, !PT ;  /* 0x000003801d1c7812 */ /* 0x000fe200078ec0ff */
[----:B------:R-:W0:Y:S01]  /*20b60*/  SHFL.IDX PT, R11, R8, RZ, 0x1c1f ;  /* 0x001c1fff080b7589 */ /* 0x000e2200000e0000 */
[----:B------:R-:W-:Y:S01]  /*20b70*/  SHF.R.U64 R32, R32, 0x3, RZ ;  /* 0x0000000320207819 */ /* 0x000fe200000012ff */
[----:B------:R-:W-:Y:S01]  /*20b80*/  IMAD R21, R82, UR5, R21 ;  /* 0x0000000552157c24 */ /* 0x000fe2000f8e0215 */
[----:B------:R-:W-:Y:S01]  /*20b90*/  SHF.R.U64 R40, R40, 0x3, RZ ;  /* 0x0000000328287819 */ /* 0x000fe200000012ff */
[----:B------:R-:W-:Y:S01]  /*20ba0*/  IMAD.WIDE.U32 R2, R82, UR4, R2 ;  /* 0x0000000452027c25 */ /* 0x000fe2000f8e0002 */
[----:B------:R-:W-:Y:S01]  /*20bb0*/  SHF.R.U64 R36, R36, 0x3, RZ ;  /* 0x0000000324247819 */ /* 0x000fe200000012ff */
[----:B------:R-:W-:Y:S01]  /*20bc0*/  ULDC.64 UR4, c[0x0][0xaf0] ;  /* 0x0002bc0000047ab9 */ /* 0x000fe20000000a00 */
[----:B------:R-:W-:Y:S01]  /*20bd0*/  SHF.R.U64 R28, R28, 0x3, RZ ;  /* 0x000000031c1c7819 */ /* 0x000fe200000012ff */
[----:B-1----:R-:W-:Y:S01]  /*20be0*/  @P2 IMAD.HI.U32 R78, R80, R83, RZ ;  /* 0x00000053504e2227 */ /* 0x002fe200078e00ff */
[----:B------:R-:W-:-:S02]  /*20bf0*/  IADD3 R4, R4, R225, RZ ;  /* 0x000000e104047210 */ /* 0x000fc40007ffe0ff */
[----:B------:R-:W-:Y:S01]  /*20c00*/  LOP3.LUT R32, R32, R33, RZ, 0x3c, !PT ;  /* 0x0000002120207212 */ /* 0x000fe200078e3cff */
[----:B------:R-:W-:Y:S01]  /*20c10*/  IMAD.IADD R3, R3, 0x1, R21 ;  /* 0x0000000103037824 */ /* 0x000fe200078e0215 */
[----:B------:R-:W-:Y:S01]  /*20c20*/  LOP3.LUT R40, R40, R41, RZ, 0x3c, !PT ;  /* 0x0000002928287212 */ /* 0x000fe200078e3cff */
[--C-:B------:R-:W-:Y:S01]  /*20c30*/  IMAD.X R33, RZ, RZ, R53.reuse, P1 ;  /* 0x000000ffff217224 */ /* 0x100fe200008e0635 */
[----:B------:R-:W-:Y:S01]  /*20c40*/  LOP3.LUT R36, R36, R37, RZ, 0x3c, !PT ;  /* 0x0000002524247212 */ /* 0x000fe200078e3cff */
[--C-:B------:R-:W-:Y:S01]  /*20c50*/  IMAD.X R41, RZ, RZ, R53.reuse, P5 ;  /* 0x000000ffff297224 */ /* 0x100fe200028e0635 */
[----:B------:R-:W-:Y:S01]  /*20c60*/  MOV R21, R80 ;  /* 0x0000005000157202 */ /* 0x000fe20000000f00 */
[--C-:B------:R-:W-:Y:S01]  /*20c70*/  IMAD.X R37, RZ, RZ, R53.reuse, P4 ;  /* 0x000000ffff257224 */ /* 0x100fe200020e0635 */
[----:B------:R-:W-:Y:S01]  /*20c80*/  LOP3.LUT R28, R28, R29, RZ, 0x3c, !PT ;  /* 0x0000001d1c1c7212 */ /* 0x000fe200078e3cff */
[----:B------:R-:W-:Y:S01]  /*20c90*/  IMAD R76, R76, UR4, RZ ;  /* 0x000000044c4c7c24 */ /* 0x000fe2000f8e02ff */
[C---:B------:R-:W-:Y:S01]  /*20ca0*/  ISETP.GE.OR P1, PT, R4.reuse, R79, P0 ;  /* 0x0000004f0400720c */ /* 0x040fe20000726670 */
[----:B------:R-:W-:Y:S01]  /*20cb0*/  IMAD.X R29, RZ, RZ, R53, P3 ;  /* 0x000000ffff1d7224 */ /* 0x000fe200018e0635 */
[----:B---3--:R-:W-:Y:S01]  /*20cc0*/  @P2 SHF.R.U32.HI R21, RZ, R85, R78 ;  /* 0x00000055ff152219 */ /* 0x008fe2000001164e */
[----:B------:R-:W-:Y:S01]  /*20cd0*/  VIADD R4, R4, 0x8 ;  /* 0x0000000804047836 */ /* 0x000fe20000000000 */
[----:B------:R-:W-:-:S02]  /*20ce0*/  IADD3 R25, P5, R52, 0xd000, RZ ;  /* 0x0000d00034197810 */ /* 0x000fc40007fbe0ff */
[C---:B------:R-:W-:Y:S02]  /*20cf0*/  IADD3 R13, P4, R52.reuse, 0xe000, RZ ;  /* 0x0000e000340d7810 */ /* 0x040fe40007f9e0ff */
[C---:B------:R-:W-:Y:S01]  /*20d00*/  IADD3 R7, P3, R52.reuse, 0xf000, RZ ;  /* 0x0000f00034077810 */ /* 0x040fe20007f7e0ff */
[----:B------:R-:W-:Y:S01]  /*20d10*/  IMAD R81, R77, UR5, R76 ;  /* 0x000000054d517c24 */ /* 0x000fe2000f8e024c */
[----:B------:R-:W-:Y:S01]  /*20d20*/  LOP3.LUT R24, R25, 0x380, RZ, 0xc0, !PT ;  /* 0x0000038019187812 */ /* 0x000fe200078ec0ff */
[----:B------:R-:W-:Y:S01]  /*20d30*/  IMAD.WIDE.U32 R2, R77, UR4, R2 ;  /* 0x000000044d027c25 */ /* 0x000fe2000f8e0002 */
[----:B------:R-:W-:Y:S01]  /*20d40*/  LOP3.LUT R5, R52, 0x380, RZ, 0xc0, !PT ;  /* 0x0000038034057812 */ /* 0x000fe200078ec0ff */
[----:B------:R-:W-:Y:S01]  /*20d50*/  ULDC.64 UR4, c[0x0][0xae0] ;  /* 0x0002b80000047ab9 */ /* 0x000fe20000000a00 */
[----:B------:R-:W-:Y:S01]  /*20d60*/  LOP3.LUT R12, R13, 0x380, RZ, 0xc0, !PT ;  /* 0x000003800d0c7812 */ /* 0x000fe200078ec0ff */
[----:B------:R-:W-:Y:S01]  /*20d70*/  IMAD.MOV R77, RZ, RZ, -R21 ;  /* 0x000000ffff4d7224 */ /* 0x000fe200078e0a15 */
[----:B------:R-:W-:Y:S01]  /*20d80*/  ISETP.GE.OR P0, PT, R4, R79, P0 ;  /* 0x0000004f0400720c */ /* 0x000fe20000706670 */
[----:B0-----:R-:W-:Y:S01]  /*20d90*/  @!P1 ST.E desc[UR36][R10.64], R152 ;  /* 0x000000980a009985 */ /* 0x001fe2000c101924 */
[----:B------:R-:W-:-:S02]  /*20da0*/  LOP3.LUT R6, R7, 0x380, RZ, 0xc0, !PT ;  /* 0x0000038007067812 */ /* 0x000fc400078ec0ff */
[----:B------:R-:W-:Y:S01]  /*20db0*/  SHF.R.S32.HI R76, RZ, 0x1f, R21 ;  /* 0x0000001fff4c7819 */ /* 0x000fe20000011415 */
[----:B------:R-:W-:Y:S01]  /*20dc0*/  IMAD R77, R20, R77, R80 ;  /* 0x0000004d144d7224 */ /* 0x000fe200078e0250 */
[----:B------:R-:W-:Y:S02]  /*20dd0*/  SHF.R.U64 R24, R24, 0x3, RZ ;  /* 0x0000000318187819 */ /* 0x000fe400000012ff */
[----:B------:R-:W-:Y:S02]  /*20de0*/  SHF.R.U64 R12, R12, 0x3, RZ ;  /* 0x000000030c0c7819 */ /* 0x000fe400000012ff */
[----:B------:R-:W-:Y:S01]  /*20df0*/  SHF.R.U64 R5, R5, 0x3, RZ ;  /* 0x0000000305057819 */ /* 0x000fe200000012ff */
[----:B------:R-:W-:Y:S01]  /*20e00*/  IMAD.IADD R3, R3, 0x1, R81 ;  /* 0x0000000103037824 */ /* 0x000fe200078e0251 */
[----:B------:R-:W-:Y:S01]  /*20e10*/  SHF.R.U64 R6, R6, 0x3, RZ ;  /* 0x0000000306067819 */ /* 0x000fe200000012ff */
[----:B------:R-:W-:Y:S01]  /*20e20*/  IMAD R76, R76, UR4, RZ ;  /* 0x000000044c4c7c24 */ /* 0x000fe2000f8e02ff */
[----:B------:R-:W-:Y:S01]  /*20e30*/  LOP3.LUT R24, R24, R25, RZ, 0x3c, !PT ;  /* 0x0000001918187212 */ /* 0x000fe200078e3cff */
[--C-:B------:R-:W-:Y:S01]  /*20e40*/  IMAD.X R25, RZ, RZ, R53.reuse, P5 ;  /* 0x000000ffff197224 */ /* 0x100fe200028e0635 */
[----:B------:R-:W-:Y:S01]  /*20e50*/  LOP3.LUT R12, R12, R13, RZ, 0x3c, !PT ;  /* 0x0000000d0c0c7212 */ /* 0x000fe200078e3cff */
[--C-:B------:R-:W-:Y:S01]  /*20e60*/  IMAD.X R13, RZ, RZ, R53.reuse, P4 ;  /* 0x000000ffff0d7224 */ /* 0x100fe200020e0635 */
[----:B------:R-:W-:Y:S01]  /*20e70*/  LOP3.LUT R4, R5, R52, RZ, 0x3c, !PT ;  /* 0x0000003405047212 */ /* 0x000fe200078e3cff */
[----:B------:R-:W-:Y:S01]  /*20e80*/  IMAD.MOV.U32 R5, RZ, RZ, R53 ;  /* 0x000000ffff057224 */ /* 0x000fe200078e0035 */
[----:B------:R-:W-:Y:S01]  /*20e90*/  IADD3.X R9, RZ, R53, RZ, P3, !PT ;  /* 0x00000035ff097210 */ /* 0x000fe20001ffe4ff */
[C---:B------:R-:W-:Y:S01]  /*20ea0*/  IMAD R81, R21.reuse, UR5, R76 ;  /* 0x0000000515517c24 */ /* 0x040fe2000f8e024c */
[----:B------:R-:W-:Y:S01]  /*20eb0*/  LOP3.LUT R8, R6, R7, RZ, 0x3c, !PT ;  /* 0x0000000706087212 */ /* 0x000fe200078e3cff */
[----:B------:R-:W-:Y:S01]  /*20ec0*/  IMAD.WIDE.U32 R2, R21, UR4, R2 ;  /* 0x0000000415027c25 */ /* 0x000fe2000f8e0002 */
[----:B------:R-:W-:Y:S01]  /*20ed0*/  SHF.R.S32.HI R20, RZ, 0x1f, R77 ;  /* 0x0000001fff147819 */ /* 0x000fe2000001144d */
[----:B------:R-:W-:Y:S01]  /*20ee0*/  ULDC.64 UR4, c[0x0][0xad8] ;  /* 0x0002b60000047ab9 */ /* 0x000fe20000000a00 */
[----:B------:R0:W-:Y:S01]  /*20ef0*/  @!P0 ST.E desc[UR36][R14.64], R153 ;  /* 0x000000990e008985 */ /* 0x0001e2000c101924 */
        /* <DEDUP_REMOVED lines=19> */
[----:B0-----:R-:W5:Y:S04]  /*21030*/  LD.E.128 R12, desc[UR36][R12.64] ;  /* 0x000000240c0c7980 */ /* 0x001f68000c101d00 */
[----:B------:R-:W5:Y:S01]  /*21040*/  LD.E.128 R8, desc[UR36][R8.64] ;  /* 0x0000002408087980 */ /* 0x000f62000c101d00 */
[----:B------:R-:W-:Y:S01]  /*21050*/  VIADD R78, R84, 0x40 ;  /* 0x00000040544e7836 */ /* 0x000fe20000000000 */
[----:B------:R-:W-:Y:S01]  /*21060*/  LEA R82, P2, R2, UR4, 0x1 ;  /* 0x0000000402527c11 */ /* 0x000fe2000f8408ff */
[----:B------:R-:W-:Y:S01]  /*21070*/  IMAD.IADD R3, R3, 0x1, R21 ;  /* 0x0000000103037824 */ /* 0x000fe200078e0215 */
[----:B------:R-:W-:Y:S01]  /*21080*/  @!PT LDS RZ, [RZ] ;  /* 0x00000000fffff984 */ /* 0x000fe20000000800 */
[----:B------:R-:W-:Y:S01]  /*21090*/  @!PT LDS RZ, [RZ] ;  /* 0x00000000fffff984 */ /* 0x000fe20000000800 */
[----:B------:R-:W-:Y:S01]  /*210a0*/  @!PT LDS RZ, [RZ] ;  /* 0x00000000fffff984 */ /* 0x000fe20000000800 */
[----:B------:R-:W-:Y:S01]  /*210b0*/  @!PT LDS RZ, [RZ] ;  /* 0x00000000fffff984 */ /* 0x000fe20000000800 */
[----:B------:R0:W-:Y:S06]  /*210c0*/  MEMBAR.ALL.CTA ;  /* 0x0000000000007992 */ /* 0x0001ec0000008000 */
[----:B0-----:R-:W0:Y:S01]  /*210d0*/  FENCE.VIEW.ASYNC.S ;  /* 0x00000000000073c6 */ /* 0x001e220000000000 */
[----:B------:R-:W-:Y:S01]  /*210e0*/  VIADD R20, R22, 0x38820 ;  /* 0x0003882016147836 */ /* 0x000fe20000000000 */
[-C--:B------:R-:W-:Y:S01]  /*210f0*/  ISETP.GE.AND P0, PT, R78, R79.reuse, PT ;  /* 0x0000004f4e00720c */ /* 0x080fe20003f06270 */
[----:B------:R-:W-:Y:S01]  /*21100*/  VIADD R85, R0, 0x80 ;  /* 0x0000008000557836 */ /* 0x000fe20000000000 */
[----:B------:R-:W-:Y:S01]  /*21110*/  LEA.HI.X R78, R2, UR5, R3, 0x1, P2 ;  /* 0x00000005024e7c11 */ /* 0x000fe200090f0c03 */
[----:B------:R-:W-:Y:S01]  /*21120*/  VIADD R87, R0, 0xc0 ;  /* 0x000000c000577836 */ /* 0x000fe20000000000 */
[----:B------:R-:W-:Y:S01]  /*21130*/  ISETP.GE.AND P2, PT, R84, R79, PT ;  /* 0x0000004f5400720c */ /* 0x000fe20003f46270 */
[----:B0-----:R0:W1:Y:S01]  /*21140*/  SHFL.IDX PT, R80, R82, RZ, 0x181f ;  /* 0x00181fff52507589 */ /* 0x00106200000e0000 */
[----:B------:R-:W-:-:S02]  /*21150*/  PRMT R20, RZ, 0x654, R20 ;  /* 0x00000654ff147816 */ /* 0x000fc40000000014 */
[----:B------:R-:W-:Y:S01]  /*21160*/  IADD3 R76, R84, 0x20, RZ ;  /* 0x00000020544c7810 */ /* 0x000fe20007ffe0ff */
[----:B------:R0:W2:Y:S01]  /*21170*/  SHFL.IDX PT, R81, R78, RZ, 0x181f ;  /* 0x00181fff4e517589 */ /* 0x0000a200000e0000 */
[----:B------:R-:W-:Y:S02]  /*21180*/  SHF.R.S32.HI R83, RZ, 0x1f, R0 ;  /* 0x0000001fff537819 */ /* 0x000fe40000011400 */
[----:B------:R-:W-:Y:S02]  /*21190*/  ISETP.GE.AND P1, PT, R76, R79, PT ;  /* 0x0000004f4c00720c */ /* 0x000fe40003f26270 */
[----:B------:R-:W-:Y:S02]  /*211a0*/  SHF.R.S32.HI R88, RZ, 0x1f, R85 ;  /* 0x0000001fff587819 */ /* 0x000fe40000011455 */
[----:B------:R-:W-:Y:S01]  /*211b0*/  SHF.R.S32.HI R90, RZ, 0x1f, R87 ;  /* 0x0000001fff5a7819 */ /* 0x000fe20000011457 */
[----:B------:R0:W-:Y:S01]  /*211c0*/  SYNCS.ARRIVE.TRANS64.RED.A1T0 RZ, [R20+URZ], RZ ;  /* 0x000000ff14ff79a7 */ /* 0x0001e2000810043f */
[----:B------:R-:W-:Y:S07]  /*211d0*/  @P2 BRA `(.L_x_3143) ;  /* 0x0000000000442947 */ /* 0x000fee0003800000 */
        /* <DEDUP_REMOVED lines=8> */
[----:B0-----:R-:W-:-:S04]  /*21260*/  @!P3 LEA R20, P2, R19, R80, 0x1 ;  /* 0x000000501314b211 */ /* 0x001fc800078408ff */
        /* <DEDUP_REMOVED lines=8> */
.L_x_3143:
[----:B------:R-:W-:Y:S05]  /*212f0*/  BSYNC B1 ;  /* 0x0000000000017941 */ /* 0x000fea0003800000 */
.L_x_3142:
[----:B---3--:R3:W4:Y:S01]  /*21300*/  SHFL.IDX PT, R21, R78, 0x1, 0x181f ;  /* 0x00381f004e157f89 */ /* 0x00872200000e0000 */
[----:B------:R-:W-:Y:S03]  /*21310*/  BSSY B1, `(.L_x_3144) ;  /* 0x0000014000017945 */ /* 0x000fe60003800000 */
[----:B0-----:R3:W0:Y:S01]  /*21320*/  SHFL.IDX PT, R20, R82, 0x1, 0x181f ;  /* 0x00381f0052147f89 */ /* 0x00162200000e0000 */
        /* <DEDUP_REMOVED lines=8> */
[----:B-----5:R-:W-:-:S03]  /*213b0*/  @!P3 LEA R4, P5, R19, R20, 0x1 ;  /* 0x000000141304b211 */ /* 0x020fc600078a08ff */
        /* <DEDUP_REMOVED lines=9> */
.L_x_3145:
[----:B------:R-:W-:Y:S05]  /*21450*/  BSYNC B1 ;  /* 0x0000000000017941 */ /* 0x000fea0003800000 */
.L_x_3144:
[----:B0---4-:R0:W4:Y:S01]  /*21460*/  SHFL.IDX PT, R21, R78, 0x2, 0x181f ;  /* 0x00581f004e157f89 */ /* 0x01112200000e0000 */
        /* <DEDUP_REMOVED lines=9> */
[-C--:B-----5:R-:W-:Y:S02]  /*21500*/  @!P2 LEA R4, P4, R19, R20.reuse, 0x1 ;  /* 0x000000141304a211 */ /* 0x0a0fe400078808ff */
[-C--:B----4-:R-:W-:Y:S02]  /*21510*/  @!P3 LEA.HI.X R3, R0, R21.reuse, R83, 0x1, P5 ;  /* 0x000000150003b211 */ /* 0x090fe400028f0c53 */
[-C--:B------:R-:W-:Y:S02]  /*21520*/  @!P1 LEA R6, P5, R85, R20.reuse, 0x1 ;  /* 0x0000001455069211 */ /* 0x080fe400078a08ff */
        /* <DEDUP_REMOVED lines=8> */
.L_x_3147:
[----:B------:R-:W-:Y:S05]  /*215b0*/  BSYNC B1 ;  /* 0x0000000000017941 */ /* 0x000fea0003800000 */
.L_x_3146:
[----:B0-----:R-:W-:Y:S01]  /*215c0*/  VIADD R2, R84, 0x60 ;  /* 0x0000006054027836 */ /* 0x001fe20000000000 */
[----:B---3--:R-:W0:Y:S04]  /*215d0*/  SHFL.IDX PT, R78, R78, 0x3, 0x181f ;  /* 0x00781f004e4e7f89 */ /* 0x008e2800000e0000 */
[----:B------:R-:W-:Y:S01]  /*215e0*/  ISETP.GE.AND P0, PT, R2, R79, PT ;  /* 0x0000004f0200720c */ /* 0x000fe20003f06270 */
[----:B------:R-:W3:-:S12]  /*215f0*/  SHFL.IDX PT, R82, R82, 0x3, 0x181f ;  /* 0x00781f0052527f89 */ /* 0x000ed800000e0000 */
[----:B------:R-:W-:Y:S05]  /*21600*/  @P0 BRA `(.L_x_3148) ;  /* 0x0000000c00dc0947 */ /* 0x000fea0003800000 */
[----:B------:R-:W-:Y:S02]  /*21610*/  ULDC UR4, c[0x0][0xac8] ;  /* 0x0002b20000047ab9 */ /* 0x000fe40000000800 */
[----:B------:R-:W-:Y:S02]  /*21620*/  ISETP.GE.AND P3, PT, R0, UR4, PT ;  /* 0x0000000400007c0c */ /* 0x000fe4000bf66270 */
[----:B------:R-:W-:Y:S02]  /*21630*/  ISETP.GE.AND P4, PT, R19, UR4, PT ;  /* 0x0000000413007c0c */ /* 0x000fe4000bf86270 */
[----:B------:R-:W-:-:S09]  /*21640*/  ISETP.GE.AND P5, PT, R85, UR4, PT ;  /* 0x0000000455007c0c */ /* 0x000fd2000bfa6270 */
[CC--:B---3--:R-:W-:Y:S02]  /*21650*/  @!P3 LEA R2, P0, R0.reuse, R82.reuse, 0x1 ;  /* 0x000000520002b211 */ /* 0x0c8fe400078008ff */
[-C--:B-----5:R-:W-:Y:S02]  /*21660*/  @!P4 LEA R4, P1, R19, R82.reuse, 0x1 ;  /* 0x000000521304c211 */ /* 0x0a0fe400078208ff */
        /* <DEDUP_REMOVED lines=13> */
.L_x_3139:
        /* <DEDUP_REMOVED lines=24> */
[----:B------:R-:W-:Y:S02]  /*218c0*/  SHF.R.S32.HI R7, RZ, 0x1f, R24 ;  /* 0x0000001fff077819 */ /* 0x000fe40000011418 */
[----:B------:R-:W-:Y:S02]  /*218d0*/  ISETP.GE.AND P3, PT, R24, 0x80, PT ;  /* 0x000000801800780c */ /* 0x000fe40003f66270 */
[----:B------:R-:W-:Y:S01]  /*218e0*/  LEA.HI R7, R7, R24, RZ, 0x3 ;  /* 0x0000001807077211 */ /* 0x000fe200078f18ff */
[----:B--2---:R-:W-:Y:S10]  /*218f0*/  @P1 BRA `(.L_x_3149) ;  /* 0x0000000000101947 */ /* 0x004ff40003800000 */
[----:B------:R-:W-:Y:S05]  /*21900*/  @!P0 BRA `(.L_x_3149) ;  /* 0x00000000000c8947 */ /* 0x000fea0003800000 */
[----:B------:R-:W2:Y:S04]  /*21910*/  LDG.E R5, desc[UR36][R2.64] ;  /* 0x0000002402057981 */ /* 0x000ea8000c1e1900 */
[----:B-----5:R-:W2:Y:S02]  /*21920*/  LDG.E R6, desc[UR36][R2.64+0x4] ;  /* 0x0000042402067981 */ /* 0x020ea4000c1e1900 */
[----:B--2---:R-:W-:-:S07]  /*21930*/  IMAD.IADD R6, R6, 0x1, -R5 ;  /* 0x0000000106067824 */ /* 0x004fce00078e0a05 */
.L_x_3149:
[----:B------:R-:W2:Y:S01]  /*21940*/  LDL R20, [R1+0x2c] ;  /* 0x00002c0001147983 */ /* 0x000ea20000100800 */
[----:B------:R-:W-:Y:S01]  /*21950*/  BSSY B1, `(.L_x_3150) ;  /* 0x000002d000017945 */ /* 0x000fe20003800000 */
[----:B------:R-:W-:Y:S02]  /*21960*/  SEL R13, R11, RZ, !P0 ;  /* 0x000000ff0b0d7207 */ /* 0x000fe40004000000 */
[----:B------:R-:W-:Y:S02]  /*21970*/  LOP3.LUT R14, R7, 0xfffffff8, RZ, 0xc0, !PT ;  /* 0xfffffff8070e7812 */ /* 0x000fe400078ec0ff */
[----:B------:R-:W-:Y:S02]  /*21980*/  SEL R12, R9, RZ, !P0 ;  /* 0x000000ff090c7207 */ /* 0x000fe40004000000 */
[----:B-----5:R-:W-:Y:S02]  /*21990*/  SHF.R.S32.HI R11, RZ, 0x1f, R0 ;  /* 0x0000001fff0b7819 */ /* 0x020fe40000011400 */
[----:B--2---:R-:W-:Y:S01]  /*219a0*/  SHF.R.S32.HI R10, RZ, 0x1f, R20 ;  /* 0x0000001fff0a7819 */ /* 0x004fe20000011414 */
[----:B------:R-:W-:Y:S06]  /*219b0*/  @P3 BRA `(.L_x_3151) ;  /* 0x0000000000983947 */ /* 0x000fec0003800000 */
[----:B------:R-:W2:Y:S01]  /*219c0*/  LDC R9, c[0x0][0xbe8] ;  /* 0x0002fa00ff097b82 */ /* 0x000ea20000000800 */
[----:B------:R-:W-:Y:S01]  /*219d0*/  IADD3 R8, R225, -0x80, R8 ;  /* 0xffffff80e1087810 */ /* 0x000fe20007ffe008 */
        /* <DEDUP_REMOVED lines=36> */
.L_x_3151:
[----:B------:R-:W-:Y:S05]  /*21c20*/  BSYNC B1 ;  /* 0x0000000000017941 */ /* 0x000fea0003800000 */
.L_x_3150:
[----:B------:R-:W4:Y:S01]  /*21c30*/  @P2 LDC R9, c[0x0][0xbf0] ;  /* 0x0002fc00ff092b82 */ /* 0x000f220000000800 */
[----:B------:R-:W-:Y:S01]  /*21c40*/  ULDC.64 UR4, c[0x0][0xaa0] ;  /* 0x0002a80000047ab9 */ /* 0x000fe20000000a00 */
[----:B------:R-:W-:Y:S01]  /*21c50*/  IADD3 R14, R24, -R14, RZ ;  /* 0x8000000e180e7210 */ /* 0x000fe20007ffe0ff */
[----:B--2---:R-:W-:-:S04]  /*21c60*/  IMAD R3, R11, UR4, RZ ;  /* 0x000000040b037c24 */ /* 0x004fc8000f8e02ff */
[C---:B------:R-:W-:Y:S02]  /*21c70*/  IMAD R5, R0.reuse, UR5, R3 ;  /* 0x0000000500057c24 */ /* 0x040fe4000f8e0203 */
[----:B------:R-:W-:Y:S01]  /*21c80*/  IMAD.WIDE.U32 R2, R0, UR4, RZ ;  /* 0x0000000400027c25 */ /* 0x000fe2000f8e00ff */
[----:B------:R-:W-:-:S03]  /*21c90*/  ULDC.64 UR4, c[0x0][0xae8] ;  /* 0x0002ba0000047ab9 */ /* 0x000fc60000000a00 */
[----:B------:R-:W-:Y:S02]  /*21ca0*/  IMAD R4, R14, 0x20, R221 ;  /* 0x000000200e047824 */ /* 0x000fe400078e02dd */
[----:B------:R-:W-:Y:S02]  /*21cb0*/  IMAD R0, R10, UR4, RZ ;  /* 0x000000040a007c24 */ /* 0x000fe4000f8e02ff */
[----:B------:R-:W-:Y:S02]  /*21cc0*/  IMAD.IADD R8, R225, 0x1, R4 ;  /* 0x00000001e1087824 */ /* 0x000fe400078e0204 */
[----:B------:R-:W-:Y:S02]  /*21cd0*/  IMAD R7, R20, UR5, R0 ;  /* 0x0000000514077c24 */ /* 0x000fe4000f8e0200 */
[----:B------:R-:W-:Y:S02]  /*21ce0*/  IMAD.IADD R3, R3, 0x1, R5 ;  /* 0x0000000103037824 */ /* 0x000fe400078e0205 */
[----:B---3--:R-:W-:-:S04]  /*21cf0*/  @P2 IMAD.HI.U32 R0, R8, R27, RZ ;  /* 0x0000001b08002227 */ /* 0x008fc800078e00ff */
[----:B------:R-:W-:Y:S01]  /*21d00*/  IMAD.WIDE.U32 R2, R20, UR4, R2 ;  /* 0x0000000414027c25 */ /* 0x000fe2000f8e0002 */
[----:B------:R-:W-:Y:S01]  /*21d10*/  ULDC.64 UR4, c[0x0][0xaf0] ;  /* 0x0002bc0000047ab9 */ /* 0x000fe20000000a00 */
[----:B------:R-:W-:Y:S02]  /*21d20*/  SHF.R.S32.HI R20, RZ, 0x1f, R19 ;  /* 0x0000001fff147819 */ /* 0x000fe40000011413 */
[----:B------:R-:W-:Y:S01]  /*21d30*/  IMAD.MOV.U32 R5, RZ, RZ, R8 ;  /* 0x000000ffff057224 */ /* 0x000fe200078e0008 */
[----:B----4-:R-:W-:Y:S01]  /*21d40*/  @P2 SHF.R.U32.HI R5, RZ, R9, R0 ;  /* 0x00000009ff052219 */ /* 0x010fe20000011600 */
        /* <DEDUP_REMOVED lines=15> */
[----:B------:R-:W-:Y:S02]  /*21e40*/  IMAD.IADD R3, R3, 0x1, R9 ;  /* 0x0000000103037824 */ /* 0x000fe400078e0209 */
[C---:B------:R-:W-:Y:S02]  /*21e50*/  IMAD R9, R7.reuse, UR5, R0 ;  /* 0x0000000507097c24 */ /* 0x040fe4000f8e0200 */
[----:B------:R-:W-:Y:S01]  /*21e60*/  IMAD.WIDE.U32 R4, R7, UR4, R2 ;  /* 0x0000000407047c25 */ /* 0x000fe2000f8e0002 */
[----:B------:R-:W-:-:S03]  /*21e70*/  ULDC.64 UR4, c[0x0][0xa80] ;  /* 0x0002a00000047ab9 */ /* 0x000fc60000000a00 */
[----:B------:R-:W-:Y:S01]  /*21e80*/  IMAD.SHL.U32 R7, R14, 0x8, RZ ;  /* 0x000000080e077824 */ /* 0x000fe200078e00ff */
[C---:B------:R-:W-:Y:S01]  /*21e90*/  LEA R2, P0, R4.reuse, UR4, 0x1 ;  /* 0x0000000404027c11 */ /* 0x040fe2000f8008ff */
[----:B------:R-:W-:Y:S01]  /*21ea0*/  IMAD.IADD R3, R5, 0x1, R9 ;  /* 0x0000000105037824 */ /* 0x000fe200078e0209 */
[----:B------:R-:W-:Y:S01]  /*21eb0*/  UMOV UR4, 0xffffffff ;  /* 0xffffffff00047882 */ /* 0x000fe20000000000 */
[C---:B------:R-:W-:Y:S01]  /*21ec0*/  VIADD R21, R7.reuse, 0xc0 ;  /* 0x000000c007157836 */ /* 0x040fe20000000000 */
[----:B------:R-:W-:Y:S01]  /*21ed0*/  IADD3 R5, R7, 0x80, RZ ;  /* 0x0000008007057810 */ /* 0x000fe20007ffe0ff */
[----:B------:R-:W-:Y:S01]  /*21ee0*/  IMAD.IADD R225, R221, 0x1, R225 ;  /* 0x00000001dde17824 */ /* 0x000fe200078e02e1 */
[----:B------:R-:W-:Y:S02]  /*21ef0*/  LEA.HI.X R3, R4, UR5, R3, 0x1, P0 ;  /* 0x0000000504037c11 */ /* 0x000fe400080f0c03 */
[----:B------:R-:W-:Y:S02]  /*21f00*/  SHF.R.S32.HI R9, RZ, 0x1f, R7 ;  /* 0x0000001fff097819 */ /* 0x000fe40000011407 */
[----:B------:R-:W-:-:S02]  /*21f10*/  SHF.R.S32.HI R8, RZ, 0x1f, R5 ;  /* 0x0000001fff087819 */ /* 0x000fc40000011405 */
[----:B------:R-:W-:Y:S01]  /*21f20*/  SHF.R.S32.HI R10, RZ, 0x1f, R21 ;  /* 0x0000001fff0a7819 */ /* 0x000fe20000011415 */
[----:B------:R-:W-:Y:S06]  /*21f30*/  BRA.DIV UR4, `(.L_x_3152) ;  /* 0x000000ca04907947 */ /* 0x000fec000b800000 */
[----:B------:R2:W3:Y:S04]  /*21f40*/  SHFL.IDX PT, R0, R3, RZ, 0x181f ;  /* 0x00181fff03007589 */ /* 0x0004e800000e0000 */
[----:B------:R2:W4:Y:S02]  /*21f50*/  SHFL.IDX PT, R14, R2, RZ, 0x181f ;  /* 0x00181fff020e7589 */ /* 0x00052400000e0000 */
.L_x_3469:
        /* <DEDUP_REMOVED lines=10> */
[----:B------:R-:W-:Y:S02]  /*22000*/  @!P2 LEA R26, P4, R19, R14, 0x1 ;  /* 0x0000000e131aa211 */ /* 0x000fe400078808ff */
        /* <DEDUP_REMOVED lines=10> */
.L_x_3154:
[----:B------:R-:W-:Y:S05]  /*220b0*/  BSYNC B1 ;  /* 0x0000000000017941 */ /* 0x000fea0003800000 */
.L_x_3153:
[----:B------:R-:W-:-:S03]  /*220c0*/  UMOV UR4, 0xffffffff ;  /* 0xffffffff00047882 */ /* 0x000fc60000000000 */
[----:B------:R-:W-:Y:S05]  /*220d0*/  BRA.DIV UR4, `(.L_x_3155) ;  /* 0x000000ca045c7947 */ /* 0x000fea000b800000 */
[----:B---3--:R3:W0:Y:S04]  /*220e0*/  SHFL.IDX PT, R0, R3, 0x1, 0x181f ;  /* 0x00381f0003007f89 */ /* 0x00862800000e0000 */
[----:B----4-:R3:W4:Y:S02]  /*220f0*/  SHFL.IDX PT, R14, R2, 0x1, 0x181f ;  /* 0x00381f00020e7f89 */ /* 0x01072400000e0000 */
.L_x_3473:
        /* <DEDUP_REMOVED lines=21> */
.L_x_3157:
[----:B------:R-:W-:Y:S05]  /*22250*/  BSYNC B1 ;  /* 0x0000000000017941 */ /* 0x000fea0003800000 */
.L_x_3156:
[----:B------:R-:W-:-:S03]  /*22260*/  UMOV UR4, 0xffffffff ;  /* 0xffffffff00047882 */ /* 0x000fc60000000000 */
[----:B------:R-:W-:Y:S05]  /*22270*/  BRA.DIV UR4, `(.L_x_3158) ;  /* 0x000000ca043c7947 */ /* 0x000fea000b800000 */
[----:B0-----:R0:W0:Y:S04]  /*22280*/  SHFL.IDX PT, R0, R3, 0x2, 0x181f ;  /* 0x00581f0003007f89 */ /* 0x00102800000e0000 */
[----:B----4-:R4:W0:Y:S02]  /*22290*/  SHFL.IDX PT, R14, R2, 0x2, 0x181f ;  /* 0x00581f00020e7f89 */ /* 0x01082400000e0000 */
.L_x_3477:
        /* <DEDUP_REMOVED lines=21> */
.L_x_3160:
[----:B------:R-:W-:Y:S05]  /*223f0*/  BSYNC B1 ;  /* 0x0000000000017941 */ /* 0x000fea0003800000 */
.L_x_3159:
[----:B------:R-:W-:-:S03]  /*22400*/  UMOV UR4, 0xffffffff ;  /* 0xffffffff00047882 */ /* 0x000fc60000000000 */
[----:B------:R-:W-:Y:S05]  /*22410*/  BRA.DIV UR4, `(.L_x_3161) ;  /* 0x000000ca041c7947 */ /* 0x000fea000b800000 */
[----:B0-----:R0:W0:Y:S04]  /*22420*/  SHFL.IDX PT, R0, R3, 0x3, 0x181f ;  /* 0x00781f0003007f89 */ /* 0x00102800000e0000 */
[----:B------:R0:W0:Y:S02]  /*22430*/  SHFL.IDX PT, R14, R2, 0x3, 0x181f ;  /* 0x00781f00020e7f89 */ /* 0x00002400000e0000 */
.L_x_3481:
        /* <DEDUP_REMOVED lines=20> */
.L_x_3148:
[----:B------:R-:W-:Y:S05]  /*22580*/  BSYNC B0 ;  /* 0x0000000000007941 */ /* 0x000fea0003800000 */
.L_x_3138:
[----:B------:R-:W-:Y:S02]  /*22590*/  ULDC UR4, c[0x0][0xc3c] ;  /* 0x00030f0000047ab9 */ /* 0x000fe40000000800 */
[----:B-1----:R-:W-:-:S13]  /*225a0*/  ISETP.GE.AND P0, PT, R219, UR4, PT ;  /* 0x00000004db007c0c */ /* 0x002fda000bf06270 */
[----:B------:R-:W-:Y:S05]  /*225b0*/  @!P0 BRA `(.L_x_3162) ;  /* 0xfffffdec00248947 */ /* 0x000fea000383ffff */
[----:B------:R-:W-:Y:S05]  /*225c0*/  BRA `(.L_x_2941) ;  /* 0x0000008000487947 */ /* 0x000fea0003800000 */
.L_x_2939:
[----:B------:R-:W-:-:S08]  /*225d0*/  NOP ;  /* 0x0000000000007918 */ /* 0x000fd00000000000 */
[----:B0-----:R-:W0:-:S00]  /*225e0*/  USETMAXREG.DEALLOC.CTAPOOL 0x28 ;  /* 0x00000028000079c8 */ /* 0x001e0000080e0500 */
[----:B0-----:R-:W2:Y:S01]  /*225f0*/  LDL.LU R3, [R1] ;  /* 0x0000000001037983 */ /* 0x001ea20000300800 */
[----:B------:R-:W-:-:S06]  /*22600*/  LOP3.LUT R0, R0, 0x3, RZ, 0xc0, !PT ;  /* 0x0000000300007812 */ /* 0x000fcc00078ec0ff */
[----:B------:R-:W0:Y:S02]  /*22610*/  SHFL.IDX PT, R0, R0, RZ, 0x1f ;  /* 0x00001fff00007589 */ /* 0x000e2400000e0000 */
[----:B0-----:R-:W-:-:S13]  /*22620*/  ISETP.NE.AND P0, PT, R0, RZ, PT ;  /* 0x000000ff0000720c */ /* 0x001fda0003f05270 */
[----:B------:R-:W-:Y:S01]  /*22630*/  @P0 BAR.SYNC.DEFER_BLOCKING 0x5, 0x180 ;  /* 0x0146000000000b1d */ /* 0x000fe20000010000 */
[----:B--2---:R-:W-:-:S04]  /*22640*/  LOP3.LUT R3, R3, 0xffffff7f, RZ, 0xc0, !PT ;  /* 0xffffff7f03037812 */ /* 0x004fc800078ec0ff */
[----:B------:R-:W-:-:S05]  /*22650*/  @P0 LOP3.LUT R3, R3, 0x80, RZ, 0xfc, !PT ;  /* 0x0000008003030812 */ /* 0x000fca00078efcff */
[----:B------:R0:W-:Y:S02]  /*22660*/  STL [R1], R3 ;  /* 0x0000000301007387 */ /* 0x0001e40000100800 */
[----:B0-----:R-:W-:-:S04]  /*22670*/  @P0 MOV R3, 0x400 ;  /* 0x0000040000030802 */ /* 0x001fc80000000f00 */
        /* <DEDUP_REMOVED lines=38> */
[----:B0-----:R-:W-:-:S05]  /*228e0*/  IMAD R4, R4, UR5, RZ ;  /* 0x0000000504047c24 */ /* 0x001fca000f8e02ff */
[----:B---3--:R-:W-:Y:S02]  /*228f0*/  ISETP.GT.AND P6, PT, R4, UR6, PT ;  /* 0x0000000604007c0c */ /* 0x008fe4000bfc4270 */
[----:B------:R-:W-:-:S11]  /*22900*/  MOV R3, R4 ;  /* 0x0000000400037202 */ /* 0x000fd60000000f00 */
[----:B------:R-:W-:Y:S05]  /*22910*/  @P6 BRA `(.L_x_3164) ;  /* 0x0000000000986947 */ /* 0x000fea0003800000 */
[----:B------:R-:W0:Y:S01]  /*22920*/  LDC R10, c[0x0][0xc3c] ;  /* 0x00030f00ff0a7b82 */ /* 0x000e220000000800 */
[----:B------:R-:W-:Y:S01]  /*22930*/  IMAD.MOV.U32 R4, RZ, RZ, R3 ;  /* 0x000000ffff047224 */ /* 0x000fe200078e0003 */
[----:B------:R-:W-:Y:S01]  /*22940*/  UMOV UR4, URZ ;  /* 0x0000003f00047c82 */ /* 0x000fe20008000000 */
[----:B------:R-:W-:Y:S01]  /*22950*/  ULDC UR7, c[0x0][0xc3c] ;  /* 0x00030f0000077ab9 */ /* 0x000fe20000000800 */
[----:B------:R-:W-:-:S05]  /*22960*/  ULDC UR5, c[0x0][0xc38] ;  /* 0x00030e0000057ab9 */ /* 0x000fca0000000800 */
.L_x_3168:
[----:B------:R-:W-:Y:S01]  /*22970*/  UIADD3 UR4, UR4, 0x1f, URZ ;  /* 0x0000001f04047890 */ /* 0x000fe2000fffe03f */
[----:B------:R-:W-:-:S05]  /*22980*/  IMAD.U32 R19, RZ, RZ, UR7 ;  /* 0x00000007ff137e24 */ /* 0x000fca000f8e00ff */
        /* <DEDUP_REMOVED lines=10> */
.L_x_3167:
[----:B------:R-:W-:Y:S05]  /*22a30*/  BSYNC B0 ;  /* 0x0000000000007941 */ /* 0x000fea0003800000 */
.L_x_3166:
[----:B0----5:R-:W0:Y:S02]  /*22a40*/  SHFL.UP PT, R2, R0, 0x1, RZ ;  /* 0x0420000000027989 */ /* 0x021e2400000e00ff */
        /* <DEDUP_REMOVED lines=19> */
.L_x_3164:
        /* <DEDUP_REMOVED lines=20> */
.L_x_3169:
[----:B-1----:R-:W-:Y:S02]  /*22cc0*/  IMAD.MOV R2, RZ, RZ, -R3 ;  /* 0x000000ffff027224 */ /* 0x002fe400078e0a03 */
[----:B---3--:R-:W-:Y:S02]  /*22cd0*/  IMAD R16, R16, UR5, R11 ;  /* 0x0000000510107c24 */ /* 0x008fe4000f8e020b */
[----:B------:R-:W-:Y:S01]  /*22ce0*/  IMAD.MOV.U32 R11, RZ, RZ, R2 ;  /* 0x000000ffff0b7224 */ /* 0x000fe200078e0002 */
[----:B------:R-:W-:Y:S02]  /*22cf0*/  IABS R2, R4 ;  /* 0x0000000400027213 */ /* 0x000fe40000000000 */
[----:B--2---:R-:W-:Y:S01]  /*22d00*/  IADD3 R9, -R16, UR6, RZ ;  /* 0x0000000610097c10 */ /* 0x004fe2000fffe1ff */
[----:B------:R-:W-:Y:S02]  /*22d10*/  IMAD R11, R11, R12, RZ ;  /* 0x0000000c0b0b7224 */ /* 0x000fe400078e02ff */
[----:B------:R-:W-:Y:S01]  /*22d20*/  IMAD.MOV R8, RZ, RZ, -R2 ;  /* 0x000000ffff087224 */ /* 0x000fe200078e0a02 */
[----:B------:R-:W-:-:S02]  /*22d30*/  MOV R2, RZ ;  /* 0x000000ff00027202 */ /* 0x000fc40000000f00 */
[----:B------:R-:W-:-:S03]  /*22d40*/  IABS R6, R9 ;  /* 0x0000000900067213 */ /* 0x000fc60000000000 */
        /* <DEDUP_REMOVED lines=15> */
[----:B------:R-:W-:Y:S02]  /*22e40*/  IMAD R6, R7, R2, RZ ;  /* 0x0000000207067224 */ /* 0x000fe400078e02ff */
[----:B------:R-:W-:Y:S02]  /*22e50*/  IMAD.MOV R2, RZ, RZ, -R2 ;  /* 0x000000ffff027224 */ /* 0x000fe400078e0a02 */
[----:B------:R-:W-:Y:S02]  /*22e60*/  IMAD.MOV R8, RZ, RZ, -R6 ;  /* 0x000000ffff087224 */ /* 0x000fe400078e0a06 */
[----:B------:R-:W-:Y:S01]  /*22e70*/  IMAD R13, R4, R2, R9 ;  /* 0x00000002040d7224 */ /* 0x000fe200078e0209 */
[----:B------:R-:W-:Y:S02]  /*22e80*/  MOV R2, RZ ;  /* 0x000000ff00027202 */ /* 0x000fe40000000f00 */
        /* <DEDUP_REMOVED lines=21> */
[----:B------:R-:W-:Y:S02]  /*22fe0*/  ISETP.GE.AND P2, PT, R3, RZ, PT ;  /* 0x000000ff0300720c */ /* 0x000fe40003f46270 */
[----:B------:R-:W-:-:S05]  /*22ff0*/  IADD3 R3, R13, R6, RZ ;  /* 0x000000060d037210 */ /* 0x000fca0007ffe0ff */
        /* <DEDUP_REMOVED lines=8> */
.L_x_3165:
[----:B------:R-:W-:Y:S02]  /*23080*/  IMAD.MOV.U32 R17, RZ, RZ, RZ ;  /* 0x000000ffff117224 */ /* 0x000fe400078e00ff */
[----:B------:R-:W-:Y:S02]  /*23090*/  IMAD.U32 R16, RZ, RZ, UR6 ;  /* 0x00000006ff107e24 */ /* 0x000fe4000f8e00ff */
[----:B------:R-:W-:-:S07]  /*230a0*/  IMAD.MOV.U32 R18, RZ, RZ, RZ ;  /* 0x000000ffff127224 */ /* 0x000fce00078e00ff */
.L_x_3170:
[----:B------:R-:W-:-:S13]  /*230b0*/  ISETP.NE.AND P0, PT, R5, RZ, PT ;  /* 0x000000ff0500720c */ /* 0x000fda0003f05270 */
[----:B------:R-:W0:Y:S01]  /*230c0*/  @!P0 S2R R3, SR_CgaCtaId ;  /* 0x0000000000038919 */ /* 0x000e220000008800 */
[----:B------:R-:W-:-:S04]  /*230d0*/  @!P0 MOV R0, 0x400 ;  /* 0x0000040000008802 */ /* 0x000fc80000000f00 */
[----:B0-----:R-:W-:-:S05]  /*230e0*/  @!P0 LEA R0, R3, R0, 0x18 ;  /* 0x0000000003008211 */ /* 0x001fca00078ec0ff */
[----:B------:R2:W-:Y:S01]  /*230f0*/  @!P0 STS.128 [R0+0x388d0], R16 ;  /* 0x0388d01000008388 */ /* 0x0005e20000000c00 */
[----:B------:R-:W-:Y:S06]  /*23100*/  BAR.ARV 0x5, 0x180 ;  /* 0x0146000000007b1d */ /* 0x000fec0000002000 */
.L_x_3163:
[----:B------:R3:W-:Y:S01]  /*23110*/  STL [R1+0x28], RZ ;  /* 0x000028ff01007387 */ /* 0x0007e20000100800 */
[----:B------:R-:W-:Y:S01]  /*23120*/  ULDC UR4, c[0x0][0xc3c] ;  /* 0x00030f0000047ab9 */ /* 0x000fe20000000800 */
[----:B------:R-:W-:Y:S01]  /*23130*/  MOV R31, 0x1 ;  /* 0x00000001001f7802 */ /* 0x000fe20000000f00 */
[----:B------:R-:W-:Y:S01]  /*23140*/  IMAD.MOV.U32 R23, RZ, RZ, RZ ;  /* 0x000000ffff177224 */ /* 0x000fe200078e00ff */
[----:B-1----:R-:W-:-:S13]  /*23150*/  ISETP.GE.AND P0, PT, R19, UR4, PT ;  /* 0x0000000413007c0c */ /* 0x002fda000bf06270 */
        /* <DEDUP_REMOVED lines=8> */
[----:B------:R-:W-:Y:S01]  /*231e0*/  IMAD.MOV.U32 R32, RZ, RZ, 0x1 ;  /* 0x00000001ff207424 */ /* 0x000fe200078e00ff */
[----:B------:R-:W-:Y:S01]  /*231f0*/  MOV R23, RZ ;  /* 0x000000ff00177202 */ /* 0x000fe20000000f00 */
[----:B------:R-:W-:Y:S01]  /*23200*/  IMAD.MOV.U32 R29, RZ, RZ, RZ ;  /* 0x000000ffff1d7224 */ /* 0x000fe200078e00ff */
[----:B------:R-:W-:Y:S01]  /*23210*/  ULDC.64 UR40, c[0x0][0x198] ;  /* 0x0000660000287ab9 */ /* 0x000fe20000000a00 */
[----:B------:R-:W-:Y:S01]  /*23220*/  IMAD.MOV.U32 R31, RZ, RZ, 0x1 ;  /* 0x00000001ff1f7424 */ /* 0x000fe200078e00ff */
[----:B------:R-:W-:Y:S01]  /*23230*/  ULDC UR39, c[0x0][0xc] ;  /* 0x0000030000277ab9 */ /* 0x000fe20000000800 */
[C---:B0-----:R-:W-:Y:S01]  /*23240*/  IMAD.SHL.U32 R2, R11.reuse, 0x80, RZ ;  /* 0x000000800b027824 */ /* 0x041fe200078e00ff */
[----:B------:R-:W-:Y:S01]  /*23250*/  SHF.R.U32.HI R4, RZ, 0x1, R11 ;  /* 0x00000001ff047819 */ /* 0x000fe2000001160b */
[C---:B------:R-:W-:Y:S01]  /*23260*/  IMAD.SHL.U32 R6, R11.reuse, 0x2, RZ ;  /* 0x000000020b067824 */ /* 0x040fe200078e00ff */
[----:B------:R-:W-:-:S02]  /*23270*/  LOP3.LUT R10, R11, 0x7f, RZ, 0xc0, !PT ;  /* 0x0000007f0b0a7812 */ /* 0x000fc400078ec0ff */
[----:B------:R-:W-:Y:S02]  /*23280*/  LOP3.LUT R3, R2, 0x380, RZ, 0xc0, !PT ;  /* 0x0000038002037812 */ /* 0x000fe400078ec0ff */
[----:B------:R-:W-:Y:S01]  /*23290*/  R2P PR, R11, 0x6 ;  /* 0x000000060b007804 */ /* 0x000fe20000000000 */
[----:B------:R-:W-:-:S04]  /*232a0*/  IMAD.SHL.U32 R7, R10, 0x40, RZ ;  /* 0x000000400a077824 */ /* 0x000fc800078e00ff */
[----:B------:R-:W-:Y:S02]  /*232b0*/  SEL R36, R36, 0xffffffc0, !P2 ;  /* 0xffffffc024247807 */ /* 0x000fe40005000000 */
[----:B------:R-:W-:Y:S02]  /*232c0*/  SEL R35, R35, 0xffffffe0, !P1 ;  /* 0xffffffe023237807 */ /* 0x000fe40004800000 */
[----:B--2---:R-:W-:Y:S01]  /*232d0*/  R2UR UR5, R0 ;  /* 0x00000000000572ca */ /* 0x004fe200000e0000 */
[----:B------:R-:W-:-:S05]  /*232e0*/  IMAD.SHL.U32 R0, R11, 0x10, RZ ;  /* 0x000000100b007824 */ /* 0x000fca00078e00ff */
[C---:B------:R-:W-:Y:S02]  /*232f0*/  LOP3.LUT R5, R0.reuse, 0x3f0, RZ, 0xc0, !PT ;  /* 0x000003f000057812 */ /* 0x040fe400078ec0ff */
[----:B------:R-:W-:Y:S02]  /*23300*/  LOP3.LUT R30, R0, 0x70, RZ, 0xc0, !PT ;  /* 0x00000070001e7812 */ /* 0x000fe400078ec0ff */
[----:B------:R-:W-:Y:S02]  /*23310*/  LOP3.LUT R9, R5, 0x70, R6, 0x78, !PT ;  /* 0x0000007005097812 */ /* 0x000fe400078e7806 */
[C---:B------:R-:W-:Y:S01]  /*23320*/  LOP3.LUT R5, R3.reuse, 0x30, R4, 0xf8, !PT ;  /* 0x0000003003057812 */ /* 0x040fe200078ef804 */
[----:B------:R-:W-:Y:S01]  /*23330*/  ULOP3.LUT UR42, UR5, 0x2, URZ, 0xfc, !UPT ;  /* 0x00000002052a7892 */ /* 0x000fe2000f8efc3f */
[----:B------:R-:W-:Y:S01]  /*23340*/  LOP3.LUT R4, R2, 0x400, RZ, 0xc0, !PT ;  /* 0x0000040002047812 */ /* 0x000fe200078ec0ff */
[----:B------:R-:W-:Y:S01]  /*23350*/  ULOP3.LUT UR38, UR5, 0x1, URZ, 0xfc, !UPT ;  /* 0x0000000105267892 */ /* 0x000fe2000f8efc3f */
[----:B------:R-:W-:-:S02]  /*23360*/  LOP3.LUT R3, R3, 0x10, R11, 0xf8, !PT ;  /* 0x0000001003037812 */ /* 0x000fc400078ef80b */
[--C-:B------:R-:W-:Y:S02]  /*23370*/  LOP3.LUT R5, R5, 0x70, R0.reuse, 0x78, !PT ;  /* 0x0000007005057812 */ /* 0x100fe400078e7800 */
[----:B------:R-:W-:Y:S02]  /*23380*/  SHF.L.U32 R6, R10, 0x4, RZ ;  /* 0x000000040a067819 */ /* 0x000fe400000006ff */
[----:B------:R-:W-:Y:S02]  /*23390*/  LOP3.LUT R4, R4, 0x1800, R7, 0xf8, !PT ;  /* 0x0000180004047812 */ /* 0x000fe400078ef807 */
[----:B------:R-:W-:Y:S02]  /*233a0*/  LOP3.LUT R3, R3, 0x70, R0, 0x78, !PT ;  /* 0x0000007003037812 */ /* 0x000fe400078e7800 */
[----:B------:R-:W-:Y:S02]  /*233b0*/  LOP3.LUT R5, R5, 0xc00, R2, 0xf8, !PT ;  /* 0x00000c0005057812 */ /* 0x000fe400078ef802 */
[----:B------:R-:W-:-:S02]  /*233c0*/  LOP3.LUT R8, R9, 0x400, R6, 0xf8, !PT ;  /* 0x0000040009087812 */ /* 0x000fc400078ef806 */
        /* <DEDUP_REMOVED lines=13> */
.L_x_3285:
        /* <DEDUP_REMOVED lines=11> */
[----:B------:R-:W-:Y:S01]  /*23550*/  ISETP.NE.AND.EX P2, PT, RZ, UR9, PT, P2 ;  /* 0x00000009ff007c0c */ /* 0x000fe2000bf45320 */
[----:B------:R-:W-:Y:S01]  /*23560*/  IMAD.MOV.U32 R28, RZ, RZ, RZ ;  /* 0x000000ffff1c7224 */ /* 0x000fe200078e00ff */
[----:B-12---:R-:W-:-:S05]  /*23570*/  SHF.R.S32.HI R0, RZ, 0x1f, R24 ;  /* 0x0000001fff007819 */ /* 0x006fca0000011418 */
[C---:B------:R-:W-:Y:S01]  /*23580*/  @P0 LEA R2, P1, R24.reuse, UR4, 0x2 ;  /* 0x0000000418020c11 */ /* 0x040fe2000f8210ff */
[C---:B------:R-:W-:Y:S01]  /*23590*/  IMAD.SHL.U32 R25, R24.reuse, 0x4, RZ ;  /* 0x0000000418197824 */ /* 0x040fe200078e00ff */
[C-C-:B------:R-:W-:Y:S01]  /*235a0*/  SHF.L.U64.HI R26, R24.reuse, 0x2, R0.reuse ;  /* 0x00000002181a7819 */ /* 0x140fe20000010200 */
[----:B------:R0:W-:Y:S01]  /*235b0*/  STL [R1+0x24], R0 ;  /* 0x0000240001007387 */ /* 0x0001e20000100800 */
[----:B------:R-:W-:Y:S01]  /*235c0*/  @P0 LEA.HI.X R3, R24, UR5, R0, 0x2, P1 ;  /* 0x0000000518030c11 */ /* 0x000fe200088f1400 */
[----:B------:R-:W-:-:S04]  /*235d0*/  ULDC.64 UR4, c[0x0][0xa00] ;  /* 0x0002800000047ab9 */ /* 0x000fc80000000a00 */
[----:B------:R1:W5:Y:S01]  /*235e0*/  @P0 LDG.E R37, desc[UR36][R2.64] ;  /* 0x0000002402250981 */ /* 0x000362000c1e1900 */
[----:B------:R-:W-:Y:S02]  /*235f0*/  ISETP.NE.U32.AND P0, PT, RZ, UR4, PT ;  /* 0x00000004ff007c0c */ /* 0x000fe4000bf05070 */
[----:B------:R-:W-:Y:S02]  /*23600*/  ISETP.NE.U32.AND P1, PT, RZ, UR6, PT ;  /* 0x00000006ff007c0c */ /* 0x000fe4000bf25070 */
[----:B------:R-:W-:Y:S02]  /*23610*/  ISETP.NE.AND.EX P0, PT, RZ, UR5, PT, P0 ;  /* 0x00000005ff007c0c */ /* 0x000fe4000bf05300 */
[----:B------:R-:W-:Y:S02]  /*23620*/  ISETP.NE.AND.EX P1, PT, RZ, UR7, PT, P1 ;  /* 0x00000007ff007c0c */ /* 0x000fe4000bf25310 */
[C---:B------:R-:W-:Y:S02]  /*23630*/  IADD3 R4, P4, R25.reuse, UR6, RZ ;  /* 0x0000000619047c10 */ /* 0x040fe4000ff9e0ff */
[----:B-1----:R-:W-:Y:S01]  /*23640*/  IADD3 R2, P3, R25, UR4, RZ ;  /* 0x0000000419027c10 */ /* 0x002fe2000ff7e0ff */
[----:B------:R-:W-:Y:S01]  /*23650*/  ULDC UR4, c[0x0][0x288] ;  /* 0x0000a20000047ab9 */ /* 0x000fe20000000800 */
[----:B0-----:R-:W-:-:S02]  /*23660*/  MOV R0, RZ ;  /* 0x000000ff00007202 */ /* 0x001fc40000000f00 */
[C---:B------:R-:W-:Y:S02]  /*23670*/  IADD3.X R3, R26.reuse, UR5, RZ, P3, !PT ;  /* 0x000000051a037c10 */ /* 0x040fe40009ffe4ff */
[----:B------:R-:W-:Y:S01]  /*23680*/  @P2 IADD3 R6, P3, R25, UR8, RZ ;  /* 0x0000000819062c10 */ /* 0x000fe2000ff7e0ff */
[----:B------:R-:W-:Y:S01]  /*23690*/  IMAD.U32 R8, RZ, RZ, UR4 ;  /* 0x00000004ff087e24 */ /* 0x000fe2000f8e00ff */
[C---:B------:R-:W-:Y:S01]  /*236a0*/  IADD3.X R5, R26.reuse, UR7, RZ, P4, !PT ;  /* 0x000000071a057c10 */ /* 0x040fe2000a7fe4ff */
[----:B------:R-:W5:Y:S01]  /*236b0*/  @P0 LDG.E R28, desc[UR36][R2.64] ;  /* 0x00000024021c0981 */ /* 0x000f62000c1e1900 */
[----:B------:R-:W-:Y:S01]  /*236c0*/  @P2 IADD3.X R7, R26, UR9, RZ, P3, !PT ;  /* 0x000000091a072c10 */ /* 0x000fe20009ffe4ff */
[----:B------:R-:W-:Y:S02]  /*236d0*/  ULDC.64 UR4, c[0x0][0x418] ;  /* 0x0001060000047ab9 */ /* 0x000fe40000000a00 */
[----:B------:R-:W5:Y:S04]  /*236e0*/  @P1 LDG.E R0, desc[UR36][R4.64] ;  /* 0x0000002404001981 */ /* 0x000f68000c1e1900 */
[----:B------:R0:W2:Y:S01]  /*236f0*/  @P2 LDG.E R8, desc[UR36][R6.64] ;  /* 0x0000002406082981 */ /* 0x0000a2000c1e1900 */
[----:B------:R-:W-:-:S03]  /*23700*/  UISETP.NE.U32.AND UP0, UPT, UR4, URZ, UPT ;  /* 0x0000003f0400728c */ /* 0x000fc6000bf05070 */
[----:B------:R-:W-:Y:S01]  /*23710*/  ULDC UR4, c[0x0][0x424] ;  /* 0x0001090000047ab9 */ /* 0x000fe20000000800 */
[----:B------:R-:W-:-:S03]  /*23720*/  UISETP.NE.AND.EX UP0, UPT, UR5, URZ, UPT, UP0 ;  /* 0x0000003f0500728c */ /* 0x000fc6000bf05300 */
[----:B------:R-:W-:Y:S01]  /*23730*/  ULDC UR5, c[0x0][0x2f0] ;  /* 0x0000bc0000057ab9 */ /* 0x000fe20000000800 */
[----:B------:R-:W-:-:S04]  /*23740*/  USEL UR4, UR4, 0x1, UP0 ;  /* 0x0000000104047887 */ /* 0x000fc80008000000 */
[----:B------:R-:W-:-:S03]  /*23750*/  UIMAD UR4, UR4, UR5, URZ ;  /* 0x00000005040472a4 */ /* 0x000fc6000f8e023f */
[----:B------:R-:W-:Y:S02]  /*23760*/  ULDC UR5, c[0x0][0x348] ;  /* 0x0000d20000057ab9 */ /* 0x000fe40000000800 */
[----:B0-----:R-:W-:Y:S02]  /*23770*/  IMAD.U32 R6, RZ, RZ, UR5 ;  /* 0x00000005ff067e24 */ /* 0x001fe4000f8e00ff */
[----:B------:R-:W-:Y:S01]  /*23780*/  IMAD.U32 R7, RZ, RZ, UR4 ;  /* 0x00000004ff077e24 */ /* 0x000fe2000f8e00ff */
[----:B--2---:R0:W-:Y:S01]  /*23790*/  STL [R1+0x1c], R8 ;  /* 0x00001c0801007387 */ /* 0x0041e20000100800 */
[----:B------:R-:W-:Y:S01]  /*237a0*/  IMAD.MOV.U32 R9, RZ, RZ, R8 ;  /* 0x000000ffff097224 */ /* 0x000fe200078e0008 */
[----:B------:R-:W-:Y:S06]  /*237b0*/  @P2 BRA `(.L_x_3172) ;  /* 0x0000000000142947 */ /* 0x000fec0003800000 */
[----:B------:R-:W-:Y:S05]  /*237c0*/  @!P0 BRA `(.L_x_3172) ;  /* 0x0000000000108947 */ /* 0x000fea0003800000 */
[----:B0-----:R-:W2:Y:S04]  /*237d0*/  LDG.E R8, desc[UR36][R2.64] ;  /* 0x0000002402087981 */ /* 0x001ea8000c1e1900 */
[----:B------:R-:W2:Y:S02]  /*237e0*/  LDG.E R2, desc[UR36][R2.64+0x4] ;  /* 0x0000042402027981 */ /* 0x000ea4000c1e1900 */
[----:B--2---:R-:W-:-:S05]  /*237f0*/  IMAD.IADD R9, R2, 0x1, -R8 ;  /* 0x0000000102097824 */ /* 0x004fca00078e0a08 */
[----:B------:R1:W-:Y:S02]  /*23800*/  STL [R1+0x1c], R9 ;  /* 0x00001c0901007387 */ /* 0x0003e40000100800 */
.L_x_3172:
[----:B------:R-:W-:Y:S01]  /*23810*/  ULDC.64 UR4, c[0x0][0xa20] ;  /* 0x0002880000047ab9 */ /* 0x000fe20000000a00 */
[----:B------:R-:W-:Y:S02]  /*23820*/  MOV R33, R24 ;  /* 0x0000001800217202 */ /* 0x000fe40000000f00 */
[----:B------:R-:W-:-:S04]  /*23830*/  ISETP.NE.U32.AND P0, PT, RZ, UR4, PT ;  /* 0x00000004ff007c0c */ /* 0x000fc8000bf05070 */
[----:B------:R-:W-:-:S13]  /*23840*/  ISETP.NE.AND.EX P0, PT, RZ, UR5, PT, P0 ;  /* 0x00000005ff007c0c */ /* 0x000fda000bf05300 */
[----:B------:R-:W-:Y:S05]  /*23850*/  @!P0 BRA `(.L_x_3173) ;  /* 0x0000000000108947 */ /* 0x000fea0003800000 */
[----:B------:R-:W-:-:S04]  /*23860*/  IADD3 R2, P0, R25, UR4, RZ ;  /* 0x0000000419027c10 */ /* 0x000fc8000ff1e0ff */
[----:B------:R-:W-:-:S05]  /*23870*/  IADD3.X R3, R26, UR5, RZ, P0, !PT ;  /* 0x000000051a037c10 */ /* 0x000fca00087fe4ff */
[----:B------:R2:W5:Y:S01]  /*23880*/  LDG.E R7, desc[UR36][R2.64] ;  /* 0x0000002402077981 */ /* 0x000562000c1e1900 */
[----:B------:R-:W-:Y:S05]  /*23890*/  BRA `(.L_x_3174) ;  /* 0x0000000000247947 */ /* 0x000fea0003800000 */
.L_x_3173:
[----:B------:R-:W-:Y:S02]  /*238a0*/  ULDC.64 UR4, c[0x0][0xa08] ;  /* 0x0002820000047ab9 */ /* 0x000fe40000000a00 */
[----:B------:R-:W-:-:S04]  /*238b0*/  ISETP.NE.U32.AND P0, PT, RZ, UR4, PT ;  /* 0x00000004ff007c0c */ /* 0x000fc8000bf05070 */
[----:B------:R-:W-:-:S13]  /*238c0*/  ISETP.NE.AND.EX P0, PT, RZ, UR5, PT, P0 ;  /* 0x00000005ff007c0c */ /* 0x000fda000bf05300 */
[----:B------:R-:W-:Y:S05]  /*238d0*/  @!P0 BRA `(.L_x_3174) ;  /* 0x0000000000148947 */ /* 0x000fea0003800000 */
[----:B------:R-:W2:Y:S02]  /*238e0*/  LDC.64 R2, c[0x0][0xa08] ;  /* 0x00028200ff027b82 */ /* 0x000ea40000000a00 */
[----:B--2---:R-:W-:-:S05]  /*238f0*/  IMAD.WIDE R2, R33, 0x4, R2 ;  /* 0x0000000421027825 */ /* 0x004fca00078e0202 */
[----:B------:R-:W2:Y:S04]  /*23900*/  LDG.E R7, desc[UR36][R2.64] ;  /* 0x0000002402077981 */ /* 0x000ea8000c1e1900 */
[----:B------:R-:W2:Y:S02]  /*23910*/  LDG.E R2, desc[UR36][R2.64+0x4] ;  /* 0x0000042402027981 */ /* 0x000ea4000c1e1900 */
[----:B--2---:R-:W-:-:S07]  /*23920*/  IMAD.IADD R7, R2, 0x1, -R7 ;  /* 0x0000000102077824 */ /* 0x004fce00078e0a07 */
.L_x_3174:
[----:B--2---:R-:W2:Y:S01]  /*23930*/  @P1 LDG.E R2, desc[UR36][R4.64] ;  /* 0x0000002404021981 */ /* 0x004ea2000c1e1900 */
[----:B------:R-:W3:Y:S03]  /*23940*/  LDC R3, c[0x0][0x448] ;  /* 0x00011200ff037b82 */ /* 0x000ee60000000800 */
[----:B------:R4:W2:Y:S01]  /*23950*/  @P1 LDG.E R5, desc[UR36][R4.64+0x4] ;  /* 0x0000042404051981 */ /* 0x0008a2000c1e1900 */
[----:B-----5:R-:W-:Y:S01]  /*23960*/  IADD3 R7, -R37, R7, RZ ;  /* 0x0000000725077210 */ /* 0x020fe20007ffe1ff */
[----:B------:R-:W-:Y:S01]  /*23970*/  BSSY B0, `(.L_x_3175) ;  /* 0x0000125000007945 */ /* 0x000fe20003800000 */
[----:B---3--:R-:W-:-:S13]  /*23980*/  ISETP.NE.AND P0, PT, R3, 0x1, PT ;  /* 0x000000010300780c */ /* 0x008fda0003f05270 */
[----:B------:R-:W3:Y:S08]  /*23990*/  @P0 LDC R3, c[0x0][0x44c] ;  /* 0x00011300ff030b82 */ /* 0x000ef00000000800 */
[----:B----4-:R-:W4:Y:S01]  /*239a0*/  @P0 LDC R4, c[0x0][0x450] ;  /* 0x00011400ff040b82 */ /* 0x010f220000000800 */
[----:B--2---:R-:W-:Y:S02]  /*239b0*/  @P1 IMAD.IADD R6, R5, 0x1, -R2 ;  /* 0x0000000105061824 */ /* 0x004fe400078e0a02 */
[----:B------:R-:W-:-:S02]  /*239c0*/  IMAD.SHL.U32 R2, R17, 0x80, RZ ;  /* 0x0000008011027824 */ /* 0x000fc400078e00ff */
[----:B------:R-:W-:Y:S02]  /*239d0*/  IMAD.IADD R27, R7, 0x1, R6 ;  /* 0x00000001071b7824 */ /* 0x000fe400078e0206 */
[----:B------:R-:W-:Y:S02]  /*239e0*/  VIADD R2, R2, 0x7f ;  /* 0x0000007f02027836 */ /* 0x000fe40000000000 */
[----:B------:R-:W-:Y:S02]  /*239f0*/  VIADD R20, R27, 0x7f ;  /* 0x0000007f1b147836 */ /* 0x000fe40000000000 */
[----:B---3--:R-:W-:-:S04]  /*23a00*/  @P0 IMAD.HI.U32 R5, R2, R3, RZ ;  /* 0x0000000302050227 */ /* 0x008fc800078e00ff */
[----:B------:R-:W-:Y:S01]  /*23a10*/  IMAD.MOV.U32 R3, RZ, RZ, R2 ;  /* 0x000000ffff037224 */ /* 0x000fe200078e0002 */
[----:B------:R-:W-:Y:S02]  /*23a20*/  SHF.R.S32.HI R2, RZ, 0x1f, R20 ;  /* 0x0000001fff027819 */ /* 0x000fe40000011414 */
[----:B----4-:R-:W-:Y:S02]  /*23a30*/  @P0 SHF.R.U32.HI R3, RZ, R4, R5 ;  /* 0x00000004ff030219 */ /* 0x010fe40000011605 */
[----:B------:R-:W-:Y:S02]  /*23a40*/  LEA.HI R20, R2, R20, RZ, 0x7 ;  /* 0x0000001402147211 */ /* 0x000fe400078f38ff */
[----:B------:R-:W-:Y:S02]  /*23a50*/  IADD3 R2, R27, 0x80, -R9 ;  /* 0x000000801b027810 */ /* 0x000fe40007ffe809 */
[----:B------:R-:W-:-:S03]  /*23a60*/  SHF.R.S32.HI R20, RZ, 0x7, R20 ;  /* 0x00000007ff147819 */ /* 0x000fc60000011414 */
[----:B------:R-:W-:-:S05]  /*23a70*/  IMAD.IADD R3, R2, 0x1, R3 ;  /* 0x0000000102037824 */ /* 0x000fca00078e0203 */
[----:B------:R-:W-:-:S04]  /*23a80*/  SHF.R.S32.HI R4, RZ, 0x1f, R3 ;  /* 0x0000001fff047819 */ /* 0x000fc80000011403 */
[----:B------:R-:W-:-:S04]  /*23a90*/  LEA.HI R4, R4, R3, RZ, 0x7 ;  /* 0x0000000304047211 */ /* 0x000fc800078f38ff */
[----:B------:R-:W-:-:S04]  /*23aa0*/  SHF.R.S32.HI R4, RZ, 0x7, R4 ;  /* 0x00000007ff047819 */ /* 0x000fc80000011404 */
[----:B------:R-:W-:-:S05]  /*23ab0*/  VIMNMX R3, R20, R4, PT ;  /* 0x0000000414037248 */ /* 0x000fca0003fe0100 */
[--C-:B------:R-:W-:Y:S02]  /*23ac0*/  IMAD R3, R3, 0x80, -R7.reuse ;  /* 0x0000008003037824 */ /* 0x100fe400078e0a07 */
[----:B------:R-:W-:-:S03]  /*23ad0*/  IMAD.MOV R7, RZ, RZ, -R7 ;  /* 0x000000ffff077224 */ /* 0x000fc600078e0a07 */
[----:B------:R-:W-:Y:S02]  /*23ae0*/  VIMNMX R3, R3, R6, PT ;  /* 0x0000000603037248 */ /* 0x000fe40003fe0100 */
[----:B------:R-:W-:-:S04]  /*23af0*/  VIMNMX R7, RZ, R7, !PT ;  /* 0x00000007ff077248 */ /* 0x000fc80007fe0100 */
[----:B------:R-:W-:Y:S02]  /*23b00*/  ISETP.GT.AND P0, PT, R3, R7, PT ;  /* 0x000000070300720c */ /* 0x000fe40003f04270 */
[----:B------:R-:W-:-:S11]  /*23b10*/  SHF.R.U32.HI R5, RZ, 0x7, R7 ;  /* 0x00000007ff057819 */ /* 0x000fd60000011607 */
[----:B------:R-:W-:-:S04]  /*23b20*/  @P0 IADD3 R3, R3, 0x7f, RZ ;  /* 0x0000007f03030810 */ /* 0x000fc80007ffe0ff */
        /* <DEDUP_REMOVED lines=10> */
[----:B------:R-:W2:Y:S02]  /*23bd0*/  S2R R6, SR_TID.X ;  /* 0x0000000000067919 */ /* 0x000ea40000002100 */
[----:B--2---:R-:W-:-:S04]  /*23be0*/  SHF.R.U32.HI R6, RZ, 0x5, R6 ;  /* 0x00000005ff067819 */ /* 0x004fc80000011606 */
[----:B------:R-:W-:-:S05]  /*23bf0*/  LOP3.LUT R6, R6, 0x3, RZ, 0xc0, !PT ;  /* 0x0000000306067812 */ /* 0x000fca00078ec0ff */
[----:B------:R2:W3:Y:S02]  /*23c00*/  SHFL.IDX PT, R14, R6, RZ, 0x1f ;  /* 0x00001fff060e7589 */ /* 0x0004e400000e0000 */
.L_x_3484:
[----:B---3--:R-:W-:Y:S02]  /*23c10*/  ISETP.NE.AND P0, PT, R14, RZ, PT ;  /* 0x000000ff0e00720c */ /* 0x008fe40003f05270 */
[----:B------:R-:W-:-:S11]  /*23c20*/  PLOP3.LUT P6, PT, PT, PT, PT, 0x8, 0x0 ;  /* 0x000000000000781c */ /* 0x000fd60003fce170 */
[----:B------:R-:W-:Y:S05]  /*23c30*/  @P0 BRA `(.L_x_3178) ;  /* 0x00000000000c0947 */ /* 0x000fea0003800000 */
[----:B------:R-:W-:-:S03]  /*23c40*/  UMOV UR4, 0xffffffff ;  /* 0xffffffff00047882 */ /* 0x000fc60000000000 */
[----:B------:R-:W-:Y:S05]  /*23c50*/  BRA.DIV UR4, `(.L_x_3179) ;  /* 0x000000b204887947 */ /* 0x000fea000b800000 */
[----:B------:R-:W-:-:S13]  /*23c60*/  ELECT P6, URZ, PT ;  /* 0x00000000003f782f */ /* 0x000fda00038c0000 */
.L_x_3178:
[----:B--2---:R-:W2:Y:S01]  /*23c70*/  LDL R6, [R1+0x28] ;  /* 0x0000280001067983 */ /* 0x004ea20000100800 */
[----:B------:R-:W-:Y:S01]  /*23c80*/  BSSY B1, `(.L_x_3180) ;  /* 0x0000008000017945 */ /* 0x000fe20003800000 */
[----:B--2---:R-:W-:-:S05]  /*23c90*/  VIADD R6, R6, 0x1 ;  /* 0x0000000106067836 */ /* 0x004fca0000000000 */
[----:B------:R-:W-:-:S04]  /*23ca0*/  LEA.HI R7, R6, R6, RZ, 0x1 ;  /* 0x0000000606077211 */ /* 0x000fc800078f08ff */
[----:B------:R-:W-:-:S05]  /*23cb0*/  LOP3.LUT R7, R7, 0xfffffffe, RZ, 0xc0, !PT ;  /* 0xfffffffe07077812 */ /* 0x000fca00078ec0ff */
[----:B------:R-:W-:-:S05]  /*23cc0*/  IMAD.IADD R6, R6, 0x1, -R7 ;  /* 0x0000000106067824 */ /* 0x000fca00078e0a07 */
[----:B------:R-:W-:-:S04]  /*23cd0*/  SHF.L.U32 R6, R6, 0x1f, RZ ;  /* 0x0000001f06067819 */ /* 0x000fc800000006ff */
[----:B------:R-:W2:Y:S02]  /*23ce0*/  SYNCS.PHASECHK.TRANS64.TRYWAIT P0, [R22+URZ+0x38820], R6 ;  /* 0x03882006160075a7 */ /* 0x000ea4000800017f */
[----:B--2---:R-:W-:Y:S05]  /*23cf0*/  @!P0 BRA `(.L_x_3181) ;  /* 0x000000b000808947 */ /* 0x004fea0003800000 */
.L_x_3487:
[----:B------:R-:W-:Y:S05]  /*23d00*/  BSYNC B1 ;  /* 0x0000000000017941 */ /* 0x000fea0003800000 */
.L_x_3180:
[----:B------:R-:W-:Y:S04]  /*23d10*/  BSSY B1, `(.L_x_3182) ;  /* 0x000006c000017945 */ /* 0x000fe80003800000 */
[----:B------:R-:W-:Y:S05]  /*23d20*/  @!P6 BRA `(.L_x_3183) ;  /* 0x0000000400a8e947 */ /* 0x000fea0003800000 */
[----:B------:R-:W-:Y:S01]  /*23d30*/  IMAD R10, R29, 0x8, R22 ;  /* 0x000000081d0a7824 */ /* 0x000fe200078e0216 */
[----:B-1----:R-:W-:Y:S01]  /*23d40*/  SHF.L.U32 R9, R32, 0x1f, RZ ;  /* 0x0000001f20097819 */ /* 0x002fe200000006ff */
[----:B------:R-:W1:Y:S01]  /*23d50*/  S2R R7, SR_TID.X ;  /* 0x0000000000077919 */ /* 0x000e620000002100 */
[----:B------:R-:W-:Y:S02]  /*23d60*/  BSSY B2, `(.L_x_3184) ;  /* 0x0000005000027945 */ /* 0x000fe40003800000 */
[----:B------:R-:W3:Y:S01]  /*23d70*/  SYNCS.PHASECHK.TRANS64.TRYWAIT P0, [R10+URZ+0x388a0], R9 ;  /* 0x0388a0090a0075a7 */ /* 0x000ee2000800017f */
[----:B-1----:R-:W-:-:S04]  /*23d80*/  LOP3.LUT R7, R7, 0x7f, RZ, 0xc0, !PT ;  /* 0x0000007f07077812 */ /* 0x002fc800078ec0ff */
[----:B------:R-:W-:Y:S01]  /*23d90*/  ISETP.NE.AND P1, PT, R7, RZ, PT ;  /* 0x000000ff0700720c */ /* 0x000fe20003f25270 */
[----:B---3--:R-:W-:-:S12]  /*23da0*/  @!P0 BRA `(.L_x_3185) ;  /* 0x000000b000688947 */ /* 0x008fd80003800000 */
.L_x_3488:
[----:B------:R-:W-:Y:S05]  /*23db0*/  BSYNC B2 ;  /* 0x0000000000027941 */ /* 0x000fea0003800000 */
.L_x_3184:
[----:B------:R-:W-:Y:S04]  /*23dc0*/  BSSY B2, `(.L_x_3186) ;  /* 0x0000009000027945 */ /* 0x000fe80003800000 */
[----:B------:R-:W-:Y:S05]  /*23dd0*/  @P1 BRA `(.L_x_3187) ;  /* 0x00000000001c1947 */ /* 0x000fea0003800000 */
[----:B--2---:R-:W2:Y:S02]  /*23de0*/  S2R R6, SR_TID.X ;  /* 0x0000000000067919 */ /* 0x004ea40000002100 */
[----:B--2---:R-:W-:Y:S01]  /*23df0*/  LOP3.LUT R7, R6, 0x1f, RZ, 0xc0, !PT ;  /* 0x0000001f06077812 */ /* 0x004fe200078ec0ff */
[----:B------:R-:W-:-:S03]  /*23e00*/  IMAD.MOV.U32 R6, RZ, RZ, 0x8000 ;  /* 0x00008000ff067424 */ /* 0x000fc600078e00ff */
[----:B------:R-:W-:Y:S01]  /*23e10*/  ISETP.NE.AND P0, PT, R7, RZ, PT ;  /* 0x000000ff0700720c */ /* 0x000fe20003f05270 */
[----:B------:R3:W-:-:S12]  /*23e20*/  SYNCS.ARRIVE.TRANS64 RZ, [R10+URZ+0x38890], R6 ;  /* 0x038890060aff79a7 */ /* 0x0007d8000800003f */
[----:B---3--:R-:W-:Y:S05]  /*23e30*/  @!P0 BRA `(.L_x_3187) ;  /* 0x0000000000048947 */ /* 0x008fea0003800000 */
[----:B------:R-:W-:Y:S01]  /*23e40*/  BPT.TRAP 0x1 ;  /* 0x000000040000795c */ /* 0x000fe20000300000 */
.L_x_3187:
[----:B------:R-:W-:Y:S05]  /*23e50*/  BSYNC B2 ;  /* 0x0000000000027941 */ /* 0x000fea0003800000 */
.L_x_3186:
[----:B------:R-:W-:Y:S01]  /*23e60*/  MOV R15, RZ ;  /* 0x000000ff000f7202 */ /* 0x000fe20000000f00 */
[----:B------:R-:W-:Y:S01]  /*23e70*/  IMAD R7, R4, 0x80, R0 ;  /* 0x0000008004077824 */ /* 0x000fe200078e0200 */
[----:B------:R-:W-:Y:S01]  /*23e80*/  UIADD3 UR4, UP0, UR40, 0x570, URZ ;  /* 0x0000057028047890 */ /* 0x000fe2000ff1e03f */
[----:B0-----:R-:W-:Y:S01]  /*23e90*/  IMAD R8, R29, 0x8000, R22 ;  /* 0x000080001d087824 */ /* 0x001fe200078e0216 */
[----:B------:R-:W-:Y:S01]  /*23ea0*/  R2UR UR10, R15 ;  /* 0x000000000f0a72ca */ /* 0x000fe200000e0000 */
[----:B------:R-:W-:Y:S01]  /*23eb0*/  VIADD R7, R7, 0xffffff80 ;  /* 0xffffff8007077836 */ /* 0x000fe20000000000 */
[----:B------:R-:W-:Y:S01]  /*23ec0*/  PLOP3.LUT P0, PT, PT, PT, PT, 0x80, 0x0 ;  /* 0x000000000000781c */ /* 0x000fe20003f0f070 */
[----:B--2---:R-:W-:Y:S01]  /*23ed0*/  VIADD R6, R10, 0x38890 ;  /* 0x000388900a067836 */ /* 0x004fe20000000000 */
[----:B------:R-:W-:Y:S01]  /*23ee0*/  UIADD3.X UR5, URZ, UR41, URZ, UP0, !UPT ;  /* 0x000000293f057290 */ /* 0x000fe200087fe43f */
[----:B------:R-:W-:Y:S01]  /*23ef0*/  VIADD R11, R8, 0x28400 ;  /* 0x00028400080b7836 */ /* 0x000fe20000000000 */
[----:B------:R-:W-:Y:S01]  /*23f00*/  UMOV UR6, 0x0 ;  /* 0x0000000000067882 */ /* 0x000fe20000000000 */
[----:B------:R-:W-:-:S09]  /*23f10*/  UMOV UR7, 0x12f00000 ;  /* 0x12f0000000077882 */ /* 0x000fd20000000000 */
.L_x_3188:
        /* <DEDUP_REMOVED lines=16> */
.L_x_3189:
        /* <DEDUP_REMOVED lines=13> */
.L_x_3489:
[----:B------:R-:W-:Y:S05]  /*240f0*/  BSYNC B2 ;  /* 0x0000000000027941 */ /* 0x000fea0003800000 */
.L_x_3190:
        /* <DEDUP_REMOVED lines=11> */
.L_x_3193:
[----:B------:R-:W-:Y:S05]  /*241b0*/  BSYNC B2 ;  /* 0x0000000000027941 */ /* 0x000fea0003800000 */
.L_x_3192:
        /* <DEDUP_REMOVED lines=8> */
.L_x_3194:
        /* <DEDUP_REMOVED lines=15> */
.L_x_3195:
        /* <DEDUP_REMOVED lines=9> */
[----:B---3--:R-:W-:Y:S05]  /*243c0*/  @P0 BRA.U.ANY `(.L_x_3195) ;  /* 0xfffffffd00d80947 */ /* 0x008fea000393ffff */
.L_x_3183:
[----:B------:R-:W-:Y:S05]  /*243d0*/  BSYNC B1 ;  /* 0x0000000000017941 */ /* 0x000fea0003800000 */
.L_x_3182:
[----:B------:R-:W-:Y:S01]  /*243e0*/  VIADD R10, R4, 0xfffffffe ;  /* 0xfffffffe040a7836 */ /* 0x000fe20000000000 */
        /* <DEDUP_REMOVED lines=8> */
.L_x_3210:
[----:B------:R-:W-:Y:S05]  /*24470*/  YIELD ;  /* 0x0000000000007946 */ /* 0x000fea0003800000 */
[----:B------:R-:W-:Y:S04]  /*24480*/  BSSY B1, `(.L_x_3196) ;  /* 0x000006b000017945 */ /* 0x000fe80003800000 */
[----:B------:R-:W-:Y:S05]  /*24490*/  @!P6 BRA `(.L_x_3197) ;  /* 0x0000000400a4e947 */ /* 0x000fea0003800000 */
[----:B-1----:R-:W-:Y:S01]  /*244a0*/  IMAD R9, R29, 0x8, R22 ;  /* 0x000000081d097824 */ /* 0x002fe200078e0216 */
[----:B0-----:R-:W-:Y:S01]  /*244b0*/  SHF.L.U32 R8, R32, 0x1f, RZ ;  /* 0x0000001f20087819 */ /* 0x001fe200000006ff */
[----:B------:R-:W0:Y:S01]  /*244c0*/  S2R R4, SR_TID.X ;  /* 0x0000000000047919 */ /* 0x000e220000002100 */
[----:B------:R-:W-:Y:S02]  /*244d0*/  BSSY B2, `(.L_x_3198) ;  /* 0x0000005000027945 */ /* 0x000fe40003800000 */
[----:B------:R-:W1:Y:S01]  /*244e0*/  SYNCS.PHASECHK.TRANS64.TRYWAIT P1, [R9+URZ+0x388a0], R8 ;  /* 0x0388a008090075a7 */ /* 0x000e62000802017f */
[----:B0-----:R-:W-:-:S04]  /*244f0*/  LOP3.LUT R4, R4, 0x7f, RZ, 0xc0, !PT ;  /* 0x0000007f04047812 */ /* 0x001fc800078ec0ff */
[----:B------:R-:W-:Y:S01]  /*24500*/  ISETP.NE.AND P2, PT, R4, RZ, PT ;  /* 0x000000ff0400720c */ /* 0x000fe20003f45270 */
[----:B-1----:R-:W-:-:S12]  /*24510*/  @!P1 BRA `(.L_x_3199) ;  /* 0x000000a800b49947 */ /* 0x002fd80003800000 */
.L_x_3490:
[----:B------:R-:W-:Y:S05]  /*24520*/  BSYNC B2 ;  /* 0x0000000000027941 */ /* 0x000fea0003800000 */
.L_x_3198:
[----:B------:R-:W-:Y:S04]  /*24530*/  BSSY B2, `(.L_x_3200) ;  /* 0x0000009000027945 */ /* 0x000fe80003800000 */
[----:B------:R-:W-:Y:S05]  /*24540*/  @P2 BRA `(.L_x_3201) ;  /* 0x00000000001c2947 */ /* 0x000fea0003800000 */
[----:B------:R-:W2:Y:S02]  /*24550*/  S2R R4, SR_TID.X ;  /* 0x0000000000047919 */ /* 0x000ea40000002100 */
[----:B--2---:R-:W-:Y:S01]  /*24560*/  LOP3.LUT R6, R4, 0x1f, RZ, 0xc0, !PT ;  /* 0x0000001f04067812 */ /* 0x004fe200078ec0ff */
[----:B------:R-:W-:-:S03]  /*24570*/  IMAD.MOV.U32 R4, RZ, RZ, 0x8000 ;  /* 0x00008000ff047424 */ /* 0x000fc600078e00ff */
[----:B------:R-:W-:Y:S01]  /*24580*/  ISETP.NE.AND P1, PT, R6, RZ, PT ;  /* 0x000000ff0600720c */ /* 0x000fe20003f25270 */
[----:B------:R1:W-:-:S12]  /*24590*/  SYNCS.ARRIVE.TRANS64 RZ, [R9+URZ+0x38890], R4 ;  /* 0x0388900409ff79a7 */ /* 0x0003d8000800003f */
[----:B-1----:R-:W-:Y:S05]  /*245a0*/  @!P1 BRA `(.L_x_3201) ;  /* 0x0000000000049947 */ /* 0x002fea0003800000 */
[----:B------:R-:W-:Y:S01]  /*245b0*/  BPT.TRAP 0x1 ;  /* 0x000000040000795c */ /* 0x000fe20000300000 */
.L_x_3201:
[----:B------:R-:W-:Y:S05]  /*245c0*/  BSYNC B2 ;  /* 0x0000000000027941 */ /* 0x000fea0003800000 */
.L_x_3200:
[----:B------:R-:W-:Y:S01]  /*245d0*/  MOV R14, RZ ;  /* 0x000000ff000e7202 */ /* 0x000fe20000000f00 */
[----:B------:R-:W-:Y:S01]  /*245e0*/  IMAD R7, R29, 0x8000, R22 ;  /* 0x000080001d077824 */ /* 0x000fe200078e0216 */
[----:B------:R-:W-:Y:S01]  /*245f0*/  UIADD3 UR4, UP0, UR40, 0x570, URZ ;  /* 0x0000057028047890 */ /* 0x000fe2000ff1e03f */
[----:B------:R-:W-:Y:S01]  /*24600*/  PLOP3.LUT P1, PT, PT, PT, PT, 0x80, 0x0 ;  /* 0x000000000000781c */ /* 0x000fe20003f2f070 */
[----:B--2---:R-:W-:Y:S01]  /*24610*/  IMAD R6, R10, 0x80, R0 ;  /* 0x000000800a067824 */ /* 0x004fe200078e0200 */
[----:B------:R-:W-:Y:S01]  /*24620*/  R2UR UR10, R14 ;  /* 0x000000000e0a72ca */ /* 0x000fe200000e0000 */
[----:B------:R-:W-:Y:S01]  /*24630*/  VIADD R4, R9, 0x38890 ;  /* 0x0003889009047836 */ /* 0x000fe20000000000 */
[----:B------:R-:W-:Y:S01]  /*24640*/  UIADD3.X UR5, URZ, UR41, URZ, UP0, !UPT ;  /* 0x000000293f057290 */ /* 0x000fe200087fe43f */
[----:B------:R-:W-:Y:S01]  /*24650*/  VIADD R11, R7, 0x28400 ;  /* 0x00028400070b7836 */ /* 0x000fe20000000000 */
[----:B------:R-:W-:Y:S01]  /*24660*/  UMOV UR6, 0x0 ;  /* 0x0000000000067882 */ /* 0x000fe20000000000 */
[----:B------:R-:W-:-:S10]  /*24670*/  UMOV UR7, 0x12f00000 ;  /* 0x12f0000000077882 */ /* 0x000fd40000000000 */
.L_x_3202:
        /* <DEDUP_REMOVED lines=12> */
[----:B------:R-:W-:Y:S01]  /*24740*/  UMOV UR6, 0x0 ;  /* 0x0000000000067882 */ /* 0x000fe20000000000 */
[----:B------:R-:W-:Y:S01]  /*24750*/  IADD3 R11, R7, 0x2c400, RZ ;  /* 0x0002c400070b7810 */ /* 0x000fe20007ffe0ff */
[----:B------:R-:W-:Y:S01]  /*24760*/  UMOV UR7, 0x12f00000 ;  /* 0x12f0000000077882 */ /* 0x000fe20000000000 */
[----:B------:R-:W-:-:S15]  /*24770*/  R2UR UR10, R15 ;  /* 0x000000000f0a72ca */ /* 0x000fde00000e0000 */
.L_x_3203:
        /* <DEDUP_REMOVED lines=13> */
.L_x_3491:
[----:B------:R-:W-:Y:S05]  /*24850*/  BSYNC B2 ;  /* 0x0000000000027941 */ /* 0x000fea0003800000 */
.L_x_3204:
        /* <DEDUP_REMOVED lines=11> */
.L_x_3207:
[----:B------:R-:W-:Y:S05]  /*24910*/  BSYNC B2 ;  /* 0x0000000000027941 */ /* 0x000fea0003800000 */
.L_x_3206:
        /* <DEDUP_REMOVED lines=8> */
.L_x_3208:
        /* <DEDUP_REMOVED lines=15> */
.L_x_3209:
        /* <DEDUP_REMOVED lines=10> */
.L_x_3197:
[----:B------:R-:W-:Y:S05]  /*24b30*/  BSYNC B1 ;  /* 0x0000000000017941 */ /* 0x000fea0003800000 */
.L_x_3196:
        /* <DEDUP_REMOVED lines=8> */
.L_x_3176:
[----:B------:R-:W-:Y:S05]  /*24bc0*/  BSYNC B0 ;  /* 0x0000000000007941 */ /* 0x000fea0003800000 */
.L_x_3175:
[----:B------:R-:W3:Y:S01]  /*24bd0*/  LDC R0, c[0x0][0x448] ;  /* 0x00011200ff007b82 */ /* 0x000ee20000000800 */
[----:B------:R-:W-:Y:S01]  /*24be0*/  LEA R3, R17, 0x7f, 0x7 ;  /* 0x0000007f11037811 */ /* 0x000fe200078e38ff */
[----:B------:R-:W-:Y:S06]  /*24bf0*/  @!P0 WARPSYNC.ALL ;  /* 0x0000000000008948 */ /* 0x000fec0003800000 */
[----:B------:R-:W-:Y:S01]  /*24c00*/  @!P0 BAR.SYNC.DEFER_BLOCKING 0xc, 0x180 ;  /* 0x0306000000008b1d */ /* 0x000fe20000010000 */
[----:B---3--:R-:W-:-:S13]  /*24c10*/  ISETP.NE.AND P1, PT, R0, 0x1, PT ;  /* 0x000000010000780c */ /* 0x008fda0003f25270 */
[----:B------:R-:W3:Y:S08]  /*24c20*/  @P1 LDC R4, c[0x0][0x44c] ;  /* 0x00011300ff041b82 */ /* 0x000ef00000000800 */
[----:B------:R-:W4:Y:S01]  /*24c30*/  @P1 LDC R0, c[0x0][0x450] ;  /* 0x00011400ff001b82 */ /* 0x000f220000000800 */
[----:B---3--:R-:W-:-:S05]  /*24c40*/  @P1 IMAD.HI.U32 R4, R3, R4, RZ ;  /* 0x0000000403041227 */ /* 0x008fca00078e00ff */
[----:B----4-:R-:W-:-:S05]  /*24c50*/  @P1 SHF.R.U32.HI R3, RZ, R0, R4 ;  /* 0x00000000ff031219 */ /* 0x010fca0000011604 */
[----:B------:R-:W-:-:S05]  /*24c60*/  IMAD.IADD R3, R2, 0x1, R3 ;  /* 0x0000000102037824 */ /* 0x000fca00078e0203 */
[----:B------:R-:W-:-:S04]  /*24c70*/  SHF.R.S32.HI R0, RZ, 0x1f, R3 ;  /* 0x0000001fff007819 */ /* 0x000fc80000011403 */
[----:B------:R-:W-:-:S04]  /*24c80*/  LEA.HI R0, R0, R3, RZ, 0x7 ;  /* 0x0000000300007211 */ /* 0x000fc800078f38ff */
[----:B------:R-:W-:-:S04]  /*24c90*/  SHF.R.S32.HI R3, RZ, 0x7, R0 ;  /* 0x00000007ff037819 */ /* 0x000fc80000011400 */
[----:B------:R-:W-:-:S04]  /*24ca0*/  VIMNMX R5, R20, R3, PT ;  /* 0x0000000314057248 */ /* 0x000fc80003fe0100 */
[----:B------:R-:W-:Y:S01]  /*24cb0*/  ISETP.GT.AND P0, PT, R5, RZ, PT ;  /* 0x000000ff0500720c */ /* 0x000fe20003f04270 */
[----:B------:R3:W-:-:S12]  /*24cc0*/  STL [R1+0x20], R5 ;  /* 0x0000200501007387 */ /* 0x0007d80000100800 */
[----:B---3--:R-:W-:Y:S05]  /*24cd0*/  @P0 BRA `(.L_x_3211) ;  /* 0x0000000000440947 */ /* 0x008fea0003800000 */
[----:B--2---:R-:W2:Y:S02]  /*24ce0*/  S2R R6, SR_TID.X ;  /* 0x0000000000067919 */ /* 0x004ea40000002100 */
[----:B--2---:R-:W-:-:S04]  /*24cf0*/  LOP3.LUT R6, R6, 0x7f, RZ, 0xc0, !PT ;  /* 0x0000007f06067812 */ /* 0x004fc800078ec0ff */
[----:B------:R-:W-:-:S13]  /*24d00*/  ISETP.NE.AND P0, PT, R6, RZ, PT ;  /* 0x000000ff0600720c */ /* 0x000fda0003f05270 */
[----:B------:R-:W-:Y:S05]  /*24d10*/  @P0 BRA `(.L_x_3212) ;  /* 0x0000004800580947 */ /* 0x000fea0003800000 */
[----:B------:R-:W2:Y:S01]  /*24d20*/  S2R R5, SR_LANEID ;  /* 0x0000000000057919 */ /* 0x000ea20000000000 */
[----:B------:R-:W-:Y:S01]  /*24d30*/  VOTEU.ANY UR4, UPT, PT ;  /* 0x0000000000047886 */ /* 0x000fe200038e0100 */
[----:B------:R-:W3:Y:S01]  /*24d40*/  LDC.64 R2, c[0x0][0xc60] ;  /* 0x00031800ff027b82 */ /* 0x000ee20000000a00 */
[----:B------:R-:W2:Y:S02]  /*24d50*/  FLO.U32 R0, UR4 ;  /* 0x0000000400007d00 */ /* 0x000ea400080e0000 */
[----:B--2---:R-:W-:-:S06]  /*24d60*/  ISETP.EQ.U32.AND P0, PT, R0, R5, PT ;  /* 0x000000050000720c */ /* 0x004fcc0003f02070 */
[----:B------:R-:W3:Y:S07]  /*24d70*/  POPC R5, UR4 ;  /* 0x0000000400057d09 */ /* 0x000eee0008000000 */
[----:B---3--:R-:W2:Y:S01]  /*24d80*/  @P0 ATOMG.E.ADD.STRONG.GPU PT, R3, desc[UR36][R2.64], R5 ;  /* 0x00000005020309a8 */ /* 0x008ea200081ee1e4 */
[----:B------:R-:W3:Y:S02]  /*24d90*/  S2R R4, SR_LTMASK ;  /* 0x0000000000047919 */ /* 0x000ee40000003900 */
[----:B---3--:R-:W-:-:S04]  /*24da0*/  LOP3.LUT R4, R4, UR4, RZ, 0xc0, !PT ;  /* 0x0000000404047c12 */ /* 0x008fc8000f8ec0ff */
[----:B------:R-:W3:Y:S01]  /*24db0*/  POPC R7, R4 ;  /* 0x0000000400077309 */ /* 0x000ee20000000000 */
[----:B--2---:R-:W3:Y:S02]  /*24dc0*/  SHFL.IDX PT, R0, R3, R0, 0x1f ;  /* 0x00001f0003007589 */ /* 0x004ee400000e0000 */
[----:B---3--:R-:W-:Y:S01]  /*24dd0*/  IADD3 R16, R0, UR39, R7 ;  /* 0x0000002700107c10 */ /* 0x008fe2000fffe007 */
[----:B------:R-:W-:Y:S06]  /*24de0*/  BRA `(.L_x_3212) ;  /* 0x0000004800247947 */ /* 0x000fec0003800000 */
.L_x_3211:
        /* <DEDUP_REMOVED lines=10> */
[----:B------:R-:W3:Y:S01]  /*24e90*/  LDC.64 R2, c[0x4][R2] ;  /* 0x0100000002027b82 */ /* 0x000ee20000000a00 */
[----:B--2---:R-:W-:Y:S01]  /*24ea0*/  IMAD.U32 R6, RZ, RZ, UR8 ;  /* 0x00000008ff067e24 */ /* 0x004fe2000f8e00ff */
[----:B------:R-:W-:Y:S01]  /*24eb0*/  MOV R12, 0x1 ;  /* 0x00000001000c7802 */ /* 0x000fe20000000f00 */
[----:B------:R-:W-:Y:S02]  /*24ec0*/  IMAD.U32 R7, RZ, RZ, UR9 ;  /* 0x00000009ff077e24 */ /* 0x000fe4000f8e00ff */
[----:B------:R-:W-:-:S02]  /*24ed0*/  IMAD.U32 R10, RZ, RZ, UR4 ;  /* 0x00000004ff0a7e24 */ /* 0x000fc4000f8e00ff */
[----:B------:R-:W-:Y:S02]  /*24ee0*/  IMAD.U32 R11, RZ, RZ, UR5 ;  /* 0x00000005ff0b7e24 */ /* 0x000fe4000f8e00ff */
[----:B0-----:R-:W-:Y:S02]  /*24ef0*/  IMAD.MOV.U32 R8, RZ, RZ, 0x70 ;  /* 0x00000070ff087424 */ /* 0x001fe400078e00ff */
[----:B------:R-:W-:-:S07]  /*24f00*/  IMAD.MOV.U32 R13, RZ, RZ, RZ ;  /* 0x000000ffff0d7224 */ /* 0x000fce00078e00ff */
[----:B------:R-:W-:-:S07]  /*24f10*/  LEPC R20, `(.L_x_3214) ;  /* 0x000000001014794e */ /* 0x000fce0000000000 */
[----:B-1-3--:R-:W-:Y:S05]  /*24f20*/  CALL.ABS.NOINC R2 ;  /* 0x0000000002007343 */ /* 0x00afea0003c00000 */
.L_x_3214:
[----:B------:R-:W-:Y:S05]  /*24f30*/  BSYNC B6 ;  /* 0x0000000000067941 */ /* 0x000fea0003800000 */
.L_x_3213:
[----:B------:R-:W3:Y:S01]  /*24f40*/  LDL.LU R34, [R1] ;  /* 0x0000000001227983 */ /* 0x000ee20000300800 */
[----:B------:R-:W-:Y:S01]  /*24f50*/  VIADD R0, R22, 0x10400 ;  /* 0x0001040016007836 */ /* 0x000fe20000000000 */
[----:B------:R-:W-:Y:S04]  /*24f60*/  BSSY B6, `(.L_x_3215) ;  /* 0x0000016000067945 */ /* 0x000fe80003800000 */
[----:B------:R-:W-:Y:S02]  /*24f70*/  LOP3.LUT P0, RZ, R0, 0x3ff, RZ, 0xc0, !PT ;  /* 0x000003ff00ff7812 */ /* 0x000fe4000780c0ff */
[----:B---3--:R-:W-:-:S11]  /*24f80*/  LOP3.LUT R34, R34, 0xfffffffe, RZ, 0xc0, !PT ;  /* 0xfffffffe22227812 */ /* 0x008fd600078ec0ff */
[----:B------:R-:W-:-:S05]  /*24f90*/  @P0 LOP3.LUT R34, R34, 0x1, RZ, 0xfc, !PT ;  /* 0x0000000122220812 */ /* 0x000fca00078efcff */
[----:B------:R3:W-:Y:S01]  /*24fa0*/  STL [R1], R34 ;  /* 0x0000002201007387 */ /* 0x0007e20000100800 */
[----:B------:R-:W-:Y:S05]  /*24fb0*/  @!P0 BRA `(.L_x_3216) ;  /* 0x0000000000408947 */ /* 0x000fea0003800000 */
[----:B------:R-:W-:Y:S01]  /*24fc0*/  MOV R2, 0x0 ;  /* 0x0000000000027802 */ /* 0x000fe20000000f00 */
[----:B------:R-:W-:Y:S01]  /*24fd0*/  ULDC.64 UR6, c[0x4][0xc0] ;  /* 0x0100300000067ab9 */ /* 0x000fe20000000a00 */
[----:B------:R-:W-:Y:S01]  /*24fe0*/  ULDC.64 UR8, c[0x4][0xc8] ;  /* 0x0100320000087ab9 */ /* 0x000fe20000000a00 */
[----:B------:R-:W-:Y:S01]  /*24ff0*/  ULDC.64 UR4, c[0x4][0x10] ;  /* 0x0100040000047ab9 */ /* 0x000fe20000000a00 */
[----:B------:R-:W-:Y:S01]  /*25000*/  IMAD.U32 R4, RZ, RZ, UR6 ;  /* 0x00000006ff047e24 */ /* 0x000fe2000f8e00ff */
[----:B------:R-:W-:Y:S01]  /*25010*/  MOV R7, UR9 ;  /* 0x0000000900077c02 */ /* 0x000fe20008000f00 */
[----:B------:R-:W4:Y:S01]  /*25020*/  LDC.64 R2, c[0x4][R2] ;  /* 0x0100000002027b82 */ /* 0x000f220000000a00 */
[----:B------:R-:W-:Y:S02]  /*25030*/  IMAD.U32 R5, RZ, RZ, UR7 ;  /* 0x00000007ff057e24 */ /* 0x000fe4000f8e00ff */
[----:B--2---:R-:W-:Y:S02]  /*25040*/  IMAD.U32 R6, RZ, RZ, UR8 ;  /* 0x00000008ff067e24 */ /* 0x004fe4000f8e00ff */
[----:B------:R-:W-:-:S02]  /*25050*/  IMAD.U32 R10, RZ, RZ, UR4 ;  /* 0x00000004ff0a7e24 */ /* 0x000fc4000f8e00ff */
[----:B------:R-:W-:Y:S02]  /*25060*/  IMAD.U32 R11, RZ, RZ, UR5 ;  /* 0x00000005ff0b7e24 */ /* 0x000fe4000f8e00ff */
[----:B0-----:R-:W-:Y:S02]  /*25070*/  IMAD.MOV.U32 R8, RZ, RZ, 0x70 ;  /* 0x00000070ff087424 */ /* 0x001fe400078e00ff */
[----:B------:R-:W-:Y:S02]  /*25080*/  IMAD.MOV.U32 R12, RZ, RZ, 0x1 ;  /* 0x00000001ff0c7424 */ /* 0x000fe400078e00ff */
[----:B------:R-:W-:-:S07]  /*25090*/  IMAD.MOV.U32 R13, RZ, RZ, RZ ;  /* 0x000000ffff0d7224 */ /* 0x000fce00078e00ff */
[----:B------:R-:W-:-:S07]  /*250a0*/  LEPC R20, `(.L_x_3216) ;  /* 0x000000001014794e */ /* 0x000fce0000000000 */
[----:B-1-34-:R-:W-:Y:S05]  /*250b0*/  CALL.ABS.NOINC R2 ;  /* 0x0000000002007343 */ /* 0x01afea0003c00000 */
.L_x_3216:
[----:B------:R-:W-:Y:S05]  /*250c0*/  BSYNC B6 ;  /* 0x0000000000067941 */ /* 0x000fea0003800000 */
.L_x_3215:
        /* <DEDUP_REMOVED lines=20> */
.L_x_3218:
[----:B------:R-:W-:Y:S05]  /*25210*/  BSYNC B6 ;  /* 0x0000000000067941 */ /* 0x000fea0003800000 */
.L_x_3217:
        /* <DEDUP_REMOVED lines=8> */
[----:B--2---:R-:W-:Y:S01]  /*252a0*/  MOV R6, UR6 ;  /* 0x0000000600067c02 */ /* 0x004fe20008000f00 */
[----:B------:R-:W2:Y:S01]  /*252b0*/  LDC.64 R2, c[0x4][R2] ;  /* 0x0100000002027b82 */ /* 0x000ea20000000a00 */
[----:B------:R-:W-:Y:S01]  /*252c0*/  IMAD.U32 R5, RZ, RZ, UR5 ;  /* 0x00000005ff057e24 */ /* 0x000fe2000f8e00ff */
[----:B------:R-:W-:Y:S01]  /*252d0*/  MOV R13, RZ ;  /* 0x000000ff000d7202 */ /* 0x000fe20000000f00 */
[----:B------:R-:W-:Y:S02]  /*252e0*/  IMAD.U32 R7, RZ, RZ, UR7 ;  /* 0x00000007ff077e24 */ /* 0x000fe4000f8e00ff */
[----:B------:R-:W-:-:S02]  /*252f0*/  IMAD.U32 R10, RZ, RZ, UR8 ;  /* 0x00000008ff0a7e24 */ /* 0x000fc4000f8e00ff */
[----:B------:R-:W-:Y:S02]  /*25300*/  IMAD.U32 R11, RZ, RZ, UR9 ;  /* 0x00000009ff0b7e24 */ /* 0x000fe4000f8e00ff */
[----:B0-----:R-:W-:Y:S02]  /*25310*/  IMAD.MOV.U32 R8, RZ, RZ, 0x70 ;  /* 0x00000070ff087424 */ /* 0x001fe400078e00ff */
[----:B------:R-:W-:-:S07]  /*25320*/  IMAD.MOV.U32 R12, RZ, RZ, 0x1 ;  /* 0x00000001ff0c7424 */ /* 0x000fce00078e00ff */
[----:B------:R-:W-:-:S07]  /*25330*/  LEPC R20, `(.L_x_3220) ;  /* 0x000000001014794e */ /* 0x000fce0000000000 */
[----:B-123--:R-:W-:Y:S05]  /*25340*/  CALL.ABS.NOINC R2 ;  /* 0x0000000002007343 */ /* 0x00efea0003c00000 */
.L_x_3220:
[----:B------:R-:W-:Y:S05]  /*25350*/  BSYNC B6 ;  /* 0x0000000000067941 */ /* 0x000fea0003800000 */
.L_x_3219:
[----:B------:R-:W0:Y:S01]  /*25360*/  LDL R21, [R1+0x20] ;  /* 0x0000200001157983 */ /* 0x000e220000100800 */
[----:B------:R-:W-:Y:S02]  /*25370*/  ULDC.64 UR4, c[0x0][0x9f8] ;  /* 0x00027e0000047ab9 */ /* 0x000fe40000000a00 */
[----:B------:R-:W-:Y:S01]  /*25380*/  ISETP.NE.U32.AND P0, PT, RZ, UR4, PT ;  /* 0x00000004ff007c0c */ /* 0x000fe2000bf05070 */
[----:B------:R-:W4:Y:S03]  /*25390*/  S2R R20, SR_TID.X ;  /* 0x0000000000147919 */ /* 0x000f260000002100 */
[----:B------:R-:W-:-:S13]  /*253a0*/  ISETP.NE.AND.EX P0, PT, RZ, UR5, PT, P0 ;  /* 0x00000005ff007c0c */ /* 0x000fda000bf05300 */
[----:B------:R-:W-:-:S04]  /*253b0*/  @P0 IADD3 R2, P1, R25, UR4, RZ ;  /* 0x0000000419020c10 */ /* 0x000fc8000ff3e0ff */
[----:B------:R-:W-:-:S05]  /*253c0*/  @P0 IADD3.X R3, R26, UR5, RZ, P1, !PT ;  /* 0x000000051a030c10 */ /* 0x000fca0008ffe4ff */
[----:B------:R1:W2:Y:S01]  /*253d0*/  @P0 LDG.E R33, desc[UR36][R2.64] ;  /* 0x0000002402210981 */ /* 0x0002a2000c1e1900 */
[C---:B----4-:R-:W-:Y:S01]  /*253e0*/  LOP3.LUT R0, R20.reuse, 0x7f, RZ, 0xc0, !PT ;  /* 0x0000007f14007812 */ /* 0x050fe200078ec0ff */
[----:B-1----:R-:W1:Y:S03]  /*253f0*/  LDC R2, c[0x0][0x430] ;  /* 0x00010c00ff027b82 */ /* 0x002e660000000800 */
[----:B------:R-:W-:Y:S01]  /*25400*/  SHF.R.U32.HI R0, RZ, 0x3, R0 ;  /* 0x00000003ff007819 */ /* 0x000fe20000011600 */
[----:B------:R-:W-:-:S05]  /*25410*/  IMAD.SHL.U32 R20, R20, 0x10, RZ ;  /* 0x0000001014147824 */ /* 0x000fca00078e00ff */
[----:B------:R-:W-:Y:S02]  /*25420*/  LOP3.LUT R20, R0, 0x70, R20, 0xf8, !PT ;  /* 0x0000007000147812 */ /* 0x000fe400078ef814 */
[----:B-1----:R-:W-:-:S13]  /*25430*/  ISETP.NE.AND P1, PT, R2, 0x1, PT ;  /* 0x000000010200780c */ /* 0x002fda0003f25270 */
[----:B------:R-:W1:Y:S08]  /*25440*/  @P1 LDC R4, c[0x0][0x434] ;  /* 0x00010d00ff041b82 */ /* 0x000e700000000800 */
[----:B------:R-:W4:Y:S01]  /*25450*/  @P1 LDC R0, c[0x0][0x438] ;  /* 0x00010e00ff001b82 */ /* 0x000f220000000800 */
[----:B---3--:R-:W-:Y:S01]  /*25460*/  LOP3.LUT R34, R34, 0xfffffffd, RZ, 0xc0, !PT ;  /* 0xfffffffd22227812 */ /* 0x008fe200078ec0ff */
[----:B------:R-:W-:Y:S01]  /*25470*/  UMOV UR4, 0xffffffff ;  /* 0xffffffff00047882 */ /* 0x000fe20000000000 */
[----:B0-----:R-:W-:-:S04]  /*25480*/  LEA R8, R21, 0xffffff80, 0x7 ;  /* 0xffffff8015087811 */ /* 0x001fc800078e38ff */
[----:B------:R-:W-:-:S05]  /*25490*/  LOP3.LUT R5, R20, R8, RZ, 0xfc, !PT ;  /* 0x0000000814057212 */ /* 0x000fca00078efcff */
[C---:B------:R-:W-:Y:S01]  /*254a0*/  IMAD.IADD R3, R5.reuse, 0x1, R37 ;  /* 0x0000000105037824 */ /* 0x040fe200078e0225 */
[----:B------:R-:W-:-:S03]  /*254b0*/  ISETP.GE.AND P0, PT, R5, R27, PT ;  /* 0x0000001b0500720c */ /* 0x000fc60003f06270 */
[----:B-1----:R-:W-:-:S04]  /*254c0*/  @P1 IMAD.HI.U32 R4, R3, R4, RZ ;  /* 0x0000000403041227 */ /* 0x002fc800078e00ff */
[----:B--2---:R-:W-:Y:S01]  /*254d0*/  IMAD.MOV.U32 R6, RZ, RZ, R3 ;  /* 0x000000ffff067224 */ /* 0x004fe200078e0003 */
[----:B----4-:R-:W-:-:S05]  /*254e0*/  @P1 SHF.R.U32.HI R6, RZ, R0, R4 ;  /* 0x00000000ff061219 */ /* 0x010fca0000011604 */
[----:B------:R-:W-:Y:S01]  /*254f0*/  IMAD.MOV R0, RZ, RZ, -R6 ;  /* 0x000000ffff007224 */ /* 0x000fe200078e0a06 */
[----:B------:R-:W0:Y:S03]  /*25500*/  @!P0 LDC.64 R4, c[0x0][0x418] ;  /* 0x00010600ff048b82 */ /* 0x000e260000000a00 */
[----:B------:R-:W-:-:S05]  /*25510*/  IMAD R0, R2, R0, R3 ;  /* 0x0000000002007224 */ /* 0x000fca00078e0203 */
[----:B------:R-:W1:Y:S01]  /*25520*/  @!P0 LDC.64 R2, c[0x0][0x428] ;  /* 0x00010a00ff028b82 */ /* 0x000e620000000a00 */
[----:B------:R-:W-:Y:S02]  /*25530*/  @!P0 SHF.R.S32.HI R7, RZ, 0x1f, R6 ;  /* 0x0000001fff078819 */ /* 0x000fe40000011406 */
[----:B------:R-:W-:-:S05]  /*25540*/  SHF.R.S32.HI R9, RZ, 0x1f, R33 ;  /* 0x0000001fff097819 */ /* 0x000fca0000011421 */
[----:B------:R2:W-:Y:S01]  /*25550*/  STL [R1+0x4], R9 ;  /* 0x0000040901007387 */ /* 0x0005e20000100800 */
[----:B-1----:R-:W-:-:S04]  /*25560*/  @!P0 IMAD.WIDE.U32 R6, R33, R2, R6 ;  /* 0x0000000221068225 */ /* 0x002fc800078e0006 */
[----:B------:R-:W-:Y:S02]  /*25570*/  @!P0 IMAD R2, R9, R2, RZ ;  /* 0x0000000209028224 */ /* 0x000fe400078e02ff */
[----:B--2---:R-:W1:Y:S02]  /*25580*/  LDC R9, c[0x0][0x2f4] ;  /* 0x0000bd00ff097b82 */ /* 0x004e640000000800 */
[----:B------:R-:W-:Y:S01]  /*25590*/  @!P0 IMAD R3, R33, R3, R2 ;  /* 0x0000000321038224 */ /* 0x000fe200078e0202 */
[----:B0-----:R-:W-:-:S03]  /*255a0*/  @!P0 LEA R2, P1, R6, R4, 0x2 ;  /* 0x0000000406028211 */ /* 0x001fc600078210ff */
[----:B------:R-:W-:-:S05]  /*255b0*/  @!P0 IMAD.IADD R3, R7, 0x1, R3 ;  /* 0x0000000107038824 */ /* 0x000fca00078e0203 */
[----:B------:R-:W-:Y:S02]  /*255c0*/  @!P0 LEA.HI.X R3, R6, R5, R3, 0x2, P1 ;  /* 0x0000000506038211 */ /* 0x000fe400008f1403 */
[----:B------:R-:W-:Y:S02]  /*255d0*/  MOV R4, RZ ;  /* 0x000000ff00047202 */ /* 0x000fe40000000f00 */
[----:B------:R-:W-:-:S04]  /*255e0*/  LOP3.LUT R20, R30, 0x80, RZ, 0xfc, !PT ;  /* 0x000000801e147812 */ /* 0x000fc800078efcff */
[----:B------:R0:W5:Y:S01]  /*255f0*/  @!P0 LDG.E R4, desc[UR36][R2.64] ;  /* 0x0000002402048981 */ /* 0x000162000c1e1900 */
[-C--:B-1----:R-:W-:Y:S02]  /*25600*/  ISETP.GE.AND P1, PT, R30, R9.reuse, PT ;  /* 0x000000091e00720c */ /* 0x082fe40003f26270 */
[----:B------:R-:W-:Y:S01]  /*25610*/  ISETP.GE.AND P0, PT, R20, R9, PT ;  /* 0x000000091400720c */ /* 0x000fe20003f06270 */
[----:B0-----:R-:W-:-:S05]  /*25620*/  IMAD.U32 R2, RZ, RZ, UR42 ;  /* 0x0000002aff027e24 */ /* 0x001fca000f8e00ff */
[----:B------:R-:W-:-:S05]  /*25630*/  ISETP.NE.AND P2, PT, R2, 0x3, PT ;  /* 0x000000030200780c */ /* 0x000fca0003f45270 */
[----:B------:R-:W-:-:S04]  /*25640*/  @P1 LOP3.LUT R34, R34, 0x2, RZ, 0xfc, !PT ;  /* 0x0000000222221812 */ /* 0x000fc800078efcff */
[----:B------:R-:W-:-:S04]  /*25650*/  LOP3.LUT R34, R34, 0xfffffffb, RZ, 0xc0, !PT ;  /* 0xfffffffb22227812 */ /* 0x000fc800078ec0ff */
[----:B------:R-:W-:-:S04]  /*25660*/  LOP3.LUT R34, R34, 0xfffffffe, RZ, 0xc0, !PT ;  /* 0xfffffffe22227812 */ /* 0x000fc800078ec0ff */
[----:B------:R-:W-:-:S04]  /*25670*/  @P0 LOP3.LUT R34, R34, 0x1, RZ, 0xfc, !PT ;  /* 0x0000000122220812 */ /* 0x000fc800078efcff */
[----:B------:R-:W-:-:S05]  /*25680*/  @P2 LOP3.LUT R34, R34, 0x4, RZ, 0xfc, !PT ;  /* 0x0000000422222812 */ /* 0x000fca00078efcff */
[----:B------:R0:W-:Y:S01]  /*25690*/  STL [R1], R34 ;  /* 0x0000002201007387 */ /* 0x0001e20000100800 */
[----:B------:R-:W-:Y:S05]  /*256a0*/  BRA.DIV UR4, `(.L_x_3221) ;  /* 0x0000009a04787947 */ /* 0x000fea000b800000 */
.L_x_3494:
[----:B0-----:R-:W-:Y:S01]  /*256b0*/  SHF.R.S32.HI R34, RZ, 0x1f, R18 ;  /* 0x0000001fff227819 */ /* 0x001fe20000011412 */
[----:B------:R-:W-:Y:S06]  /*256c0*/  @!P2 BRA `(.L_x_3222) ;  /* 0x000000000004a947 */ /* 0x000fec0003800000 */
[----:B------:R-:W-:Y:S01]  /*256d0*/  BPT.TRAP 0x1 ;  /* 0x000000040000795c */ /* 0x000fe20000300000 */
.L_x_3222:
        /* <DEDUP_REMOVED lines=10> */
.L_x_3495:
[----:B------:R-:W-:Y:S05]  /*25780*/  BSYNC B0 ;  /* 0x0000000000007941 */ /* 0x000fea0003800000 */
.L_x_3223:
[----:B------:R-:W2:Y:S01]  /*25790*/  LDL.LU R12, [R1] ;  /* 0x00000000010c7983 */ /* 0x000ea20000300800 */
[----:B------:R-:W-:-:S03]  /*257a0*/  ULDC.64 UR4, c[0x0][0x328] ;  /* 0x0000ca0000047ab9 */ /* 0x000fc60000000a00 */
[----:B------:R-:W3:Y:S01]  /*257b0*/  LDL R11, [R1+0xc] ;  /* 0x00000c00010b7983 */ /* 0x000ee20000100800 */
[----:B------:R-:W-:Y:S01]  /*257c0*/  ISETP.GE.AND P1, PT, R27, 0x1, PT ;  /* 0x000000011b00780c */ /* 0x000fe20003f26270 */
[----:B------:R-:W-:Y:S01]  /*257d0*/  IMAD R5, R9, UR4, RZ ;  /* 0x0000000409057c24 */ /* 0x000fe2000f8e02ff */
[----:B-----5:R-:W-:Y:S01]  /*257e0*/  SHF.R.S32.HI R10, RZ, 0x1f, R4 ;  /* 0x0000001fff0a7819 */ /* 0x020fe20000011404 */
[----:B------:R-:W-:-:S04]  /*257f0*/  IMAD.WIDE.U32 R2, R0, UR4, RZ ;  /* 0x0000000400027c25 */ /* 0x000fc8000f8e00ff */
        /* <DEDUP_REMOVED lines=11> */
[----:B------:R-:W-:-:S02]  /*258b0*/  ULDC.64 UR4, c[0x0][0x318] ;  /* 0x0000c60000047ab9 */ /* 0x000fc40000000a00 */
[----:B------:R-:W-:Y:S01]  /*258c0*/  IADD3 R7, P0, R2, UR4, RZ ;  /* 0x0000000402077c10 */ /* 0x000fe2000ff1e0ff */
[----:B------:R-:W-:-:S03]  /*258d0*/  UMOV UR4, 0xffffffff ;  /* 0xffffffff00047882 */ /* 0x000fc60000000000 */
[----:B------:R-:W-:Y:S02]  /*258e0*/  IADD3.X R8, R3, UR5, R8, P0, !PT ;  /* 0x0000000503087c10 */ /* 0x000fe400087fe408 */
[----:B--2---:R-:W-:-:S04]  /*258f0*/  LOP3.LUT R12, R12, 0xffffffdf, RZ, 0xc0, !PT ;  /* 0xffffffdf0c0c7812 */ /* 0x004fc800078ec0ff */
[----:B------:R-:W-:Y:S01]  /*25900*/  @P1 LOP3.LUT R12, R12, 0x20, RZ, 0xfc, !PT ;  /* 0x000000200c0c1812 */ /* 0x000fe200078efcff */
[----:B---3--:R-:W-:-:S04]  /*25910*/  IMAD R5, R23, 0x8000, R11 ;  /* 0x0000800017057824 */ /* 0x008fc800078e020b */
[----:B------:R1:W-:Y:S01]  /*25920*/  STL [R1], R12 ;  /* 0x0000000c01007387 */ /* 0x0003e20000100800 */
[----:B------:R-:W-:Y:S05]  /*25930*/  BRA.DIV UR4, `(.L_x_3225) ;  /* 0x0000009a041c7947 */ /* 0x000fea000b800000 */
[----:B-1----:R-:W1:Y:S01]  /*25940*/  LDC R12, c[0x0][0x2f4] ;  /* 0x0000bd00ff0c7b82 */ /* 0x002e620000000800 */
[----:B------:R-:W2:Y:S01]  /*25950*/  SHFL.IDX PT, R2, R7, RZ, 0x181f ;  /* 0x00181fff07027589 */ /* 0x000ea200000e0000 */
[----:B------:R-:W-:-:S03]  /*25960*/  LOP3.LUT R11, R30, 0x80, RZ, 0xfc, !PT ;  /* 0x000000801e0b7812 */ /* 0x000fc600078efcff */
[----:B------:R-:W3:Y:S01]  /*25970*/  SHFL.IDX PT, R3, R8, RZ, 0x181f ;  /* 0x00181fff08037589 */ /* 0x000ee200000e0000 */
[----:B------:R-:W-:Y:S01]  /*25980*/  IMAD.IADD R5, R22, 0x1, R5 ;  /* 0x0000000116057824 */ /* 0x000fe200078e0205 */
[C---:B-1----:R-:W-:Y:S02]  /*25990*/  ISETP.GE.AND P1, PT, R30.reuse, R12, PT ;  /* 0x0000000c1e00720c */ /* 0x042fe40003f26270 */
[----:B--2---:R-:W-:Y:S02]  /*259a0*/  IADD3 R2, P0, R30, R2, RZ ;  /* 0x000000021e027210 */ /* 0x004fe40007f1e0ff */
[----:B------:R-:W-:Y:S02]  /*259b0*/  ISETP.LT.OR P2, PT, R27, 0x1, P1 ;  /* 0x000000011b00780c */ /* 0x000fe40000f41670 */
[----:B---3--:R-:W-:Y:S02]  /*259c0*/  IADD3.X R3, RZ, R3, RZ, P0, !PT ;  /* 0x00000003ff037210 */ /* 0x008fe400007fe4ff */
[----:B------:R-:W-:-:S02]  /*259d0*/  ISETP.GE.AND P0, PT, R11, R12, PT ;  /* 0x0000000c0b00720c */ /* 0x000fc40003f06270 */
[----:B------:R-:W2:Y:S01]  /*259e0*/  LDL.LU R11, [R1] ;  /* 0x00000000010b7983 */ /* 0x000ea20000300800 */
[C---:B------:R-:W-:Y:S02]  /*259f0*/  ISETP.GE.AND P3, PT, R27.reuse, 0x11, PT ;  /* 0x000000111b00780c */ /* 0x040fe40003f66270 */
[C---:B------:R-:W-:Y:S02]  /*25a00*/  ISETP.GE.AND P6, PT, R27.reuse, 0x71, PT ;  /* 0x000000711b00780c */ /* 0x040fe40003fc6270 */
[C---:B------:R-:W-:Y:S02]  /*25a10*/  ISETP.GE.AND P5, PT, R27.reuse, 0x31, PT ;  /* 0x000000311b00780c */ /* 0x040fe40003fa6270 */
[----:B------:R-:W-:Y:S01]  /*25a20*/  @!PT LDS RZ, [RZ] ;  /* 0x00000000fffff984 */ /* 0x000fe20000000800 */
[----:B------:R-:W-:Y:S01]  /*25a30*/  LDGSTS.E.BYPASS.LTC128B.128 [R5+0x10400], desc[UR36][R2.64], !P2 ;  /* 0x1040000002057fae */ /* 0x000fe2000d101d64 */
[C---:B------:R-:W-:Y:S02]  /*25a40*/  ISETP.LT.OR P2, PT, R27.reuse, 0x1, P0 ;  /* 0x000000011b00780c */ /* 0x040fe40000741670 */
[----:B------:R-:W-:-:S11]  /*25a50*/  ISETP.GE.AND P4, PT, R27, 0x41, PT ;  /* 0x000000411b00780c */ /* 0x000fd60003f86270 */
[----:B------:R1:W-:Y:S04]  /*25a60*/  LDGSTS.E.BYPASS.LTC128B.128 [R5+0x14400], desc[UR36][R2.64+0x80], !P2 ;  /* 0x1440008002057fae */ /* 0x0003e8000d101d64 */
[----:B-1----:R-:W1:Y:S04]  /*25a70*/  SHFL.IDX PT, R2, R7, 0x1, 0x181f ;  /* 0x00381f0007027f89 */ /* 0x002e6800000e0000 */
[----:B------:R-:W3:Y:S01]  /*25a80*/  SHFL.IDX PT, R3, R8, 0x1, 0x181f ;  /* 0x00381f0008037f89 */ /* 0x000ee200000e0000 */
[----:B-1----:R-:W-:-:S05]  /*25a90*/  IADD3 R2, P2, R30, R2, RZ ;  /* 0x000000021e027210 */ /* 0x002fca0007f5e0ff */
[----:B---3--:R-:W-:Y:S01]  /*25aa0*/  IMAD.X R3, RZ, RZ, R3, P2 ;  /* 0x000000ffff037224 */ /* 0x008fe200010e0603 */
[----:B------:R-:W-:-:S13]  /*25ab0*/  ISETP.LT.OR P2, PT, R27, 0x11, P1 ;  /* 0x000000111b00780c */ /* 0x000fda0000f41670 */
[----:B------:R-:W-:Y:S01]  /*25ac0*/  LDGSTS.E.BYPASS.LTC128B.128 [R5+0x10c00], desc[UR36][R2.64], !P2 ;  /* 0x10c0000002057fae */ /* 0x000fe2000d101d64 */
[----:B------:R-:W-:-:S13]  /*25ad0*/  ISETP.LT.OR P2, PT, R27, 0x11, P0 ;  /* 0x000000111b00780c */ /* 0x000fda0000741670 */
        /* <DEDUP_REMOVED lines=24> */
[----:B------:R1:W-:Y:S01]  /*25c60*/  LDGSTS.E.BYPASS.LTC128B.128 [R5+0x16400], desc[UR36][R2.64+0x80], !P2 ;  /* 0x1640008002057fae */ /* 0x0003e2000d101d64 */
[----:B--2---:R-:W-:-:S04]  /*25c70*/  LOP3.LUT R11, R11, 0xffffffef, RZ, 0xc0, !PT ;  /* 0xffffffef0b0b7812 */ /* 0x004fc800078ec0ff */
[----:B------:R-:W-:Y:S02]  /*25c80*/  @P3 LOP3.LUT R11, R11, 0x10, RZ, 0xfc, !PT ;  /* 0x000000100b0b3812 */ /* 0x000fe400078efcff */
[----:B------:R-:W-:Y:S02]  /*25c90*/  ISETP.GE.AND P3, PT, R27, 0x51, PT ;  /* 0x000000511b00780c */ /* 0x000fe40003f66270 */
[----:B------:R-:W-:Y:S01]  /*25ca0*/  LOP3.LUT R11, R11, 0xfffffff7, RZ, 0xc0, !PT ;  /* 0xfffffff70b0b7812 */ /* 0x000fe200078ec0ff */
        /* <DEDUP_REMOVED lines=22> */
[----:B------:R-:W-:-:S05]  /*25e10*/  @P6 LOP3.LUT R11, R11, 0x40, RZ, 0xfc, !PT ;  /* 0x000000400b0b6812 */ /* 0x000fca00078efcff */
[----:B---3--:R1:W-:Y:S02]  /*25e20*/  STL [R1], R11 ;  /* 0x0000000b01007387 */ /* 0x0083e40000100800 */
.L_x_3513:
        /* <DEDUP_REMOVED lines=11> */
.L_x_3226:
[----:B------:R-:W-:Y:S02]  /*25ee0*/  PLOP3.LUT P1, PT, P1, P0, PT, 0xa2, 0x0 ;  /* 0x000000000000781c */ /* 0x000fe40000f21472 */
[----:B------:R-:W-:-:S08]  /*25ef0*/  @P0 R2UR P1, UR4, R6 ;  /* 0x00000000060402ca */ /* 0x000fd00000020000 */
[----:B------:R-:W-:-:S05]  /*25f00*/  @P0 PLOP3.LUT P0, PT, P1, PT, PT, 0x80, 0x0 ;  /* 0x000000000000081c */ /* 0x000fca0000f0f070 */
[----:B------:R-:W-:Y:S01]  /*25f10*/  @!P1 SYNCS.ARRIVE.TRANS64.RED.A0T1 RZ, [UR4+0x38870], RZ ;  /* 0x038870ffffff99a7 */ /* 0x000fe20008200404 */
[----:B------:R-:W-:Y:S07]  /*25f20*/  @!P1 ARRIVES.LDGSTSBAR.64.TRANSCNT [UR4+0x38870] ;  /* 0x03887000ff0099b0 */ /* 0x000fee0008000a84 */
[----:B------:R-:W-:Y:S05]  /*25f30*/  @P0 BRA.U.ANY `(.L_x_3226) ;  /* 0xfffffffd00e80947 */ /* 0x000fea000393ffff */
[----:B------:R-:W-:Y:S01]  /*25f40*/  NOP ;  /* 0x0000000000007918 */ /* 0x000fe20000000000 */
[----:B--2---:R-:W2:Y:S02]  /*25f50*/  LDL R2, [R1] ;  /* 0x0000000001027983 */ /* 0x004ea40000100800 */
[----:B--2---:R-:W-:-:S13]  /*25f60*/  LOP3.LUT P6, RZ, R2, 0x4, RZ, 0xc0, !PT ;  /* 0x0000000402ff7812 */ /* 0x004fda00078cc0ff */
[----:B------:R-:W-:Y:S05]  /*25f70*/  @!P6 BRA `(.L_x_3227) ;  /* 0x000000000004e947 */ /* 0x000fea0003800000 */
[----:B------:R-:W-:Y:S01]  /*25f80*/  BPT.TRAP 0x1 ;  /* 0x000000040000795c */ /* 0x000fe20000300000 */
.L_x_3227:
[----:B------:R2:W-:Y:S01]  /*25f90*/  SYNCS.ARRIVE.TRANS64.A1T0 RZ, [R6+URZ+0x38870], RZ ;  /* 0x038870ff06ff79a7 */ /* 0x0005e2000810003f */
[----:B------:R-:W-:Y:S05]  /*25fa0*/  @!P6 BRA `(.L_x_3228) ;  /* 0x000000000004e947 */ /* 0x000fea0003800000 */
[----:B------:R-:W-:Y:S01]  /*25fb0*/  BPT.TRAP 0x1 ;  /* 0x000000040000795c */ /* 0x000fe20000300000 */
.L_x_3228:
[----:B------:R-:W4:Y:S01]  /*25fc0*/  SYNCS.PHASECHK.TRANS64.TRYWAIT P0, [R6+URZ+0x38840], R20 ;  /* 0x03884014060075a7 */ /* 0x000f22000800017f */
[----:B------:R-:W-:Y:S04]  /*25fd0*/  BSSY B0, `(.L_x_3229) ;  /* 0x0000002000007945 */ /* 0x000fe80003800000 */
[----:B----4-:R-:W-:Y:S05]  /*25fe0*/  @!P0 BRA `(.L_x_3230) ;  /* 0x0000009c00488947 */ /* 0x010fea0003800000 */
.L_x_3514:
[----:B------:R-:W-:Y:S05]  /*25ff0*/  BSYNC B0 ;  /* 0x0000000000007941 */ /* 0x000fea0003800000 */
.L_x_3229:
[----:B---3--:R3:W5:Y:S01]  /*26000*/  LDL R21, [R1] ;  /* 0x0000000001157983 */ /* 0x0087620000100800 */
[----:B------:R-:W-:Y:S01]  /*26010*/  ULDC.64 UR4, c[0x0][0x300] ;  /* 0x0000c00000047ab9 */ /* 0x000fe20000000a00 */
[----:B------:R-:W0:Y:S01]  /*26020*/  LDC R8, c[0x0][0x2f4] ;  /* 0x0000bd00ff087b82 */ /* 0x000e220000000800 */
[----:B-1----:R-:W-:Y:S01]  /*26030*/  IMAD R7, R9, UR4, RZ ;  /* 0x0000000409077c24 */ /* 0x002fe2000f8e02ff */
        /* <DEDUP_REMOVED lines=14> */
[----:B0-----:R-:W-:Y:S02]  /*26120*/  ISETP.GE.AND P1, PT, R11, R8, PT ;  /* 0x000000080b00720c */ /* 0x001fe40003f26270 */
[----:B------:R-:W-:Y:S01]  /*26130*/  IMAD R0, R18, UR5, R0 ;  /* 0x0000000512007c24 */ /* 0x000fe2000f8e0200 */
[----:B------:R-:W-:-:S04]  /*26140*/  IADD3 R4, P0, R2, UR6, RZ ;  /* 0x0000000602047c10 */ /* 0x000fc8000ff1e0ff */
[----:B------:R-:W-:Y:S01]  /*26150*/  IADD3.X R0, R3, UR7, R0, P0, !PT ;  /* 0x0000000703007c10 */ /* 0x000fe200087fe400 */
[----:B---3--:R-:W-:Y:S08]  /*26160*/  BRA.DIV UR4, `(.L_x_3231) ;  /* 0x0000009a04fc7947 */ /* 0x008ff0000b800000 */
[----:B------:R-:W0:Y:S01]  /*26170*/  SHFL.IDX PT, R3, R4, RZ, 0x181f ;  /* 0x00181fff04037589 */ /* 0x000e2200000e0000 */
[----:B-----5:R-:W-:Y:S02]  /*26180*/  LOP3.LUT R21, R21, 0xfffffbff, RZ, 0xc0, !PT ;  /* 0xfffffbff15157812 */ /* 0x020fe400078ec0ff */
[----:B------:R-:W-:Y:S01]  /*26190*/  ISETP.GE.AND P6, PT, R30, R8, PT ;  /* 0x000000081e00720c */ /* 0x000fe20003fc6270 */
[----:B------:R-:W1:Y:S01]  /*261a0*/  SHFL.IDX PT, R2, R0, RZ, 0x181f ;  /* 0x00181fff00027589 */ /* 0x000e6200000e0000 */
[----:B------:R-:W-:-:S04]  /*261b0*/  @P4 LOP3.LUT R21, R21, 0x400, RZ, 0xfc, !PT ;  /* 0x0000040015154812 */ /* 0x000fc800078efcff */
[C---:B------:R-:W-:Y:S02]  /*261c0*/  LOP3.LUT P4, RZ, R21.reuse, 0x20, RZ, 0xc0, !PT ;  /* 0x0000002015ff7812 */ /* 0x040fe4000788c0ff */
[----:B------:R-:W-:-:S04]  /*261d0*/  LOP3.LUT R21, R21, 0xfffffdff, RZ, 0xc0, !PT ;  /* 0xfffffdff15157812 */ /* 0x000fc800078ec0ff */
[----:B------:R-:W-:-:S04]  /*261e0*/  @P3 LOP3.LUT R21, R21, 0x200, RZ, 0xfc, !PT ;  /* 0x0000020015153812 */ /* 0x000fc800078efcff */
[C---:B------:R-:W-:Y:S02]  /*261f0*/  LOP3.LUT P3, RZ, R21.reuse, 0x10, RZ, 0xc0, !PT ;  /* 0x0000001015ff7812 */ /* 0x040fe4000786c0ff */
[----:B------:R-:W-:Y:S02]  /*26200*/  LOP3.LUT R21, R21, 0xfffffeff, RZ, 0xc0, !PT ;  /* 0xfffffeff15157812 */ /* 0x000fe400078ec0ff */
[----:B0-----:R-:W-:Y:S02]  /*26210*/  @P4 IADD3 R3, P0, R30, R3, RZ ;  /* 0x000000031e034210 */ /* 0x001fe40007f1e0ff */
[----:B------:R-:W-:-:S03]  /*26220*/  @P2 LOP3.LUT R21, R21, 0x100, RZ, 0xfc, !PT ;  /* 0x0000010015152812 */ /* 0x000fc600078efcff */
[----:B-1----:R-:W-:Y:S01]  /*26230*/  @P4 IMAD.X R2, RZ, RZ, R2, P0 ;  /* 0x000000ffff024224 */ /* 0x002fe200000e0602 */
[----:B------:R-:W-:Y:S01]  /*26240*/  LOP3.LUT P2, RZ, R21, 0x8, RZ, 0xc0, !PT ;  /* 0x0000000815ff7812 */ /* 0x000fe2000784c0ff */
[----:B------:R-:W-:Y:S03]  /*26250*/  STL [R1], R21 ;  /* 0x0000001501007387 */ /* 0x000fe60000100800 */
[----:B------:R-:W-:-:S04]  /*26260*/  @P4 LOP3.LUT R3, R3, R2, RZ, 0x3c, !PT ;  /* 0x0000000203034212 */ /* 0x000fc800078e3cff */
[----:B------:R-:W-:-:S04]  /*26270*/  @P4 LOP3.LUT R2, R3, R2, RZ, 0x3c, !PT ;  /* 0x0000000203024212 */ /* 0x000fc800078e3cff */
[----:B------:R-:W-:-:S05]  /*26280*/  @P4 LOP3.LUT R3, R3, R2, RZ, 0x3c, !PT ;  /* 0x0000000203034212 */ /* 0x000fca00078e3cff */
[----:B------:R-:W-:Y:S01]  /*26290*/  @!PT LDS RZ, [RZ] ;  /* 0x00000000fffff984 */ /* 0x000fe20000000800 */
[----:B------:R-:W-:Y:S04]  /*262a0*/  @P4 LDGSTS.E.BYPASS.LTC128B.128 [R5+0x28400], desc[UR36][R2.64], !P6 ;  /* 0x2840000002054fae */ /* 0x000fe8000f101d64 */
[----:B------:R0:W-:Y:S01]  /*262b0*/  @P4 LDGSTS.E.BYPASS.LTC128B.128 [R5+0x2c400], desc[UR36][R2.64+0x80], !P1 ;  /* 0x2c40008002054fae */ /* 0x0001e2000c901d64 */
[----:B------:R-:W-:-:S03]  /*262c0*/  LOP3.LUT P4, RZ, R21, 0x400, RZ, 0xc0, !PT ;  /* 0x0000040015ff7812 */ /* 0x000fc6000788c0ff */
[----:B0-----:R-:W0:Y:S04]  /*262d0*/  SHFL.IDX PT, R3, R4, 0x1, 0x181f ;  /* 0x00381f0004037f89 */ /* 0x001e2800000e0000 */
[----:B------:R-:W1:Y:S01]  /*262e0*/  SHFL.IDX PT, R2, R0, 0x1, 0x181f ;  /* 0x00381f0000027f89 */ /* 0x000e6200000e0000 */
[----:B0-----:R-:W-:-:S04]  /*262f0*/  @P3 IADD3 R3, P0, R30, R3, RZ ;  /* 0x000000031e033210 */ /* 0x001fc80007f1e0ff */
[----:B-1----:R-:W-:-:S04]  /*26300*/  @P3 IADD3.X R2, RZ, R2, RZ, P0, !PT ;  /* 0x00000002ff023210 */ /* 0x002fc800007fe4ff */
[----:B------:R-:W-:-:S04]  /*26310*/  @P3 LOP3.LUT R3, R3, R2, RZ, 0x3c, !PT ;  /* 0x0000000203033212 */ /* 0x000fc800078e3cff */
[----:B------:R-:W-:-:S04]  /*26320*/  @P3 LOP3.LUT R2, R3, R2, RZ, 0x3c, !PT ;  /* 0x0000000203023212 */ /* 0x000fc800078e3cff */
[----:B------:R-:W-:-:S05]  /*26330*/  @P3 LOP3.LUT R3, R3, R2, RZ, 0x3c, !PT ;  /* 0x0000000203033212 */ /* 0x000fca00078e3cff */
[----:B------:R-:W-:Y:S04]  /*26340*/  @P3 LDGSTS.E.BYPASS.LTC128B.128 [R5+0x28c00], desc[UR36][R2.64], !P6 ;  /* 0x28c0000002053fae */ /* 0x000fe8000f101d64 */
[----:B------:R0:W-:Y:S01]  /*26350*/  @P3 LDGSTS.E.BYPASS.LTC128B.128 [R5+0x2cc00], desc[UR36][R2.64+0x80], !P1 ;  /* 0x2cc0008002053fae */ /* 0x0001e2000c901d64 */
[----:B------:R-:W-:-:S03]  /*26360*/  LOP3.LUT P3, RZ, R21, 0x200, RZ, 0xc0, !PT ;  /* 0x0000020015ff7812 */ /* 0x000fc6000786c0ff */
[----:B0-----:R-:W0:Y:S04]  /*26370*/  SHFL.IDX PT, R3, R4, 0x2, 0x181f ;  /* 0x00581f0004037f89 */ /* 0x001e2800000e0000 */
[----:B------:R-:W1:Y:S01]  /*26380*/  SHFL.IDX PT, R2, R0, 0x2, 0x181f ;  /* 0x00581f0000027f89 */ /* 0x000e6200000e0000 */
[----:B0-----:R-:W-:-:S05]  /*26390*/  @P2 IADD3 R3, P0, R30, R3, RZ ;  /* 0x000000031e032210 */ /* 0x001fca0007f1e0ff */
[----:B-1----:R-:W-:-:S05]  /*263a0*/  @P2 IMAD.X R2, RZ, RZ, R2, P0 ;  /* 0x000000ffff022224 */ /* 0x002fca00000e0602 */
        /* <DEDUP_REMOVED lines=14> */
[----:B------:R0:W-:Y:S04]  /*26490*/  @P5 LDGSTS.E.BYPASS.LTC128B.128 [R5+0x2dc00], desc[UR36][R2.64+0x80], !P1 ;  /* 0x2dc0008002055fae */ /* 0x0001e8000c901d64 */
        /* <DEDUP_REMOVED lines=19> */
[----:B------:R-:W1:Y:S04]  /*265d0*/  SHFL.IDX PT, R2, R0, 0x6, 0x181f ;  /* 0x00d81f0000027f89 */ /* 0x000e6800000e0000 */
[----:B------:R-:W3:Y:S04]  /*265e0*/  SHFL.IDX PT, R4, R4, 0x7, 0x181f ;  /* 0x00f81f0004047f89 */ /* 0x000ee800000e0000 */
[----:B------:R-:W2:Y:S01]  /*265f0*/  SHFL.IDX PT, R0, R0, 0x7, 0x181f ;  /* 0x00f81f0000007f89 */ /* 0x000ea200000e0000 */
[----:B0-----:R-:W-:-:S05]  /*26600*/  @P2 IADD3 R3, P0, R30, R3, RZ ;  /* 0x000000031e032210 */ /* 0x001fca0007f1e0ff */
[----:B-1----:R-:W-:-:S05]  /*26610*/  @P2 IMAD.X R2, RZ, RZ, R2, P0 ;  /* 0x000000ffff022224 */ /* 0x002fca00000e0602 */
[----:B------:R-:W-:-:S04]  /*26620*/  @P2 LOP3.LUT R3, R3, R2, RZ, 0x3c, !PT ;  /* 0x0000000203032212 */ /* 0x000fc800078e3cff */
[----:B------:R-:W-:-:S04]  /*26630*/  @P2 LOP3.LUT R2, R3, R2, RZ, 0x3c, !PT ;  /* 0x0000000203022212 */ /* 0x000fc800078e3cff */
[----:B------:R-:W-:-:S05]  /*26640*/  @P2 LOP3.LUT R3, R3, R2, RZ, 0x3c, !PT ;  /* 0x0000000203032212 */ /* 0x000fca00078e3cff */
[----:B------:R1:W-:Y:S04]  /*26650*/  @P2 LDGSTS.E.BYPASS.LTC128B.128 [R5+0x2b400], desc[UR36][R2.64], !P6 ;  /* 0x2b40000002052fae */ /* 0x0003e8000f101d64 */
[----:B--23--:R1:W-:Y:S02]  /*26660*/  @P2 LDGSTS.E.BYPASS.LTC128B.128 [R5+0x2f400], desc[UR36][R2.64+0x80], !P1 ;  /* 0x2f40008002052fae */ /* 0x00c3e4000c901d64 */
.L_x_3532:
[----:B------:R-:W-:Y:S02]  /*26670*/  LOP3.LUT P2, RZ, R21, 0x40, RZ, 0xc0, !PT ;  /* 0x0000004015ff7812 */ /* 0x000fe4000784c0ff */
[----:B------:R-:W-:-:S11]  /*26680*/  ISETP.GE.AND P3, PT, R30, R8, PT ;  /* 0x000000081e00720c */ /* 0x000fd60003f66270 */
[----:B01----:R-:W-:-:S04]  /*26690*/  @P2 IADD3 R2, P0, R30, R4, RZ ;  /* 0x000000041e022210 */ /* 0x003fc80007f1e0ff */
[----:B------:R-:W-:Y:S02]  /*266a0*/  @P2 IADD3.X R0, RZ, R0, RZ, P0, !PT ;  /* 0x00000000ff002210 */ /* 0x000fe400007fe4ff */
        /* <DEDUP_REMOVED lines=8> */
.L_x_3232:
[----:B------:R-:W-:Y:S02]  /*26730*/  PLOP3.LUT P1, PT, P1, P0, PT, 0xa2, 0x0 ;  /* 0x000000000000781c */ /* 0x000fe40000f21472 */
[----:B------:R-:W-:-:S08]  /*26740*/  @P0 R2UR P1, UR4, R6 ;  /* 0x00000000060402ca */ /* 0x000fd00000020000 */
[----:B------:R-:W-:-:S05]  /*26750*/  @P0 PLOP3.LUT P0, PT, P1, PT, PT, 0x80, 0x0 ;  /* 0x000000000000081c */ /* 0x000fca0000f0f070 */
[----:B------:R-:W-:Y:S01]  /*26760*/  @!P1 SYNCS.ARRIVE.TRANS64.RED.A0T1 RZ, [UR4+0x38830], RZ ;  /* 0x038830ffffff99a7 */ /* 0x000fe20008200404 */
[----:B------:R-:W-:Y:S07]  /*26770*/  @!P1 ARRIVES.LDGSTSBAR.64.TRANSCNT [UR4+0x38830] ;  /* 0x03883000ff0099b0 */ /* 0x000fee0008000a84 */
[----:B------:R-:W-:Y:S05]  /*26780*/  @P0 BRA.U.ANY `(.L_x_3232) ;  /* 0xfffffffd00e80947 */ /* 0x000fea000393ffff */
[----:B------:R-:W-:Y:S01]  /*26790*/  NOP ;  /* 0x0000000000007918 */ /* 0x000fe20000000000 */
[----:B------:R-:W2:Y:S02]  /*267a0*/  LDL R0, [R1] ;  /* 0x0000000001007983 */ /* 0x000ea40000100800 */
[----:B--2---:R-:W-:-:S13]  /*267b0*/  LOP3.LUT P2, RZ, R0, 0x4, RZ, 0xc0, !PT ;  /* 0x0000000400ff7812 */ /* 0x004fda000784c0ff */
[----:B------:R-:W-:Y:S05]  /*267c0*/  @!P2 BRA `(.L_x_3233) ;  /* 0x000000000004a947 */ /* 0x000fea0003800000 */
[----:B------:R-:W-:Y:S01]  /*267d0*/  BPT.TRAP 0x1 ;  /* 0x000000040000795c */ /* 0x000fe20000300000 */
.L_x_3233:
[----:B0-----:R0:W5:Y:S01]  /*267e0*/  LDL.LU R3, [R1+0x24] ;  /* 0x0000240001037983 */ /* 0x0011620000300800 */
[----:B------:R-:W-:Y:S01]  /*267f0*/  VIADD R0, R22, 0x20400 ;  /* 0x0002040016007836 */ /* 0x000fe20000000000 */
[----:B------:R-:W-:Y:S01]  /*26800*/  SHF.R.S32.HI R2, RZ, 0x1f, R28 ;  /* 0x0000001fff027819 */ /* 0x000fe2000001141c */
[----:B------:R0:W-:Y:S06]  /*26810*/  SYNCS.ARRIVE.TRANS64.A1T0 RZ, [R6+URZ+0x38830], RZ ;  /* 0x038830ff06ff79a7 */ /* 0x0001ec000810003f */
[----:B------:R-:W-:Y:S05]  /*26820*/  WARPSYNC.ALL ;  /* 0x0000000000007948 */ /* 0x000fea0003800000 */
[----:B------:R-:W-:Y:S01]  /*26830*/  BAR.SYNC.DEFER_BLOCKING 0x8, 0x180 ;  /* 0x0206000000007b1d */ /* 0x000fe20000010000 */
[----:B------:R-:W-:-:S05]  /*26840*/  LOP3.LUT P1, RZ, R0, 0x3ff, RZ, 0xc0, !PT ;  /* 0x000003ff00ff7812 */ /* 0x000fca000782c0ff */
[----:B------:R-:W-:Y:S01]  /*26850*/  ULDC.64 UR4, c[0x0][0x298] ;  /* 0x0000a60000047ab9 */ /* 0x000fe20000000a00 */
[----:B------:R-:W-:Y:S01]  /*26860*/  ULDC.64 UR6, c[0x0][0xa00] ;  /* 0x0002800000067ab9 */ /* 0x000fe20000000a00 */
[----:B------:R-:W-:Y:S01]  /*26870*/  IMAD R2, R2, UR4, RZ ;  /* 0x0000000402027c24 */ /* 0x000fe2000f8e02ff */
[----:B------:R-:W-:Y:S01]  /*26880*/  ISETP.NE.U32.AND P0, PT, RZ, UR6, PT ;  /* 0x00000006ff007c0c */ /* 0x000fe2000bf05070 */
[C---:B------:R-:W-:Y:S01]  /*26890*/  IMAD.WIDE.U32 R26, R28.reuse, UR4, RZ ;  /* 0x000000041c1a7c25 */ /* 0x040fe2000f8e00ff */
[----:B------:R-:W-:Y:S02]  /*268a0*/  BSSY B6, `(.L_x_3234) ;  /* 0x0000017000067945 */ /* 0x000fe40003800000 */
[----:B------:R-:W-:Y:S01]  /*268b0*/  ISETP.NE.AND.EX P0, PT, RZ, UR7, PT, P0 ;  /* 0x00000007ff007c0c */ /* 0x000fe2000bf05300 */
[----:B------:R-:W-:-:S03]  /*268c0*/  IMAD R25, R28, UR5, R2 ;  /* 0x000000051c197c24 */ /* 0x000fc6000f8e0202 */
[----:B------:R-:W-:Y:S01]  /*268d0*/  SEL R24, R24, RZ, !P0 ;  /* 0x000000ff18187207 */ /* 0x000fe20004000000 */
[----:B------:R-:W-:Y:S01]  /*268e0*/  IMAD.IADD R25, R27, 0x1, R25 ;  /* 0x000000011b197824 */ /* 0x000fe200078e0219 */
[----:B-----5:R-:W-:Y:S01]  /*268f0*/  SEL R28, R3, RZ, !P0 ;  /* 0x000000ff031c7207 */ /* 0x020fe20004000000 */
[----:B------:R-:W-:Y:S06]  /*26900*/  @!P1 BRA `(.L_x_3235) ;  /* 0x0000000000409947 */ /* 0x000fec0003800000 */
[----:B------:R-:W-:Y:S01]  /*26910*/  MOV R2, 0x0 ;  /* 0x0000000000027802 */ /* 0x000fe20000000f00 */
[----:B------:R-:W-:Y:S01]  /*26920*/  ULDC.64 UR4, c[0x4][0xc0] ;  /* 0x0100300000047ab9 */ /* 0x000fe20000000a00 */
[----:B------:R-:W-:Y:S01]  /*26930*/  ULDC.64 UR6, c[0x4][0xc8] ;  /* 0x0100320000067ab9 */ /* 0x000fe20000000a00 */
[----:B------:R-:W-:Y:S01]  /*26940*/  ULDC.64 UR8, c[0x4][0x28] ;  /* 0x01000a0000087ab9 */ /* 0x000fe20000000a00 */
[----:B------:R-:W-:Y:S01]  /*26950*/  IMAD.U32 R4, RZ, RZ, UR4 ;  /* 0x00000004ff047e24 */ /* 0x000fe2000f8e00ff */
[----:B0---4-:R-:W-:Y:S01]  /*26960*/  MOV R6, UR6 ;  /* 0x0000000600067c02 */ /* 0x011fe20008000f00 */
[----:B------:R-:W0:Y:S01]  /*26970*/  LDC.64 R2, c[0x4][R2] ;  /* 0x0100000002027b82 */ /* 0x000e220000000a00 */
[----:B------:R-:W-:Y:S01]  /*26980*/  IMAD.U32 R5, RZ, RZ, UR5 ;  /* 0x00000005ff057e24 */ /* 0x000fe2000f8e00ff */
[----:B------:R-:W-:Y:S01]  /*26990*/  MOV R13, RZ ;  /* 0x000000ff000d7202 */ /* 0x000fe20000000f00 */
[----:B------:R-:W-:Y:S02]  /*269a0*/  IMAD.U32 R7, RZ, RZ, UR7 ;  /* 0x00000007ff077e24 */ /* 0x000fe4000f8e00ff */
[----:B------:R-:W-:-:S02]  /*269b0*/  IMAD.U32 R10, RZ, RZ, UR8 ;  /* 0x00000008ff0a7e24 */ /* 0x000fc4000f8e00ff */
[----:B------:R-:W-:Y:S02]  /*269c0*/  IMAD.U32 R11, RZ, RZ, UR9 ;  /* 0x00000009ff0b7e24 */ /* 0x000fe4000f8e00ff */
[----:B------:R-:W-:Y:S02]  /*269d0*/  IMAD.MOV.U32 R8, RZ, RZ, 0x70 ;  /* 0x00000070ff087424 */ /* 0x000fe400078e00ff */
[----:B------:R-:W-:-:S07]  /*269e0*/  IMAD.MOV.U32 R12, RZ, RZ, 0x1 ;  /* 0x00000001ff0c7424 */ /* 0x000fce00078e00ff */
[----:B------:R-:W-:-:S07]  /*269f0*/  LEPC R20, `(.L_x_3235) ;  /* 0x000000001014794e */ /* 0x000fce0000000000 */
[----:B0-----:R-:W-:Y:S05]  /*26a00*/  CALL.ABS.NOINC R2 ;  /* 0x0000000002007343 */ /* 0x001fea0003c00000 */
.L_x_3235:
[----:B------:R-:W-:Y:S05]  /*26a10*/  BSYNC B6 ;  /* 0x0000000000067941 */ /* 0x000fea0003800000 */
.L_x_3234:
[----:B----4-:R1:W5:Y:S01]  /*26a20*/  LDL R20, [R1+0x1c] ;  /* 0x00001c0001147983 */ /* 0x0103620000100800 */
[----:B0-----:R-:W0:Y:S01]  /*26a30*/  LDC R6, c[0x0][0x448] ;  /* 0x00011200ff067b82 */ /* 0x001e220000000800 */
[----:B------:R-:W-:Y:S01]  /*26a40*/  ULDC.64 UR4, c[0x0][0x2d8] ;  /* 0x0000b60000047ab9 */ /* 0x000fe20000000a00 */
[----:B------:R-:W-:Y:S01]  /*26a50*/  IMAD.MOV.U32 R2, RZ, RZ, R26 ;  /* 0x000000ffff027224 */ /* 0x000fe200078e001a */
[----:B------:R1:W5:Y:S01]  /*26a60*/  LDL R8, [R1+0x18] ;  /* 0x0000180001087983 */ /* 0x0003620000100800 */
[----:B------:R-:W-:Y:S01]  /*26a70*/  IMAD.MOV.U32 R3, RZ, RZ, R25 ;  /* 0x000000ffff037224 */ /* 0x000fe200078e0019 */
[----:B------:R-:W2:Y:S01]  /*26a80*/  S2R R21, SR_TID.X ;  /* 0x0000000000157919 */ /* 0x000ea20000002100 */
[----:B------:R-:W-:Y:S01]  /*26a90*/  IMAD R0, R34, UR4, RZ ;  /* 0x0000000422007c24 */ /* 0x000fe2000f8e02ff */
[----:B------:R-:W-:Y:S01]  /*26aa0*/  LOP3.LUT R9, R30, 0x80, RZ, 0xfc, !PT ;  /* 0x000000801e097812 */ /* 0x000fe200078efcff */
[----:B------:R-:W-:Y:S01]  /*26ab0*/  IMAD.WIDE.U32 R2, R18, UR4, R2 ;  /* 0x0000000412027c25 */ /* 0x000fe2000f8e0002 */
[----:B------:R-:W-:-:S03]  /*26ac0*/  ULDC.64 UR6, c[0x0][0x280] ;  /* 0x0000a00000067ab9 */ /* 0x000fc60000000a00 */
[----:B------:R-:W-:Y:S01]  /*26ad0*/  IMAD R0, R18, UR5, R0 ;  /* 0x0000000512007c24 */ /* 0x000fe2000f8e0200 */
[----:B------:R-:W-:Y:S02]  /*26ae0*/  ULDC.64 UR4, c[0x0][0x2e0] ;  /* 0x0000b80000047ab9 */ /* 0x000fe40000000a00 */
[----:B------:R-:W-:Y:S02]  /*26af0*/  IMAD R5, R28, UR4, RZ ;  /* 0x000000041c057c24 */ /* 0x000fe4000f8e02ff */
[----:B------:R-:W-:Y:S02]  /*26b00*/  IMAD.IADD R3, R3, 0x1, R0 ;  /* 0x0000000103037824 */ /* 0x000fe400078e0200 */
[C---:B------:R-:W-:Y:S02]  /*26b10*/  IMAD R0, R24.reuse, UR5, R5 ;  /* 0x0000000518007c24 */ /* 0x040fe4000f8e0205 */
[----:B------:R-:W-:Y:S01]  /*26b20*/  IMAD.WIDE.U32 R2, R24, UR4, R2 ;  /* 0x0000000418027c25 */ /* 0x000fe2000f8e0002 */
[----:B0-----:R-:W-:Y:S01]  /*26b30*/  ISETP.NE.AND P0, PT, R6, 0x1, PT ;  /* 0x000000010600780c */ /* 0x001fe20003f05270 */
[----:B------:R-:W-:-:S02]  /*26b40*/  ULDC.64 UR4, c[0x0][0x2d0] ;  /* 0x0000b40000047ab9 */ /* 0x000fc40000000a00 */
[----:B------:R-:W-:-:S10]  /*26b50*/  IMAD.IADD R3, R3, 0x1, R0 ;  /* 0x0000000103037824 */ /* 0x000fd400078e0200 */
[----:B------:R-:W0:Y:S01]  /*26b60*/  @P0 LDC R7, c[0x0][0x44c] ;  /* 0x00011300ff070b82 */ /* 0x000e220000000800 */
[C---:B--2---:R-:W-:Y:S01]  /*26b70*/  LOP3.LUT R4, R21.reuse, 0x7f, RZ, 0xc0, !PT ;  /* 0x0000007f15047812 */ /* 0x044fe200078ec0ff */
[----:B------:R-:W-:-:S03]  /*26b80*/  IMAD.SHL.U32 R21, R21, 0x10, RZ ;  /* 0x0000001015157824 */ /* 0x000fc600078e00ff */
[----:B------:R-:W-:-:S03]  /*26b90*/  SHF.R.U32.HI R4, RZ, 0x3, R4 ;  /* 0x00000003ff047819 */ /* 0x000fc60000011604 */
[----:B------:R-:W2:Y:S01]  /*26ba0*/  @P0 LDC R0, c[0x0][0x450] ;  /* 0x00011400ff000b82 */ /* 0x000ea20000000800 */
[----:B------:R-:W-:-:S04]  /*26bb0*/  LOP3.LUT R21, R4, 0x70, R21, 0xf8, !PT ;  /* 0x0000007004157812 */ /* 0x000fc800078ef815 */
[----:B------:R-:W-:-:S05]  /*26bc0*/  LEA R5, R17, R21, 0x7 ;  /* 0x0000001511057211 */ /* 0x000fca00078e38ff */
[----:B------:R-:W-:Y:S02]  /*26bd0*/  IMAD.MOV.U32 R4, RZ, RZ, R5 ;  /* 0x000000ffff047224 */ /* 0x000fe400078e0005 */
[----:B0-----:R-:W-:Y:S01]  /*26be0*/  @P0 IMAD.HI.U32 R7, R5, R7, RZ ;  /* 0x0000000705070227 */ /* 0x001fe200078e00ff */
[----:B------:R-:W0:Y:S04]  /*26bf0*/  S2R R21, SR_TID.X ;  /* 0x0000000000157919 */ /* 0x000e280000002100 */
[----:B--2---:R-:W-:-:S05]  /*26c00*/  @P0 SHF.R.U32.HI R4, RZ, R0, R7 ;  /* 0x00000000ff040219 */ /* 0x004fca0000011607 */
        /* <DEDUP_REMOVED lines=11> */
[----:B------:R-:W-:-:S03]  /*26cc0*/  ULDC UR4, c[0x0][0x2b8] ;  /* 0x0000ae0000047ab9 */ /* 0x000fc60000000800 */
        /* <DEDUP_REMOVED lines=8> */
[----:B-1----:R-:W-:Y:S06]  /*26d50*/  BRA.DIV UR4, `(.L_x_3236) ;  /* 0x0000009a04c47947 */ /* 0x002fec000b800000 */
[----:B------:R-:W0:Y:S01]  /*26d60*/  SHFL.IDX PT, R3, R0, RZ, 0x181f ;  /* 0x00181fff00037589 */ /* 0x000e2200000e0000 */
[----:B-----5:R-:W-:Y:S02]  /*26d70*/  IMAD R5, R20, R6, RZ ;  /* 0x0000000614057224 */ /* 0x020fe400078e02ff */
[----:B------:R-:W-:Y:S01]  /*26d80*/  IMAD R17, R17, 0x80, R9 ;  /* 0x0000008011117824 */ /* 0x000fe200078e0209 */
[----:B------:R-:W1:Y:S04]  /*26d90*/  SHFL.IDX PT, R2, R4, RZ, 0x181f ;  /* 0x00181fff04027589 */ /* 0x000e6800000e0000 */
[----:B------:R-:W-:Y:S01]  /*26da0*/  ISETP.GE.AND P3, PT, R17, R5, PT ;  /* 0x000000051100720c */ /* 0x000fe20003f66270 */
[----:B------:R-:W2:-:S12]  /*26db0*/  SHFL.IDX PT, R14, R0, 0x1, 0x181f ;  /* 0x00381f00000e7f89 */ /* 0x000e9800000e0000 */
[----:B0-----:R-:W-:-:S05]  /*26dc0*/  @!P3 IADD3 R6, P2, R30, R3, RZ ;  /* 0x000000031e06b210 */ /* 0x001fca0007f5e0ff */
[----:B-1----:R-:W-:Y:S01]  /*26dd0*/  @!P3 IMAD.X R3, RZ, RZ, R2, P2 ;  /* 0x000000ffff03b224 */ /* 0x002fe200010e0602 */
[----:B------:R-:W-:Y:S01]  /*26de0*/  @!P3 MOV R2, R6 ;  /* 0x000000060002b202 */ /* 0x000fe20000000f00 */
[----:B------:R-:W-:-:S04]  /*26df0*/  VIADD R6, R17, 0x10 ;  /* 0x0000001011067836 */ /* 0x000fc80000000000 */
[----:B------:R-:W-:Y:S04]  /*26e00*/  @!P3 LDGSTS.E.BYPASS.LTC128B.128 [R8+0x20400], desc[UR36][R2.64], !P0 ;  /* 0x204000000208bfae */ /* 0x000fe8000c101d64 */
[----:B------:R0:W-:Y:S01]  /*26e10*/  @!P3 LDGSTS.E.BYPASS.LTC128B.128 [R8+0x24400], desc[UR36][R2.64+0x80], !P1 ;  /* 0x244000800208bfae */ /* 0x0001e2000c901d64 */
[----:B------:R-:W-:-:S03]  /*26e20*/  ISETP.GE.AND P3, PT, R6, R5, PT ;  /* 0x000000050600720c */ /* 0x000fc60003f66270 */
[----:B0-----:R-:W0:Y:S10]  /*26e30*/  SHFL.IDX PT, R2, R4, 0x1, 0x181f ;  /* 0x00381f0004027f89 */ /* 0x001e3400000e0000 */
[----:B--2---:R-:W-:-:S02]  /*26e40*/  @!P3 IADD3 R6, P2, R30, R14, RZ ;  /* 0x0000000e1e06b210 */ /* 0x004fc40007f5e0ff */
[----:B------:R-:W1:Y:S03]  /*26e50*/  SHFL.IDX PT, R14, R0, 0x2, 0x181f ;  /* 0x00581f00000e7f89 */ /* 0x000e6600000e0000 */
[----:B0-----:R-:W-:Y:S02]  /*26e60*/  @!P3 IMAD.X R7, RZ, RZ, R2, P2 ;  /* 0x000000ffff07b224 */ /* 0x001fe400010e0602 */
[----:B------:R-:W-:Y:S02]  /*26e70*/  @!P3 IMAD.MOV.U32 R2, RZ, RZ, R6 ;  /* 0x000000ffff02b224 */ /* 0x000fe400078e0006 */
[----:B------:R-:W-:Y:S02]  /*26e80*/  @!P3 IMAD.MOV.U32 R3, RZ, RZ, R7 ;  /* 0x000000ffff03b224 */ /* 0x000fe400078e0007 */
[----:B------:R-:W-:-:S03]  /*26e90*/  VIADD R6, R17, 0x20 ;  /* 0x0000002011067836 */ /* 0x000fc60000000000 */
[----:B------:R-:W-:Y:S04]  /*26ea0*/  @!P3 LDGSTS.E.BYPASS.LTC128B.128 [R8+0x20c00], desc[UR36][R2.64], !P0 ;  /* 0x20c000000208bfae */ /* 0x000fe8000c101d64 */
[----:B------:R0:W-:Y:S01]  /*26eb0*/  @!P3 LDGSTS.E.BYPASS.LTC128B.128 [R8+0x24c00], desc[UR36][R2.64+0x80], !P1 ;  /* 0x24c000800208bfae */ /* 0x0001e2000c901d64 */
[----:B------:R-:W-:-:S03]  /*26ec0*/  ISETP.GE.AND P3, PT, R6, R5, PT ;  /* 0x000000050600720c */ /* 0x000fc60003f66270 */
[----:B0-----:R-:W0:Y:S10]  /*26ed0*/  SHFL.IDX PT, R2, R4, 0x2, 0x181f ;  /* 0x00581f0004027f89 */ /* 0x001e3400000e0000 */
[----:B-1----:R-:W-:-:S02]  /*26ee0*/  @!P3 IADD3 R6, P2, R30, R14, RZ ;  /* 0x0000000e1e06b210 */ /* 0x002fc40007f5e0ff */
[----:B------:R-:W1:Y:S02]  /*26ef0*/  SHFL.IDX PT, R14, R0, 0x3, 0x181f ;  /* 0x00781f00000e7f89 */ /* 0x000e6400000e0000 */
[----:B0-----:R-:W-:Y:S01]  /*26f00*/  @!P3 IADD3.X R7, RZ, R2, RZ, P2, !PT ;  /* 0x00000002ff07b210 */ /* 0x001fe200017fe4ff */
[----:B------:R-:W-:Y:S02]  /*26f10*/  @!P3 IMAD.MOV.U32 R2, RZ, RZ, R6 ;  /* 0x000000ffff02b224 */ /* 0x000fe400078e0006 */
[----:B------:R-:W-:Y:S02]  /*26f20*/  VIADD R6, R17, 0x30 ;  /* 0x0000003011067836 */ /* 0x000fe40000000000 */
[----:B------:R-:W-:-:S05]  /*26f30*/  @!P3 IMAD.MOV.U32 R3, RZ, RZ, R7 ;  /* 0x000000ffff03b224 */ /* 0x000fca00078e0007 */
[----:B------:R-:W-:Y:S04]  /*26f40*/  @!P3 LDGSTS.E.BYPASS.LTC128B.128 [R8+0x21400], desc[UR36][R2.64], !P0 ;  /* 0x214000000208bfae */ /* 0x000fe8000c101d64 */
[----:B------:R0:W-:Y:S01]  /*26f50*/  @!P3 LDGSTS.E.BYPASS.LTC128B.128 [R8+0x25400], desc[UR36][R2.64+0x80], !P1 ;  /* 0x254000800208bfae */ /* 0x0001e2000c901d64 */
[----:B------:R-:W-:-:S03]  /*26f60*/  ISETP.GE.AND P3, PT, R6, R5, PT ;  /* 0x000000050600720c */ /* 0x000fc60003f66270 */
[----:B0-----:R-:W0:Y:S10]  /*26f70*/  SHFL.IDX PT, R2, R4, 0x3, 0x181f ;  /* 0x00781f0004027f89 */ /* 0x001e3400000e0000 */
[----:B-1----:R-:W-:-:S02]  /*26f80*/  @!P3 IADD3 R6, P2, R30, R14, RZ ;  /* 0x0000000e1e06b210 */ /* 0x002fc40007f5e0ff */
[----:B------:R-:W1:Y:S03]  /*26f90*/  SHFL.IDX PT, R14, R0, 0x4, 0x181f ;  /* 0x00981f00000e7f89 */ /* 0x000e6600000e0000 */
[----:B0-----:R-:W-:Y:S02]  /*26fa0*/  @!P3 IMAD.X R7, RZ, RZ, R2, P2 ;  /* 0x000000ffff07b224 */ /* 0x001fe400010e0602 */
[----:B------:R-:W-:Y:S02]  /*26fb0*/  @!P3 IMAD.MOV.U32 R2, RZ, RZ, R6 ;  /* 0x000000ffff02b224 */ /* 0x000fe400078e0006 */
[----:B------:R-:W-:Y:S01]  /*26fc0*/  VIADD R6, R17, 0x40 ;  /* 0x0000004011067836 */ /* 0x000fe20000000000 */
[----:B------:R-:W-:-:S05]  /*26fd0*/  @!P3 MOV R3, R7 ;  /* 0x000000070003b202 */ /* 0x000fca0000000f00 */
        /* <DEDUP_REMOVED lines=15> */
[----:B------:R-:W-:Y:S02]  /*270d0*/  SHFL.IDX PT, R14, R0, 0x7, 0x181f ;  /* 0x00f81f00000e7f89 */ /* 0x000fe400000e0000 */
[----:B0-----:R-:W-:Y:S01]  /*270e0*/  @!P3 IADD3.X R7, RZ, R2, RZ, P2, !PT ;  /* 0x00000002ff07b210 */ /* 0x001fe200017fe4ff */
[----:B------:R-:W-:Y:S02]  /*270f0*/  @!P3 IMAD.MOV.U32 R2, RZ, RZ, R6 ;  /* 0x000000ffff02b224 */ /* 0x000fe400078e0006 */
[----:B------:R-:W-:Y:S02]  /*27100*/  VIADD R6, R17, 0x60 ;  /* 0x0000006011067836 */ /* 0x000fe40000000000 */
[----:B------:R-:W-:-:S05]  /*27110*/  @!P3 IMAD.MOV.U32 R3, RZ, RZ, R7 ;  /* 0x000000ffff03b224 */ /* 0x000fca00078e0007 */
[----:B------:R-:W-:Y:S04]  /*27120*/  @!P3 LDGSTS.E.BYPASS.LTC128B.128 [R8+0x22c00], desc[UR36][R2.64], !P0 ;  /* 0x22c000000208bfae */ /* 0x000fe8000c101d64 */
[----:B------:R0:W-:Y:S01]  /*27130*/  @!P3 LDGSTS.E.BYPASS.LTC128B.128 [R8+0x26c00], desc[UR36][R2.64+0x80], !P1 ;  /* 0x26c000800208bfae */ /* 0x0001e2000c901d64 */
[----:B------:R-:W-:-:S03]  /*27140*/  ISETP.GE.AND P3, PT, R6, R5, PT ;  /* 0x000000050600720c */ /* 0x000fc60003f66270 */
[----:B0-----:R-:W0:Y:S04]  /*27150*/  SHFL.IDX PT, R3, R0, 0x6, 0x181f ;  /* 0x00d81f0000037f89 */ /* 0x001e2800000e0000 */
[----:B------:R-:W1:Y:S04]  /*27160*/  SHFL.IDX PT, R2, R4, 0x6, 0x181f ;  /* 0x00d81f0004027f89 */ /* 0x000e6800000e0000 */
[----:B------:R-:W2:Y:S02]  /*27170*/  SHFL.IDX PT, R4, R4, 0x7, 0x181f ;  /* 0x00f81f0004047f89 */ /* 0x000ea400000e0000 */
[----:B0-----:R-:W-:-:S05]  /*27180*/  @!P3 IADD3 R6, P2, R30, R3, RZ ;  /* 0x000000031e06b210 */ /* 0x001fca0007f5e0ff */
[----:B-1----:R-:W-:Y:S02]  /*27190*/  @!P3 IMAD.X R7, RZ, RZ, R2, P2 ;  /* 0x000000ffff07b224 */ /* 0x002fe400010e0602 */
[----:B------:R-:W-:-:S03]  /*271a0*/  @!P3 IMAD.MOV.U32 R2, RZ, RZ, R6 ;  /* 0x000000ffff02b224 */ /* 0x000fc600078e0006 */
[----:B------:R-:W-:-:S05]  /*271b0*/  @!P3 MOV R3, R7 ;  /* 0x000000070003b202 */ /* 0x000fca0000000f00 */
[----:B------:R0:W-:Y:S04]  /*271c0*/  @!P3 LDGSTS.E.BYPASS.LTC128B.128 [R8+0x23400], desc[UR36][R2.64], !P0 ;  /* 0x234000000208bfae */ /* 0x0001e8000c101d64 */
[----:B--2---:R0:W-:Y:S02]  /*271d0*/  @!P3 LDGSTS.E.BYPASS.LTC128B.128 [R8+0x27400], desc[UR36][R2.64+0x80], !P1 ;  /* 0x274000800208bfae */ /* 0x0041e4000c901d64 */
.L_x_3549:
[----:B------:R-:W-:Y:S01]  /*271e0*/  VIADD R0, R17, 0x70 ;  /* 0x0000007011007836 */ /* 0x000fe20000000000 */
[----:B------:R-:W-:Y:S04]  /*271f0*/  BSSY B0, `(.L_x_3237) ;  /* 0x000000a000007945 */ /* 0x000fe80003800000 */
        /* <DEDUP_REMOVED lines=9> */
.L_x_3238:
[----:B------:R-:W-:Y:S05]  /*27290*/  BSYNC B0 ;  /* 0x0000000000007941 */ /* 0x000fea0003800000 */
.L_x_3237:
[----:B------:R-:W-:Y:S01]  /*272a0*/  NOP ;  /* 0x0000000000007918 */ /* 0x000fe20000000000 */
[----:B------:R-:W-:-:S13]  /*272b0*/  PLOP3.LUT P0, PT, PT, PT, PT, 0x80, 0x0 ;  /* 0x000000000000781c */ /* 0x000fda0003f0f070 */
.L_x_3239:
        /* <DEDUP_REMOVED lines=14> */
[----:B0-----:R-:W2:Y:S01]  /*273a0*/  LDL R2, [R1+0x20] ;  /* 0x0000200001027983 */ /* 0x001ea20000100800 */
[----:B------:R0:W-:Y:S01]  /*273b0*/  SYNCS.ARRIVE.TRANS64.A1T0 RZ, [R22+URZ+0x38800], RZ ;  /* 0x038800ff16ff79a7 */ /* 0x0001e2000810003f */
[----:B------:R-:W-:Y:S01]  /*273c0*/  BSSY B0, `(.L_x_3240) ;  /* 0x0000004000007945 */ /* 0x000fe20003800000 */
[----:B------:R-:W1:Y:S01]  /*273d0*/  SYNCS.PHASECHK.TRANS64.TRYWAIT P0, [R22+URZ+0x38820], R3 ;  /* 0x03882003160075a7 */ /* 0x000e62000800017f */
[----:B--2---:R-:W-:Y:S02]  /*273e0*/  ISETP.GE.AND P1, PT, R2, 0x2, PT ;  /* 0x000000020200780c */ /* 0x004fe40003f26270 */
[----:B01----:R-:W-:Y:S11]  /*273f0*/  @!P0 BRA `(.L_x_3241) ;  /* 0x0000009c00a48947 */ /* 0x003ff60003800000 */
.L_x_3550:
[----:B------:R-:W-:Y:S05]  /*27400*/  BSYNC B0 ;  /* 0x0000000000007941 */ /* 0x000fea0003800000 */
.L_x_3240:
[----:B------:R-:W-:Y:S05]  /*27410*/  @!P1 BRA `(.L_x_3242) ;  /* 0x0000001400fc9947 */ /* 0x000fea0003800000 */
[----:B------:R-:W2:Y:S01]  /*27420*/  LDL.LU R0, [R1+0x20] ;  /* 0x0000200001007983 */ /* 0x000ea20000300800 */
[----:B------:R-:W-:Y:S01]  /*27430*/  MOV R9, R23 ;  /* 0x0000001700097202 */ /* 0x000fe20000000f00 */
[----:B------:R-:W-:Y:S02]  /*27440*/  IMAD.MOV.U32 R10, RZ, RZ, R31 ;  /* 0x000000ffff0a7224 */ /* 0x000fe400078e001f */
[----:B--2---:R-:W-:-:S07]  /*27450*/  VIADD R28, R0, 0xfffffffe ;  /* 0xfffffffe001c7836 */ /* 0x004fce0000000000 */
.L_x_3262:
[----:B------:R-:W2:Y:S01]  /*27460*/  LDL R2, [R1] ;  /* 0x0000000001027983 */ /* 0x000ea20000100800 */
[----:B-1----:R-:W1:Y:S03]  /*27470*/  LDC R5, c[0x0][0x430] ;  /* 0x00010c00ff057b82 */ /* 0x002e660000000800 */
[----:B------:R-:W3:Y:S01]  /*27480*/  LDL R6, [R1+0x4] ;  /* 0x0000040001067983 */ /* 0x000ee20000100800 */
[----:B------:R-:W4:Y:S01]  /*27490*/  S2R R0, SR_TID.X ;  /* 0x0000000000007919 */ /* 0x000f220000002100 */
[----:B-1----:R-:W-:-:S13]  /*274a0*/  ISETP.NE.AND P0, PT, R5, 0x1, PT ;  /* 0x000000010500780c */ /* 0x002fda0003f05270 */
[----:B0-----:R-:W0:Y:S01]  /*274b0*/  @P0 LDC R3, c[0x0][0x434] ;  /* 0x00010d00ff030b82 */ /* 0x001e220000000800 */
[----:B----4-:R-:W-:Y:S01]  /*274c0*/  LOP3.LUT R0, R0, 0x7f, RZ, 0xc0, !PT ;  /* 0x0000007f00007812 */ /* 0x010fe200078ec0ff */
[----:B------:R-:W-:Y:S05]  /*274d0*/  YIELD ;  /* 0x0000000000007946 */ /* 0x000fea0003800000 */
[----:B------:R-:W-:Y:S01]  /*274e0*/  ULDC.64 UR4, c[0x0][0x428] ;  /* 0x00010a0000047ab9 */ /* 0x000fe20000000a00 */
[----:B--2---:R-:W-:Y:S02]  /*274f0*/  LOP3.LUT P2, RZ, R2, 0x4, RZ, 0xc0, !PT ;  /* 0x0000000402ff7812 */ /* 0x004fe4000784c0ff */
[----:B------:R-:W-:-:S02]  /*27500*/  SHF.R.U32.HI R2, RZ, 0x3, R0 ;  /* 0x00000003ff027819 */ /* 0x000fc40000011600 */
[----:B------:R-:W1:Y:S03]  /*27510*/  @P0 LDC R0, c[0x0][0x438] ;  /* 0x00010e00ff000b82 */ /* 0x000e660000000800 */
[----:B------:R-:W-:-:S05]  /*27520*/  IMAD R4, R28, 0x80, R2 ;  /* 0x000000801c047824 */ /* 0x000fca00078e0202 */
[----:B------:R-:W-:-:S05]  /*27530*/  IADD3 R4, R30, R4, R37 ;  /* 0x000000041e047210 */ /* 0x000fca0007ffe025 */
[----:B0-----:R-:W-:-:S04]  /*27540*/  @P0 IMAD.HI.U32 R3, R4, R3, RZ ;  /* 0x0000000304030227 */ /* 0x001fc800078e00ff */
[----:B------:R-:W-:Y:S01]  /*27550*/  IMAD.MOV.U32 R2, RZ, RZ, R4 ;  /* 0x000000ffff027224 */ /* 0x000fe200078e0004 */
[----:B-1----:R-:W-:-:S05]  /*27560*/  @P0 SHF.R.U32.HI R2, RZ, R0, R3 ;  /* 0x00000000ff020219 */ /* 0x002fca0000011603 */
[--C-:B------:R-:W-:Y:S01]  /*27570*/  IMAD.MOV R0, RZ, RZ, -R2.reuse ;  /* 0x000000ffff007224 */ /* 0x100fe200078e0a02 */
[----:B------:R-:W-:-:S03]  /*27580*/  SHF.R.S32.HI R3, RZ, 0x1f, R2 ;  /* 0x0000001fff037819 */ /* 0x000fc60000011402 */
[----:B------:R-:W-:Y:S02]  /*27590*/  IMAD R5, R5, R0, R4 ;  /* 0x0000000005057224 */ /* 0x000fe400078e0204 */
[----:B---3--:R-:W-:Y:S02]  /*275a0*/  IMAD R0, R6, UR4, RZ ;  /* 0x0000000406007c24 */ /* 0x008fe4000f8e02ff */
[----:B------:R-:W-:-:S04]  /*275b0*/  IMAD.WIDE.U32 R2, R33, UR4, R2 ;  /* 0x0000000421027c25 */ /* 0x000fc8000f8e0002 */
[----:B------:R-:W-:Y:S01]  /*275c0*/  IMAD R7, R33, UR5, R0 ;  /* 0x0000000521077c24 */ /* 0x000fe2000f8e0200 */
[----:B------:R-:W-:Y:S02]  /*275d0*/  ULDC.64 UR4, c[0x0][0x418] ;  /* 0x0001060000047ab9 */ /* 0x000fe40000000a00 */
[----:B------:R-:W-:Y:S01]  /*275e0*/  LEA R6, P0, R2, UR4, 0x2 ;  /* 0x0000000402067c11 */ /* 0x000fe2000f8010ff */
[----:B------:R-:W-:-:S05]  /*275f0*/  IMAD.IADD R7, R7, 0x1, R3 ;  /* 0x0000000107077824 */ /* 0x000fca00078e0203 */
[----:B------:R-:W-:-:S05]  /*27600*/  LEA.HI.X R7, R2, UR5, R7, 0x2, P0 ;  /* 0x0000000502077c11 */ /* 0x000fca00080f1407 */
[----:B------:R-:W2:Y:S01]  /*27610*/  LDG.E R6, desc[UR36][R6.64] ;  /* 0x0000002406067981 */ /* 0x000ea2000c1e1900 */
[----:B------:R-:W-:-:S04]  /*27620*/  IADD3 R23, R9, 0x1, RZ ;  /* 0x0000000109177810 */ /* 0x000fc80007ffe0ff */
[----:B------:R-:W-:-:S04]  /*27630*/  ISETP.NE.AND P0, PT, R23, 0x2, PT ;  /* 0x000000021700780c */ /* 0x000fc80003f05270 */
[----:B------:R-:W-:Y:S02]  /*27640*/  SEL R31, RZ, 0x1, P0 ;  /* 0x00000001ff1f7807 */ /* 0x000fe40000000000 */
[C---:B------:R-:W-:Y:S01]  /*27650*/  ISETP.GT.AND P1, PT, R28.reuse, RZ, PT ;  /* 0x000000ff1c00720c */ /* 0x040fe20003f24270 */
[----:B------:R-:W-:Y:S01]  /*27660*/  VIADD R28, R28, 0xffffffff ;  /* 0xffffffff1c1c7836 */ /* 0x000fe20000000000 */
[----:B------:R-:W-:Y:S02]  /*27670*/  SEL R23, R23, RZ, P0 ;  /* 0x000000ff17177207 */ /* 0x000fe40000000000 */
[----:B------:R-:W-:Y:S02]  /*27680*/  LOP3.LUT R31, R10, R31, RZ, 0x3c, !PT ;  /* 0x0000001f0a1f7212 */ /* 0x000fe400078e3cff */
[----:B--2---:R-:W-:Y:S01]  /*27690*/  SHF.R.S32.HI R20, RZ, 0x1f, R6 ;  /* 0x0000001fff147819 */ /* 0x004fe20000011406 */
[----:B------:R-:W-:Y:S06]  /*276a0*/  @!P2 BRA `(.L_x_3243) ;  /* 0x000000000004a947 */ /* 0x000fec0003800000 */
[----:B------:R-:W-:Y:S01]  /*276b0*/  BPT.TRAP 0x1 ;  /* 0x000000040000795c */ /* 0x000fe20000300000 */
.L_x_3243:
[----:B------:R-:W-:Y:S01]  /*276c0*/  IMAD R0, R23, 0x8, R22 ;  /* 0x0000000817007824 */ /* 0x000fe200078e0216 */
[----:B------:R-:W-:Y:S01]  /*276d0*/  SHF.L.U32 R21, R31, 0x1f, RZ ;  /* 0x0000001f1f157819 */ /* 0x000fe200000006ff */
[----:B------:R-:W-:Y:S01]  /*276e0*/  BSSY B0, `(.L_x_3244) ;  /* 0x0000004000007945 */ /* 0x000fe20003800000 */
[----:B------:R-:W-:Y:S02]  /*276f0*/  SHF.R.S32.HI R17, RZ, 0x1f, R5 ;  /* 0x0000001fff117819 */ /* 0x000fe40000011405 */
[----:B------:R-:W0:Y:S02]  /*27700*/  SYNCS.PHASECHK.TRANS64.TRYWAIT P0, [R0+URZ+0x38880], R21 ;  /* 0x03888015000075a7 */ /* 0x000e24000800017f */
[----:B0-----:R-:W-:Y:S05]  /*27710*/  @!P0 BRA `(.L_x_3245) ;  /* 0x0000009800f08947 */ /* 0x001fea0003800000 */
.L_x_3551:
[----:B------:R-:W-:Y:S05]  /*27720*/  BSYNC B0 ;  /* 0x0000000000007941 */ /* 0x000fea0003800000 */
.L_x_3244:
        /* <DEDUP_REMOVED lines=16> */
[-C--:B-1----:R-:W-:Y:S01]  /*27830*/  ISETP.GE.AND P2, PT, R12, R11.reuse, PT ;  /* 0x0000000b0c00720c */ /* 0x082fe20003f46270 */
[----:B------:R-:W-:Y:S01]  /*27840*/  IMAD R7, R18, UR5, R7 ;  /* 0x0000000512077c24 */ /* 0x000fe2000f8e0207 */
[----:B------:R-:W-:Y:S01]  /*27850*/  ISETP.GE.AND P3, PT, R30, R11, PT ;  /* 0x0000000b1e00720c */ /* 0x000fe20003f66270 */
        /* <DEDUP_REMOVED lines=9> */
[----:B-1----:R-:W-:-:S04]  /*278f0*/  IADD3 R2, P0, R30, R2, RZ ;  /* 0x000000021e027210 */ /* 0x002fc80007f1e0ff */
[----:B--2---:R-:W-:-:S05]  /*27900*/  IADD3.X R3, RZ, R3, RZ, P0, !PT ;  /* 0x00000003ff037210 */ /* 0x004fca00007fe4ff */
        /* <DEDUP_REMOVED lines=41> */
.L_x_3569:
        /* <DEDUP_REMOVED lines=9> */
.L_x_3247:
        /* <DEDUP_REMOVED lines=11> */
.L_x_3248:
[----:B------:R2:W-:Y:S01]  /*27ce0*/  SYNCS.ARRIVE.TRANS64.A1T0 RZ, [R0+URZ+0x38870], RZ ;  /* 0x038870ff00ff79a7 */ /* 0x0005e2000810003f */
[----:B------:R-:W-:Y:S05]  /*27cf0*/  @!P3 BRA `(.L_x_3249) ;  /* 0x000000000004b947 */ /* 0x000fea0003800000 */
[----:B------:R-:W-:Y:S01]  /*27d00*/  BPT.TRAP 0x1 ;  /* 0x000000040000795c */ /* 0x000fe20000300000 */
.L_x_3249:
[----:B------:R-:W3:Y:S01]  /*27d10*/  SYNCS.PHASECHK.TRANS64.TRYWAIT P0, [R0+URZ+0x38840], R21 ;  /* 0x03884015000075a7 */ /* 0x000ee2000800017f */
[----:B------:R-:W-:Y:S04]  /*27d20*/  BSSY B0, `(.L_x_3250) ;  /* 0x0000002000007945 */ /* 0x000fe80003800000 */
[----:B---3--:R-:W-:Y:S05]  /*27d30*/  @!P0 BRA `(.L_x_3251) ;  /* 0x0000009c00c48947 */ /* 0x008fea0003800000 */
.L_x_3570:
[----:B------:R-:W-:Y:S05]  /*27d40*/  BSYNC B0 ;  /* 0x0000000000007941 */ /* 0x000fea0003800000 */
.L_x_3250:
[----:B------:R-:W-:Y:S01]  /*27d50*/  ULDC.64 UR4, c[0x0][0x300] ;  /* 0x0000c00000047ab9 */ /* 0x000fe20000000a00 */
[----:B-1----:R-:W1:Y:S01]  /*27d60*/  LDC R8, c[0x0][0x2f4] ;  /* 0x0000bd00ff087b82 */ /* 0x002e620000000800 */
        /* <DEDUP_REMOVED lines=15> */
[-C--:B-1----:R-:W-:Y:S02]  /*27e60*/  ISETP.GE.AND P2, PT, R11, R8.reuse, PT ;  /* 0x000000080b00720c */ /* 0x082fe40003f46270 */
[----:B------:R-:W-:Y:S01]  /*27e70*/  IMAD R5, R18, UR5, R5 ;  /* 0x0000000512057c24 */ /* 0x000fe2000f8e0205 */
[----:B------:R-:W-:Y:S02]  /*27e80*/  IADD3 R6, P0, R2, UR6, RZ ;  /* 0x0000000602067c10 */ /* 0x000fe4000ff1e0ff */
[----:B------:R-:W-:-:S02]  /*27e90*/  ISETP.GE.AND P3, PT, R30, R8, PT ;  /* 0x000000081e00720c */ /* 0x000fc40003f66270 */
[----:B------:R-:W-:Y:S01]  /*27ea0*/  IADD3.X R5, R5, UR7, R3, P0, !PT ;  /* 0x0000000705057c10 */ /* 0x000fe200087fe403 */
[----:B------:R-:W-:Y:S10]  /*27eb0*/  BRA.DIV UR4, `(.L_x_3252) ;  /* 0x0000009e04787947 */ /* 0x000ff4000b800000 */
[----:B------:R-:W1:Y:S04]  /*27ec0*/  SHFL.IDX PT, R2, R6, RZ, 0x181f ;  /* 0x00181fff06027589 */ /* 0x000e6800000e0000 */
[----:B------:R-:W4:Y:S01]  /*27ed0*/  SHFL.IDX PT, R3, R5, RZ, 0x181f ;  /* 0x00181fff05037589 */ /* 0x000f2200000e0000 */
[----:B-1----:R-:W-:-:S05]  /*27ee0*/  IADD3 R2, P0, R30, R2, RZ ;  /* 0x000000021e027210 */ /* 0x002fca0007f1e0ff */
[----:B----4-:R-:W-:-:S05]  /*27ef0*/  IMAD.X R3, RZ, RZ, R3, P0 ;  /* 0x000000ffff037224 */ /* 0x010fca00000e0603 */
[----:B------:R-:W-:Y:S01]  /*27f00*/  @!PT LDS RZ, [RZ] ;  /* 0x00000000fffff984 */ /* 0x000fe20000000800 */
[----:B------:R-:W-:Y:S04]  /*27f10*/  LDGSTS.E.BYPASS.LTC128B.128 [R4+0x28400], desc[UR36][R2.64], !P3 ;  /* 0x2840000002047fae */ /* 0x000fe8000d901d64 */
[----:B------:R1:W-:Y:S04]  /*27f20*/  LDGSTS.E.BYPASS.LTC128B.128 [R4+0x2c400], desc[UR36][R2.64+0x80], !P2 ;  /* 0x2c40008002047fae */ /* 0x0003e8000d101d64 */
[----:B-1----:R-:W1:Y:S04]  /*27f30*/  SHFL.IDX PT, R2, R6, 0x1, 0x181f ;  /* 0x00381f0006027f89 */ /* 0x002e6800000e0000 */
[----:B------:R-:W4:Y:S01]  /*27f40*/  SHFL.IDX PT, R3, R5, 0x1, 0x181f ;  /* 0x00381f0005037f89 */ /* 0x000f2200000e0000 */
[----:B-1----:R-:W-:-:S04]  /*27f50*/  IADD3 R2, P0, R30, R2, RZ ;  /* 0x000000021e027210 */ /* 0x002fc80007f1e0ff */
[----:B----4-:R-:W-:-:S05]  /*27f60*/  IADD3.X R3, RZ, R3, RZ, P0, !PT ;  /* 0x00000003ff037210 */ /* 0x010fca00007fe4ff */
[----:B------:R-:W-:Y:S04]  /*27f70*/  LDGSTS.E.BYPASS.LTC128B.128 [R4+0x28c00], desc[UR36][R2.64], !P3 ;  /* 0x28c0000002047fae */ /* 0x000fe8000d901d64 */
[----:B------:R1:W-:Y:S04]  /*27f80*/  LDGSTS.E.BYPASS.LTC128B.128 [R4+0x2cc00], desc[UR36][R2.64+0x80], !P2 ;  /* 0x2cc0008002047fae */ /* 0x0003e8000d101d64 */
[----:B-1----:R-:W1:Y:S04]  /*27f90*/  SHFL.IDX PT, R2, R6, 0x2, 0x181f ;  /* 0x00581f0006027f89 */ /* 0x002e6800000e0000 */
[----:B------:R-:W4:Y:S01]  /*27fa0*/  SHFL.IDX PT, R3, R5, 0x2, 0x181f ;  /* 0x00581f0005037f89 */ /* 0x000f2200000e0000 */
[----:B-1----:R-:W-:-:S05]  /*27fb0*/  IADD3 R2, P0, R30, R2, RZ ;  /* 0x000000021e027210 */ /* 0x002fca0007f1e0ff */
[----:B----4-:R-:W-:-:S05]  /*27fc0*/  IMAD.X R3, RZ, RZ, R3, P0 ;  /* 0x000000ffff037224 */ /* 0x010fca00000e0603 */
        /* <DEDUP_REMOVED lines=21> */
[----:B------:R-:W4:Y:S04]  /*28120*/  SHFL.IDX PT, R3, R5, 0x6, 0x181f ;  /* 0x00d81f0005037f89 */ /* 0x000f2800000e0000 */
[----:B------:R-:W0:Y:S01]  /*28130*/  SHFL.IDX PT, R5, R5, 0x7, 0x181f ;  /* 0x00f81f0005057f89 */ /* 0x000e2200000e0000 */
[----:B-1----:R-:W-:-:S05]  /*28140*/  IADD3 R2, P0, R30, R2, RZ ;  /* 0x000000021e027210 */ /* 0x002fca0007f1e0ff */
[----:B----4-:R-:W-:-:S05]  /*28150*/  IMAD.X R3, RZ, RZ, R3, P0 ;  /* 0x000000ffff037224 */ /* 0x010fca00000e0603 */
[----:B------:R-:W-:Y:S04]  /*28160*/  LDGSTS.E.BYPASS.LTC128B.128 [R4+0x2b400], desc[UR36][R2.64], !P3 ;  /* 0x2b40000002047fae */ /* 0x000fe8000d901d64 */
[----:B------:R1:W-:Y:S04]  /*28170*/  LDGSTS.E.BYPASS.LTC128B.128 [R4+0x2f400], desc[UR36][R2.64+0x80], !P2 ;  /* 0x2f40008002047fae */ /* 0x0003e8000d101d64 */
[----:B01----:R1:W4:Y:S02]  /*28180*/  SHFL.IDX PT, R2, R6, 0x7, 0x181f ;  /* 0x00f81f0006027f89 */ /* 0x00332400000e0000 */
.L_x_3588:
[----:B----4-:R-:W-:-:S04]  /*28190*/  IADD3 R2, P0, R30, R2, RZ ;  /* 0x000000021e027210 */ /* 0x010fc80007f1e0ff */
        /* <DEDUP_REMOVED lines=8> */
.L_x_3253:
[----:B------:R-:W-:Y:S02]  /*28220*/  PLOP3.LUT P2, PT, P2, P0, PT, 0xa2, 0x0 ;  /* 0x000000000000781c */ /* 0x000fe40001741472 */
[----:B------:R-:W-:-:S08]  /*28230*/  @P0 R2UR P2, UR4, R0 ;  /* 0x00000000000402ca */ /* 0x000fd00000040000 */
[----:B------:R-:W-:-:S05]  /*28240*/  @P0 PLOP3.LUT P0, PT, P2, PT, PT, 0x80, 0x0 ;  /* 0x000000000000081c */ /* 0x000fca000170f070 */
[----:B------:R-:W-:Y:S01]  /*28250*/  @!P2 SYNCS.ARRIVE.TRANS64.RED.A0T1 RZ, [UR4+0x38830], RZ ;  /* 0x038830ffffffa9a7 */ /* 0x000fe20008200404 */
[----:B------:R-:W-:Y:S07]  /*28260*/  @!P2 ARRIVES.LDGSTSBAR.64.TRANSCNT [UR4+0x38830] ;  /* 0x03883000ff00a9b0 */ /* 0x000fee0008000a84 */
[----:B------:R-:W-:Y:S05]  /*28270*/  @P0 BRA.U.ANY `(.L_x_3253) ;  /* 0xfffffffd00e80947 */ /* 0x000fea000393ffff */
[----:B------:R-:W-:Y:S01]  /*28280*/  NOP ;  /* 0x0000000000007918 */ /* 0x000fe20000000000 */
[----:B0-----:R-:W4:Y:S02]  /*28290*/  LDL R2, [R1] ;  /* 0x0000000001027983 */ /* 0x001f240000100800 */
[----:B----4-:R-:W-:-:S13]  /*282a0*/  LOP3.LUT P3, RZ, R2, 0x4, RZ, 0xc0, !PT ;  /* 0x0000000402ff7812 */ /* 0x010fda000786c0ff */
[----:B------:R-:W-:Y:S05]  /*282b0*/  @!P3 BRA `(.L_x_3254) ;  /* 0x000000000004b947 */ /* 0x000fea0003800000 */
[----:B------:R-:W-:Y:S01]  /*282c0*/  BPT.TRAP 0x1 ;  /* 0x000000040000795c */ /* 0x000fe20000300000 */
.L_x_3254:
[----:B------:R2:W-:Y:S02]  /*282d0*/  SYNCS.ARRIVE.TRANS64.A1T0 RZ, [R0+URZ+0x38830], RZ ;  /* 0x038830ff00ff79a7 */ /* 0x0005e4000810003f */
[----:B--23--:R-:W-:-:S05]  /*282e0*/  IMAD.U32 R0, RZ, RZ, UR38 ;  /* 0x00000026ff007e24 */ /* 0x00cfca000f8e00ff */
[----:B------:R-:W-:-:S13]  /*282f0*/  ISETP.NE.AND P0, PT, R0, 0x3, PT ;  /* 0x000000030000780c */ /* 0x000fda0003f05270 */
[----:B------:R-:W-:Y:S05]  /*28300*/  @!P0 BRA `(.L_x_3255) ;  /* 0x0000000000048947 */ /* 0x000fea0003800000 */
[----:B------:R-:W-:Y:S01]  /*28310*/  BPT.TRAP 0x1 ;  /* 0x000000040000795c */ /* 0x000fe20000300000 */
.L_x_3255:
[----:B------:R-:W-:Y:S01]  /*28320*/  LOP3.LUT R0, R10, 0x1, RZ, 0x3c, !PT ;  /* 0x000000010a007812 */ /* 0x000fe200078e3cff */
[----:B------:R-:W-:Y:S01]  /*28330*/  IMAD R17, R9, 0x8, R22 ;  /* 0x0000000809117824 */ /* 0x000fe200078e0216 */
[----:B------:R-:W-:Y:S02]  /*28340*/  BSSY B0, `(.L_x_3256) ;  /* 0x0000004000007945 */ /* 0x000fe40003800000 */
[----:B------:R-:W-:-:S04]  /*28350*/  SHF.L.U32 R0, R0, 0x1f, RZ ;  /* 0x0000001f00007819 */ /* 0x000fc800000006ff */
[----:B------:R-:W0:Y:S02]  /*28360*/  SYNCS.PHASECHK.TRANS64.TRYWAIT P2, [R17+URZ+0x38870], R0 ;  /* 0x03887000110075a7 */ /* 0x000e24000804017f */
[----:B0-----:R-:W-:Y:S05]  /*28370*/  @!P2 BRA `(.L_x_3257) ;  /* 0x000000a0008ca947 */ /* 0x001fea0003800000 */
.L_x_3589:
[----:B------:R-:W-:Y:S05]  /*28380*/  BSYNC B0 ;  /* 0x0000000000007941 */ /* 0x000fea0003800000 */
.L_x_3256:
[----:B------:R-:W2:Y:S02]  /*28390*/  LDL R2, [R1] ;  /* 0x0000000001027983 */ /* 0x000ea40000100800 */
[----:B--2---:R-:W-:-:S13]  /*283a0*/  LOP3.LUT P2, RZ, R2, 0x4, RZ, 0xc0, !PT ;  /* 0x0000000402ff7812 */ /* 0x004fda000784c0ff */
[----:B------:R-:W-:Y:S05]  /*283b0*/  @!P2 BRA `(.L_x_3258) ;  /* 0x000000000004a947 */ /* 0x000fea0003800000 */
[----:B------:R-:W-:Y:S01]  /*283c0*/  BPT.TRAP 0x1 ;  /* 0x000000040000795c */ /* 0x000fe20000300000 */
.L_x_3258:
[----:B0-----:R-:W-:Y:S01]  /*283d0*/  SHF.L.U32 R0, R10, 0x1f, RZ ;  /* 0x0000001f0a007819 */ /* 0x001fe200000006ff */
[----:B------:R-:W-:-:S03]  /*283e0*/  IMAD.SHL.U32 R3, R9, 0x8000, RZ ;  /* 0x0000800009037824 */ /* 0x000fc600078e00ff */
[----:B------:R-:W0:Y:S02]  /*283f0*/  SYNCS.PHASECHK.TRANS64.TRYWAIT P2, [R17+URZ+0x38860], R0 ;  /* 0x03886000110075a7 */ /* 0x000e24000804017f */
[----:B0-----:R-:W-:Y:S05]  /*28400*/  @!P2 BRA `(.L_x_3259) ;  /* 0x000000a0007ca947 */ /* 0x001fea0003800000 */
.L_x_3590:
[----:B------:R-:W2:Y:S04]  /*28410*/  LDL R2, [R1+0x14] ;  /* 0x0000140001027983 */ /* 0x000ea80000100800 */
[----:B------:R-:W3:Y:S04]  /*28420*/  LDL R4, [R1] ;  /* 0x0000000001047983 */ /* 0x000ee80000100800 */
[----:B------:R-:W4:Y:S01]  /*28430*/  LDL R12, [R1+0x10] ;  /* 0x00001000010c7983 */ /* 0x000f220000100800 */
[----:B------:R-:W-:Y:S05]  /*28440*/  WARPSYNC.ALL ;  /* 0x0000000000007948 */ /* 0x000fea0003800000 */
[----:B--2---:R-:W-:-:S05]  /*28450*/  LOP3.LUT R5, R3, R2, RZ, 0xfc, !PT ;  /* 0x0000000203057212 */ /* 0x004fca00078efcff */
[----:B------:R-:W-:Y:S01]  /*28460*/  IMAD.IADD R2, R22, 0x1, R5 ;  /* 0x0000000116027824 */ /* 0x000fe200078e0205 */
[----:B---3--:R-:W-:-:S04]  /*28470*/  LOP3.LUT P2, RZ, R4, 0x4, RZ, 0xc0, !PT ;  /* 0x0000000404ff7812 */ /* 0x008fc8000784c0ff */
[----:B-1----:R-:W1:Y:S01]  /*28480*/  LDSM.16.MT88.4 R4, [R2+0x10400] ;  /* 0x010400000204783b */ /* 0x002e620000004200 */
[----:B0-----:R-:W-:Y:S01]  /*28490*/  IMAD.IADD R0, R36, 0x1, R2 ;  /* 0x0000000124007824 */ /* 0x001fe200078e0202 */
[----:B----4-:R-:W-:Y:S02]  /*284a0*/  LOP3.LUT R20, R3, R12, RZ, 0xfc, !PT ;  /* 0x0000000c03147212 */ /* 0x010fe400078efcff */
[C-C-:B-1----:R-:W-:Y:S02]  /*284b0*/  PRMT R8, R4.reuse, 0x6420, R5.reuse ;  /* 0x0000642004087816 */ /* 0x142fe40000000005 */
[----:B------:R-:W-:Y:S02]  /*284c0*/  PRMT R9, R4, 0x7531, R5 ;  /* 0x0000753104097816 */ /* 0x000fe40000000005 */
[C-C-:B------:R-:W-:Y:S02]  /*284d0*/  PRMT R10, R6.reuse, 0x6420, R7.reuse ;  /* 0x00006420060a7816 */ /* 0x140fe40000000007 */
[----:B------:R-:W-:-:S02]  /*284e0*/  PRMT R11, R6, 0x7531, R7 ;  /* 0x00007531060b7816 */ /* 0x000fc40000000007 */
[----:B------:R-:W0:Y:S01]  /*284f0*/  LDSM.16.MT88.4 R4, [R0+0x10400] ;  /* 0x010400000004783b */ /* 0x000e220000004200 */
[----:B------:R-:W-:-:S05]  /*28500*/  IADD3 R20, R22, R20, RZ ;  /* 0x0000001416147210 */ /* 0x000fca0007ffe0ff */
[----:B------:R-:W-:Y:S01]  /*28510*/  STSM.16.M88.4 [R20+0x400], R8 ;  /* 0x0004000814007844 */ /* 0x000fe20000000200 */
[C-C-:B0-----:R-:W-:Y:S02]  /*28520*/  PRMT R12, R4.reuse, 0x6420, R5.reuse ;  /* 0x00006420040c7816 */ /* 0x141fe40000000005 */
        /* <DEDUP_REMOVED lines=21> */
[----:B------:R-:W0:Y:S01]  /*28680*/  LDSM.16.MT88.4 R8, [R0+0x11400] ;  /* 0x011400000008783b */ /* 0x000e220000004200 */
[----:B------:R-:W-:-:S05]  /*28690*/  IADD3 R3, R35, 0x400, R20 ;  /* 0x0000040023037810 */ /* 0x000fca0007ffe014 */
[----:B------:R-:W-:Y:S01]  /*286a0*/  STSM.16.M88.4 [R3], R4 ;  /* 0x0000000403007844 */ /* 0x000fe20000000200 */
        /* <DEDUP_REMOVED lines=75> */
.L_x_3260:
[----:B0-----:R0:W-:Y:S01]  /*28b60*/  SYNCS.ARRIVE.TRANS64.A1T0 RZ, [R17+URZ+0x38850], RZ ;  /* 0x038850ff11ff79a7 */ /* 0x0011e2000810003f */
[----:B------:R-:W-:Y:S06]  /*28b70*/  BAR.SYNC.DEFER_BLOCKING 0x2, 0x80 ;  /* 0x0082000000007b1d */ /* 0x000fec0000010000 */
[----:B------:R-:W-:Y:S05]  /*28b80*/  @!P0 BRA `(.L_x_3261) ;  /* 0x0000000000048947 */ /* 0x000fea0003800000 */
[----:B------:R-:W-:Y:S01]  /*28b90*/  BPT.TRAP 0x1 ;  /* 0x000000040000795c */ /* 0x000fe20000300000 */
.L_x_3261:
[----:B------:R-:W2:Y:S01]  /*28ba0*/  LDL R0, [R1+0x8] ;  /* 0x0000080001007983 */ /* 0x000ea20000100800 */
[----:B0-----:R-:W-:Y:S02]  /*28bb0*/  VIADD R17, R17, 0x38880 ;  /* 0x0003888011117836 */ /* 0x001fe40000000000 */
[----:B-1----:R-:W-:Y:S02]  /*28bc0*/  IMAD.MOV.U32 R9, RZ, RZ, R23 ;  /* 0x000000ffff097224 */ /* 0x002fe400078e0017 */
[----:B------:R-:W-:Y:S01]  /*28bd0*/  IMAD.MOV.U32 R10, RZ, RZ, R31 ;  /* 0x000000ffff0a7224 */ /* 0x000fe200078e001f */
[----:B--2---:R-:W-:-:S04]  /*28be0*/  PRMT R17, R0, 0x654, R17 ;  /* 0x0000065400117816 */ /* 0x004fc80000000011 */
[----:B------:R1:W-:Y:S01]  /*28bf0*/  SYNCS.ARRIVE.TRANS64.RED.A1T0 RZ, [R17+URZ], RZ ;  /* 0x000000ff11ff79a7 */ /* 0x0003e2000810043f */
[----:B------:R-:W-:Y:S05]  /*28c00*/  @P1 BRA `(.L_x_3262) ;  /* 0xffffffe800141947 */ /* 0x000fea000383ffff */
.L_x_3242:
[----:B------:R-:W2:Y:S01]  /*28c10*/  S2R R0, SR_TID.X ;  /* 0x0000000000007919 */ /* 0x000ea20000002100 */
[----:B------:R-:W-:Y:S01]  /*28c20*/  BSSY B0, `(.L_x_3263) ;  /* 0x0000012000007945 */ /* 0x000fe20003800000 */
[----:B--2---:R-:W-:Y:S01]  /*28c30*/  LOP3.LUT R2, R0, 0x7f, RZ, 0xc0, !PT ;  /* 0x0000007f00027812 */ /* 0x004fe200078ec0ff */
[----:B------:R-:W-:-:S03]  /*28c40*/  IMAD.U32 R0, RZ, RZ, UR38 ;  /* 0x00000026ff007e24 */ /* 0x000fc6000f8e00ff */
[----:B------:R-:W-:Y:S02]  /*28c50*/  ISETP.NE.AND P1, PT, R2, RZ, PT ;  /* 0x000000ff0200720c */ /* 0x000fe40003f25270 */
[----:B------:R-:W-:-:S11]  /*28c60*/  ISETP.NE.AND P0, PT, R0, 0x3, PT ;  /* 0x000000030000780c */ /* 0x000fd60003f05270 */
[----:B------:R-:W-:Y:S05]  /*28c70*/  @P1 BRA `(.L_x_3264) ;  /* 0x0000000000301947 */ /* 0x000fea0003800000 */
[----:B------:R-:W2:Y:S01]  /*28c80*/  S2R R5, SR_LANEID ;  /* 0x0000000000057919 */ /* 0x000ea20000000000 */
[----:B------:R-:W-:Y:S01]  /*28c90*/  VOTEU.ANY UR4, UPT, PT ;  /* 0x0000000000047886 */ /* 0x000fe200038e0100 */
[----:B0-----:R-:W0:Y:S01]  /*28ca0*/  LDC.64 R2, c[0x0][0xc60] ;  /* 0x00031800ff027b82 */ /* 0x001e220000000a00 */
[----:B------:R-:W2:Y:S02]  /*28cb0*/  FLO.U32 R0, UR4 ;  /* 0x0000000400007d00 */ /* 0x000ea400080e0000 */
[----:B--2---:R-:W-:-:S06]  /*28cc0*/  ISETP.EQ.U32.AND P1, PT, R0, R5, PT ;  /* 0x000000050000720c */ /* 0x004fcc0003f22070 */
[----:B------:R-:W0:Y:S07]  /*28cd0*/  POPC R5, UR4 ;  /* 0x0000000400057d09 */ /* 0x000e2e0008000000 */
[----:B0-----:R-:W2:Y:S01]  /*28ce0*/  @P1 ATOMG.E.ADD.STRONG.GPU PT, R3, desc[UR36][R2.64], R5 ;  /* 0x00000005020319a8 */ /* 0x001ea200081ee1e4 */
[----:B------:R-:W0:Y:S02]  /*28cf0*/  S2R R4, SR_LTMASK ;  /* 0x0000000000047919 */ /* 0x000e240000003900 */
[----:B0-----:R-:W-:-:S04]  /*28d00*/  LOP3.LUT R4, R4, UR4, RZ, 0xc0, !PT ;  /* 0x0000000404047c12 */ /* 0x001fc8000f8ec0ff */
[----:B------:R-:W0:Y:S01]  /*28d10*/  POPC R7, R4 ;  /* 0x0000000400077309 */ /* 0x000e220000000000 */
[----:B--2---:R-:W0:Y:S02]  /*28d20*/  SHFL.IDX PT, R0, R3, R0, 0x1f ;  /* 0x00001f0003007589 */ /* 0x004e2400000e0000 */
[----:B0-----:R-:W-:-:S07]  /*28d30*/  IADD3 R16, R0, UR39, R7 ;  /* 0x0000002700107c10 */ /* 0x001fce000fffe007 */
.L_x_3264:
[----:B------:R-:W-:Y:S05]  /*28d40*/  BSYNC B0 ;  /* 0x0000000000007941 */ /* 0x000fea0003800000 */
.L_x_3263:
[----:B------:R-:W-:Y:S05]  /*28d50*/  @!P0 BRA `(.L_x_3265) ;  /* 0x0000000000048947 */ /* 0x000fea0003800000 */
[----:B------:R-:W-:Y:S01]  /*28d60*/  BPT.TRAP 0x1 ;  /* 0x000000040000795c */ /* 0x000fe20000300000 */
.L_x_3265:
[----:B0-----:R-:W-:Y:S01]  /*28d70*/  LOP3.LUT R3, R31, 0x1, RZ, 0x3c, !PT ;  /* 0x000000011f037812 */ /* 0x001fe200078e3cff */
[----:B------:R-:W-:Y:S01]  /*28d80*/  BSSY B0, `(.L_x_3266) ;  /* 0x0000005000007945 */ /* 0x000fe20003800000 */
[----:B------:R-:W-:Y:S02]  /*28d90*/  LEA R18, R23, R22, 0x3 ;  /* 0x0000001617127211 */ /* 0x000fe400078e18ff */
[----:B------:R-:W-:-:S04]  /*28da0*/  SHF.L.U32 R3, R3, 0x1f, RZ ;  /* 0x0000001f03037819 */ /* 0x000fc800000006ff */
[----:B------:R-:W0:Y:S02]  /*28db0*/  SYNCS.PHASECHK.TRANS64.TRYWAIT P1, [R18+URZ+0x38870], R3 ;  /* 0x03887003120075a7 */ /* 0x000e24000802017f */
[----:B0-----:R-:W-:Y:S05]  /*28dc0*/  @!P1 BRA `(.L_x_3267) ;  /* 0x0000009800209947 */ /* 0x001fea0003800000 */
.L_x_3591:
[----:B------:R-:W-:Y:S05]  /*28dd0*/  BSYNC B0 ;  /* 0x0000000000007941 */ /* 0x000fea0003800000 */
.L_x_3266:
[----:B------:R-:W2:Y:S02]  /*28de0*/  LDL R0, [R1] ;  /* 0x0000000001007983 */ /* 0x000ea40000100800 */
[----:B--2---:R-:W-:-:S13]  /*28df0*/  LOP3.LUT P1, RZ, R0, 0x4, RZ, 0xc0, !PT ;  /* 0x0000000400ff7812 */ /* 0x004fda000782c0ff */
[----:B------:R-:W-:Y:S05]  /*28e00*/  @!P1 BRA `(.L_x_3268) ;  /* 0x0000000000049947 */ /* 0x000fea0003800000 */
[----:B------:R-:W-:Y:S01]  /*28e10*/  BPT.TRAP 0x1 ;  /* 0x000000040000795c */ /* 0x000fe20000300000 */
.L_x_3268:
[----:B0-----:R-:W-:-:S04]  /*28e20*/  SHF.L.U32 R3, R31, 0x1f, RZ ;  /* 0x0000001f1f037819 */ /* 0x001fc800000006ff */
[----:B------:R-:W0:Y:S02]  /*28e30*/  SYNCS.PHASECHK.TRANS64.TRYWAIT P1, [R18+URZ+0x38860], R3 ;  /* 0x03886003120075a7 */ /* 0x000e24000802017f */
[----:B0-----:R-:W-:Y:S05]  /*28e40*/  @!P1 BRA `(.L_x_3269) ;  /* 0x0000009800149947 */ /* 0x001fea0003800000 */
.L_x_3592:
[----:B------:R-:W2:Y:S04]  /*28e50*/  LDL R0, [R1+0x14] ;  /* 0x0000140001007983 */ /* 0x000ea80000100800 */
[----:B------:R-:W3:Y:S04]  /*28e60*/  LDL R2, [R1] ;  /* 0x0000000001027983 */ /* 0x000ee80000100800 */
[----:B------:R-:W4:Y:S01]  /*28e70*/  LDL R12, [R1+0x10] ;  /* 0x00001000010c7983 */ /* 0x000f220000100800 */
[----:B0-----:R-:W-:Y:S01]  /*28e80*/  IMAD.SHL.U32 R3, R23, 0x8000, RZ ;  /* 0x0000800017037824 */ /* 0x001fe200078e00ff */
[----:B------:R-:W-:Y:S05]  /*28e90*/  WARPSYNC.ALL ;  /* 0x0000000000007948 */ /* 0x000fea0003800000 */
[----:B--2---:R-:W-:-:S05]  /*28ea0*/  LOP3.LUT R5, R3, R0, RZ, 0xfc, !PT ;  /* 0x0000000003057212 */ /* 0x004fca00078efcff */
[----:B------:R-:W-:-:S05]  /*28eb0*/  IMAD.IADD R0, R22, 0x1, R5 ;  /* 0x0000000116007824 */ /* 0x000fca00078e0205 */
[----:B------:R-:W0:Y:S01]  /*28ec0*/  LDSM.16.MT88.4 R4, [R0+0x10400] ;  /* 0x010400000004783b */ /* 0x000e220000004200 */
[----:B---3--:R-:W-:Y:S01]  /*28ed0*/  LOP3.LUT P1, RZ, R2, 0x4, RZ, 0xc0, !PT ;  /* 0x0000000402ff7812 */ /* 0x008fe2000782c0ff */
[----:B------:R-:W-:Y:S01]  /*28ee0*/  IMAD.IADD R2, R36, 0x1, R0 ;  /* 0x0000000124027824 */ /* 0x000fe200078e0200 */
[----:B----4-:R-:W-:Y:S02]  /*28ef0*/  LOP3.LUT R3, R3, R12, RZ, 0xfc, !PT ;  /* 0x0000000c03037212 */ /* 0x010fe400078efcff */
[C-C-:B0-----:R-:W-:Y:S02]  /*28f00*/  PRMT R8, R4.reuse, 0x6420, R5.reuse ;  /* 0x0000642004087816 */ /* 0x141fe40000000005 */
[----:B------:R-:W-:Y:S02]  /*28f10*/  PRMT R9, R4, 0x7531, R5 ;  /* 0x0000753104097816 */ /* 0x000fe40000000005 */
[C-C-:B------:R-:W-:Y:S02]  /*28f20*/  PRMT R10, R6.reuse, 0x6420, R7.reuse ;  /* 0x00006420060a7816 */ /* 0x140fe40000000007 */
[----:B------:R-:W-:-:S02]  /*28f30*/  PRMT R11, R6, 0x7531, R7 ;  /* 0x00007531060b7816 */ /* 0x000fc40000000007 */
[----:B------:R-:W0:Y:S01]  /*28f40*/  LDSM.16.MT88.4 R4, [R2+0x10400] ;  /* 0x010400000204783b */ /* 0x000e220000004200 */
[----:B------:R-:W-:-:S05]  /*28f50*/  IMAD.IADD R3, R22, 0x1, R3 ;  /* 0x0000000116037824 */ /* 0x000fca00078e0203 */
[----:B------:R0:W-:Y:S02]  /*28f60*/  STSM.16.M88.4 [R3+0x400], R8 ;  /* 0x0004000803007844 */ /* 0x0001e40000000200 */
        /* <DEDUP_REMOVED lines=23> */
[----:B-1----:R-:W-:-:S05]  /*290e0*/  IADD3 R17, R35, 0x400, R3 ;  /* 0x0000040023117810 */ /* 0x002fca0007ffe003 */
        /* <DEDUP_REMOVED lines=49> */
[----:B------:R-:W-:-:S05]  /*29400*/  IMAD.IADD R3, R35, 0x1, R3 ;  /* 0x0000000123037824 */ /* 0x000fca00078e0203 */
[----:B------:R-:W-:Y:S01]  /*29410*/  STSM.16.M88.4 [R3], R24 ;  /* 0x0000001803007844 */ /* 0x000fe20000000200 */
[C-C-:B0-----:R-:W-:Y:S02]  /*29420*/  PRMT R8, R4.reuse, 0x6420, R5.reuse ;  /* 0x0000642004087816 */ /* 0x141fe40000000005 */
        /* <DEDUP_REMOVED lines=24> */
.L_x_3270:
[----:B-1----:R1:W-:Y:S01]  /*295b0*/  SYNCS.ARRIVE.TRANS64.A1T0 RZ, [R18+URZ+0x38850], RZ ;  /* 0x038850ff12ff79a7 */ /* 0x0023e2000810003f */
[----:B------:R-:W-:Y:S06]  /*295c0*/  BAR.SYNC.DEFER_BLOCKING 0x2, 0x80 ;  /* 0x0082000000007b1d */ /* 0x000fec0000010000 */
[----:B------:R-:W-:Y:S05]  /*295d0*/  @!P0 BRA `(.L_x_3271) ;  /* 0x0000000000048947 */ /* 0x000fea0003800000 */
[----:B------:R-:W-:Y:S01]  /*295e0*/  BPT.TRAP 0x1 ;  /* 0x000000040000795c */ /* 0x000fe20000300000 */
.L_x_3271:
[----:B------:R-:W2:Y:S01]  /*295f0*/  LDL R0, [R1+0x8] ;  /* 0x0000080001007983 */ /* 0x000ea20000100800 */
[----:B-1----:R-:W-:Y:S01]  /*29600*/  IADD3 R18, R18, 0x38880, RZ ;  /* 0x0003888012127810 */ /* 0x002fe20007ffe0ff */
[----:B------:R-:W-:-:S05]  /*29610*/  VIADD R23, R23, 0x1 ;  /* 0x0000000117177836 */ /* 0x000fca0000000000 */
[----:B------:R-:W-:-:S04]  /*29620*/  ISETP.NE.AND P0, PT, R23, 0x2, PT ;  /* 0x000000021700780c */ /* 0x000fc80003f05270 */
[----:B------:R-:W-:Y:S02]  /*29630*/  SEL R23, R23, RZ, P0 ;  /* 0x000000ff17177207 */ /* 0x000fe40000000000 */
[----:B--2---:R-:W-:Y:S02]  /*29640*/  PRMT R18, R0, 0x654, R18 ;  /* 0x0000065400127816 */ /* 0x004fe40000000012 */
[----:B------:R-:W-:Y:S02]  /*29650*/  SEL R0, RZ, 0x1, P0 ;  /* 0x00000001ff007807 */ /* 0x000fe40000000000 */
[----:B------:R1:W-:Y:S02]  /*29660*/  SYNCS.ARRIVE.TRANS64.RED.A1T0 RZ, [R18+URZ], RZ ;  /* 0x000000ff12ff79a7 */ /* 0x0003e4000810043f */
[----:B------:R-:W-:-:S07]  /*29670*/  LOP3.LUT R31, R31, R0, RZ, 0x3c, !PT ;  /* 0x000000001f1f7212 */ /* 0x000fce00078e3cff */
.L_x_3212:
[----:B------:R-:W2:Y:S02]  /*29680*/  LDL R0, [R1] ;  /* 0x0000000001007983 */ /* 0x000ea40000100800 */
[----:B--2---:R-:W-:-:S13]  /*29690*/  LOP3.LUT P0, RZ, R0, 0x80, RZ, 0xc0, !PT ;  /* 0x0000008000ff7812 */ /* 0x004fda000780c0ff */
[----:B------:R-:W-:Y:S05]  /*296a0*/  @!P0 BRA `(.L_x_3272) ;  /* 0x0000000000288947 */ /* 0x000fea0003800000 */
[----:B------:R-:W-:Y:S05]  /*296b0*/  WARPSYNC.ALL ;  /* 0x0000000000007948 */ /* 0x000fea0003800000 */
[----:B------:R-:W2:Y:S08]  /*296c0*/  S2UR UR4, SR_CgaCtaId ;  /* 0x00000000000479c3 */ /* 0x000eb00000008800 */
[----:B------:R-:W-:Y:S01]  /*296d0*/  BAR.SYNC.DEFER_BLOCKING 0x5, 0x180 ;  /* 0x0146000000007b1d */ /* 0x000fe20000010000 */
[----:B------:R-:W-:Y:S01]  /*296e0*/  MOV R22, 0x400 ;  /* 0x0000040000167802 */ /* 0x000fe20000000f00 */
[----:B--2---:R-:W-:-:S05]  /*296f0*/  IMAD.U32 R0, RZ, RZ, UR4 ;  /* 0x00000004ff007e24 */ /* 0x004fca000f8e00ff */
[----:B------:R-:W-:Y:S01]  /*29700*/  LEA R22, R0, R22, 0x18 ;  /* 0x0000001600167211 */ /* 0x000fe200078ec0ff */
[----:B------:R2:W-:Y:S04]  /*29710*/  STL [R1+0x8], R0 ;  /* 0x0000080001007387 */ /* 0x0005e80000100800 */
[----:B-1----:R2:W3:Y:S01]  /*29720*/  LDS.128 R16, [R22+0x388d0] ;  /* 0x0388d00016107984 */ /* 0x0024e20000000c00 */
[----:B------:R-:W-:Y:S06]  /*29730*/  BAR.ARV 0x4, 0x180 ;  /* 0x0106000000007b1d */ /* 0x000fec0000002000 */
[----:B------:R-:W-:Y:S05]  /*29740*/  BRA `(.L_x_3273) ;  /* 0x0000000800d47947 */ /* 0x000fea0003800000 */
.L_x_3272:
[----:B------:R-:W0:Y:S01]  /*29750*/  S2R R0, SR_TID.X ;  /* 0x0000000000007919 */ /* 0x000e220000002100 */
[----:B------:R-:W-:Y:S01]  /*29760*/  UMOV UR4, 0xffffffff ;  /* 0xffffffff00047882 */ /* 0x000fe20000000000 */
[----:B0-----:R-:W-:-:S04]  /*29770*/  LOP3.LUT R8, R0, 0x1f, RZ, 0xc0, !PT ;  /* 0x0000001f00087812 */ /* 0x001fc800078ec0ff */
[----:B------:R-:W-:Y:S01]  /*29780*/  ISETP.NE.AND P0, PT, R8, 0x1f, PT ;  /* 0x0000001f0800780c */ /* 0x000fe20003f05270 */
[----:B------:R-:W-:-:S12]  /*29790*/  BRA.DIV UR4, `(.L_x_3274) ;  /* 0x0000008e04d47947 */ /* 0x000fd8000b800000 */
[----:B------:R-:W-:Y:S01]  /*297a0*/  IMAD.IADD R5, R19, 0x1, R8 ;  /* 0x0000000113057824 */ /* 0x000fe200078e0208 */
        /* <DEDUP_REMOVED lines=11> */
[----:B--2---:R-:W-:Y:S01]  /*29860*/  @!P1 IMAD.MOV.U32 R17, RZ, RZ, R2 ;  /* 0x000000ffff119224 */ /* 0x004fe200078e0002 */
[----:B------:R-:W-:-:S04]  /*29870*/  ISETP.NE.AND P1, PT, R8, RZ, PT ;  /* 0x000000ff0800720c */ /* 0x000fc80003f25270 */
[----:B------:R-:W0:Y:S02]  /*29880*/  SHFL.UP PT, R14, R17, 0x1, RZ ;  /* 0x04200000110e7989 */ /* 0x000e2400000e00ff */
[----:B0-----:R-:W-:-:S04]  /*29890*/  SEL R4, R14, RZ, P1 ;  /* 0x000000ff0e047207 */ /* 0x001fc80000800000 */
[----:B------:R-:W-:-:S05]  /*298a0*/  IADD3 R4, R17, R4, RZ ;  /* 0x0000000411047210 */ /* 0x000fca0007ffe0ff */
        /* <DEDUP_REMOVED lines=13> */
[----:B------:R0:W2:Y:S02]  /*29980*/  SHFL.IDX PT, R14, R3, 0x1f, 0x1f ;  /* 0x03e01f00030e7f89 */ /* 0x0000a400000e0000 */
.L_x_3602:
[----:B------:R-:W-:Y:S02]  /*29990*/  ULDC UR4, c[0x0][0xc38] ;  /* 0x00030e0000047ab9 */ /* 0x000fe40000000800 */
[----:B------:R-:W-:-:S04]  /*299a0*/  IMAD.U32 R4, RZ, RZ, UR4 ;  /* 0x00000004ff047e24 */ /* 0x000fc8000f8e00ff */
[----:B--2---:R-:W-:-:S05]  /*299b0*/  IMAD R14, R14, R4, RZ ;  /* 0x000000040e0e7224 */ /* 0x004fca00078e02ff */
[----:B------:R-:W-:-:S04]  /*299c0*/  IADD3 R5, R5, R14, RZ ;  /* 0x0000000e05057210 */ /* 0x000fc80007ffe0ff */
[----:B------:R-:W-:-:S13]  /*299d0*/  ISETP.GT.AND P6, PT, R5, R0, PT ;  /* 0x000000000500720c */ /* 0x000fda0003fc4270 */
[----:B------:R-:W-:Y:S05]  /*299e0*/  @P6 BRA `(.L_x_3275) ;  /* 0x00000000009c6947 */ /* 0x000fea0003800000 */
.L_x_3280:
[----:B------:R-:W2:Y:S01]  /*299f0*/  LDC R2, c[0x0][0xc3c] ;  /* 0x00030f00ff027b82 */ /* 0x000ea20000000800 */
[----:B------:R-:W-:-:S05]  /*29a00*/  VIADD R19, R19, 0x1f ;  /* 0x0000001f13137836 */ /* 0x000fca0000000000 */
[----:B--2---:R-:W-:-:S13]  /*29a10*/  ISETP.GE.AND P6, PT, R19, R2, PT ;  /* 0x000000021300720c */ /* 0x004fda0003fc6270 */
        /* <DEDUP_REMOVED lines=11> */
.L_x_3278:
[----:B------:R-:W-:Y:S05]  /*29ad0*/  BSYNC B0 ;  /* 0x0000000000007941 */ /* 0x000fea0003800000 */
.L_x_3277:
[----:B------:R-:W-:-:S03]  /*29ae0*/  UMOV UR4, 0xffffffff ;  /* 0xffffffff00047882 */ /* 0x000fc60000000000 */
[----:B------:R-:W-:Y:S05]  /*29af0*/  BRA.DIV UR4, `(.L_x_3279) ;  /* 0x0000009204207947 */ /* 0x000fea000b800000 */
[----:B-----5:R-:W2:Y:S02]  /*29b00*/  SHFL.UP PT, R14, R17, 0x1, RZ ;  /* 0x04200000110e7989 */ /* 0x020ea400000e00ff */
[----:B--2---:R-:W-:-:S05]  /*29b10*/  SEL R14, R14, RZ, P1 ;  /* 0x000000ff0e0e7207 */ /* 0x004fca0000800000 */
        /* <DEDUP_REMOVED lines=13> */
[----:B------:R0:W2:Y:S02]  /*29bf0*/  SHFL.IDX PT, R14, R3, 0x1f, 0x1f ;  /* 0x03e01f00030e7f89 */ /* 0x0000a400000e0000 */
.L_x_3610:
[----:B------:R-:W-:Y:S02]  /*29c00*/  ULDC UR4, c[0x0][0xc38] ;  /* 0x00030e0000047ab9 */ /* 0x000fe40000000800 */
[----:B------:R-:W-:-:S04]  /*29c10*/  IMAD.U32 R4, RZ, RZ, UR4 ;  /* 0x00000004ff047e24 */ /* 0x000fc8000f8e00ff */
[----:B--2---:R-:W-:-:S04]  /*29c20*/  IMAD R14, R14, R4, RZ ;  /* 0x000000040e0e7224 */ /* 0x004fc800078e02ff */
[----:B------:R-:W-:-:S05]  /*29c30*/  IMAD.IADD R5, R14, 0x1, R5 ;  /* 0x000000010e057824 */ /* 0x000fca00078e0205 */
[----:B------:R-:W-:-:S13]  /*29c40*/  ISETP.GT.AND P6, PT, R5, R0, PT ;  /* 0x000000000500720c */ /* 0x000fda0003fc4270 */
[----:B------:R-:W-:Y:S05]  /*29c50*/  @!P6 BRA `(.L_x_3280) ;  /* 0xfffffffc0064e947 */ /* 0x000fea000383ffff */
.L_x_3275:
[----:B------:R-:W-:Y:S01]  /*29c60*/  IMAD.IADD R16, R5, 0x1, -R14 ;  /* 0x0000000105107824 */ /* 0x000fe200078e0a0e */
[----:B------:R-:W-:-:S03]  /*29c70*/  UMOV UR4, 0xffffffff ;  /* 0xffffffff00047882 */ /* 0x000fc60000000000 */
[----:B------:R-:W-:-:S05]  /*29c80*/  IMAD R5, R3, R4, R16 ;  /* 0x0000000403057224 */ /* 0x000fca00078e0210 */
[----:B------:R-:W-:Y:S01]  /*29c90*/  ISETP.GT.AND P6, PT, R5, R0, PT ;  /* 0x000000000500720c */ /* 0x000fe20003fc4270 */
[----:B------:R-:W-:-:S12]  /*29ca0*/  BRA.DIV UR4, `(.L_x_3281) ;  /* 0x0000009204707947 */ /* 0x000fd8000b800000 */
[----:B------:R-:W-:-:S04]  /*29cb0*/  VOTE.ANY R2, PT, !P6 ;  /* 0x0000000000027806 */ /* 0x000fc800070e0100 */
[----:B------:R-:W2:Y:S02]  /*29cc0*/  POPC R6, R2 ;  /* 0x0000000200067309 */ /* 0x000ea40000000000 */
[----:B--2---:R2:W3:Y:S02]  /*29cd0*/  SHFL.IDX PT, R17, R17, R6, 0x1f ;  /* 0x00001f0611117589 */ /* 0x0044e400000e0000 */
.L_x_3614:
[----:B------:R-:W-:Y:S02]  /*29ce0*/  ISETP.NE.AND P0, PT, R2, RZ, PT ;  /* 0x000000ff0200720c */ /* 0x000fe40003f05270 */
[----:B------:R-:W-:-:S11]  /*29cf0*/  MOV R14, RZ ;  /* 0x000000ff000e7202 */ /* 0x000fd60000000f00 */
[----:B------:R-:W-:Y:S05]  /*29d00*/  @!P0 BRA `(.L_x_3282) ;  /* 0x0000000000108947 */ /* 0x000fea0003800000 */
[----:B------:R-:W-:Y:S01]  /*29d10*/  UMOV UR4, 0xffffffff ;  /* 0xffffffff00047882 */ /* 0x000fe20000000000 */
[----:B------:R-:W-:Y:S02]  /*29d20*/  VIADD R12, R6, 0xffffffff ;  /* 0xffffffff060c7836 */ /* 0x000fe40000000000 */
[----:B------:R-:W-:Y:S05]  /*29d30*/  BRA.DIV UR4, `(.L_x_3283) ;  /* 0x0000009204947947 */ /* 0x000fea000b800000 */
[----:B------:R4:W0:Y:S02]  /*29d40*/  SHFL.IDX PT, R14, R3, R12, 0x1f ;  /* 0x00001f0c030e7589 */ /* 0x00082400000e0000 */
.L_x_3282:
[----:B0---4-:R-:W0:Y:S01]  /*29d50*/  LDC.64 R2, c[0x0][0xc90] ;  /* 0x00032400ff027b82 */ /* 0x011e220000000a00 */
[----:B------:R-:W-:-:S04]  /*29d60*/  IMAD.IADD R19, R6, 0x1, R19 ;  /* 0x0000000106137824 */ /* 0x000fc800078e0213 */
[----:B0-----:R-:W-:-:S05]  /*29d70*/  IMAD.WIDE R2, R19, 0x4, R2 ;  /* 0x0000000413027825 */ /* 0x001fca00078e0202 */
[----:B--2---:R0:W3:Y:S01]  /*29d80*/  LDG.E R6, desc[UR36][R2.64] ;  /* 0x0000002402067981 */ /* 0x0040e2000c1e1900 */
[----:B------:R-:W-:-:S05]  /*29d90*/  IMAD R16, R14, R4, R16 ;  /* 0x000000040e107224 */ /* 0x000fca00078e0210 */
[----:B------:R-:W-:Y:S01]  /*29da0*/  IADD3 R0, R0, -R16, RZ ;  /* 0x8000001000007210 */ /* 0x000fe20007ffe0ff */
[----:B0-----:R-:W-:Y:S02]  /*29db0*/  IMAD.MOV.U32 R2, RZ, RZ, RZ ;  /* 0x000000ffff027224 */ /* 0x001fe400078e00ff */
[----:B---3--:R-:W-:-:S05]  /*29dc0*/  IMAD R5, R17, R6, RZ ;  /* 0x0000000611057224 */ /* 0x008fca00078e02ff */
[----:B------:R-:W-:-:S04]  /*29dd0*/  IABS R7, R5 ;  /* 0x0000000500077213 */ /* 0x000fc80000000000 */
[----:B------:R-:W0:Y:S08]  /*29de0*/  I2F.RP R8, R7 ;  /* 0x0000000700087306 */ /* 0x000e300000209400 */
[----:B0-----:R-:W1:Y:S02]  /*29df0*/  MUFU.RCP R8, R8 ;  /* 0x0000000800087308 */ /* 0x001e640000001000 */
[----:B-1----:R-:W-:Y:S01]  /*29e00*/  VIADD R9, R8, 0xffffffe ;  /* 0x0ffffffe08097836 */ /* 0x002fe20000000000 */
[----:B------:R-:W-:-:S05]  /*29e10*/  IABS R8, R5 ;  /* 0x0000000500087213 */ /* 0x000fca0000000000 */
[----:B------:R-:W0:Y:S01]  /*29e20*/  F2I.FTZ.U32.TRUNC.NTZ R3, R9 ;  /* 0x0000000900037305 */ /* 0x000e22000021f000 */
[----:B------:R-:W-:Y:S02]  /*29e30*/  IMAD.MOV R8, RZ, RZ, -R8 ;  /* 0x000000ffff087224 */ /* 0x000fe400078e0a08 */
        /* <DEDUP_REMOVED lines=17> */
[----:B------:R-:W-:-:S03]  /*29f50*/  IMAD.MOV R9, RZ, RZ, -R9 ;  /* 0x000000ffff097224 */ /* 0x000fc600078e0a09 */
[----:B------:R-:W-:Y:S01]  /*29f60*/  IADD3 R3, -R7, RZ, RZ ;  /* 0x000000ff07037210 */ /* 0x000fe20007ffe1ff */
        /* <DEDUP_REMOVED lines=8> */
[----:B0-----:R-:W-:Y:S02]  /*29ff0*/  IMAD.MOV.U32 R2, RZ, RZ, RZ ;  /* 0x000000ffff027224 */ /* 0x001fe400078e00ff */
        /* <DEDUP_REMOVED lines=11> */
[-C--:B------:R-:W-:Y:S01]  /*2a0b0*/  @!P1 IADD3 R5, R5, -R6.reuse, RZ ;  /* 0x8000000605059210 */ /* 0x080fe20007ffe0ff */
        /* <DEDUP_REMOVED lines=8> */
[----:B------:R-:W-:-:S04]  /*2a140*/  LOP3.LUT R0, RZ, R3, RZ, 0x33, !PT ;  /* 0x00000003ff007212 */ /* 0x000fc800078e33ff */
[----:B------:R-:W-:Y:S01]  /*2a150*/  IADD3 R17, R17, R0, RZ ;  /* 0x0000000011117210 */ /* 0x000fe20007ffe0ff */
[----:B------:R-:W-:Y:S06]  /*2a160*/  BRA `(.L_x_3284) ;  /* 0x00000000001c7947 */ /* 0x000fec0003800000 */
.L_x_3276:
[----:B------:R-:W-:Y:S01]  /*2a170*/  UMOV UR4, URZ ;  /* 0x0000003f00047c82 */ /* 0x000fe20008000000 */
[----:B------:R-:W-:Y:S01]  /*2a180*/  UMOV UR5, URZ ;  /* 0x0000003f00057c82 */ /* 0x000fe20008000000 */
[----:B------:R-:W-:Y:S01]  /*2a190*/  ULDC UR6, c[0x0][0xc3c] ;  /* 0x00030f0000067ab9 */ /* 0x000fe20000000800 */
[----:B------:R-:W-:Y:S02]  /*2a1a0*/  IMAD.MOV.U32 R16, RZ, RZ, R0 ;  /* 0x000000ffff107224 */ /* 0x000fe400078e0000 */
[----:B------:R-:W-:Y:S02]  /*2a1b0*/  IMAD.U32 R17, RZ, RZ, UR4 ;  /* 0x00000004ff117e24 */ /* 0x000fe4000f8e00ff */
[----:B-1----:R-:W-:Y:S02]  /*2a1c0*/  IMAD.U32 R18, RZ, RZ, UR5 ;  /* 0x00000005ff127e24 */ /* 0x002fe4000f8e00ff */
[----:B------:R-:W-:-:S07]  /*2a1d0*/  IMAD.U32 R19, RZ, RZ, UR6 ;  /* 0x00000006ff137e24 */ /* 0x000fce000f8e00ff */
.L_x_3284:
        /* <DEDUP_REMOVED lines=12> */
.L_x_3273:
[----:B------:R-:W-:Y:S02]  /*2a2a0*/  ULDC UR4, c[0x0][0xc3c] ;  /* 0x00030f0000047ab9 */ /* 0x000fe40000000800 */
[----:B---3--:R-:W-:-:S13]  /*2a2b0*/  ISETP.GE.AND P0, PT, R19, UR4, PT ;  /* 0x0000000413007c0c */ /* 0x008fda000bf06270 */
[----:B------:R-:W-:Y:S05]  /*2a2c0*/  @!P0 BRA `(.L_x_3285) ;  /* 0xffffff9000748947 */ /* 0x000fea000383ffff */
[----:B------:R-:W-:Y:S05]  /*2a2d0*/  BSYNC B7 ;  /* 0x0000000000077941 */ /* 0x000fea0003800000 */
.L_x_3171:
[----:B--2---:R-:W2:Y:S01]  /*2a2e0*/  LDL.LU R0, [R1+0x28] ;  /* 0x0000280001007983 */ /* 0x004ea20000300800 */
[----:B------:R-:W-:Y:S01]  /*2a2f0*/  BSSY B0, `(.L_x_3286) ;  /* 0x000000b000007945 */ /* 0x000fe20003800000 */
[----:B------:R-:W3:Y:S01]  /*2a300*/  S2R R5, SR_CgaCtaId ;  /* 0x0000000000057919 */ /* 0x000ee20000008800 */
[----:B--2---:R-:W-:-:S05]  /*2a310*/  VIADD R0, R0, 0x1 ;  /* 0x0000000100007836 */ /* 0x004fca0000000000 */
[----:B01----:R-:W-:-:S04]  /*2a320*/  LEA.HI R2, R0, R0, RZ, 0x1 ;  /* 0x0000000000027211 */ /* 0x003fc800078f08ff */
[----:B------:R-:W-:Y:S02]  /*2a330*/  LOP3.LUT R3, R2, 0xfffffffe, RZ, 0xc0, !PT ;  /* 0xfffffffe02037812 */ /* 0x000fe400078ec0ff */
[----:B------:R-:W-:Y:S02]  /*2a340*/  MOV R2, 0x400 ;  /* 0x0000040000027802 */ /* 0x000fe40000000f00 */
[----:B------:R-:W-:Y:S02]  /*2a350*/  IADD3 R0, R0, -R3, RZ ;  /* 0x8000000300007210 */ /* 0x000fe40007ffe0ff */
[----:B---3--:R-:W-:Y:S02]  /*2a360*/  LEA R5, R5, R2, 0x18 ;  /* 0x0000000205057211 */ /* 0x008fe400078ec0ff */
[----:B------:R-:W-:-:S04]  /*2a370*/  SHF.L.U32 R0, R0, 0x1f, RZ ;  /* 0x0000001f00007819 */ /* 0x000fc800000006ff */
[----:B------:R-:W0:Y:S02]  /*2a380*/  SYNCS.PHASECHK.TRANS64.TRYWAIT P0, [R5+URZ+0x38820], R0 ;  /* 0x03882000050075a7 */ /* 0x000e24000800017f */
[----:B0-----:R-:W-:Y:S05]  /*2a390*/  @!P0 BRA `(.L_x_3287) ;  /* 0x0000008c00208947 */ /* 0x001fea0003800000 */
.L_x_3617:
[----:B------:R-:W-:Y:S05]  /*2a3a0*/  BSYNC B0 ;  /* 0x0000000000007941 */ /* 0x000fea0003800000 */
.L_x_3286:
[----:B------:R-:W-:-:S03]  /*2a3b0*/  UMOV UR4, 0xffffffff ;  /* 0xffffffff00047882 */ /* 0x000fc60000000000 */
[----:B------:R-:W-:Y:S05]  /*2a3c0*/  BRA.DIV UR4, `(.L_x_3288) ;  /* 0x0000008e04287947 */ /* 0x000fea000b800000 */
[----:B0-----:R-:W0:Y:S02]  /*2a3d0*/  S2R R0, SR_TID.X ;  /* 0x0000000000007919 */ /* 0x001e240000002100 */
[----:B0-----:R-:W-:-:S04]  /*2a3e0*/  SHF.R.U32.HI R0, RZ, 0x5, R0 ;  /* 0x00000005ff007819 */ /* 0x001fc80000011600 */
[----:B------:R-:W-:-:S05]  /*2a3f0*/  LOP3.LUT R0, R0, 0x3, RZ, 0xc0, !PT ;  /* 0x0000000300007812 */ /* 0x000fca00078ec0ff */
[----:B------:R0:W1:Y:S02]  /*2a400*/  SHFL.IDX PT, R14, R0, RZ, 0x1f ;  /* 0x00001fff000e7589 */ /* 0x00006400000e0000 */
.L_x_3620:
[----:B-1----:R-:W-:-:S13]  /*2a410*/  ISETP.NE.AND P0, PT, R14, RZ, PT ;  /* 0x000000ff0e00720c */ /* 0x002fda0003f05270 */
[----:B------:R-:W-:Y:S05]  /*2a420*/  @P0 BRA `(.L_x_2941) ;  /* 0x0000000000b00947 */ /* 0x000fea0003800000 */
[----:B------:R-:W-:-:S03]  /*2a430*/  UMOV UR4, 0xffffffff ;  /* 0xffffffff00047882 */ /* 0x000fc60000000000 */
[----:B------:R-:W-:Y:S05]  /*2a440*/  BRA.DIV UR4, `(.L_x_3289) ;  /* 0x0000008e043c7947 */ /* 0x000fea000b800000 */
[----:B------:R-:W-:-:S13]  /*2a450*/  ELECT P6, URZ, PT ;  /* 0x00000000003f782f */ /* 0x000fda00038c0000 */
.L_x_3623:
        /* <DEDUP_REMOVED lines=8> */
.L_x_3290:
[----:B------:R-:W-:Y:S01]  /*2a4e0*/  IMAD R3, R23, 0x8, R5 ;  /* 0x0000000817037824 */ /* 0x000fe200078e0205 */
[----:B------:R-:W-:Y:S01]  /*2a4f0*/  SHF.L.U32 R2, R31, 0x1f, RZ ;  /* 0x0000001f1f027819 */ /* 0x000fe200000006ff */
[----:B------:R-:W-:-:S03]  /*2a500*/  VIADD R23, R23, 0x1 ;  /* 0x0000000117177836 */ /* 0x000fc60000000000 */
[----:B------:R-:W0:Y:S02]  /*2a510*/  SYNCS.PHASECHK.TRANS64.TRYWAIT P1, [R3+URZ+0x38840], R2 ;  /* 0x03884002030075a7 */ /* 0x000e24000802017f */
[----:B------:R-:W-:-:S04]  /*2a520*/  ISETP.NE.AND P2, PT, R23, 0x2, PT ;  /* 0x000000021700780c */ /* 0x000fc80003f45270 */
[----:B------:R-:W-:Y:S01]  /*2a530*/  SEL R0, RZ, 0x1, P2 ;  /* 0x00000001ff007807 */ /* 0x000fe20001000000 */
[----:B0-----:R-:W-:Y:S08]  /*2a540*/  @!P1 BRA `(.L_x_3291) ;  /* 0x0000008c001c9947 */ /* 0x001ff00003800000 */
.L_x_3624:
[----:B------:R-:W-:Y:S02]  /*2a550*/  SEL R23, R23, RZ, P2 ;  /* 0x000000ff17177207 */ /* 0x000fe40001000000 */
[----:B------:R-:W-:Y:S01]  /*2a560*/  LOP3.LUT R0, R31, R0, RZ, 0x3c, !PT ;  /* 0x000000001f007212 */ /* 0x000fe200078e3cff */
[----:B------:R-:W-:Y:S06]  /*2a570*/  @!P0 BRA `(.L_x_3292) ;  /* 0x0000000000048947 */ /* 0x000fec0003800000 */
[----:B------:R-:W-:Y:S01]  /*2a580*/  BPT.TRAP 0x1 ;  /* 0x000000040000795c */ /* 0x000fe20000300000 */
.L_x_3292:
[----:B------:R-:W-:Y:S01]  /*2a590*/  IMAD R23, R23, 0x8, R5 ;  /* 0x0000000817177824 */ /* 0x000fe200078e0205 */
[----:B------:R-:W-:-:S04]  /*2a5a0*/  SHF.L.U32 R0, R0, 0x1f, RZ ;  /* 0x0000001f00007819 */ /* 0x000fc800000006ff */
[----:B------:R-:W1:Y:S02]  /*2a5b0*/  SYNCS.PHASECHK.TRANS64.TRYWAIT P1, [R23+URZ+0x38840], R0 ;  /* 0x03884000170075a7 */ /* 0x000e64000802017f */
[----:B-1----:R-:W-:Y:S05]  /*2a5c0*/  @!P1 BRA `(.L_x_3293) ;  /* 0x0000008c00109947 */ /* 0x002fea0003800000 */
.L_x_3625:
[----:B------:R-:W-:Y:S05]  /*2a5d0*/  @!P0 BRA `(.L_x_3294) ;  /* 0x0000000000048947 */ /* 0x000fea0003800000 */
[----:B------:R-:W-:Y:S01]  /*2a5e0*/  BPT.TRAP 0x1 ;  /* 0x000000040000795c */ /* 0x000fe20000300000 */
.L_x_3294:
[----:B------:R-:W2:Y:S02]  /*2a5f0*/  SYNCS.PHASECHK.TRANS64.TRYWAIT P1, [R3+URZ+0x38860], R2 ;  /* 0x03886002030075a7 */ /* 0x000ea4000802017f */
[----:B--2---:R-:W-:Y:S05]  /*2a600*/  @!P1 BRA `(.L_x_3295) ;  /* 0x0000008c00149947 */ /* 0x004fea0003800000 */
.L_x_3626:
[----:B------:R-:W-:Y:S05]  /*2a610*/  @!P0 BRA `(.L_x_3296) ;  /* 0x0000000000048947 */ /* 0x000fea0003800000 */
[----:B------:R-:W-:Y:S01]  /*2a620*/  BPT.TRAP 0x1 ;  /* 0x000000040000795c */ /* 0x000fe20000300000 */
.L_x_3296:
[----:B------:R-:W3:Y:S02]  /*2a630*/  SYNCS.PHASECHK.TRANS64.TRYWAIT P1, [R23+URZ+0x38860], R0 ;  /* 0x03886000170075a7 */ /* 0x000ee4000802017f */
[----:B---3--:R-:W-:Y:S05]  /*2a640*/  @!P1 BRA `(.L_x_3297) ;  /* 0x0000008c00189947 */ /* 0x008fea0003800000 */
.L_x_3627:
[----:B------:R-:W-:Y:S05]  /*2a650*/  @!P0 BRA `(.L_x_3298) ;  /* 0x0000000000048947 */ /* 0x000fea0003800000 */
[----:B------:R-:W-:Y:S01]  /*2a660*/  BPT.TRAP 0x1 ;  /* 0x000000040000795c */ /* 0x000fe20000300000 */
.L_x_3298:
[----:B------:R-:W4:Y:S02]  /*2a670*/  SYNCS.PHASECHK.TRANS64.TRYWAIT P1, [R3+URZ+0x38880], R2 ;  /* 0x03888002030075a7 */ /* 0x000f24000802017f */
[----:B----4-:R-:W-:Y:S05]  /*2a680*/  @!P1 BRA `(.L_x_3299) ;  /* 0x0000008c001c9947 */ /* 0x010fea0003800000 */
.L_x_3628:
[----:B------:R-:W-:Y:S05]  /*2a690*/  @!P0 BRA `(.L_x_3300) ;  /* 0x0000000000048947 */ /* 0x000fea0003800000 */
[----:B------:R-:W-:Y:S01]  /*2a6a0*/  BPT.TRAP 0x1 ;  /* 0x000000040000795c */ /* 0x000fe20000300000 */
.L_x_3300:
[----:B------:R0:W0:Y:S02]  /*2a6b0*/  SYNCS.PHASECHK.TRANS64.TRYWAIT P0, [R23+URZ+0x38880], R0 ;  /* 0x03888000170075a7 */ /* 0x000024000800017f */
[----:B0-----:R-:W-:Y:S05]  /*2a6c0*/  @!P0 NANOSLEEP.SYNCS 0x989680 ;  /* 0x009896800000895d */ /* 0x001fea0003900000 */
[----:B------:R-:W0:Y:S02]  /*2a6d0*/  @!P0 SYNCS.PHASECHK.TRANS64 P0, [R23+URZ+0x38880], R0 ;  /* 0x03888000170085a7 */ /* 0x000e24000800007f */
[----:B0-----:R-:W-:Y:S05]  /*2a6e0*/  @!P0 BRA `(.L_x_3300) ;  /* 0xfffffffc00f08947 */ /* 0x001fea000383ffff */
.L_x_2941:
[----:B------:R-:W-:Y:S05]  /*2a6f0*/  BSYNC B8 ;  /* 0x0000000000087941 */ /* 0x000fea0003800000 */
.L_x_2938:
[----:B------:R-:W-:Y:S05]  /*2a700*/  EXIT ;  /* 0x000000000000794d */ /* 0x000fea0003800000 */
.L_x_2963:
[----:B0-----:R0:W1:Y:S02]  /*2a710*/  SYNCS.PHASECHK.TRANS64.TRYWAIT P6, [R80+URZ+0x38890], R112 ;  /* 0x03889070500075a7 */ /* 0x00106400080c017f */
[----:B-1----:R-:W-:Y:S05]  /*2a720*/  @!P6 NANOSLEEP.SYNCS 0x989680 ;  /* 0x009896800000e95d */ /* 0x002fea0003900000 */
[----:B------:R-:W1:Y:S02]  /*2a730*/  @!P6 SYNCS.PHASECHK.TRANS64 P6, [R80+URZ+0x38890], R112 ;  /* 0x038890705000e5a7 */ /* 0x000e6400080c007f */
[----:B-1----:R-:W-:Y:S05]  /*2a740*/  @!P6 BRA `(.L_x_2963) ;  /* 0xfffffffc00f0e947 */ /* 0x002fea000383ffff */
[----:B------:R-:W-:Y:S05]  /*2a750*/  BRA `(.L_x_3301) ;  /* 0xfffffd8800647947 */ /* 0x000fea000383ffff */
.L_x_2964:
[----:B------:R-:W-:Y:S01]  /*2a760*/  BSSY B1, `(.L_x_3302) ;  /* 0x0000008000017945 */ /* 0x000fe20003800000 */
[----:B--2---:R-:W-:Y:S01]  /*2a770*/  IMAD.MOV.U32 R13, RZ, RZ, R117 ;  /* 0x000000ffff0d7224 */ /* 0x004fe200078e0075 */
[----:B------:R-:W-:Y:S01]  /*2a780*/  MOV R12, RZ ;  /* 0x000000ff000c7202 */ /* 0x000fe20000000f00 */
[----:B------:R-:W-:Y:S02]  /*2a790*/  IMAD.MOV.U32 R11, RZ, RZ, 0x181f ;  /* 0x0000181fff0b7424 */ /* 0x000fe400078e00ff */
[----:B------:R-:W-:-:S07]  /*2a7a0*/  IMAD.MOV.U32 R15, RZ, RZ, -0x1 ;  /* 0xffffffffff0f7424 */ /* 0x000fce00078e00ff */
[----:B0-----:R-:W-:Y:S05]  /*2a7b0*/  WARPSYNC.COLLECTIVE R15, `(.L_x_3303) ;  /* 0x000000000f087348 */ /* 0x001fea0003c00000 */
[----:B------:R1:W2:Y:S02]  /*2a7c0*/  SHFL.IDX P6, R14, R13, R12, R11 ;  /* 0x0000000c0d0e7389 */ /* 0x0002a400000c000b */
[----:B012---:R-:W-:Y:S01]  /*2a7d0*/  ENDCOLLECTIVE ;  /* 0x000000000000791b */ /* 0x007fe20003800000 */
.L_x_3303:
[----:B------:R-:W-:Y:S05]  /*2a7e0*/  BSYNC B1 ;  /* 0x0000000000017941 */ /* 0x000fea0003800000 */
.L_x_3302:
        /* <DEDUP_REMOVED lines=8> */
.L_x_3304:
[----:B------:R-:W-:Y:S01]  /*2a870*/  IMAD.MOV.U32 R115, RZ, RZ, R14 ;  /* 0x000000ffff737224 */ /* 0x000fe200078e000e */
[----:B------:R-:W-:Y:S06]  /*2a880*/  BRA `(.L_x_3305) ;  /* 0xfffffd88002c7947 */ /* 0x000fec000383ffff */
.L_x_2973:
[----:B------:R-:W-:Y:S01]  /*2a890*/  BSSY B1, `(.L_x_3306) ;  /* 0x0000008000017945 */ /* 0x000fe20003800000 */
[----:B0-2---:R-:W-:Y:S01]  /*2a8a0*/  IMAD.MOV.U32 R13, RZ, RZ, R117 ;  /* 0x000000ffff0d7224 */ /* 0x005fe200078e0075 */
[----:B------:R-:W-:Y:S01]  /*2a8b0*/  MOV R15, 0xffffffff ;  /* 0xffffffff000f7802 */ /* 0x000fe20000000f00 */
[----:B------:R-:W-:Y:S02]  /*2a8c0*/  IMAD.MOV.U32 R12, RZ, RZ, 0x1 ;  /* 0x00000001ff0c7424 */ /* 0x000fe400078e00ff */
[----:B------:R-:W-:-:S07]  /*2a8d0*/  IMAD.MOV.U32 R11, RZ, RZ, 0x181f ;  /* 0x0000181fff0b7424 */ /* 0x000fce00078e00ff */
[----:B-1-34-:R-:W-:Y:S05]  /*2a8e0*/  WARPSYNC.COLLECTIVE R15, `(.L_x_3307) ;  /* 0x000000000f087348 */ /* 0x01afea0003c00000 */
[----:B------:R0:W2:Y:S02]  /*2a8f0*/  SHFL.IDX P6, R14, R13, R12, R11 ;  /* 0x0000000c0d0e7389 */ /* 0x0000a400000c000b */
[----:B01234-:R-:W-:Y:S01]  /*2a900*/  ENDCOLLECTIVE ;  /* 0x000000000000791b */ /* 0x01ffe20003800000 */
.L_x_3307:
[----:B------:R-:W-:Y:S05]  /*2a910*/  BSYNC B1 ;  /* 0x0000000000017941 */ /* 0x000fea0003800000 */
.L_x_3306:
        /* <DEDUP_REMOVED lines=8> */
.L_x_3308:
[----:B------:R-:W-:Y:S01]  /*2a9a0*/  MOV R73, R14 ;  /* 0x0000000e00497202 */ /* 0x000fe20000000f00 */
[----:B------:R-:W-:Y:S06]  /*2a9b0*/  BRA `(.L_x_3309) ;  /* 0xfffffd9400887947 */ /* 0x000fec000383ffff */
.L_x_2982:
[----:B------:R-:W-:Y:S01]  /*2a9c0*/  BSSY B1, `(.L_x_3310) ;  /* 0x0000008000017945 */ /* 0x000fe20003800000 */
[----:B0-2---:R-:W-:Y:S02]  /*2a9d0*/  IMAD.MOV.U32 R13, RZ, RZ, R117 ;  /* 0x000000ffff0d7224 */ /* 0x005fe400078e0075 */
[----:B------:R-:W-:Y:S02]  /*2a9e0*/  IMAD.MOV.U32 R12, RZ, RZ, 0x2 ;  /* 0x00000002ff0c7424 */ /* 0x000fe400078e00ff */
[----:B------:R-:W-:Y:S02]  /*2a9f0*/  IMAD.MOV.U32 R11, RZ, RZ, 0x181f ;  /* 0x0000181fff0b7424 */ /* 0x000fe400078e00ff */
[----:B------:R-:W-:-:S07]  /*2aa00*/  IMAD.MOV.U32 R15, RZ, RZ, -0x1 ;  /* 0xffffffffff0f7424 */ /* 0x000fce00078e00ff */
[----:B-1-34-:R-:W-:Y:S05]  /*2aa10*/  WARPSYNC.COLLECTIVE R15, `(.L_x_3311) ;  /* 0x000000000f087348 */ /* 0x01afea0003c00000 */
[----:B------:R0:W2:Y:S02]  /*2aa20*/  SHFL.IDX P6, R14, R13, R12, R11 ;  /* 0x0000000c0d0e7389 */ /* 0x0000a400000c000b */
[----:B01234-:R-:W-:Y:S01]  /*2aa30*/  ENDCOLLECTIVE ;  /* 0x000000000000791b */ /* 0x01ffe20003800000 */
.L_x_3311:
[----:B------:R-:W-:Y:S05]  /*2aa40*/  BSYNC B1 ;  /* 0x0000000000017941 */ /* 0x000fea0003800000 */
.L_x_3310:
        /* <DEDUP_REMOVED lines=8> */
.L_x_3312:
[----:B------:R-:W-:Y:S01]  /*2aad0*/  IMAD.MOV.U32 R65, RZ, RZ, R14 ;  /* 0x000000ffff417224 */ /* 0x000fe200078e000e */
[----:B------:R-:W-:Y:S06]  /*2aae0*/  BRA `(.L_x_3313) ;  /* 0xfffffda000e87947 */ /* 0x000fec000383ffff */
.L_x_2991:
        /* <DEDUP_REMOVED lines=8> */
.L_x_3315:
[----:B------:R-:W-:Y:S05]  /*2ab70*/  BSYNC B1 ;  /* 0x0000000000017941 */ /* 0x000fea0003800000 */
.L_x_3314:
        /* <DEDUP_REMOVED lines=8> */
.L_x_3316:
[----:B------:R-:W-:Y:S01]  /*2ac00*/  IMAD.MOV.U32 R53, RZ, RZ, R14 ;  /* 0x000000ffff357224 */ /* 0x000fe200078e000e */
[----:B------:R-:W-:Y:S06]  /*2ac10*/  BRA `(.L_x_3317) ;  /* 0xfffffdb000547947 */ /* 0x000fec000383ffff */
.L_x_3001:
[----:B-1----:R1:W2:Y:S02]  /*2ac20*/  SYNCS.PHASECHK.TRANS64.TRYWAIT P3, [R80+URZ+0x38890], R112 ;  /* 0x03889070500075a7 */ /* 0x0022a4000806017f */
[----:B--2---:R-:W-:Y:S05]  /*2ac30*/  @!P3 NANOSLEEP.SYNCS 0x989680 ;  /* 0x009896800000b95d */ /* 0x004fea0003900000 */
[----:B------:R-:W2:Y:S02]  /*2ac40*/  @!P3 SYNCS.PHASECHK.TRANS64 P3, [R80+URZ+0x38890], R112 ;  /* 0x038890705000b5a7 */ /* 0x000ea4000806007f */
[----:B--2---:R-:W-:Y:S05]  /*2ac50*/  @!P3 BRA `(.L_x_3001) ;  /* 0xfffffffc00f0b947 */ /* 0x004fea000383ffff */
[----:B------:R-:W-:Y:S05]  /*2ac60*/  BRA `(.L_x_3318) ;  /* 0xfffffdc400807947 */ /* 0x000fea000383ffff */
.L_x_3002:
[----:B------:R-:W-:Y:S01]  /*2ac70*/  BSSY B1, `(.L_x_3319) ;  /* 0x0000008000017945 */ /* 0x000fe20003800000 */
[----:B------:R-:W-:Y:S01]  /*2ac80*/  IMAD.MOV.U32 R13, RZ, RZ, R117 ;  /* 0x000000ffff0d7224 */ /* 0x000fe200078e0075 */
[----:B------:R-:W-:Y:S01]  /*2ac90*/  MOV R15, 0xffffffff ;  /* 0xffffffff000f7802 */ /* 0x000fe20000000f00 */
[----:B------:R-:W-:Y:S02]  /*2aca0*/  IMAD.MOV.U32 R12, RZ, RZ, RZ ;  /* 0x000000ffff0c7224 */ /* 0x000fe400078e00ff */
[----:B------:R-:W-:-:S07]  /*2acb0*/  IMAD.MOV.U32 R11, RZ, RZ, 0x181f ;  /* 0x0000181fff0b7424 */ /* 0x000fce00078e00ff */
[----:B-1----:R-:W-:Y:S05]  /*2acc0*/  WARPSYNC.COLLECTIVE R15, `(.L_x_3320) ;  /* 0x000000000f087348 */ /* 0x002fea0003c00000 */
[----:B------:R0:W2:Y:S02]  /*2acd0*/  SHFL.IDX P6, R14, R13, R12, R11 ;  /* 0x0000000c0d0e7389 */ /* 0x0000a400000c000b */
[----:B012---:R-:W-:Y:S01]  /*2ace0*/  ENDCOLLECTIVE ;  /* 0x000000000000791b */ /* 0x007fe20003800000 */
.L_x_3320:
[----:B------:R-:W-:Y:S05]  /*2acf0*/  BSYNC B1 ;  /* 0x0000000000017941 */ /* 0x000fea0003800000 */
.L_x_3319:
        /* <DEDUP_REMOVED lines=8> */
.L_x_3321:
[----:B------:R-:W-:Y:S01]  /*2ad80*/  MOV R120, R14 ;  /* 0x0000000e00787202 */ /* 0x000fe20000000f00 */
[----:B------:R-:W-:Y:S06]  /*2ad90*/  BRA `(.L_x_3322) ;  /* 0xfffffdc4004c7947 */ /* 0x000fec000383ffff */
.L_x_3007:
        /* <DEDUP_REMOVED lines=8> */
.L_x_3324:
[----:B------:R-:W-:Y:S05]  /*2ae20*/  BSYNC B1 ;  /* 0x0000000000017941 */ /* 0x000fea0003800000 */
.L_x_3323:
        /* <DEDUP_REMOVED lines=8> */
.L_x_3325:
[----:B------:R-:W-:Y:S01]  /*2aeb0*/  IMAD.MOV.U32 R50, RZ, RZ, R14 ;  /* 0x000000ffff327224 */ /* 0x000fe200078e000e */
[----:B------:R-:W-:Y:S06]  /*2aec0*/  BRA `(.L_x_3326) ;  /* 0xfffffdd000ec7947 */ /* 0x000fec000383ffff */
.L_x_3012:
        /* <DEDUP_REMOVED lines=8> */
.L_x_3328:
[----:B------:R-:W-:Y:S05]  /*2af50*/  BSYNC B1 ;  /* 0x0000000000017941 */ /* 0x000fea0003800000 */
.L_x_3327:
        /* <DEDUP_REMOVED lines=8> */
.L_x_3329:
[----:B------:R-:W-:Y:S01]  /*2afe0*/  IMAD.MOV.U32 R52, RZ, RZ, R14 ;  /* 0x000000ffff347224 */ /* 0x000fe200078e000e */
[----:B------:R-:W-:Y:S06]  /*2aff0*/  BRA `(.L_x_3330) ;  /* 0xfffffde000887947 */ /* 0x000fec000383ffff */
.L_x_3017:
[----:B------:R-:W-:Y:S01]  /*2b000*/  BSSY B1, `(.L_x_3331) ;  /* 0x0000008000017945 */ /* 0x000fe20003800000 */
[----:B0-----:R-:W-:Y:S01]  /*2b010*/  IMAD.MOV.U32 R13, RZ, RZ, R117 ;  /* 0x000000ffff0d7224 */ /* 0x001fe200078e0075 */
[----:B------:R-:W-:Y:S01]  /*2b020*/  MOV R15, 0xffffffff ;  /* 0xffffffff000f7802 */ /* 0x000fe20000000f00 */
[----:B------:R-:W-:Y:S02]  /*2b030*/  IMAD.MOV.U32 R12, RZ, RZ, 0x3 ;  /* 0x00000003ff0c7424 */ /* 0x000fe400078e00ff */
[----:B------:R-:W-:-:S07]  /*2b040*/  IMAD.MOV.U32 R11, RZ, RZ, 0x181f ;  /* 0x0000181fff0b7424 */ /* 0x000fce00078e00ff */
[----:B-1234-:R-:W-:Y:S05]  /*2b050*/  WARPSYNC.COLLECTIVE R15, `(.L_x_3332) ;  /* 0x000000000f087348 */ /* 0x01efea0003c00000 */
[----:B------:R0:W0:Y:S02]  /*2b060*/  SHFL.IDX P6, R14, R13, R12, R11 ;  /* 0x0000000c0d0e7389 */ /* 0x00002400000c000b */
[----:B01234-:R-:W-:Y:S01]  /*2b070*/  ENDCOLLECTIVE ;  /* 0x000000000000791b */ /* 0x01ffe20003800000 */
.L_x_3332:
[----:B------:R-:W-:Y:S05]  /*2b080*/  BSYNC B1 ;  /* 0x0000000000017941 */ /* 0x000fea0003800000 */
.L_x_3331:
        /* <DEDUP_REMOVED lines=8> */
.L_x_3333:
[----:B------:R-:W-:Y:S01]  /*2b110*/  MOV R116, R14 ;  /* 0x0000000e00747202 */ /* 0x000fe20000000f00 */
[----:B------:R-:W-:Y:S06]  /*2b120*/  BRA `(.L_x_3334) ;  /* 0xfffffdf000207947 */ /* 0x000fec000383ffff */
.L_x_3022:
[----:B0-----:R0:W1:Y:S02]  /*2b130*/  SYNCS.PHASECHK.TRANS64.TRYWAIT P2, [R80+URZ+0x38890], R112 ;  /* 0x03889070500075a7 */ /* 0x001064000804017f */
[----:B-1----:R-:W-:Y:S05]  /*2b140*/  @!P2 NANOSLEEP.SYNCS 0x989680 ;  /* 0x009896800000a95d */ /* 0x002fea0003900000 */
[----:B------:R-:W1:Y:S02]  /*2b150*/  @!P2 SYNCS.PHASECHK.TRANS64 P2, [R80+URZ+0x38890], R112 ;  /* 0x038890705000a5a7 */ /* 0x000e64000804007f */
[----:B-1----:R-:W-:Y:S05]  /*2b160*/  @!P2 BRA `(.L_x_3022) ;  /* 0xfffffffc00f0a947 */ /* 0x002fea000383ffff */
[----:B------:R-:W-:Y:S05]  /*2b170*/  BRA `(.L_x_3335) ;  /* 0xfffffe0000087947 */ /* 0x000fea000383ffff */
.L_x_3023:
        /* <DEDUP_REMOVED lines=8> */
.L_x_3337:
[----:B------:R-:W-:Y:S05]  /*2b200*/  BSYNC B1 ;  /* 0x0000000000017941 */ /* 0x000fea0003800000 */
.L_x_3336:
[----:B------:R-:W-:Y:S01]  /*2b210*/  MOV R13, R44 ;  /* 0x0000002c000d7202 */ /* 0x000fe20000000f00 */
[----:B------:R-:W-:Y:S02]  /*2b220*/  IMAD.MOV.U32 R12, RZ, RZ, RZ ;  /* 0x000000ffff0c7224 */ /* 0x000fe400078e00ff */
[----:B------:R-:W-:Y:S02]  /*2b230*/  IMAD.MOV.U32 R11, RZ, RZ, 0x181f ;  /* 0x0000181fff0b7424 */ /* 0x000fe400078e00ff */
[----:B------:R-:W-:Y:S02]  /*2b240*/  IMAD.MOV.U32 R15, RZ, RZ, -0x1 ;  /* 0xffffffffff0f7424 */ /* 0x000fe400078e00ff */
[----:B------:R-:W-:-:S07]  /*2b250*/  IMAD.MOV.U32 R45, RZ, RZ, R14 ;  /* 0x000000ffff2d7224 */ /* 0x000fce00078e000e */
[----:B------:R-:W-:Y:S05]  /*2b260*/  WARPSYNC.COLLECTIVE R15, `(.L_x_3338) ;  /* 0x000000000f087348 */ /* 0x000fea0003c00000 */
[----:B------:R0:W1:Y:S02]  /*2b270*/  SHFL.IDX P6, R14, R13, R12, R11 ;  /* 0x0000000c0d0e7389 */ /* 0x00006400000c000b */
[----:B01----:R-:W-:Y:S01]  /*2b280*/  ENDCOLLECTIVE ;  /* 0x000000000000791b */ /* 0x003fe20003800000 */
.L_x_3338:
[----:B------:R-:W-:Y:S05]  /*2b290*/  BRA `(.L_x_3339) ;  /* 0xfffffe00002c7947 */ /* 0x000fea000383ffff */
.L_x_3026:
        /* <DEDUP_REMOVED lines=8> */
.L_x_3341:
[----:B------:R-:W-:Y:S05]  /*2b320*/  BSYNC B1 ;  /* 0x0000000000017941 */ /* 0x000fea0003800000 */
.L_x_3340:
        /* <DEDUP_REMOVED lines=8> */
.L_x_3342:
[----:B------:R-:W-:Y:S05]  /*2b3b0*/  BRA `(.L_x_3343) ;  /* 0xfffffe00002c7947 */ /* 0x000fea000383ffff */
.L_x_3029:
[----:B------:R-:W-:Y:S01]  /*2b3c0*/  BSSY B1, `(.L_x_3344) ;  /* 0x0000008000017945 */ /* 0x000fe20003800000 */
[----:B----4-:R-:W-:Y:S02]  /*2b3d0*/  IMAD.MOV.U32 R13, RZ, RZ, R46 ;  /* 0x000000ffff0d7224 */ /* 0x010fe400078e002e */
[----:B------:R-:W-:Y:S02]  /*2b3e0*/  IMAD.MOV.U32 R12, RZ, RZ, 0x2 ;  /* 0x00000002ff0c7424 */ /* 0x000fe400078e00ff */
[----:B------:R-:W-:Y:S02]  /*2b3f0*/  IMAD.MOV.U32 R11, RZ, RZ, 0x181f ;  /* 0x0000181fff0b7424 */ /* 0x000fe400078e00ff */
[----:B------:R-:W-:-:S07]  /*2b400*/  IMAD.MOV.U32 R15, RZ, RZ, -0x1 ;  /* 0xffffffffff0f7424 */ /* 0x000fce00078e00ff */
[----:B0123--:R-:W-:Y:S05]  /*2b410*/  WARPSYNC.COLLECTIVE R15, `(.L_x_3345) ;  /* 0x000000000f087348 */ /* 0x00ffea0003c00000 */
[----:B---3--:R3:W4:Y:S02]  /*2b420*/  SHFL.IDX P6, R14, R13, R12, R11 ;  /* 0x0000000c0d0e7389 */ /* 0x00872400000c000b */
[----:B01234-:R-:W-:Y:S01]  /*2b430*/  ENDCOLLECTIVE ;  /* 0x000000000000791b */ /* 0x01ffe20003800000 */
.L_x_3345:
[----:B------:R-:W-:Y:S05]  /*2b440*/  BSYNC B1 ;  /* 0x0000000000017941 */ /* 0x000fea0003800000 */
.L_x_3344:
        /* <DEDUP_REMOVED lines=8> */
.L_x_3346:
[----:B------:R-:W-:Y:S05]  /*2b4d0*/  BRA `(.L_x_3347) ;  /* 0xfffffe0000307947 */ /* 0x000fea000383ffff */
.L_x_3032:
        /* <DEDUP_REMOVED lines=8> */
.L_x_3349:
[----:B------:R-:W-:Y:S05]  /*2b560*/  BSYNC B1 ;  /* 0x0000000000017941 */ /* 0x000fea0003800000 */
.L_x_3348:
        /* <DEDUP_REMOVED lines=8> */
.L_x_3350:
[----:B------:R-:W-:Y:S05]  /*2b5f0*/  BRA `(.L_x_3351) ;  /* 0xfffffe0000347947 */ /* 0x000fea000383ffff */
.L_x_3036:
[----:B------:R0:W0:Y:S02]  /*2b600*/  SYNCS.PHASECHK.TRANS64.TRYWAIT P3, [R80+URZ+0x388b0], R112 ;  /* 0x0388b070500075a7 */ /* 0x000024000806017f */
[----:B0-----:R-:W-:Y:S05]  /*2b610*/  @!P3 NANOSLEEP.SYNCS 0x989680 ;  /* 0x009896800000b95d */ /* 0x001fea0003900000 */
[----:B------:R-:W0:Y:S02]  /*2b620*/  @!P3 SYNCS.PHASECHK.TRANS64 P3, [R80+URZ+0x388b0], R112 ;  /* 0x0388b0705000b5a7 */ /* 0x000e24000806007f */
[----:B0-----:R-:W-:Y:S05]  /*2b630*/  @!P3 BRA `(.L_x_3036) ;  /* 0xfffffffc00f0b947 */ /* 0x001fea000383ffff */
[----:B------:R-:W-:Y:S05]  /*2b640*/  BRA `(.L_x_3352) ;  /* 0xfffffe0000ac7947 */ /* 0x000fea000383ffff */
.L_x_3048:
[----:B------:R-:W-:Y:S01]  /*2b650*/  BSSY B0, `(.L_x_3353) ;  /* 0x0000007000007945 */ /* 0x000fe20003800000 */
[----:B------:R-:W-:Y:S02]  /*2b660*/  IMAD.MOV.U32 R12, RZ, RZ, RZ ;  /* 0x000000ffff0c7224 */ /* 0x000fe400078e00ff */
[----:B------:R-:W-:Y:S02]  /*2b670*/  IMAD.MOV.U32 R11, RZ, RZ, 0x1f ;  /* 0x0000001fff0b7424 */ /* 0x000fe400078e00ff */
[----:B------:R-:W-:-:S07]  /*2b680*/  IMAD.MOV.U32 R15, RZ, RZ, -0x1 ;  /* 0xffffffffff0f7424 */ /* 0x000fce00078e00ff */
[----:B-----5:R-:W-:Y:S05]  /*2b690*/  WARPSYNC.COLLECTIVE R15, `(.L_x_3354) ;  /* 0x000000000f087348 */ /* 0x020fea0003c00000 */
[----:B------:R0:W1:Y:S02]  /*2b6a0*/  SHFL.IDX P6, R14, R13, R12, R11 ;  /* 0x0000000c0d0e7389 */ /* 0x00006400000c000b */
[----:B01---5:R-:W-:Y:S01]  /*2b6b0*/  ENDCOLLECTIVE ;  /* 0x000000000000791b */ /* 0x023fe20003800000 */
.L_x_3354:
[----:B------:R-:W-:Y:S05]  /*2b6c0*/  BSYNC B0 ;  /* 0x0000000000007941 */ /* 0x000fea0003800000 */
.L_x_3353:
[----:B------:R-:W-:Y:S05]  /*2b6d0*/  BRA `(.L_x_3355) ;  /* 0xfffffe10004c7947 */ /* 0x000fea000383ffff */
.L_x_3058:
        /* <DEDUP_REMOVED lines=8> */
.L_x_3357:
[----:B------:R-:W-:Y:S05]  /*2b760*/  BSYNC B1 ;  /* 0x0000000000017941 */ /* 0x000fea0003800000 */
.L_x_3356:
        /* <DEDUP_REMOVED lines=8> */
.L_x_3358:
[----:B------:R-:W-:Y:S02]  /*2b7f0*/  IMAD.MOV.U32 R13, RZ, RZ, R8 ;  /* 0x000000ffff0d7224 */ /* 0x000fe400078e0008 */
[----:B------:R-:W-:-:S07]  /*2b800*/  IMAD.MOV.U32 R4, RZ, RZ, R14 ;  /* 0x000000ffff047224 */ /* 0x000fce00078e000e */
[----:B------:R-:W-:Y:S05]  /*2b810*/  WARPSYNC.COLLECTIVE R15, `(.L_x_3359) ;  /* 0x000000000f087348 */ /* 0x000fea0003c00000 */
[----:B------:R0:W1:Y:S02]  /*2b820*/  SHFL.IDX P6, R14, R13, R12, R11 ;  /* 0x0000000c0d0e7389 */ /* 0x00006400000c000b */
[----:B01----:R-:W-:Y:S01]  /*2b830*/  ENDCOLLECTIVE ;  /* 0x000000000000791b */ /* 0x003fe20003800000 */
.L_x_3359:
[----:B------:R-:W-:Y:S02]  /*2b840*/  IMAD.MOV.U32 R13, RZ, RZ, R7 ;  /* 0x000000ffff0d7224 */ /* 0x000fe400078e0007 */
[----:B------:R-:W-:-:S07]  /*2b850*/  IMAD.MOV.U32 R3, RZ, RZ, R14 ;  /* 0x000000ffff037224 */ /* 0x000fce00078e000e */
[----:B------:R-:W-:Y:S05]  /*2b860*/  WARPSYNC.COLLECTIVE R15, `(.L_x_3360) ;  /* 0x000000000f087348 */ /* 0x000fea0003c00000 */
[----:B------:R0:W1:Y:S02]  /*2b870*/  SHFL.IDX P6, R14, R13, R12, R11 ;  /* 0x0000000c0d0e7389 */ /* 0x00006400000c000b */
[----:B01----:R-:W-:Y:S01]  /*2b880*/  ENDCOLLECTIVE ;  /* 0x000000000000791b */ /* 0x003fe20003800000 */
.L_x_3360:
[----:B------:R-:W-:Y:S05]  /*2b890*/  BRA `(.L_x_3361) ;  /* 0xfffffe1400cc7947 */ /* 0x000fea000383ffff */
.L_x_3061:
[----:B------:R-:W-:Y:S01]  /*2b8a0*/  BSSY B1, `(.L_x_3362) ;  /* 0x0000008000017945 */ /* 0x000fe20003800000 */
[----:B------:R-:W-:Y:S01]  /*2b8b0*/  IMAD.MOV.U32 R13, RZ, RZ, R6 ;  /* 0x000000ffff0d7224 */ /* 0x000fe200078e0006 */
[----:B------:R-:W-:Y:S01]  /*2b8c0*/  MOV R12, 0x1 ;  /* 0x00000001000c7802 */ /* 0x000fe20000000f00 */
[----:B------:R-:W-:Y:S02]  /*2b8d0*/  IMAD.MOV.U32 R11, RZ, RZ, 0x181f ;  /* 0x0000181fff0b7424 */ /* 0x000fe400078e00ff */
[----:B------:R-:W-:-:S07]  /*2b8e0*/  IMAD.MOV.U32 R15, RZ, RZ, -0x1 ;  /* 0xffffffffff0f7424 */ /* 0x000fce00078e00ff */
[----:B0-2345:R-:W-:Y:S05]  /*2b8f0*/  WARPSYNC.COLLECTIVE R15, `(.L_x_3363) ;  /* 0x000000000f087348 */ /* 0x03dfea0003c00000 */
[----:B----4-:R1:W4:Y:S02]  /*2b900*/  SHFL.IDX P6, R14, R13, R12, R11 ;  /* 0x0000000c0d0e7389 */ /* 0x01032400000c000b */
[----:B012345:R-:W-:Y:S01]  /*2b910*/  ENDCOLLECTIVE ;  /* 0x000000000000791b */ /* 0x03ffe20003800000 */
.L_x_3363:
[----:B------:R-:W-:Y:S05]  /*2b920*/  BSYNC B1 ;  /* 0x0000000000017941 */ /* 0x000fea0003800000 */
.L_x_3362:
        /* <DEDUP_REMOVED lines=8> */
.L_x_3364:
[----:B------:R-:W-:Y:S02]  /*2b9b0*/  IMAD.MOV.U32 R13, RZ, RZ, R8 ;  /* 0x000000ffff0d7224 */ /* 0x000fe400078e0008 */
[----:B------:R-:W-:-:S07]  /*2b9c0*/  IMAD.MOV.U32 R4, RZ, RZ, R14 ;  /* 0x000000ffff047224 */ /* 0x000fce00078e000e */
[----:B------:R-:W-:Y:S05]  /*2b9d0*/  WARPSYNC.COLLECTIVE R15, `(.L_x_3365) ;  /* 0x000000000f087348 */ /* 0x000fea0003c00000 */
[----:B------:R0:W1:Y:S02]  /*2b9e0*/  SHFL.IDX P6, R14, R13, R12, R11 ;  /* 0x0000000c0d0e7389 */ /* 0x00006400000c000b */
[----:B01----:R-:W-:Y:S01]  /*2b9f0*/  ENDCOLLECTIVE ;  /* 0x000000000000791b */ /* 0x003fe20003800000 */
.L_x_3365:
[----:B------:R-:W-:Y:S02]  /*2ba00*/  IMAD.MOV.U32 R13, RZ, RZ, R7 ;  /* 0x000000ffff0d7224 */ /* 0x000fe400078e0007 */
[----:B------:R-:W-:-:S07]  /*2ba10*/  IMAD.MOV.U32 R3, RZ, RZ, R14 ;  /* 0x000000ffff037224 */ /* 0x000fce00078e000e */
[----:B------:R-:W-:Y:S05]  /*2ba20*/  WARPSYNC.COLLECTIVE R15, `(.L_x_3366) ;  /* 0x000000000f087348 */ /* 0x000fea0003c00000 */
[----:B------:R0:W1:Y:S02]  /*2ba30*/  SHFL.IDX P6, R14, R13, R12, R11 ;  /* 0x0000000c0d0e7389 */ /* 0x00006400000c000b */
[----:B01----:R-:W-:Y:S01]  /*2ba40*/  ENDCOLLECTIVE ;  /* 0x000000000000791b */ /* 0x003fe20003800000 */
.L_x_3366:
[----:B------:R-:W-:Y:S05]  /*2ba50*/  BRA `(.L_x_3367) ;  /* 0xfffffe1400e87947 */ /* 0x000fea000383ffff */
.L_x_3064:
[----:B------:R-:W-:Y:S01]  /*2ba60*/  BSSY B1, `(.L_x_3368) ;  /* 0x0000008000017945 */ /* 0x000fe20003800000 */
[----:B0-----:R-:W-:Y:S01]  /*2ba70*/  MOV R13, R6 ;  /* 0x00000006000d7202 */ /* 0x001fe20000000f00 */
[----:B------:R-:W-:Y:S02]  /*2ba80*/  IMAD.MOV.U32 R12, RZ, RZ, 0x2 ;  /* 0x00000002ff0c7424 */ /* 0x000fe400078e00ff */
[----:B------:R-:W-:Y:S02]  /*2ba90*/  IMAD.MOV.U32 R11, RZ, RZ, 0x181f ;  /* 0x0000181fff0b7424 */ /* 0x000fe400078e00ff */
[----:B------:R-:W-:-:S07]  /*2baa0*/  IMAD.MOV.U32 R15, RZ, RZ, -0x1 ;  /* 0xffffffffff0f7424 */ /* 0x000fce00078e00ff */
[----:B-12345:R-:W-:Y:S05]  /*2bab0*/  WARPSYNC.COLLECTIVE R15, `(.L_x_3369) ;  /* 0x000000000f087348 */ /* 0x03efea0003c00000 */
[----:B----4-:R0:W4:Y:S02]  /*2bac0*/  SHFL.IDX P6, R14, R13, R12, R11 ;  /* 0x0000000c0d0e7389 */ /* 0x01012400000c000b */
[----:B012345:R-:W-:Y:S01]  /*2bad0*/  ENDCOLLECTIVE ;  /* 0x000000000000791b */ /* 0x03ffe20003800000 */
.L_x_3369:
[----:B------:R-:W-:Y:S05]  /*2bae0*/  BSYNC B1 ;  /* 0x0000000000017941 */ /* 0x000fea0003800000 */
.L_x_3368:
        /* <DEDUP_REMOVED lines=8> */
.L_x_3370:
[----:B------:R-:W-:Y:S02]  /*2bb70*/  IMAD.MOV.U32 R13, RZ, RZ, R8 ;  /* 0x000000ffff0d7224 */ /* 0x000fe400078e0008 */
[----:B------:R-:W-:-:S07]  /*2bb80*/  IMAD.MOV.U32 R4, RZ, RZ, R14 ;  /* 0x000000ffff047224 */ /* 0x000fce00078e000e */
[----:B------:R-:W-:Y:S05]  /*2bb90*/  WARPSYNC.COLLECTIVE R15, `(.L_x_3371) ;  /* 0x000000000f087348 */ /* 0x000fea0003c00000 */
[----:B------:R0:W1:Y:S02]  /*2bba0*/  SHFL.IDX P6, R14, R13, R12, R11 ;  /* 0x0000000c0d0e7389 */ /* 0x00006400000c000b */
[----:B01----:R-:W-:Y:S01]  /*2bbb0*/  ENDCOLLECTIVE ;  /* 0x000000000000791b */ /* 0x003fe20003800000 */
.L_x_3371:
[----:B------:R-:W-:Y:S01]  /*2bbc0*/  MOV R13, R7 ;  /* 0x00000007000d7202 */ /* 0x000fe20000000f00 */
[----:B------:R-:W-:-:S07]  /*2bbd0*/  IMAD.MOV.U32 R3, RZ, RZ, R14 ;  /* 0x000000ffff037224 */ /* 0x000fce00078e000e */
[----:B------:R-:W-:Y:S05]  /*2bbe0*/  WARPSYNC.COLLECTIVE R15, `(.L_x_3372) ;  /* 0x000000000f087348 */ /* 0x000fea0003c00000 */
[----:B------:R0:W1:Y:S02]  /*2bbf0*/  SHFL.IDX P6, R14, R13, R12, R11 ;  /* 0x0000000c0d0e7389 */ /* 0x00006400000c000b */
[----:B01----:R-:W-:Y:S01]  /*2bc00*/  ENDCOLLECTIVE ;  /* 0x000000000000791b */ /* 0x003fe20003800000 */
.L_x_3372:
[----:B------:R-:W-:Y:S05]  /*2bc10*/  BRA `(.L_x_3373) ;  /* 0xfffffe1400fc7947 */ /* 0x000fea000383ffff */
.L_x_3067:
        /* <DEDUP_REMOVED lines=8> */
.L_x_3375:
[----:B------:R-:W-:Y:S05]  /*2bca0*/  BSYNC B1 ;  /* 0x0000000000017941 */ /* 0x000fea0003800000 */
.L_x_3374:
        /* <DEDUP_REMOVED lines=8> */
.L_x_3376:
[----:B------:R-:W-:Y:S02]  /*2bd30*/  IMAD.MOV.U32 R13, RZ, RZ, R8 ;  /* 0x000000ffff0d7224 */ /* 0x000fe400078e0008 */
[----:B------:R-:W-:-:S07]  /*2bd40*/  IMAD.MOV.U32 R4, RZ, RZ, R14 ;  /* 0x000000ffff047224 */ /* 0x000fce00078e000e */
[----:B------:R-:W-:Y:S05]  /*2bd50*/  WARPSYNC.COLLECTIVE R15, `(.L_x_3377) ;  /* 0x000000000f087348 */ /* 0x000fea0003c00000 */
[----:B------:R0:W1:Y:S02]  /*2bd60*/  SHFL.IDX P6, R14, R13, R12, R11 ;  /* 0x0000000c0d0e7389 */ /* 0x00006400000c000b */
[----:B01----:R-:W-:Y:S01]  /*2bd70*/  ENDCOLLECTIVE ;  /* 0x000000000000791b */ /* 0x003fe20003800000 */
.L_x_3377:
[----:B------:R-:W-:Y:S01]  /*2bd80*/  IMAD.MOV.U32 R13, RZ, RZ, R7 ;  /* 0x000000ffff0d7224 */ /* 0x000fe200078e0007 */
[----:B------:R-:W-:-:S07]  /*2bd90*/  MOV R3, R14 ;  /* 0x0000000e00037202 */ /* 0x000fce0000000f00 */
[----:B------:R-:W-:Y:S05]  /*2bda0*/  WARPSYNC.COLLECTIVE R15, `(.L_x_3378) ;  /* 0x000000000f087348 */ /* 0x000fea0003c00000 */
[----:B------:R0:W1:Y:S02]  /*2bdb0*/  SHFL.IDX P6, R14, R13, R12, R11 ;  /* 0x0000000c0d0e7389 */ /* 0x00006400000c000b */
[----:B01----:R-:W-:Y:S01]  /*2bdc0*/  ENDCOLLECTIVE ;  /* 0x000000000000791b */ /* 0x003fe20003800000 */
.L_x_3378:
[----:B------:R-:W-:Y:S05]  /*2bdd0*/  BRA `(.L_x_3379) ;  /* 0xfffffe1800187947 */ /* 0x000fea000383ffff */
.L_x_3071:
[----:B-1----:R1:W2:Y:S02]  /*2bde0*/  SYNCS.PHASECHK.TRANS64.TRYWAIT P0, [R22+URZ+0x38800], R55 ;  /* 0x03880037160075a7 */ /* 0x0022a4000800017f */
[----:B--2---:R-:W-:Y:S05]  /*2bdf0*/  @!P0 NANOSLEEP.SYNCS 0x989680 ;  /* 0x009896800000895d */ /* 0x004fea0003900000 */
[----:B------:R-:W2:Y:S02]  /*2be00*/  @!P0 SYNCS.PHASECHK.TRANS64 P0, [R22+URZ+0x38800], R55 ;  /* 0x03880037160085a7 */ /* 0x000ea4000800007f */
[----:B--2---:R-:W-:Y:S05]  /*2be10*/  @!P0 BRA `(.L_x_3071) ;  /* 0xfffffffc00f08947 */ /* 0x004fea000383ffff */
[----:B------:R-:W-:Y:S05]  /*2be20*/  BRA `(.L_x_3380) ;  /* 0xfffffe1800987947 */ /* 0x000fea000383ffff */
.L_x_3087:
[----:B------:R-:W1:Y:S01]  /*2be30*/  LDC R59, c[0x0][0x3f4] ;  /* 0x0000fd00ff3b7b82 */ /* 0x000e620000000800 */
[----:B------:R-:W-:Y:S01]  /*2be40*/  BSSY B1, `(.L_x_3381) ;  /* 0x0000008000017945 */ /* 0x000fe20003800000 */
[----:B0-----:R-:W-:Y:S02]  /*2be50*/  IMAD.MOV.U32 R13, RZ, RZ, R10 ;  /* 0x000000ffff0d7224 */ /* 0x001fe400078e000a */
[----:B------:R-:W-:Y:S02]  /*2be60*/  IMAD.MOV.U32 R12, RZ, RZ, RZ ;  /* 0x000000ffff0c7224 */ /* 0x000fe400078e00ff */
[----:B------:R-:W-:Y:S02]  /*2be70*/  IMAD.MOV.U32 R11, RZ, RZ, 0x181f ;  /* 0x0000181fff0b7424 */ /* 0x000fe400078e00ff */
[----:B------:R-:W-:-:S07]  /*2be80*/  IMAD.MOV.U32 R15, RZ, RZ, -0x1 ;  /* 0xffffffffff0f7424 */ /* 0x000fce00078e00ff */
[----:B-1----:R-:W-:Y:S05]  /*2be90*/  WARPSYNC.COLLECTIVE R15, `(.L_x_3382) ;  /* 0x000000000f087348 */ /* 0x002fea0003c00000 */
[----:B------:R0:W2:Y:S02]  /*2bea0*/  SHFL.IDX P6, R14, R13, R12, R11 ;  /* 0x0000000c0d0e7389 */ /* 0x0000a400000c000b */
[----:B012---:R-:W-:Y:S01]  /*2beb0*/  ENDCOLLECTIVE ;  /* 0x000000000000791b */ /* 0x007fe20003800000 */
.L_x_3382:
[----:B------:R-:W-:Y:S05]  /*2bec0*/  BSYNC B1 ;  /* 0x0000000000017941 */ /* 0x000fea0003800000 */
.L_x_3381:
        /* <DEDUP_REMOVED lines=10> */
.L_x_3383:
[----:B------:R-:W-:Y:S02]  /*2bf70*/  ISETP.GE.OR P1, PT, R61, R48, P0 ;  /* 0x000000303d00720c */ /* 0x000fe40000726670 */
[----:B------:R-:W-:Y:S01]  /*2bf80*/  MOV R13, R49 ;  /* 0x00000031000d7202 */ /* 0x000fe20000000f00 */
[----:B------:R-:W-:-:S10]  /*2bf90*/  IMAD.MOV.U32 R5, RZ, RZ, R14 ;  /* 0x000000ffff057224 */ /* 0x000fd400078e000e */
[----:B------:R-:W-:Y:S05]  /*2bfa0*/  WARPSYNC.COLLECTIVE R15, `(.L_x_3384) ;  /* 0x000000000f087348 */ /* 0x000fea0003c00000 */
[----:B------:R0:W1:Y:S02]  /*2bfb0*/  SHFL.IDX P6, R14, R13, R12, R11 ;  /* 0x0000000c0d0e7389 */ /* 0x00006400000c000b */
[----:B01----:R-:W-:Y:S01]  /*2bfc0*/  ENDCOLLECTIVE ;  /* 0x000000000000791b */ /* 0x003fe20003800000 */
.L_x_3384:
        /* <DEDUP_REMOVED lines=8> */
.L_x_3385:
[----:B------:R-:W-:-:S05]  /*2c050*/  @!P1 IADD3 R14, P3, R16, R14, RZ ;  /* 0x0000000e100e9210 */ /* 0x000fca0007f7e0ff */
[----:B------:R-:W-:Y:S01]  /*2c060*/  @!P1 IMAD.X R3, R7, 0x1, R17, P3 ;  /* 0x0000000107039824 */ /* 0x000fe200018e0611 */
[----:B------:R-:W-:Y:S01]  /*2c070*/  @!P1 MOV R26, R14 ;  /* 0x0000000e001a9202 */ /* 0x000fe20000000f00 */
[----:B------:R-:W5:Y:S02]  /*2c080*/  @!P1 LD.E.128 R4, desc[UR36][R4.64] ;  /* 0x0000002404049980 */ /* 0x000f64000c101d00 */
[----:B------:R-:W-:-:S05]  /*2c090*/  @!P1 IMAD.MOV.U32 R27, RZ, RZ, R3 ;  /* 0x000000ffff1b9224 */ /* 0x000fca00078e0003 */
[----:B------:R0:W5:Y:S01]  /*2c0a0*/  @!P1 LD.E.128 R36, desc[UR36][R26.64] ;  /* 0x000000241a249980 */ /* 0x000162000c101d00 */
[----:B------:R-:W-:Y:S01]  /*2c0b0*/  IMAD.MOV.U32 R13, RZ, RZ, R10 ;  /* 0x000000ffff0d7224 */ /* 0x000fe200078e000a */
[----:B------:R-:W-:Y:S01]  /*2c0c0*/  CS2R R32, SRZ ;  /* 0x0000000000207805 */ /* 0x000fe2000001ff00 */
[----:B------:R-:W-:Y:S01]  /*2c0d0*/  IMAD.MOV.U32 R12, RZ, RZ, 0x1 ;  /* 0x00000001ff0c7424 */ /* 0x000fe200078e00ff */
[----:B------:R-:W-:Y:S02]  /*2c0e0*/  CS2R R28, SRZ ;  /* 0x00000000001c7805 */ /* 0x000fe4000001ff00 */
[----:B------:R-:W-:Y:S02]  /*2c0f0*/  CS2R R30, SRZ ;  /* 0x00000000001e7805 */ /* 0x000fe4000001ff00 */
[----:B------:R-:W-:-:S07]  /*2c100*/  CS2R R20, SRZ ;  /* 0x0000000000147805 */ /* 0x000fce000001ff00 */
[----:B0----5:R-:W-:Y:S05]  /*2c110*/  WARPSYNC.COLLECTIVE R15, `(.L_x_3386) ;  /* 0x000000000f087348 */ /* 0x021fea0003c00000 */
[----:B------:R1:W2:Y:S02]  /*2c120*/  SHFL.IDX P6, R14, R13, R12, R11 ;  /* 0x0000000c0d0e7389 */ /* 0x0002a400000c000b */
[----:B012--5:R-:W-:Y:S01]  /*2c130*/  ENDCOLLECTIVE ;  /* 0x000000000000791b */ /* 0x027fe20003800000 */
.L_x_3386:
[----:B------:R-:W-:Y:S02]  /*2c140*/  IMAD.MOV.U32 R13, RZ, RZ, R43 ;  /* 0x000000ffff0d7224 */ /* 0x000fe400078e002b */
[----:B------:R-:W-:-:S07]  /*2c150*/  IMAD.MOV.U32 R3, RZ, RZ, R14 ;  /* 0x000000ffff037224 */ /* 0x000fce00078e000e */
[----:B------:R-:W-:Y:S05]  /*2c160*/  WARPSYNC.COLLECTIVE R15, `(.L_x_3387) ;  /* 0x000000000f087348 */ /* 0x000fea0003c00000 */
[----:B------:R0:W1:Y:S02]  /*2c170*/  SHFL.IDX P6, R14, R13, R12, R11 ;  /* 0x0000000c0d0e7389 */ /* 0x00006400000c000b */
[----:B01----:R-:W-:Y:S01]  /*2c180*/  ENDCOLLECTIVE ;  /* 0x000000000000791b */ /* 0x003fe20003800000 */
.L_x_3387:
[----:B------:R-:W-:Y:S01]  /*2c190*/  IMAD.MOV.U32 R13, RZ, RZ, R49 ;  /* 0x000000ffff0d7224 */ /* 0x000fe200078e0031 */
[----:B------:R-:W-:-:S07]  /*2c1a0*/  MOV R9, R14 ;  /* 0x0000000e00097202 */ /* 0x000fce0000000f00 */
[----:B------:R-:W-:Y:S05]  /*2c1b0*/  WARPSYNC.COLLECTIVE R15, `(.L_x_3388) ;  /* 0x000000000f087348 */ /* 0x000fea0003c00000 */
[----:B------:R0:W1:Y:S02]  /*2c1c0*/  SHFL.IDX P6, R14, R13, R12, R11 ;  /* 0x0000000c0d0e7389 */ /* 0x00006400000c000b */
[----:B01----:R-:W-:Y:S01]  /*2c1d0*/  ENDCOLLECTIVE ;  /* 0x000000000000791b */ /* 0x003fe20003800000 */
.L_x_3388:
[----:B------:R-:W-:Y:S02]  /*2c1e0*/  IMAD.MOV.U32 R13, RZ, RZ, R42 ;  /* 0x000000ffff0d7224 */ /* 0x000fe400078e002a */
[----:B------:R-:W-:-:S07]  /*2c1f0*/  IMAD.MOV.U32 R25, RZ, RZ, R14 ;  /* 0x000000ffff197224 */ /* 0x000fce00078e000e */
[----:B------:R-:W-:Y:S05]  /*2c200*/  WARPSYNC.COLLECTIVE R15, `(.L_x_3389) ;  /* 0x000000000f087348 */ /* 0x000fea0003c00000 */
[----:B------:R0:W1:Y:S02]  /*2c210*/  SHFL.IDX P6, R14, R13, R12, R11 ;  /* 0x0000000c0d0e7389 */ /* 0x00006400000c000b */
[----:B01----:R-:W-:Y:S01]  /*2c220*/  ENDCOLLECTIVE ;  /* 0x000000000000791b */ /* 0x003fe20003800000 */
.L_x_3389:
[----:B------:R-:W-:Y:S01]  /*2c230*/  @!P1 IMAD.MOV.U32 R32, RZ, RZ, R4 ;  /* 0x000000ffff209224 */ /* 0x000fe200078e0004 */
[----:B------:R-:W-:Y:S01]  /*2c240*/  @!P1 MOV R28, R6 ;  /* 0x00000006001c9202 */ /* 0x000fe20000000f00 */
[----:B------:R-:W-:Y:S01]  /*2c250*/  @!P1 IMAD.MOV.U32 R33, RZ, RZ, R5 ;  /* 0x000000ffff219224 */ /* 0x000fe200078e0005 */
[----:B------:R-:W-:Y:S01]  /*2c260*/  CS2R R4, SRZ ;  /* 0x0000000000047805 */ /* 0x000fe2000001ff00 */
[----:B------:R-:W-:Y:S02]  /*2c270*/  @!P1 IMAD.MOV.U32 R29, RZ, RZ, R7 ;  /* 0x000000ffff1d9224 */ /* 0x000fe400078e0007 */
[----:B------:R-:W-:Y:S02]  /*2c280*/  @!P1 IMAD.MOV.U32 R30, RZ, RZ, R36 ;  /* 0x000000ffff1e9224 */ /* 0x000fe400078e0024 */
[----:B------:R-:W-:Y:S02]  /*2c290*/  @!P1 IMAD.MOV.U32 R31, RZ, RZ, R37 ;  /* 0x000000ffff1f9224 */ /* 0x000fe400078e0025 */
[----:B------:R-:W-:-:S02]  /*2c2a0*/  @!P1 IMAD.MOV.U32 R20, RZ, RZ, R38 ;  /* 0x000000ffff149224 */ /* 0x000fc400078e0026 */
[----:B------:R-:W-:Y:S01]  /*2c2b0*/  @!P1 IMAD.MOV.U32 R21, RZ, RZ, R39 ;  /* 0x000000ffff159224 */ /* 0x000fe200078e0027 */
[----:B------:R-:W-:Y:S06]  /*2c2c0*/  BRA `(.L_x_3390) ;  /* 0xfffffe5800187947 */ /* 0x000fec000383ffff */
.L_x_3090:
[----:B------:R-:W-:Y:S01]  /*2c2d0*/  BSSY B1, `(.L_x_3391) ;  /* 0x0000008000017945 */ /* 0x000fe20003800000 */
[----:B------:R-:W-:Y:S01]  /*2c2e0*/  MOV R13, R10 ;  /* 0x0000000a000d7202 */ /* 0x000fe20000000f00 */
[----:B------:R-:W-:Y:S02]  /*2c2f0*/  IMAD.MOV.U32 R12, RZ, RZ, 0x2 ;  /* 0x00000002ff0c7424 */ /* 0x000fe400078e00ff */
[----:B------:R-:W-:Y:S02]  /*2c300*/  IMAD.MOV.U32 R11, RZ, RZ, 0x181f ;  /* 0x0000181fff0b7424 */ /* 0x000fe400078e00ff */
[----:B------:R-:W-:-:S07]  /*2c310*/  IMAD.MOV.U32 R15, RZ, RZ, -0x1 ;  /* 0xffffffffff0f7424 */ /* 0x000fce00078e00ff */
[----:B-----5:R-:W-:Y:S05]  /*2c320*/  WARPSYNC.COLLECTIVE R15, `(.L_x_3392) ;  /* 0x000000000f087348 */ /* 0x020fea0003c00000 */
[----:B------:R0:W1:Y:S02]  /*2c330*/  SHFL.IDX P6, R14, R13, R12, R11 ;  /* 0x0000000c0d0e7389 */ /* 0x00006400000c000b */
[----:B01---5:R-:W-:Y:S01]  /*2c340*/  ENDCOLLECTIVE ;  /* 0x000000000000791b */ /* 0x023fe20003800000 */
.L_x_3392:
[----:B------:R-:W-:Y:S05]  /*2c350*/  BSYNC B1 ;  /* 0x0000000000017941 */ /* 0x000fea0003800000 */
.L_x_3391:
        /* <DEDUP_REMOVED lines=9> */
.L_x_3393:
[----:B------:R-:W-:Y:S01]  /*2c3f0*/  ISETP.GE.OR P1, PT, R27, R48, P0 ;  /* 0x000000301b00720c */ /* 0x000fe20000726670 */
[----:B------:R-:W-:Y:S02]  /*2c400*/  IMAD.MOV.U32 R13, RZ, RZ, R49 ;  /* 0x000000ffff0d7224 */ /* 0x000fe400078e0031 */
[----:B------:R-:W-:-:S10]  /*2c410*/  IMAD.MOV.U32 R9, RZ, RZ, R14 ;  /* 0x000000ffff097224 */ /* 0x000fd400078e000e */
[----:B------:R-:W-:Y:S05]  /*2c420*/  WARPSYNC.COLLECTIVE R15, `(.L_x_3394) ;  /* 0x000000000f087348 */ /* 0x000fea0003c00000 */
[----:B------:R0:W1:Y:S02]  /*2c430*/  SHFL.IDX P6, R14, R13, R12, R11 ;  /* 0x0000000c0d0e7389 */ /* 0x00006400000c000b */
[----:B01----:R-:W-:Y:S01]  /*2c440*/  ENDCOLLECTIVE ;  /* 0x000000000000791b */ /* 0x003fe20003800000 */
.L_x_3394:
[----:B------:R-:W-:-:S05]  /*2c450*/  @!P1 IADD3 R0, P2, R16, R9, RZ ;  /* 0x0000000910009210 */ /* 0x000fca0007f5e0ff */
[----:B------:R-:W-:Y:S02]  /*2c460*/  @!P1 IMAD.X R9, R3, 0x1, R17, P2 ;  /* 0x0000000103099824 */ /* 0x000fe400010e0611 */
[----:B------:R-:W-:Y:S01]  /*2c470*/  @!P1 IMAD.MOV.U32 R8, RZ, RZ, R0 ;  /* 0x000000ffff089224 */ /* 0x000fe200078e0000 */
[----:B------:R-:W-:Y:S01]  /*2c480*/  MOV R13, R42 ;  /* 0x0000002a000d7202 */ /* 0x000fe20000000f00 */
[----:B------:R-:W-:-:S07]  /*2c490*/  IMAD.MOV.U32 R25, RZ, RZ, R14 ;  /* 0x000000ffff197224 */ /* 0x000fce00078e000e */
[----:B------:R-:W-:Y:S05]  /*2c4a0*/  WARPSYNC.COLLECTIVE R15, `(.L_x_3395) ;  /* 0x000000000f087348 */ /* 0x000fea0003c00000 */
[----:B------:R0:W1:Y:S02]  /*2c4b0*/  SHFL.IDX P6, R14, R13, R12, R11 ;  /* 0x0000000c0d0e7389 */ /* 0x00006400000c000b */
[----:B01----:R-:W-:Y:S01]  /*2c4c0*/  ENDCOLLECTIVE ;  /* 0x000000000000791b */ /* 0x003fe20003800000 */
.L_x_3395:
[----:B------:R-:W-:-:S05]  /*2c4d0*/  @!P1 IADD3 R14, P3, R16, R14, RZ ;  /* 0x0000000e100e9210 */ /* 0x000fca0007f7e0ff */
[----:B------:R-:W-:Y:S02]  /*2c4e0*/  @!P1 IMAD.X R3, R25, 0x1, R17, P3 ;  /* 0x0000000119039824 */ /* 0x000fe400018e0611 */
[----:B------:R0:W5:Y:S02]  /*2c4f0*/  @!P1 LD.E.128 R24, desc[UR36][R8.64] ;  /* 0x0000002408189980 */ /* 0x000164000c101d00 */
[----:B0-----:R-:W-:Y:S01]  /*2c500*/  @!P1 IMAD.MOV.U32 R8, RZ, RZ, R14 ;  /* 0x000000ffff089224 */ /* 0x001fe200078e000e */
[----:B------:R-:W-:-:S05]  /*2c510*/  @!P1 MOV R9, R3 ;  /* 0x0000000300099202 */ /* 0x000fca0000000f00 */
        /* <DEDUP_REMOVED lines=10> */
.L_x_3396:
[----:B------:R-:W-:Y:S01]  /*2c5c0*/  CS2R R8, SRZ ;  /* 0x0000000000087805 */ /* 0x000fe2000001ff00 */
[----:B------:R-:W-:Y:S02]  /*2c5d0*/  IMAD.MOV.U32 R13, RZ, RZ, R43 ;  /* 0x000000ffff0d7224 */ /* 0x000fe400078e002b */
[----:B------:R-:W-:-:S07]  /*2c5e0*/  IMAD.MOV.U32 R3, RZ, RZ, R14 ;  /* 0x000000ffff037224 */ /* 0x000fce00078e000e */
[----:B------:R-:W-:Y:S05]  /*2c5f0*/  WARPSYNC.COLLECTIVE R15, `(.L_x_3397) ;  /* 0x000000000f087348 */ /* 0x000fea0003c00000 */
[----:B------:R0:W1:Y:S02]  /*2c600*/  SHFL.IDX P6, R14, R13, R12, R11 ;  /* 0x0000000c0d0e7389 */ /* 0x00006400000c000b */
[----:B01----:R-:W-:Y:S01]  /*2c610*/  ENDCOLLECTIVE ;  /* 0x000000000000791b */ /* 0x003fe20003800000 */
.L_x_3397:
[----:B------:R-:W-:Y:S01]  /*2c620*/  MOV R13, R49 ;  /* 0x00000031000d7202 */ /* 0x000fe20000000f00 */
[----:B------:R-:W-:-:S07]  /*2c630*/  IMAD.MOV.U32 R43, RZ, RZ, R14 ;  /* 0x000000ffff2b7224 */ /* 0x000fce00078e000e */
[----:B------:R-:W-:Y:S05]  /*2c640*/  WARPSYNC.COLLECTIVE R15, `(.L_x_3398) ;  /* 0x000000000f087348 */ /* 0x000fea0003c00000 */
[----:B------:R0:W1:Y:S02]  /*2c650*/  SHFL.IDX P6, R14, R13, R12, R11 ;  /* 0x0000000c0d0e7389 */ /* 0x00006400000c000b */
[----:B01----:R-:W-:Y:S01]  /*2c660*/  ENDCOLLECTIVE ;  /* 0x000000000000791b */ /* 0x003fe20003800000 */
.L_x_3398:
[----:B------:R-:W-:Y:S02]  /*2c670*/  IMAD.MOV.U32 R13, RZ, RZ, R42 ;  /* 0x000000ffff0d7224 */ /* 0x000fe400078e002a */
[----:B------:R-:W-:-:S07]  /*2c680*/  IMAD.MOV.U32 R49, RZ, RZ, R14 ;  /* 0x000000ffff317224 */ /* 0x000fce00078e000e */
[----:B------:R-:W-:Y:S05]  /*2c690*/  WARPSYNC.COLLECTIVE R15, `(.L_x_3399) ;  /* 0x000000000f087348 */ /* 0x000fea0003c00000 */
[----:B------:R0:W1:Y:S02]  /*2c6a0*/  SHFL.IDX P6, R14, R13, R12, R11 ;  /* 0x0000000c0d0e7389 */ /* 0x00006400000c000b */
[----:B01----:R-:W-:Y:S01]  /*2c6b0*/  ENDCOLLECTIVE ;  /* 0x000000000000791b */ /* 0x003fe20003800000 */
.L_x_3399:
[----:B------:R-:W-:Y:S01]  /*2c6c0*/  @!P1 IMAD.MOV.U32 R34, RZ, RZ, R24 ;  /* 0x000000ffff229224 */ /* 0x000fe200078e0018 */
[----:B------:R-:W-:Y:S01]  /*2c6d0*/  @!P1 MOV R37, R27 ;  /* 0x0000001b00259202 */ /* 0x000fe20000000f00 */
[----:B------:R-:W-:Y:S02]  /*2c6e0*/  @!P1 IMAD.MOV.U32 R35, RZ, RZ, R25 ;  /* 0x000000ffff239224 */ /* 0x000fe400078e0019 */
[----:B------:R-:W-:Y:S02]  /*2c6f0*/  @!P1 IMAD.MOV.U32 R36, RZ, RZ, R26 ;  /* 0x000000ffff249224 */ /* 0x000fe400078e001a */
[----:B------:R-:W-:Y:S02]  /*2c700*/  @!P1 IMAD.MOV.U32 R38, RZ, RZ, R52 ;  /* 0x000000ffff269224 */ /* 0x000fe400078e0034 */
[----:B------:R-:W-:Y:S02]  /*2c710*/  @!P1 IMAD.MOV.U32 R39, RZ, RZ, R53 ;  /* 0x000000ffff279224 */ /* 0x000fe400078e0035 */
[----:B------:R-:W-:-:S02]  /*2c720*/  @!P1 IMAD.MOV.U32 R40, RZ, RZ, R54 ;  /* 0x000000ffff289224 */ /* 0x000fc400078e0036 */
[----:B------:R-:W-:Y:S01]  /*2c730*/  @!P1 IMAD.MOV.U32 R41, RZ, RZ, R55 ;  /* 0x000000ffff299224 */ /* 0x000fe200078e0037 */
[----:B------:R-:W-:Y:S06]  /*2c740*/  BRA `(.L_x_3400) ;  /* 0xfffffe5400c87947 */ /* 0x000fec000383ffff */
.L_x_3094:
[----:B0-----:R0:W1:Y:S02]  /*2c750*/  SYNCS.PHASECHK.TRANS64.TRYWAIT P4, [R22+URZ+0x38800], R13 ;  /* 0x0388000d160075a7 */ /* 0x001064000808017f */
[----:B-1----:R-:W-:Y:S05]  /*2c760*/  @!P4 NANOSLEEP.SYNCS 0x989680 ;  /* 0x009896800000c95d */ /* 0x002fea0003900000 */
[----:B------:R-:W1:Y:S02]  /*2c770*/  @!P4 SYNCS.PHASECHK.TRANS64 P4, [R22+URZ+0x38800], R13 ;  /* 0x0388000d1600c5a7 */ /* 0x000e64000808007f */
[----:B-1----:R-:W-:Y:S05]  /*2c780*/  @!P4 BRA `(.L_x_3094) ;  /* 0xfffffffc00f0c947 */ /* 0x002fea000383ffff */
[----:B------:R-:W-:Y:S05]  /*2c790*/  BRA `(.L_x_3401) ;  /* 0xfffffe5800307947 */ /* 0x000fea000383ffff */
.L_x_3104:
[----:B--2---:R2:W3:Y:S02]  /*2c7a0*/  SYNCS.PHASECHK.TRANS64.TRYWAIT P1, [R6+URZ+0x38830], R9 ;  /* 0x03883009060075a7 */ /* 0x0044e4000802017f */
[----:B---3--:R-:W-:Y:S05]  /*2c7b0*/  @!P1 NANOSLEEP.SYNCS 0x989680 ;  /* 0x009896800000995d */ /* 0x008fea0003900000 */
[----:B------:R-:W3:Y:S02]  /*2c7c0*/  @!P1 SYNCS.PHASECHK.TRANS64 P1, [R6+URZ+0x38830], R9 ;  /* 0x03883009060095a7 */ /* 0x000ee4000802007f */
[----:B---3--:R-:W-:Y:S05]  /*2c7d0*/  @!P1 BRA `(.L_x_3104) ;  /* 0xfffffffc00f09947 */ /* 0x008fea000383ffff */
[----:B------:R-:W-:Y:S05]  /*2c7e0*/  BRA `(.L_x_3103) ;  /* 0xfffffe9800b47947 */ /* 0x000fea000383ffff */
.L_x_3110:
[----:B-1----:R1:W2:Y:S02]  /*2c7f0*/  SYNCS.PHASECHK.TRANS64.TRYWAIT P1, [R6+URZ+0x38850], R9 ;  /* 0x03885009060075a7 */ /* 0x0022a4000802017f */
[----:B--2---:R-:W-:Y:S05]  /*2c800*/  @!P1 NANOSLEEP.SYNCS 0x989680 ;  /* 0x009896800000995d */ /* 0x004fea0003900000 */
[----:B------:R-:W2:Y:S02]  /*2c810*/  @!P1 SYNCS.PHASECHK.TRANS64 P1, [R6+URZ+0x38850], R9 ;  /* 0x03885009060095a7 */ /* 0x000ea4000802007f */
[----:B--2---:R-:W-:Y:S05]  /*2c820*/  @!P1 BRA `(.L_x_3110) ;  /* 0xfffffffc00f09947 */ /* 0x004fea000383ffff */
[----:B------:R-:W-:Y:S05]  /*2c830*/  BRA `(.L_x_3109) ;  /* 0xfffffebc00507947 */ /* 0x000fea000383ffff */
.L_x_3116:
[----:B-1----:R1:W2:Y:S02]  /*2c840*/  SYNCS.PHASECHK.TRANS64.TRYWAIT P1, [R7+URZ+0x38830], R8 ;  /* 0x03883008070075a7 */ /* 0x0022a4000802017f */
[----:B--2---:R-:W-:Y:S05]  /*2c850*/  @!P1 NANOSLEEP.SYNCS 0x989680 ;  /* 0x009896800000995d */ /* 0x004fea0003900000 */
[----:B------:R-:W2:Y:S02]  /*2c860*/  @!P1 SYNCS.PHASECHK.TRANS64 P1, [R7+URZ+0x38830], R8 ;  /* 0x03883008070095a7 */ /* 0x000ea4000802007f */
[----:B--2---:R-:W-:Y:S05]  /*2c870*/  @!P1 BRA `(.L_x_3116) ;  /* 0xfffffffc00f09947 */ /* 0x004fea000383ffff */
[----:B------:R-:W-:Y:S05]  /*2c880*/  BRA `(.L_x_3115) ;  /* 0xfffffec000847947 */ /* 0x000fea000383ffff */
.L_x_3122:
[----:B-1----:R1:W3:Y:S02]  /*2c890*/  SYNCS.PHASECHK.TRANS64.TRYWAIT P1, [R7+URZ+0x38850], R8 ;  /* 0x03885008070075a7 */ /* 0x0022e4000802017f */
[----:B---3--:R-:W-:Y:S05]  /*2c8a0*/  @!P1 NANOSLEEP.SYNCS 0x989680 ;  /* 0x009896800000995d */ /* 0x008fea0003900000 */
[----:B------:R-:W3:Y:S02]  /*2c8b0*/  @!P1 SYNCS.PHASECHK.TRANS64 P1, [R7+URZ+0x38850], R8 ;  /* 0x03885008070095a7 */ /* 0x000ee4000802007f */
[----:B---3--:R-:W-:Y:S05]  /*2c8c0*/  @!P1 BRA `(.L_x_3122) ;  /* 0xfffffffc00f09947 */ /* 0x008fea000383ffff */
[----:B------:R-:W-:Y:S05]  /*2c8d0*/  BRA `(.L_x_3121) ;  /* 0xfffffeec000c7947 */ /* 0x000fea000383ffff */
.L_x_3129:
[----:B-1----:R1:W3:Y:S02]  /*2c8e0*/  SYNCS.PHASECHK.TRANS64.TRYWAIT P1, [R7+URZ+0x38830], R8 ;  /* 0x03883008070075a7 */ /* 0x0022e4000802017f */
[----:B---3--:R-:W-:Y:S05]  /*2c8f0*/  @!P1 NANOSLEEP.SYNCS 0x989680 ;  /* 0x009896800000995d */ /* 0x008fea0003900000 */
[----:B------:R-:W3:Y:S02]  /*2c900*/  @!P1 SYNCS.PHASECHK.TRANS64 P1, [R7+URZ+0x38830], R8 ;  /* 0x03883008070095a7 */ /* 0x000ee4000802007f */
[----:B---3--:R-:W-:Y:S05]  /*2c910*/  @!P1 BRA `(.L_x_3129) ;  /* 0xfffffffc00f09947 */ /* 0x008fea000383ffff */
[----:B------:R-:W-:Y:S05]  /*2c920*/  BRA `(.L_x_3128) ;  /* 0xfffffef000147947 */ /* 0x000fea000383ffff */
.L_x_3135:
[----:B----4-:R4:W0:Y:S02]  /*2c930*/  SYNCS.PHASECHK.TRANS64.TRYWAIT P1, [R7+URZ+0x38850], R8 ;  /* 0x03885008070075a7 */ /* 0x010824000802017f */
[----:B0-----:R-:W-:Y:S05]  /*2c940*/  @!P1 NANOSLEEP.SYNCS 0x989680 ;  /* 0x009896800000995d */ /* 0x001fea0003900000 */
[----:B------:R-:W0:Y:S02]  /*2c950*/  @!P1 SYNCS.PHASECHK.TRANS64 P1, [R7+URZ+0x38850], R8 ;  /* 0x03885008070095a7 */ /* 0x000e24000802007f */
[----:B0-----:R-:W-:Y:S05]  /*2c960*/  @!P1 BRA `(.L_x_3135) ;  /* 0xfffffffc00f09947 */ /* 0x001fea000383ffff */
[----:B------:R-:W-:Y:S05]  /*2c970*/  BRA `(.L_x_3134) ;  /* 0xffffff1000247947 */ /* 0x000fea000383ffff */
.L_x_3140:
[----:B------:R-:W-:Y:S01]  /*2c980*/  SEL R55, R62, R63, P0 ;  /* 0x0000003f3e377207 */ /* 0x000fe20000000000 */
[----:B------:R-:W-:Y:S01]  /*2c990*/  IMAD.MOV.U32 R15, RZ, RZ, -0x1 ;  /* 0xffffffffff0f7424 */ /* 0x000fe200078e00ff */
[----:B------:R-:W-:Y:S02]  /*2c9a0*/  SEL R62, R63, R62, P0 ;  /* 0x0000003e3f3e7207 */ /* 0x000fe40000000000 */
[----:B------:R-:W-:Y:S02]  /*2c9b0*/  SEL R39, R12, R143, P0 ;  /* 0x0000008f0c277207 */ /* 0x000fe40000000000 */
[----:B------:R-:W-:Y:S01]  /*2c9c0*/  SEL R46, R143, R12, P0 ;  /* 0x0000000c8f2e7207 */ /* 0x000fe20000000000 */
[----:B-----5:R-:W-:Y:S01]  /*2c9d0*/  IMAD.MOV.U32 R12, RZ, RZ, R2 ;  /* 0x000000ffff0c7224 */ /* 0x020fe200078e0002 */
[----:B------:R-:W-:Y:S02]  /*2c9e0*/  SEL R63, R10, R11, P0 ;  /* 0x0000000b0a3f7207 */ /* 0x000fe40000000000 */
[----:B------:R-:W-:-:S02]  /*2c9f0*/  SEL R70, R11, R10, P0 ;  /* 0x0000000a0b467207 */ /* 0x000fc40000000000 */
[----:B------:R-:W-:Y:S02]  /*2ca00*/  MOV R11, 0x1c1f ;  /* 0x00001c1f000b7802 */ /* 0x000fe40000000f00 */
[----:B------:R-:W-:Y:S02]  /*2ca10*/  SEL R59, R0, R7, P0 ;  /* 0x00000007003b7207 */ /* 0x000fe40000000000 */
[----:B------:R-:W-:-:S07]  /*2ca20*/  SEL R66, R7, R0, P0 ;  /* 0x0000000007427207 */ /* 0x000fce0000000000 */
[----:B-1----:R-:W-:Y:S05]  /*2ca30*/  WARPSYNC.COLLECTIVE R15, `(.L_x_3402) ;  /* 0x000000000f087348 */ /* 0x002fea0003c00000 */
[----:B------:R0:W2:Y:S02]  /*2ca40*/  SHFL.IDX P6, R14, R13, R12, R11 ;  /* 0x0000000c0d0e7389 */ /* 0x0000a400000c000b */
[----:B012---:R-:W-:Y:S01]  /*2ca50*/  ENDCOLLECTIVE ;  /* 0x000000000000791b */ /* 0x007fe20003800000 */
.L_x_3402:
[----:B------:R-:W-:Y:S02]  /*2ca60*/  LOP3.LUT R7, R2, 0x2, RZ, 0x3c, !PT ;  /* 0x0000000202077812 */ /* 0x000fe400078e3cff */
        /* <DEDUP_REMOVED lines=18> */
.L_x_3403:
        /* <DEDUP_REMOVED lines=18> */
.L_x_3404:
        /* <DEDUP_REMOVED lines=19> */
.L_x_3405:
        /* <DEDUP_REMOVED lines=18> */
.L_x_3406:
        /* <DEDUP_REMOVED lines=10> */
[----:B------:R-:W-:Y:S01]  /*2cfa0*/  SEL R10, R21, R10, P0 ;  /* 0x0000000a150a7207 */ /* 0x000fe20000000000 */
[----:B------:R-:W-:-:S07]  /*2cfb0*/  IMAD.MOV.U32 R26, RZ, RZ, R14 ;  /* 0x000000ffff1a7224 */ /* 0x000fce00078e000e */
[----:B------:R-:W-:Y:S05]  /*2cfc0*/  WARPSYNC.COLLECTIVE R15, `(.L_x_3407) ;  /* 0x000000000f087348 */ /* 0x000fea0003c00000 */
[----:B------:R0:W1:Y:S02]  /*2cfd0*/  SHFL.IDX P6, R14, R13, R12, R11 ;  /* 0x0000000c0d0e7389 */ /* 0x00006400000c000b */
[----:B01----:R-:W-:Y:S01]  /*2cfe0*/  ENDCOLLECTIVE ;  /* 0x000000000000791b */ /* 0x003fe20003800000 */
.L_x_3407:
[----:B------:R-:W-:Y:S01]  /*2cff0*/  MOV R13, R27 ;  /* 0x0000001b000d7202 */ /* 0x000fe20000000f00 */
[----:B------:R-:W-:Y:S02]  /*2d000*/  IMAD.MOV.U32 R12, RZ, RZ, R2 ;  /* 0x000000ffff0c7224 */ /* 0x000fe400078e0002 */
[----:B------:R-:W-:-:S07]  /*2d010*/  IMAD.MOV.U32 R25, RZ, RZ, R14 ;  /* 0x000000ffff197224 */ /* 0x000fce00078e000e */
[----:B------:R-:W-:Y:S05]  /*2d020*/  WARPSYNC.COLLECTIVE R15, `(.L_x_3408) ;  /* 0x000000000f087348 */ /* 0x000fea0003c00000 */
[----:B------:R0:W1:Y:S02]  /*2d030*/  SHFL.IDX P6, R14, R13, R12, R11 ;  /* 0x0000000c0d0e7389 */ /* 0x00006400000c000b */
[----:B01----:R-:W-:Y:S01]  /*2d040*/  ENDCOLLECTIVE ;  /* 0x000000000000791b */ /* 0x003fe20003800000 */
.L_x_3408:
        /* <DEDUP_REMOVED lines=8> */
.L_x_3409:
[----:B------:R-:W-:Y:S01]  /*2d0d0*/  MOV R13, R29 ;  /* 0x0000001d000d7202 */ /* 0x000fe20000000f00 */
[----:B------:R-:W-:Y:S02]  /*2d0e0*/  IMAD.MOV.U32 R12, RZ, RZ, R2 ;  /* 0x000000ffff0c7224 */ /* 0x000fe400078e0002 */
[----:B------:R-:W-:-:S07]  /*2d0f0*/  IMAD.MOV.U32 R27, RZ, RZ, R14 ;  /* 0x000000ffff1b7224 */ /* 0x000fce00078e000e */
[----:B------:R-:W-:Y:S05]  /*2d100*/  WARPSYNC.COLLECTIVE R15, `(.L_x_3410) ;  /* 0x000000000f087348 */ /* 0x000fea0003c00000 */
[----:B------:R0:W1:Y:S02]  /*2d110*/  SHFL.IDX P6, R14, R13, R12, R11 ;  /* 0x0000000c0d0e7389 */ /* 0x00006400000c000b */
[----:B01----:R-:W-:Y:S01]  /*2d120*/  ENDCOLLECTIVE ;  /* 0x000000000000791b */ /* 0x003fe20003800000 */
.L_x_3410:
        /* <DEDUP_REMOVED lines=8> */
.L_x_3411:
[----:B------:R-:W-:Y:S01]  /*2d1b0*/  MOV R13, R31 ;  /* 0x0000001f000d7202 */ /* 0x000fe20000000f00 */
[----:B------:R-:W-:Y:S02]  /*2d1c0*/  IMAD.MOV.U32 R12, RZ, RZ, R2 ;  /* 0x000000ffff0c7224 */ /* 0x000fe400078e0002 */
[----:B------:R-:W-:-:S07]  /*2d1d0*/  IMAD.MOV.U32 R29, RZ, RZ, R14 ;  /* 0x000000ffff1d7224 */ /* 0x000fce00078e000e */
[----:B------:R-:W-:Y:S05]  /*2d1e0*/  WARPSYNC.COLLECTIVE R15, `(.L_x_3412) ;  /* 0x000000000f087348 */ /* 0x000fea0003c00000 */
[----:B------:R0:W1:Y:S02]  /*2d1f0*/  SHFL.IDX P6, R14, R13, R12, R11 ;  /* 0x0000000c0d0e7389 */ /* 0x00006400000c000b */
[----:B01----:R-:W-:Y:S01]  /*2d200*/  ENDCOLLECTIVE ;  /* 0x000000000000791b */ /* 0x003fe20003800000 */
.L_x_3412:
        /* <DEDUP_REMOVED lines=8> */
.L_x_3413:
[----:B------:R-:W-:Y:S01]  /*2d290*/  MOV R13, R33 ;  /* 0x00000021000d7202 */ /* 0x000fe20000000f00 */
[----:B------:R-:W-:Y:S02]  /*2d2a0*/  IMAD.MOV.U32 R12, RZ, RZ, R2 ;  /* 0x000000ffff0c7224 */ /* 0x000fe400078e0002 */
[----:B------:R-:W-:-:S07]  /*2d2b0*/  IMAD.MOV.U32 R31, RZ, RZ, R14 ;  /* 0x000000ffff1f7224 */ /* 0x000fce00078e000e */
[----:B------:R-:W-:Y:S05]  /*2d2c0*/  WARPSYNC.COLLECTIVE R15, `(.L_x_3414) ;  /* 0x000000000f087348 */ /* 0x000fea0003c00000 */
[----:B------:R0:W1:Y:S02]  /*2d2d0*/  SHFL.IDX P6, R14, R13, R12, R11 ;  /* 0x0000000c0d0e7389 */ /* 0x00006400000c000b */
[----:B01----:R-:W-:Y:S01]  /*2d2e0*/  ENDCOLLECTIVE ;  /* 0x000000000000791b */ /* 0x003fe20003800000 */
.L_x_3414:
        /* <DEDUP_REMOVED lines=8> */
.L_x_3415:
[----:B------:R-:W-:Y:S01]  /*2d370*/  MOV R13, R35 ;  /* 0x00000023000d7202 */ /* 0x000fe20000000f00 */
[----:B------:R-:W-:Y:S02]  /*2d380*/  IMAD.MOV.U32 R12, RZ, RZ, R2 ;  /* 0x000000ffff0c7224 */ /* 0x000fe400078e0002 */
[----:B------:R-:W-:-:S07]  /*2d390*/  IMAD.MOV.U32 R40, RZ, RZ, R14 ;  /* 0x000000ffff287224 */ /* 0x000fce00078e000e */
[----:B------:R-:W-:Y:S05]  /*2d3a0*/  WARPSYNC.COLLECTIVE R15, `(.L_x_3416) ;  /* 0x000000000f087348 */ /* 0x000fea0003c00000 */
[----:B------:R0:W1:Y:S02]  /*2d3b0*/  SHFL.IDX P6, R14, R13, R12, R11 ;  /* 0x0000000c0d0e7389 */ /* 0x00006400000c000b */
[----:B01----:R-:W-:Y:S01]  /*2d3c0*/  ENDCOLLECTIVE ;  /* 0x000000000000791b */ /* 0x003fe20003800000 */
.L_x_3416:
[----:B------:R-:W-:Y:S02]  /*2d3d0*/  IMAD.MOV.U32 R13, RZ, RZ, R42 ;  /* 0x000000ffff0d7224 */ /* 0x000fe400078e002a */
[----:B------:R-:W-:Y:S02]  /*2d3e0*/  IMAD.MOV.U32 R12, RZ, RZ, R7 ;  /* 0x000000ffff0c7224 */ /* 0x000fe400078e0007 */
[----:B------:R-:W-:-:S07]  /*2d3f0*/  IMAD.MOV.U32 R35, RZ, RZ, R14 ;  /* 0x000000ffff237224 */ /* 0x000fce00078e000e */
[----:B------:R-:W-:Y:S05]  /*2d400*/  WARPSYNC.COLLECTIVE R15, `(.L_x_3417) ;  /* 0x000000000f087348 */ /* 0x000fea0003c00000 */
[----:B------:R0:W1:Y:S02]  /*2d410*/  SHFL.IDX P6, R14, R13, R12, R11 ;  /* 0x0000000c0d0e7389 */ /* 0x00006400000c000b */
[----:B01----:R-:W-:Y:S01]  /*2d420*/  ENDCOLLECTIVE ;  /* 0x000000000000791b */ /* 0x003fe20003800000 */
.L_x_3417:
[----:B------:R-:W-:Y:S01]  /*2d430*/  MOV R13, R37 ;  /* 0x00000025000d7202 */ /* 0x000fe20000000f00 */
[----:B------:R-:W-:Y:S02]  /*2d440*/  IMAD.MOV.U32 R12, RZ, RZ, R2 ;  /* 0x000000ffff0c7224 */ /* 0x000fe400078e0002 */
[----:B------:R-:W-:-:S07]  /*2d450*/  IMAD.MOV.U32 R42, RZ, RZ, R14 ;  /* 0x000000ffff2a7224 */ /* 0x000fce00078e000e */
[----:B------:R-:W-:Y:S05]  /*2d460*/  WARPSYNC.COLLECTIVE R15, `(.L_x_3418) ;  /* 0x000000000f087348 */ /* 0x000fea0003c00000 */
[----:B------:R0:W1:Y:S02]  /*2d470*/  SHFL.IDX P6, R14, R13, R12, R11 ;  /* 0x0000000c0d0e7389 */ /* 0x00006400000c000b */
[----:B01----:R-:W-:Y:S01]  /*2d480*/  ENDCOLLECTIVE ;  /* 0x000000000000791b */ /* 0x003fe20003800000 */
.L_x_3418:
[----:B------:R-:W-:Y:S02]  /*2d490*/  IMAD.MOV.U32 R13, RZ, RZ, R44 ;  /* 0x000000ffff0d7224 */ /* 0x000fe400078e002c */
[----:B------:R-:W-:Y:S02]  /*2d4a0*/  IMAD.MOV.U32 R12, RZ, RZ, R7 ;  /* 0x000000ffff0c7224 */ /* 0x000fe400078e0007 */
[----:B------:R-:W-:-:S07]  /*2d4b0*/  IMAD.MOV.U32 R37, RZ, RZ, R14 ;  /* 0x000000ffff257224 */ /* 0x000fce00078e000e */
[----:B------:R-:W-:Y:S05]  /*2d4c0*/  WARPSYNC.COLLECTIVE R15, `(.L_x_3419) ;  /* 0x000000000f087348 */ /* 0x000fea0003c00000 */
[----:B------:R0:W1:Y:S02]  /*2d4d0*/  SHFL.IDX P6, R14, R13, R12, R11 ;  /* 0x0000000c0d0e7389 */ /* 0x00006400000c000b */
[----:B01----:R-:W-:Y:S01]  /*2d4e0*/  ENDCOLLECTIVE ;  /* 0x000000000000791b */ /* 0x003fe20003800000 */
.L_x_3419:
[----:B------:R-:W-:Y:S01]  /*2d4f0*/  MOV R13, R39 ;  /* 0x00000027000d7202 */ /* 0x000fe20000000f00 */
[----:B------:R-:W-:Y:S02]  /*2d500*/  IMAD.MOV.U32 R12, RZ, RZ, R2 ;  /* 0x000000ffff0c7224 */ /* 0x000fe400078e0002 */
[----:B------:R-:W-:-:S07]  /*2d510*/  IMAD.MOV.U32 R44, RZ, RZ, R14 ;  /* 0x000000ffff2c7224 */ /* 0x000fce00078e000e */
[----:B------:R-:W-:Y:S05]  /*2d520*/  WARPSYNC.COLLECTIVE R15, `(.L_x_3420) ;  /* 0x000000000f087348 */ /* 0x000fea0003c00000 */
[----:B------:R0:W1:Y:S02]  /*2d530*/  SHFL.IDX P6, R14, R13, R12, R11 ;  /* 0x0000000c0d0e7389 */ /* 0x00006400000c000b */
[----:B01----:R-:W-:Y:S01]  /*2d540*/  ENDCOLLECTIVE ;  /* 0x000000000000791b */ /* 0x003fe20003800000 */
.L_x_3420:
[----:B------:R-:W-:Y:S02]  /*2d550*/  IMAD.MOV.U32 R13, RZ, RZ, R46 ;  /* 0x000000ffff0d7224 */ /* 0x000fe400078e002e */
[----:B------:R-:W-:Y:S02]  /*2d560*/  IMAD.MOV.U32 R12, RZ, RZ, R7 ;  /* 0x000000ffff0c7224 */ /* 0x000fe400078e0007 */
[----:B------:R-:W-:-:S07]  /*2d570*/  IMAD.MOV.U32 R39, RZ, RZ, R14 ;  /* 0x000000ffff277224 */ /* 0x000fce00078e000e */
[----:B------:R-:W-:Y:S05]  /*2d580*/  WARPSYNC.COLLECTIVE R15, `(.L_x_3421) ;  /* 0x000000000f087348 */ /* 0x000fea0003c00000 */
[----:B------:R0:W1:Y:S02]  /*2d590*/  SHFL.IDX P6, R14, R13, R12, R11 ;  /* 0x0000000c0d0e7389 */ /* 0x00006400000c000b */
[----:B01----:R-:W-:Y:S01]  /*2d5a0*/  ENDCOLLECTIVE ;  /* 0x000000000000791b */ /* 0x003fe20003800000 */
.L_x_3421:
[----:B------:R-:W-:Y:S01]  /*2d5b0*/  MOV R13, R41 ;  /* 0x00000029000d7202 */ /* 0x000fe20000000f00 */
[----:B------:R-:W-:Y:S02]  /*2d5c0*/  IMAD.MOV.U32 R12, RZ, RZ, R2 ;  /* 0x000000ffff0c7224 */ /* 0x000fe400078e0002 */
[----:B------:R-:W-:-:S07]  /*2d5d0*/  IMAD.MOV.U32 R46, RZ, RZ, R14 ;  /* 0x000000ffff2e7224 */ /* 0x000fce00078e000e */
[----:B------:R-:W-:Y:S05]  /*2d5e0*/  WARPSYNC.COLLECTIVE R15, `(.L_x_3422) ;  /* 0x000000000f087348 */ /* 0x000fea0003c00000 */
[----:B------:R0:W1:Y:S02]  /*2d5f0*/  SHFL.IDX P6, R14, R13, R12, R11 ;  /* 0x0000000c0d0e7389 */ /* 0x00006400000c000b */
[----:B01----:R-:W-:Y:S01]  /*2d600*/  ENDCOLLECTIVE ;  /* 0x000000000000791b */ /* 0x003fe20003800000 */
.L_x_3422:
[----:B------:R-:W-:Y:S02]  /*2d610*/  IMAD.MOV.U32 R13, RZ, RZ, R48 ;  /* 0x000000ffff0d7224 */ /* 0x000fe400078e0030 */
[----:B------:R-:W-:Y:S02]  /*2d620*/  IMAD.MOV.U32 R12, RZ, RZ, R7 ;  /* 0x000000ffff0c7224 */ /* 0x000fe400078e0007 */
[----:B------:R-:W-:-:S07]  /*2d630*/  IMAD.MOV.U32 R41, RZ, RZ, R14 ;  /* 0x000000ffff297224 */ /* 0x000fce00078e000e */
[----:B------:R-:W-:Y:S05]  /*2d640*/  WARPSYNC.COLLECTIVE R15, `(.L_x_3423) ;  /* 0x000000000f087348 */ /* 0x000fea0003c00000 */
[----:B------:R0:W1:Y:S02]  /*2d650*/  SHFL.IDX P6, R14, R13, R12, R11 ;  /* 0x0000000c0d0e7389 */ /* 0x00006400000c000b */
[----:B01----:R-:W-:Y:S01]  /*2d660*/  ENDCOLLECTIVE ;  /* 0x000000000000791b */ /* 0x003fe20003800000 */
.L_x_3423:
[----:B------:R-:W-:Y:S01]  /*2d670*/  MOV R13, R43 ;  /* 0x0000002b000d7202 */ /* 0x000fe20000000f00 */
[----:B------:R-:W-:Y:S02]  /*2d680*/  IMAD.MOV.U32 R12, RZ, RZ, R2 ;  /* 0x000000ffff0c7224 */ /* 0x000fe400078e0002 */
[----:B------:R-:W-:-:S07]  /*2d690*/  IMAD.MOV.U32 R48, RZ, RZ, R14 ;  /* 0x000000ffff307224 */ /* 0x000fce00078e000e */
[----:B------:R-:W-:Y:S05]  /*2d6a0*/  WARPSYNC.COLLECTIVE R15, `(.L_x_3424) ;  /* 0x000000000f087348 */ /* 0x000fea0003c00000 */
[----:B------:R0:W1:Y:S02]  /*2d6b0*/  SHFL.IDX P6, R14, R13, R12, R11 ;  /* 0x0000000c0d0e7389 */ /* 0x00006400000c000b */
[----:B01----:R-:W-:Y:S01]  /*2d6c0*/  ENDCOLLECTIVE ;  /* 0x000000000000791b */ /* 0x003fe20003800000 */
.L_x_3424:
[----:B------:R-:W-:Y:S02]  /*2d6d0*/  IMAD.MOV.U32 R13, RZ, RZ, R50 ;  /* 0x000000ffff0d7224 */ /* 0x000fe400078e0032 */
[----:B------:R-:W-:Y:S02]  /*2d6e0*/  IMAD.MOV.U32 R12, RZ, RZ, R7 ;  /* 0x000000ffff0c7224 */ /* 0x000fe400078e0007 */
[----:B------:R-:W-:-:S07]  /*2d6f0*/  IMAD.MOV.U32 R43, RZ, RZ, R14 ;  /* 0x000000ffff2b7224 */ /* 0x000fce00078e000e */
[----:B------:R-:W-:Y:S05]  /*2d700*/  WARPSYNC.COLLECTIVE R15, `(.L_x_3425) ;  /* 0x000000000f087348 */ /* 0x000fea0003c00000 */
[----:B------:R0:W1:Y:S02]  /*2d710*/  SHFL.IDX P6, R14, R13, R12, R11 ;  /* 0x0000000c0d0e7389 */ /* 0x00006400000c000b */
[----:B01----:R-:W-:Y:S01]  /*2d720*/  ENDCOLLECTIVE ;  /* 0x000000000000791b */ /* 0x003fe20003800000 */
.L_x_3425:
[----:B------:R-:W-:Y:S01]  /*2d730*/  MOV R13, R45 ;  /* 0x0000002d000d7202 */ /* 0x000fe20000000f00 */
[----:B------:R-:W-:Y:S02]  /*2d740*/  IMAD.MOV.U32 R12, RZ, RZ, R2 ;  /* 0x000000ffff0c7224 */ /* 0x000fe400078e0002 */
[----:B------:R-:W-:-:S07]  /*2d750*/  IMAD.MOV.U32 R50, RZ, RZ, R14 ;  /* 0x000000ffff327224 */ /* 0x000fce00078e000e */
[----:B------:R-:W-:Y:S05]  /*2d760*/  WARPSYNC.COLLECTIVE R15, `(.L_x_3426) ;  /* 0x000000000f087348 */ /* 0x000fea0003c00000 */
[----:B------:R0:W1:Y:S02]  /*2d770*/  SHFL.IDX P6, R14, R13, R12, R11 ;  /* 0x0000000c0d0e7389 */ /* 0x00006400000c000b */
[----:B01----:R-:W-:Y:S01]  /*2d780*/  ENDCOLLECTIVE ;  /* 0x000000000000791b */ /* 0x003fe20003800000 */
.L_x_3426:
[----:B------:R-:W-:Y:S02]  /*2d790*/  IMAD.MOV.U32 R13, RZ, RZ, R54 ;  /* 0x000000ffff0d7224 */ /* 0x000fe400078e0036 */
[----:B------:R-:W-:Y:S02]  /*2d7a0*/  IMAD.MOV.U32 R12, RZ, RZ, R7 ;  /* 0x000000ffff0c7224 */ /* 0x000fe400078e0007 */
[----:B------:R-:W-:-:S07]  /*2d7b0*/  IMAD.MOV.U32 R45, RZ, RZ, R14 ;  /* 0x000000ffff2d7224 */ /* 0x000fce00078e000e */
[----:B------:R-:W-:Y:S05]  /*2d7c0*/  WARPSYNC.COLLECTIVE R15, `(.L_x_3427) ;  /* 0x000000000f087348 */ /* 0x000fea0003c00000 */
[----:B------:R0:W1:Y:S02]  /*2d7d0*/  SHFL.IDX P6, R14, R13, R12, R11 ;  /* 0x0000000c0d0e7389 */ /* 0x00006400000c000b */
[----:B01----:R-:W-:Y:S01]  /*2d7e0*/  ENDCOLLECTIVE ;  /* 0x000000000000791b */ /* 0x003fe20003800000 */
.L_x_3427:
[----:B------:R-:W-:Y:S01]  /*2d7f0*/  MOV R13, R47 ;  /* 0x0000002f000d7202 */ /* 0x000fe20000000f00 */
[----:B------:R-:W-:Y:S02]  /*2d800*/  IMAD.MOV.U32 R12, RZ, RZ, R2 ;  /* 0x000000ffff0c7224 */ /* 0x000fe400078e0002 */
[----:B------:R-:W-:-:S07]  /*2d810*/  IMAD.MOV.U32 R54, RZ, RZ, R14 ;  /* 0x000000ffff367224 */ /* 0x000fce00078e000e */
[----:B------:R-:W-:Y:S05]  /*2d820*/  WARPSYNC.COLLECTIVE R15, `(.L_x_3428) ;  /* 0x000000000f087348 */ /* 0x000fea0003c00000 */
[----:B------:R0:W1:Y:S02]  /*2d830*/  SHFL.IDX P6, R14, R13, R12, R11 ;  /* 0x0000000c0d0e7389 */ /* 0x00006400000c000b */
[----:B01----:R-:W-:Y:S01]  /*2d840*/  ENDCOLLECTIVE ;  /* 0x000000000000791b */ /* 0x003fe20003800000 */
.L_x_3428:
[----:B------:R-:W-:Y:S01]  /*2d850*/  IMAD.MOV.U32 R13, RZ, RZ, R56 ;  /* 0x000000ffff0d7224 */ /* 0x000fe200078e0038 */
[----:B------:R-:W-:Y:S01]  /*2d860*/  SEL R56, R37, R44, P0 ;  /* 0x0000002c25387207 */ /* 0x000fe20000000000 */
[----:B------:R-:W-:Y:S02]  /*2d870*/  IMAD.MOV.U32 R12, RZ, RZ, R7 ;  /* 0x000000ffff0c7224 */ /* 0x000fe400078e0007 */
[----:B------:R-:W-:-:S07]  /*2d880*/  IMAD.MOV.U32 R47, RZ, RZ, R14 ;  /* 0x000000ffff2f7224 */ /* 0x000fce00078e000e */
[----:B------:R-:W-:Y:S05]  /*2d890*/  WARPSYNC.COLLECTIVE R15, `(.L_x_3429) ;  /* 0x000000000f087348 */ /* 0x000fea0003c00000 */
[----:B------:R0:W1:Y:S02]  /*2d8a0*/  SHFL.IDX P6, R14, R13, R12, R11 ;  /* 0x0000000c0d0e7389 */ /* 0x00006400000c000b */
[----:B01----:R-:W-:Y:S01]  /*2d8b0*/  ENDCOLLECTIVE ;  /* 0x000000000000791b */ /* 0x003fe20003800000 */
.L_x_3429:
[----:B------:R-:W-:Y:S01]  /*2d8c0*/  MOV R13, R49 ;  /* 0x00000031000d7202 */ /* 0x000fe20000000f00 */
[----:B------:R-:W-:Y:S02]  /*2d8d0*/  IMAD.MOV.U32 R12, RZ, RZ, R2 ;  /* 0x000000ffff0c7224 */ /* 0x000fe400078e0002 */
[----:B------:R-:W-:-:S07]  /*2d8e0*/  IMAD.MOV.U32 R20, RZ, RZ, R14 ;  /* 0x000000ffff147224 */ /* 0x000fce00078e000e */
[----:B------:R-:W-:Y:S05]  /*2d8f0*/  WARPSYNC.COLLECTIVE R15, `(.L_x_3430) ;  /* 0x000000000f087348 */ /* 0x000fea0003c00000 */
[----:B------:R0:W1:Y:S02]  /*2d900*/  SHFL.IDX P6, R14, R13, R12, R11 ;  /* 0x0000000c0d0e7389 */ /* 0x00006400000c000b */
[----:B01----:R-:W-:Y:S01]  /*2d910*/  ENDCOLLECTIVE ;  /* 0x000000000000791b */ /* 0x003fe20003800000 */
.L_x_3430:
        /* <DEDUP_REMOVED lines=9> */
.L_x_3431:
[----:B------:R-:W-:Y:S01]  /*2d9b0*/  MOV R13, R51 ;  /* 0x00000033000d7202 */ /* 0x000fe20000000f00 */
[----:B------:R-:W-:Y:S02]  /*2d9c0*/  IMAD.MOV.U32 R12, RZ, RZ, R2 ;  /* 0x000000ffff0c7224 */ /* 0x000fe400078e0002 */
[----:B------:R-:W-:-:S07]  /*2d9d0*/  IMAD.MOV.U32 R74, RZ, RZ, R14 ;  /* 0x000000ffff4a7224 */ /* 0x000fce00078e000e */
[----:B------:R-:W-:Y:S05]  /*2d9e0*/  WARPSYNC.COLLECTIVE R15, `(.L_x_3432) ;  /* 0x000000000f087348 */ /* 0x000fea0003c00000 */
[----:B------:R0:W1:Y:S02]  /*2d9f0*/  SHFL.IDX P6, R14, R13, R12, R11 ;  /* 0x0000000c0d0e7389 */ /* 0x00006400000c000b */
[----:B01----:R-:W-:Y:S01]  /*2da00*/  ENDCOLLECTIVE ;  /* 0x000000000000791b */ /* 0x003fe20003800000 */
.L_x_3432:
[----:B------:R-:W-:Y:S01]  /*2da10*/  IMAD.MOV.U32 R13, RZ, RZ, R60 ;  /* 0x000000ffff0d7224 */ /* 0x000fe200078e003c */
[----:B------:R-:W-:Y:S01]  /*2da20*/  SEL R60, R41, R48, P0 ;  /* 0x00000030293c7207 */ /* 0x000fe20000000000 */
[----:B------:R-:W-:Y:S02]  /*2da30*/  IMAD.MOV.U32 R12, RZ, RZ, R7 ;  /* 0x000000ffff0c7224 */ /* 0x000fe400078e0007 */
[----:B------:R-:W-:-:S07]  /*2da40*/  IMAD.MOV.U32 R78, RZ, RZ, R14 ;  /* 0x000000ffff4e7224 */ /* 0x000fce00078e000e */
[----:B------:R-:W-:Y:S05]  /*2da50*/  WARPSYNC.COLLECTIVE R15, `(.L_x_3433) ;  /* 0x000000000f087348 */ /* 0x000fea0003c00000 */
[----:B------:R0:W1:Y:S02]  /*2da60*/  SHFL.IDX P6, R14, R13, R12, R11 ;  /* 0x0000000c0d0e7389 */ /* 0x00006400000c000b */
[----:B01----:R-:W-:Y:S01]  /*2da70*/  ENDCOLLECTIVE ;  /* 0x000000000000791b */ /* 0x003fe20003800000 */
.L_x_3433:
[----:B------:R-:W-:Y:S01]  /*2da80*/  MOV R13, R55 ;  /* 0x00000037000d7202 */ /* 0x000fe20000000f00 */
[----:B------:R-:W-:Y:S02]  /*2da90*/  IMAD.MOV.U32 R12, RZ, RZ, R2 ;  /* 0x000000ffff0c7224 */ /* 0x000fe400078e0002 */
[----:B------:R-:W-:-:S07]  /*2daa0*/  IMAD.MOV.U32 R51, RZ, RZ, R14 ;  /* 0x000000ffff337224 */ /* 0x000fce00078e000e */
[----:B------:R-:W-:Y:S05]  /*2dab0*/  WARPSYNC.COLLECTIVE R15, `(.L_x_3434) ;  /* 0x000000000f087348 */ /* 0x000fea0003c00000 */
[----:B------:R0:W1:Y:S02]  /*2dac0*/  SHFL.IDX P6, R14, R13, R12, R11 ;  /* 0x0000000c0d0e7389 */ /* 0x00006400000c000b */
[----:B01----:R-:W-:Y:S01]  /*2dad0*/  ENDCOLLECTIVE ;  /* 0x000000000000791b */ /* 0x003fe20003800000 */
.L_x_3434:
        /* <DEDUP_REMOVED lines=9> */
.L_x_3435:
[----:B------:R-:W-:Y:S01]  /*2db70*/  MOV R13, R57 ;  /* 0x00000039000d7202 */ /* 0x000fe20000000f00 */
[----:B------:R-:W-:Y:S02]  /*2db80*/  IMAD.MOV.U32 R12, RZ, RZ, R2 ;  /* 0x000000ffff0c7224 */ /* 0x000fe400078e0002 */
[----:B------:R-:W-:-:S07]  /*2db90*/  IMAD.MOV.U32 R80, RZ, RZ, R14 ;  /* 0x000000ffff507224 */ /* 0x000fce00078e000e */
[----:B------:R-:W-:Y:S05]  /*2dba0*/  WARPSYNC.COLLECTIVE R15, `(.L_x_3436) ;  /* 0x000000000f087348 */ /* 0x000fea0003c00000 */
[----:B------:R0:W1:Y:S02]  /*2dbb0*/  SHFL.IDX P6, R14, R13, R12, R11 ;  /* 0x0000000c0d0e7389 */ /* 0x00006400000c000b */
[----:B01----:R-:W-:Y:S01]  /*2dbc0*/  ENDCOLLECTIVE ;  /* 0x000000000000791b */ /* 0x003fe20003800000 */
.L_x_3436:
[----:B------:R-:W-:Y:S01]  /*2dbd0*/  IMAD.MOV.U32 R13, RZ, RZ, R64 ;  /* 0x000000ffff0d7224 */ /* 0x000fe200078e0040 */
[----:B------:R-:W-:Y:S01]  /*2dbe0*/  SEL R64, R45, R54, P0 ;  /* 0x000000362d407207 */ /* 0x000fe20000000000 */
[----:B------:R-:W-:Y:S02]  /*2dbf0*/  IMAD.MOV.U32 R12, RZ, RZ, R7 ;  /* 0x000000ffff0c7224 */ /* 0x000fe400078e0007 */
[----:B------:R-:W-:-:S07]  /*2dc00*/  IMAD.MOV.U32 R57, RZ, RZ, R14 ;  /* 0x000000ffff397224 */ /* 0x000fce00078e000e */
[----:B------:R-:W-:Y:S05]  /*2dc10*/  WARPSYNC.COLLECTIVE R15, `(.L_x_3437) ;  /* 0x000000000f087348 */ /* 0x000fea0003c00000 */
[----:B------:R0:W1:Y:S02]  /*2dc20*/  SHFL.IDX P6, R14, R13, R12, R11 ;  /* 0x0000000c0d0e7389 */ /* 0x00006400000c000b */
[----:B01----:R-:W-:Y:S01]  /*2dc30*/  ENDCOLLECTIVE ;  /* 0x000000000000791b */ /* 0x003fe20003800000 */
.L_x_3437:
[----:B------:R-:W-:Y:S01]  /*2dc40*/  MOV R13, R59 ;  /* 0x0000003b000d7202 */ /* 0x000fe20000000f00 */
[----:B------:R-:W-:Y:S02]  /*2dc50*/  IMAD.MOV.U32 R12, RZ, RZ, R2 ;  /* 0x000000ffff0c7224 */ /* 0x000fe400078e0002 */
[----:B------:R-:W-:-:S07]  /*2dc60*/  IMAD.MOV.U32 R82, RZ, RZ, R14 ;  /* 0x000000ffff527224 */ /* 0x000fce00078e000e */
[----:B------:R-:W-:Y:S05]  /*2dc70*/  WARPSYNC.COLLECTIVE R15, `(.L_x_3438) ;  /* 0x000000000f087348 */ /* 0x000fea0003c00000 */
[----:B------:R0:W1:Y:S02]  /*2dc80*/  SHFL.IDX P6, R14, R13, R12, R11 ;  /* 0x0000000c0d0e7389 */ /* 0x00006400000c000b */
[----:B01----:R-:W-:Y:S01]  /*2dc90*/  ENDCOLLECTIVE ;  /* 0x000000000000791b */ /* 0x003fe20003800000 */
.L_x_3438:
        /* <DEDUP_REMOVED lines=8> */
.L_x_3439:
[----:B------:R-:W-:Y:S01]  /*2dd20*/  MOV R13, R61 ;  /* 0x0000003d000d7202 */ /* 0x000fe20000000f00 */
[----:B------:R-:W-:Y:S02]  /*2dd30*/  IMAD.MOV.U32 R12, RZ, RZ, R2 ;  /* 0x000000ffff0c7224 */ /* 0x000fe400078e0002 */
[----:B------:R-:W-:-:S07]  /*2dd40*/  IMAD.MOV.U32 R84, RZ, RZ, R14 ;  /* 0x000000ffff547224 */ /* 0x000fce00078e000e */
[----:B------:R-:W-:Y:S05]  /*2dd50*/  WARPSYNC.COLLECTIVE R15, `(.L_x_3440) ;  /* 0x000000000f087348 */ /* 0x000fea0003c00000 */
[----:B------:R0:W1:Y:S02]  /*2dd60*/  SHFL.IDX P6, R14, R13, R12, R11 ;  /* 0x0000000c0d0e7389 */ /* 0x00006400000c000b */
[----:B01----:R-:W-:Y:S01]  /*2dd70*/  ENDCOLLECTIVE ;  /* 0x000000000000791b */ /* 0x003fe20003800000 */
.L_x_3440:
[----:B------:R-:W-:Y:S02]  /*2dd80*/  SEL R25, R59, R84, P0 ;  /* 0x000000543b197207 */ /* 0x000fe40000000000 */
        /* <DEDUP_REMOVED lines=8> */
.L_x_3441:
[----:B------:R-:W-:Y:S01]  /*2de10*/  MOV R13, R63 ;  /* 0x0000003f000d7202 */ /* 0x000fe20000000f00 */
[----:B------:R-:W-:Y:S02]  /*2de20*/  IMAD.MOV.U32 R12, RZ, RZ, R2 ;  /* 0x000000ffff0c7224 */ /* 0x000fe400078e0002 */
[----:B------:R-:W-:-:S07]  /*2de30*/  IMAD.MOV.U32 R86, RZ, RZ, R14 ;  /* 0x000000ffff567224 */ /* 0x000fce00078e000e */
[----:B------:R-:W-:Y:S05]  /*2de40*/  WARPSYNC.COLLECTIVE R15, `(.L_x_3442) ;  /* 0x000000000f087348 */ /* 0x000fea0003c00000 */
[----:B------:R0:W1:Y:S02]  /*2de50*/  SHFL.IDX P6, R14, R13, R12, R11 ;  /* 0x0000000c0d0e7389 */ /* 0x00006400000c000b */
[----:B01----:R-:W-:Y:S01]  /*2de60*/  ENDCOLLECTIVE ;  /* 0x000000000000791b */ /* 0x003fe20003800000 */
.L_x_3442:
        /* <DEDUP_REMOVED lines=9> */
.L_x_3443:
[----:B------:R-:W-:Y:S01]  /*2df00*/  MOV R13, R65 ;  /* 0x00000041000d7202 */ /* 0x000fe20000000f00 */
[----:B------:R-:W-:Y:S02]  /*2df10*/  IMAD.MOV.U32 R12, RZ, RZ, R2 ;  /* 0x000000ffff0c7224 */ /* 0x000fe400078e0002 */
[----:B------:R-:W-:-:S07]  /*2df20*/  IMAD.MOV.U32 R88, RZ, RZ, R14 ;  /* 0x000000ffff587224 */ /* 0x000fce00078e000e */
[----:B------:R-:W-:Y:S05]  /*2df30*/  WARPSYNC.COLLECTIVE R15, `(.L_x_3444) ;  /* 0x000000000f087348 */ /* 0x000fea0003c00000 */
[----:B------:R0:W1:Y:S02]  /*2df40*/  SHFL.IDX P6, R14, R13, R12, R11 ;  /* 0x0000000c0d0e7389 */ /* 0x00006400000c000b */
[----:B01----:R-:W-:Y:S01]  /*2df50*/  ENDCOLLECTIVE ;  /* 0x000000000000791b */ /* 0x003fe20003800000 */
.L_x_3444:
        /* <DEDUP_REMOVED lines=8> */
.L_x_3445:
[----:B------:R-:W-:Y:S01]  /*2dfe0*/  MOV R13, R67 ;  /* 0x00000043000d7202 */ /* 0x000fe20000000f00 */
[----:B------:R-:W-:Y:S02]  /*2dff0*/  IMAD.MOV.U32 R12, RZ, RZ, R2 ;  /* 0x000000ffff0c7224 */ /* 0x000fe400078e0002 */
[----:B------:R-:W-:-:S07]  /*2e000*/  IMAD.MOV.U32 R90, RZ, RZ, R14 ;  /* 0x000000ffff5a7224 */ /* 0x000fce00078e000e */
[----:B------:R-:W-:Y:S05]  /*2e010*/  WARPSYNC.COLLECTIVE R15, `(.L_x_3446) ;  /* 0x000000000f087348 */ /* 0x000fea0003c00000 */
[----:B------:R0:W1:Y:S02]  /*2e020*/  SHFL.IDX P6, R14, R13, R12, R11 ;  /* 0x0000000c0d0e7389 */ /* 0x00006400000c000b */
[----:B01----:R-:W-:Y:S01]  /*2e030*/  ENDCOLLECTIVE ;  /* 0x000000000000791b */ /* 0x003fe20003800000 */
.L_x_3446:
[----:B------:R-:W-:Y:S02]  /*2e040*/  SEL R37, R65, R90, P0 ;  /* 0x0000005a41257207 */ /* 0x000fe40000000000 */
        /* <DEDUP_REMOVED lines=9> */
.L_x_3447:
[----:B------:R-:W-:Y:S01]  /*2e0e0*/  MOV R13, R69 ;  /* 0x00000045000d7202 */ /* 0x000fe20000000f00 */
[----:B------:R-:W-:Y:S02]  /*2e0f0*/  IMAD.MOV.U32 R12, RZ, RZ, R2 ;  /* 0x000000ffff0c7224 */ /* 0x000fe400078e0002 */
[----:B------:R-:W-:-:S07]  /*2e100*/  IMAD.MOV.U32 R92, RZ, RZ, R14 ;  /* 0x000000ffff5c7224 */ /* 0x000fce00078e000e */
[----:B------:R-:W-:Y:S05]  /*2e110*/  WARPSYNC.COLLECTIVE R15, `(.L_x_3448) ;  /* 0x000000000f087348 */ /* 0x000fea0003c00000 */
[----:B------:R0:W1:Y:S02]  /*2e120*/  SHFL.IDX P6, R14, R13, R12, R11 ;  /* 0x0000000c0d0e7389 */ /* 0x00006400000c000b */
[----:B01----:R-:W-:Y:S01]  /*2e130*/  ENDCOLLECTIVE ;  /* 0x000000000000791b */ /* 0x003fe20003800000 */
.L_x_3448:
[----:B------:R-:W-:Y:S02]  /*2e140*/  IMAD.MOV.U32 R13, RZ, RZ, R104 ;  /* 0x000000ffff0d7224 */ /* 0x000fe400078e0068 */
[----:B------:R-:W-:Y:S02]  /*2e150*/  IMAD.MOV.U32 R12, RZ, RZ, R7 ;  /* 0x000000ffff0c7224 */ /* 0x000fe400078e0007 */
[----:B------:R-:W-:-:S07]  /*2e160*/  IMAD.MOV.U32 R69, RZ, RZ, R14 ;  /* 0x000000ffff457224 */ /* 0x000fce00078e000e */
[----:B------:R-:W-:Y:S05]  /*2e170*/  WARPSYNC.COLLECTIVE R15, `(.L_x_3449) ;  /* 0x000000000f087348 */ /* 0x000fea0003c00000 */
[----:B------:R0:W1:Y:S02]  /*2e180*/  SHFL.IDX P6, R14, R13, R12, R11 ;  /* 0x0000000c0d0e7389 */ /* 0x00006400000c000b */
[----:B01----:R-:W-:Y:S01]  /*2e190*/  ENDCOLLECTIVE ;  /* 0x000000000000791b */ /* 0x003fe20003800000 */
.L_x_3449:
[----:B------:R-:W-:Y:S01]  /*2e1a0*/  MOV R13, R71 ;  /* 0x00000047000d7202 */ /* 0x000fe20000000f00 */
[----:B------:R-:W-:Y:S02]  /*2e1b0*/  IMAD.MOV.U32 R12, RZ, RZ, R2 ;  /* 0x000000ffff0c7224 */ /* 0x000fe400078e0002 */
[----:B------:R-:W-:-:S07]  /*2e1c0*/  IMAD.MOV.U32 R104, RZ, RZ, R14 ;  /* 0x000000ffff687224 */ /* 0x000fce00078e000e */
[----:B------:R-:W-:Y:S05]  /*2e1d0*/  WARPSYNC.COLLECTIVE R15, `(.L_x_3450) ;  /* 0x000000000f087348 */ /* 0x000fea0003c00000 */
[----:B------:R0:W1:Y:S02]  /*2e1e0*/  SHFL.IDX P6, R14, R13, R12, R11 ;  /* 0x0000000c0d0e7389 */ /* 0x00006400000c000b */
[----:B01----:R-:W-:Y:S01]  /*2e1f0*/  ENDCOLLECTIVE ;  /* 0x000000000000791b */ /* 0x003fe20003800000 */
.L_x_3450:
        /* <DEDUP_REMOVED lines=8> */
.L_x_3451:
[----:B------:R-:W-:Y:S01]  /*2e280*/  MOV R13, R73 ;  /* 0x00000049000d7202 */ /* 0x000fe20000000f00 */
[----:B------:R-:W-:Y:S02]  /*2e290*/  IMAD.MOV.U32 R12, RZ, RZ, R2 ;  /* 0x000000ffff0c7224 */ /* 0x000fe400078e0002 */
[----:B------:R-:W-:-:S07]  /*2e2a0*/  IMAD.MOV.U32 R106, RZ, RZ, R14 ;  /* 0x000000ffff6a7224 */ /* 0x000fce00078e000e */
[----:B------:R-:W-:Y:S05]  /*2e2b0*/  WARPSYNC.COLLECTIVE R15, `(.L_x_3452) ;  /* 0x000000000f087348 */ /* 0x000fea0003c00000 */
[----:B------:R0:W1:Y:S02]  /*2e2c0*/  SHFL.IDX P6, R14, R13, R12, R11 ;  /* 0x0000000c0d0e7389 */ /* 0x00006400000c000b */
[----:B01----:R-:W-:Y:S01]  /*2e2d0*/  ENDCOLLECTIVE ;  /* 0x000000000000791b */ /* 0x003fe20003800000 */
.L_x_3452:
[----:B------:R-:W-:Y:S01]  /*2e2e0*/  SEL R59, R106, R71, P0 ;  /* 0x000000476a3b7207 */ /* 0x000fe20000000000 */
[----:B------:R-:W-:Y:S02]  /*2e2f0*/  IMAD.MOV.U32 R13, RZ, RZ, R108 ;  /* 0x000000ffff0d7224 */ /* 0x000fe400078e006c */
[----:B------:R-:W-:Y:S02]  /*2e300*/  IMAD.MOV.U32 R12, RZ, RZ, R7 ;  /* 0x000000ffff0c7224 */ /* 0x000fe400078e0007 */
[----:B------:R-:W-:-:S07]  /*2e310*/  IMAD.MOV.U32 R73, RZ, RZ, R14 ;  /* 0x000000ffff497224 */ /* 0x000fce00078e000e */
[----:B------:R-:W-:Y:S05]  /*2e320*/  WARPSYNC.COLLECTIVE R15, `(.L_x_3453) ;  /* 0x000000000f087348 */ /* 0x000fea0003c00000 */
[----:B------:R0:W1:Y:S02]  /*2e330*/  SHFL.IDX P6, R14, R13, R12, R11 ;  /* 0x0000000c0d0e7389 */ /* 0x00006400000c000b */
[----:B01----:R-:W-:Y:S01]  /*2e340*/  ENDCOLLECTIVE ;  /* 0x000000000000791b */ /* 0x003fe20003800000 */
.L_x_3453:
[----:B------:R-:W-:Y:S01]  /*2e350*/  MOV R13, R75 ;  /* 0x0000004b000d7202 */ /* 0x000fe20000000f00 */
[----:B------:R-:W-:Y:S02]  /*2e360*/  IMAD.MOV.U32 R12, RZ, RZ, R2 ;  /* 0x000000ffff0c7224 */ /* 0x000fe400078e0002 */
[----:B------:R-:W-:-:S07]  /*2e370*/  IMAD.MOV.U32 R108, RZ, RZ, R14 ;  /* 0x000000ffff6c7224 */ /* 0x000fce00078e000e */
[----:B------:R-:W-:Y:S05]  /*2e380*/  WARPSYNC.COLLECTIVE R15, `(.L_x_3454) ;  /* 0x000000000f087348 */ /* 0x000fea0003c00000 */
[----:B------:R0:W1:Y:S02]  /*2e390*/  SHFL.IDX P6, R14, R13, R12, R11 ;  /* 0x0000000c0d0e7389 */ /* 0x00006400000c000b */
[----:B01----:R-:W-:Y:S01]  /*2e3a0*/  ENDCOLLECTIVE ;  /* 0x000000000000791b */ /* 0x003fe20003800000 */
.L_x_3454:
        /* <DEDUP_REMOVED lines=8> */
.L_x_3455:
[----:B------:R-:W-:Y:S01]  /*2e430*/  MOV R13, R103 ;  /* 0x00000067000d7202 */ /* 0x000fe20000000f00 */
[----:B------:R-:W-:Y:S02]  /*2e440*/  IMAD.MOV.U32 R12, RZ, RZ, R2 ;  /* 0x000000ffff0c7224 */ /* 0x000fe400078e0002 */
[----:B------:R-:W-:-:S07]  /*2e450*/  IMAD.MOV.U32 R110, RZ, RZ, R14 ;  /* 0x000000ffff6e7224 */ /* 0x000fce00078e000e */
[----:B------:R-:W-:Y:S05]  /*2e460*/  WARPSYNC.COLLECTIVE R15, `(.L_x_3456) ;  /* 0x000000000f087348 */ /* 0x000fea0003c00000 */
[----:B------:R0:W1:Y:S02]  /*2e470*/  SHFL.IDX P6, R14, R13, R12, R11 ;  /* 0x0000000c0d0e7389 */ /* 0x00006400000c000b */
[----:B01----:R-:W-:Y:S01]  /*2e480*/  ENDCOLLECTIVE ;  /* 0x000000000000791b */ /* 0x003fe20003800000 */
.L_x_3456:
[----:B------:R-:W-:Y:S01]  /*2e490*/  SEL R61, R75, R110, P0 ;  /* 0x0000006e4b3d7207 */ /* 0x000fe20000000000 */
[----:B------:R-:W-:Y:S02]  /*2e4a0*/  IMAD.MOV.U32 R13, RZ, RZ, R112 ;  /* 0x000000ffff0d7224 */ /* 0x000fe400078e0070 */
[----:B------:R-:W-:Y:S02]  /*2e4b0*/  IMAD.MOV.U32 R12, RZ, RZ, R7 ;  /* 0x000000ffff0c7224 */ /* 0x000fe400078e0007 */
[----:B------:R-:W-:-:S07]  /*2e4c0*/  IMAD.MOV.U32 R103, RZ, RZ, R14 ;  /* 0x000000ffff677224 */ /* 0x000fce00078e000e */
[----:B------:R-:W-:Y:S05]  /*2e4d0*/  WARPSYNC.COLLECTIVE R15, `(.L_x_3457) ;  /* 0x000000000f087348 */ /* 0x000fea0003c00000 */
[----:B------:R0:W1:Y:S02]  /*2e4e0*/  SHFL.IDX P6, R14, R13, R12, R11 ;  /* 0x0000000c0d0e7389 */ /* 0x00006400000c000b */
[----:B01----:R-:W-:Y:S01]  /*2e4f0*/  ENDCOLLECTIVE ;  /* 0x000000000000791b */ /* 0x003fe20003800000 */
.L_x_3457:
[----:B------:R-:W-:Y:S01]  /*2e500*/  MOV R13, R105 ;  /* 0x00000069000d7202 */ /* 0x000fe20000000f00 */
[----:B------:R-:W-:Y:S02]  /*2e510*/  IMAD.MOV.U32 R12, RZ, RZ, R2 ;  /* 0x000000ffff0c7224 */ /* 0x000fe400078e0002 */
[----:B------:R-:W-:-:S07]  /*2e520*/  IMAD.MOV.U32 R112, RZ, RZ, R14 ;  /* 0x000000ffff707224 */ /* 0x000fce00078e000e */
[----:B------:R-:W-:Y:S05]  /*2e530*/  WARPSYNC.COLLECTIVE R15, `(.L_x_3458) ;  /* 0x000000000f087348 */ /* 0x000fea0003c00000 */
[----:B------:R0:W1:Y:S02]  /*2e540*/  SHFL.IDX P6, R14, R13, R12, R11 ;  /* 0x0000000c0d0e7389 */ /* 0x00006400000c000b */
[----:B01----:R-:W-:Y:S01]  /*2e550*/  ENDCOLLECTIVE ;  /* 0x000000000000791b */ /* 0x003fe20003800000 */
.L_x_3458:
        /* <DEDUP_REMOVED lines=8> */
.L_x_3459:
[----:B------:R-:W-:Y:S01]  /*2e5e0*/  MOV R13, R107 ;  /* 0x0000006b000d7202 */ /* 0x000fe20000000f00 */
[----:B------:R-:W-:Y:S02]  /*2e5f0*/  IMAD.MOV.U32 R12, RZ, RZ, R2 ;  /* 0x000000ffff0c7224 */ /* 0x000fe400078e0002 */
[----:B------:R-:W-:-:S07]  /*2e600*/  IMAD.MOV.U32 R114, RZ, RZ, R14 ;  /* 0x000000ffff727224 */ /* 0x000fce00078e000e */
[----:B------:R-:W-:Y:S05]  /*2e610*/  WARPSYNC.COLLECTIVE R15, `(.L_x_3460) ;  /* 0x000000000f087348 */ /* 0x000fea0003c00000 */
[----:B------:R0:W1:Y:S02]  /*2e620*/  SHFL.IDX P6, R14, R13, R12, R11 ;  /* 0x0000000c0d0e7389 */ /* 0x00006400000c000b */
[----:B01----:R-:W-:Y:S01]  /*2e630*/  ENDCOLLECTIVE ;  /* 0x000000000000791b */ /* 0x003fe20003800000 */
.L_x_3460:
[----:B------:R-:W-:Y:S01]  /*2e640*/  SEL R65, R105, R114, P0 ;  /* 0x0000007269417207 */ /* 0x000fe20000000000 */
[----:B------:R-:W-:Y:S02]  /*2e650*/  IMAD.MOV.U32 R13, RZ, RZ, R116 ;  /* 0x000000ffff0d7224 */ /* 0x000fe400078e0074 */
[----:B------:R-:W-:Y:S02]  /*2e660*/  IMAD.MOV.U32 R12, RZ, RZ, R7 ;  /* 0x000000ffff0c7224 */ /* 0x000fe400078e0007 */
[----:B------:R-:W-:-:S07]  /*2e670*/  IMAD.MOV.U32 R107, RZ, RZ, R14 ;  /* 0x000000ffff6b7224 */ /* 0x000fce00078e000e */
[----:B------:R-:W-:Y:S05]  /*2e680*/  WARPSYNC.COLLECTIVE R15, `(.L_x_3461) ;  /* 0x000000000f087348 */ /* 0x000fea0003c00000 */
[----:B------:R0:W1:Y:S02]  /*2e690*/  SHFL.IDX P6, R14, R13, R12, R11 ;  /* 0x0000000c0d0e7389 */ /* 0x00006400000c000b */
[----:B01----:R-:W-:Y:S01]  /*2e6a0*/  ENDCOLLECTIVE ;  /* 0x000000000000791b */ /* 0x003fe20003800000 */
.L_x_3461:
[----:B------:R-:W-:Y:S01]  /*2e6b0*/  MOV R13, R109 ;  /* 0x0000006d000d7202 */ /* 0x000fe20000000f00 */
[----:B------:R-:W-:Y:S02]  /*2e6c0*/  IMAD.MOV.U32 R12, RZ, RZ, R2 ;  /* 0x000000ffff0c7224 */ /* 0x000fe400078e0002 */
[----:B------:R-:W-:-:S07]  /*2e6d0*/  IMAD.MOV.U32 R116, RZ, RZ, R14 ;  /* 0x000000ffff747224 */ /* 0x000fce00078e000e */
[----:B------:R-:W-:Y:S05]  /*2e6e0*/  WARPSYNC.COLLECTIVE R15, `(.L_x_3462) ;  /* 0x000000000f087348 */ /* 0x000fea0003c00000 */
[----:B------:R0:W1:Y:S02]  /*2e6f0*/  SHFL.IDX P6, R14, R13, R12, R11 ;  /* 0x0000000c0d0e7389 */ /* 0x00006400000c000b */
[----:B01----:R-:W-:Y:S01]  /*2e700*/  ENDCOLLECTIVE ;  /* 0x000000000000791b */ /* 0x003fe20003800000 */
.L_x_3462:
[----:B------:R-:W-:Y:S01]  /*2e710*/  SEL R69, R107, R116, P0 ;  /* 0x000000746b457207 */ /* 0x000fe20000000000 */
[----:B------:R-:W-:Y:S02]  /*2e720*/  IMAD.MOV.U32 R13, RZ, RZ, R118 ;  /* 0x000000ffff0d7224 */ /* 0x000fe400078e0076 */
[----:B------:R-:W-:Y:S02]  /*2e730*/  IMAD.MOV.U32 R12, RZ, RZ, R7 ;  /* 0x000000ffff0c7224 */ /* 0x000fe400078e0007 */
[----:B------:R-:W-:-:S07]  /*2e740*/  IMAD.MOV.U32 R109, RZ, RZ, R14 ;  /* 0x000000ffff6d7224 */ /* 0x000fce00078e000e */
[----:B------:R-:W-:Y:S05]  /*2e750*/  WARPSYNC.COLLECTIVE R15, `(.L_x_3463) ;  /* 0x000000000f087348 */ /* 0x000fea0003c00000 */
[----:B------:R0:W1:Y:S02]  /*2e760*/  SHFL.IDX P6, R14, R13, R12, R11 ;  /* 0x0000000c0d0e7389 */ /* 0x00006400000c000b */
[----:B01----:R-:W-:Y:S01]  /*2e770*/  ENDCOLLECTIVE ;  /* 0x000000000000791b */ /* 0x003fe20003800000 */
.L_x_3463:
[----:B------:R-:W-:Y:S01]  /*2e780*/  MOV R13, R5 ;  /* 0x00000005000d7202 */ /* 0x000fe20000000f00 */
[----:B------:R-:W-:Y:S01]  /*2e790*/  IMAD.MOV.U32 R12, RZ, RZ, R2 ;  /* 0x000000ffff0c7224 */ /* 0x000fe200078e0002 */
[----:B------:R-:W-:Y:S02]  /*2e7a0*/  SEL R5, R55, R80, P0 ;  /* 0x0000005037057207 */ /* 0x000fe40000000000 */
[----:B------:R-:W-:Y:S01]  /*2e7b0*/  MOV R2, RZ ;  /* 0x000000ff00027202 */ /* 0x000fe20000000f00 */
[----:B------:R-:W-:-:S07]  /*2e7c0*/  IMAD.MOV.U32 R118, RZ, RZ, R14 ;  /* 0x000000ffff767224 */ /* 0x000fce00078e000e */
[----:B------:R-:W-:Y:S05]  /*2e7d0*/  WARPSYNC.COLLECTIVE R15, `(.L_x_3464) ;  /* 0x000000000f087348 */ /* 0x000fea0003c00000 */
[----:B------:R0:W1:Y:S02]  /*2e7e0*/  SHFL.IDX P6, R14, R13, R12, R11 ;  /* 0x0000000c0d0e7389 */ /* 0x00006400000c000b */
[----:B01----:R-:W-:Y:S01]  /*2e7f0*/  ENDCOLLECTIVE ;  /* 0x000000000000791b */ /* 0x003fe20003800000 */
.L_x_3464:
[----:B------:R-:W-:Y:S01]  /*2e800*/  SEL R73, R109, R118, P0 ;  /* 0x000000766d497207 */ /* 0x000fe20000000000 */
[----:B------:R-:W-:Y:S02]  /*2e810*/  IMAD.MOV.U32 R13, RZ, RZ, R3 ;  /* 0x000000ffff0d7224 */ /* 0x000fe400078e0003 */
[----:B------:R-:W-:Y:S01]  /*2e820*/  IMAD.MOV.U32 R12, RZ, RZ, R7 ;  /* 0x000000ffff0c7224 */ /* 0x000fe200078e0007 */
[----:B------:R-:W-:Y:S01]  /*2e830*/  SEL R7, R80, R55, P0 ;  /* 0x0000003750077207 */ /* 0x000fe20000000000 */
[----:B------:R-:W-:-:S07]  /*2e840*/  IMAD.MOV.U32 R0, RZ, RZ, R14 ;  /* 0x000000ffff007224 */ /* 0x000fce00078e000e */
[----:B------:R-:W-:Y:S05]  /*2e850*/  WARPSYNC.COLLECTIVE R15, `(.L_x_3465) ;  /* 0x000000000f087348 */ /* 0x000fea0003c00000 */
[----:B------:R0:W1:Y:S02]  /*2e860*/  SHFL.IDX P6, R14, R13, R12, R11 ;  /* 0x0000000c0d0e7389 */ /* 0x00006400000c000b */
[----:B01----:R-:W-:Y:S01]  /*2e870*/  ENDCOLLECTIVE ;  /* 0x000000000000791b */ /* 0x003fe20003800000 */
.L_x_3465:
        /* <DEDUP_REMOVED lines=15> */
[----:B------:R-:W-:Y:S06]  /*2e970*/  BRA `(.L_x_3466) ;  /* 0xffffff1400cc7947 */ /* 0x000fec000383ffff */
.L_x_3152:
[----:B------:R-:W-:Y:S02]  /*2e980*/  IMAD.MOV.U32 R13, RZ, RZ, R3 ;  /* 0x000000ffff0d7224 */ /* 0x000fe400078e0003 */
[----:B------:R-:W-:Y:S02]  /*2e990*/  IMAD.MOV.U32 R12, RZ, RZ, RZ ;  /* 0x000000ffff0c7224 */ /* 0x000fe400078e00ff */
[----:B------:R-:W-:Y:S02]  /*2e9a0*/  IMAD.MOV.U32 R11, RZ, RZ, 0x181f ;  /* 0x0000181fff0b7424 */ /* 0x000fe400078e00ff */
[----:B------:R-:W-:-:S07]  /*2e9b0*/  IMAD.MOV.U32 R15, RZ, RZ, -0x1 ;  /* 0xffffffffff0f7424 */ /* 0x000fce00078e00ff */
[----:B01----:R-:W-:Y:S05]  /*2e9c0*/  WARPSYNC.COLLECTIVE R15, `(.L_x_3467) ;  /* 0x000000000f087348 */ /* 0x003fea0003c00000 */
[----:B------:R2:W3:Y:S02]  /*2e9d0*/  SHFL.IDX P6, R14, R13, R12, R11 ;  /* 0x0000000c0d0e7389 */ /* 0x0004e400000c000b */
[----:B0123--:R-:W-:Y:S01]  /*2e9e0*/  ENDCOLLECTIVE ;  /* 0x000000000000791b */ /* 0x00ffe20003800000 */
.L_x_3467:
[----:B------:R-:W-:Y:S01]  /*2e9f0*/  MOV R13, R2 ;  /* 0x00000002000d7202 */ /* 0x000fe20000000f00 */
[----:B------:R-:W-:-:S07]  /*2ea00*/  IMAD.MOV.U32 R0, RZ, RZ, R14 ;  /* 0x000000ffff007224 */ /* 0x000fce00078e000e */
[----:B------:R-:W-:Y:S05]  /*2ea10*/  WARPSYNC.COLLECTIVE R15, `(.L_x_3468) ;  /* 0x000000000f087348 */ /* 0x000fea0003c00000 */
[----:B------:R0:W1:Y:S02]  /*2ea20*/  SHFL.IDX P6, R14, R13, R12, R11 ;  /* 0x0000000c0d0e7389 */ /* 0x00006400000c000b */
[----:B01----:R-:W-:Y:S01]  /*2ea30*/  ENDCOLLECTIVE ;  /* 0x000000000000791b */ /* 0x003fe20003800000 */
.L_x_3468:
[----:B------:R-:W-:Y:S05]  /*2ea40*/  BRA `(.L_x_3469) ;  /* 0xffffff3400447947 */ /* 0x000fea000383ffff */
.L_x_3155:
[----:B------:R-:W-:Y:S01]  /*2ea50*/  BSSY B1, `(.L_x_3470) ;  /* 0x0000008000017945 */ /* 0x000fe20003800000 */
[----:B---3--:R-:W-:Y:S02]  /*2ea60*/  IMAD.MOV.U32 R13, RZ, RZ, R3 ;  /* 0x000000ffff0d7224 */ /* 0x008fe400078e0003 */
[----:B------:R-:W-:Y:S02]  /*2ea70*/  IMAD.MOV.U32 R12, RZ, RZ, 0x1 ;  /* 0x00000001ff0c7424 */ /* 0x000fe400078e00ff */
[----:B------:R-:W-:Y:S02]  /*2ea80*/  IMAD.MOV.U32 R11, RZ, RZ, 0x181f ;  /* 0x0000181fff0b7424 */ /* 0x000fe400078e00ff */
[----:B------:R-:W-:-:S07]  /*2ea90*/  IMAD.MOV.U32 R15, RZ, RZ, -0x1 ;  /* 0xffffffffff0f7424 */ /* 0x000fce00078e00ff */
[----:B012-4-:R-:W-:Y:S05]  /*2eaa0*/  WARPSYNC.COLLECTIVE R15, `(.L_x_3471) ;  /* 0x000000000f087348 */ /* 0x017fea0003c00000 */
[----:B----4-:R3:W4:Y:S02]  /*2eab0*/  SHFL.IDX P6, R14, R13, R12, R11 ;  /* 0x0000000c0d0e7389 */ /* 0x01072400000c000b */
[----:B01234-:R-:W-:Y:S01]  /*2eac0*/  ENDCOLLECTIVE ;  /* 0x000000000000791b */ /* 0x01ffe20003800000 */
.L_x_3471:
[----:B------:R-:W-:Y:S05]  /*2ead0*/  BSYNC B1 ;  /* 0x0000000000017941 */ /* 0x000fea0003800000 */
.L_x_3470:
        /* <DEDUP_REMOVED lines=8> */
.L_x_3472:
[----:B------:R-:W-:Y:S05]  /*2eb60*/  BRA `(.L_x_3473) ;  /* 0xffffff3400647947 */ /* 0x000fea000383ffff */
.L_x_3158:
        /* <DEDUP_REMOVED lines=8> */
.L_x_3475:
[----:B------:R-:W-:Y:S05]  /*2ebf0*/  BSYNC B1 ;  /* 0x0000000000017941 */ /* 0x000fea0003800000 */
.L_x_3474:
        /* <DEDUP_REMOVED lines=8> */
.L_x_3476:
[----:B------:R-:W-:Y:S05]  /*2ec80*/  BRA `(.L_x_3477) ;  /* 0xffffff3400847947 */ /* 0x000fea000383ffff */
.L_x_3161:
        /* <DEDUP_REMOVED lines=8> */
.L_x_3479:
[----:B------:R-:W-:Y:S05]  /*2ed10*/  BSYNC B1 ;  /* 0x0000000000017941 */ /* 0x000fea0003800000 */
.L_x_3478:
        /* <DEDUP_REMOVED lines=8> */
.L_x_3480:
[----:B------:R-:W-:Y:S05]  /*2eda0*/  BRA `(.L_x_3481) ;  /* 0xffffff3400a47947 */ /* 0x000fea000383ffff */
.L_x_3177:
[----:B0-----:R-:W0:Y:S01]  /*2edb0*/  S2R R8, SR_TID.X ;  /* 0x0000000000087919 */ /* 0x001e220000002100 */
[----:B------:R-:W-:Y:S01]  /*2edc0*/  BSSY B1, `(.L_x_3482) ;  /* 0x000000a000017945 */ /* 0x000fe20003800000 */
[----:B------:R-:W-:Y:S01]  /*2edd0*/  IMAD.MOV.U32 R12, RZ, RZ, RZ ;  /* 0x000000ffff0c7224 */ /* 0x000fe200078e00ff */
[----:B------:R-:W-:Y:S01]  /*2ede0*/  MOV R11, 0x1f ;  /* 0x0000001f000b7802 */ /* 0x000fe20000000f00 */
[----:B------:R-:W-:Y:S01]  /*2edf0*/  IMAD.MOV.U32 R15, RZ, RZ, -0x1 ;  /* 0xffffffffff0f7424 */ /* 0x000fe200078e00ff */
[----:B0-----:R-:W-:-:S04]  /*2ee00*/  SHF.R.U32.HI R8, RZ, 0x5, R8 ;  /* 0x00000005ff087819 */ /* 0x001fc80000011608 */
[----:B------:R-:W-:-:S05]  /*2ee10*/  LOP3.LUT R8, R8, 0x3, RZ, 0xc0, !PT ;  /* 0x0000000308087812 */ /* 0x000fca00078ec0ff */
[----:B------:R-:W-:-:S07]  /*2ee20*/  IMAD.MOV.U32 R13, RZ, RZ, R8 ;  /* 0x000000ffff0d7224 */ /* 0x000fce00078e0008 */
[----:B-1----:R-:W-:Y:S05]  /*2ee30*/  WARPSYNC.COLLECTIVE R15, `(.L_x_3483) ;  /* 0x000000000f087348 */ /* 0x002fea0003c00000 */
[----:B------:R0:W2:Y:S02]  /*2ee40*/  SHFL.IDX P6, R14, R13, R12, R11 ;  /* 0x0000000c0d0e7389 */ /* 0x0000a400000c000b */
[----:B012---:R-:W-:Y:S01]  /*2ee50*/  ENDCOLLECTIVE ;  /* 0x000000000000791b */ /* 0x007fe20003800000 */
.L_x_3483:
[----:B------:R-:W-:Y:S05]  /*2ee60*/  BSYNC B1 ;  /* 0x0000000000017941 */ /* 0x000fea0003800000 */
.L_x_3482:
[----:B------:R-:W-:Y:S05]  /*2ee70*/  BRA `(.L_x_3484) ;  /* 0xffffff4c00647947 */ /* 0x000fea000383ffff */
.L_x_3179:
[----:B------:R-:W-:Y:S01]  /*2ee80*/  BSSY B1, `(.L_x_3485) ;  /* 0x0000006000017945 */ /* 0x000fe20003800000 */
[----:B------:R-:W-:-:S07]  /*2ee90*/  IMAD.MOV.U32 R15, RZ, RZ, -0x1 ;  /* 0xffffffffff0f7424 */ /* 0x000fce00078e00ff */
[----:B012---:R-:W-:Y:S05]  /*2eea0*/  WARPSYNC.COLLECTIVE R15, `(.L_x_3486) ;  /* 0x000000000f0c7348 */ /* 0x007fea0003c00000 */
[----:B------:R-:W-:Y:S02]  /*2eeb0*/  ELECT P6, UR62, PT ;  /* 0x00000000003e782f */ /* 0x000fe400038c0000 */
[----:B------:R-:W-:Y:S01]  /*2eec0*/  MOV R14, UR62 ;  /* 0x0000003e000e7c02 */ /* 0x000fe20008000f00 */
[----:B012---:R-:W-:Y:S10]  /*2eed0*/  ENDCOLLECTIVE ;  /* 0x000000000000791b */ /* 0x007ff40003800000 */
.L_x_3486:
[----:B------:R-:W-:Y:S05]  /*2eee0*/  BSYNC B1 ;  /* 0x0000000000017941 */ /* 0x000fea0003800000 */
.L_x_3485:
[----:B------:R-:W-:Y:S05]  /*2eef0*/  BRA `(.L_x_3178) ;  /* 0xffffff4c005c7947 */ /* 0x000fea000383ffff */
.L_x_3181:
[----:B--2---:R2:W3:Y:S02]  /*2ef00*/  SYNCS.PHASECHK.TRANS64.TRYWAIT P0, [R22+URZ+0x38820], R6 ;  /* 0x03882006160075a7 */ /* 0x0044e4000800017f */
[----:B---3--:R-:W-:Y:S05]  /*2ef10*/  @!P0 NANOSLEEP.SYNCS 0x989680 ;  /* 0x009896800000895d */ /* 0x008fea0003900000 */
[----:B------:R-:W3:Y:S02]  /*2ef20*/  @!P0 SYNCS.PHASECHK.TRANS64 P0, [R22+URZ+0x38820], R6 ;  /* 0x03882006160085a7 */ /* 0x000ee4000800007f */
[----:B---3--:R-:W-:Y:S05]  /*2ef30*/  @!P0 BRA `(.L_x_3181) ;  /* 0xfffffffc00f08947 */ /* 0x008fea000383ffff */
[----:B------:R-:W-:Y:S05]  /*2ef40*/  BRA `(.L_x_3487) ;  /* 0xffffff4c006c7947 */ /* 0x000fea000383ffff */
.L_x_3185:
[----:B-1----:R1:W3:Y:S02]  /*2ef50*/  SYNCS.PHASECHK.TRANS64.TRYWAIT P0, [R10+URZ+0x388a0], R9 ;  /* 0x0388a0090a0075a7 */ /* 0x0022e4000800017f */
[----:B---3--:R-:W-:Y:S05]  /*2ef60*/  @!P0 NANOSLEEP.SYNCS 0x989680 ;  /* 0x009896800000895d */ /* 0x008fea0003900000 */
[----:B------:R-:W3:Y:S02]  /*2ef70*/  @!P0 SYNCS.PHASECHK.TRANS64 P0, [R10+URZ+0x388a0], R9 ;  /* 0x0388a0090a0085a7 */ /* 0x000ee4000800007f */
[----:B---3--:R-:W-:Y:S05]  /*2ef80*/  @!P0 BRA `(.L_x_3185) ;  /* 0xfffffffc00f08947 */ /* 0x008fea000383ffff */
[----:B------:R-:W-:Y:S05]  /*2ef90*/  BRA `(.L_x_3488) ;  /* 0xffffff4c00847947 */ /* 0x000fea000383ffff */
.L_x_3191:
[----:B0-----:R0:W2:Y:S02]  /*2efa0*/  SYNCS.PHASECHK.TRANS64.TRYWAIT P0, [R10+URZ+0x388c0], R9 ;  /* 0x0388c0090a0075a7 */ /* 0x0010a4000800017f */
[----:B--2---:R-:W-:Y:S05]  /*2efb0*/  @!P0 NANOSLEEP.SYNCS 0x989680 ;  /* 0x009896800000895d */ /* 0x004fea0003900000 */
[----:B------:R-:W2:Y:S02]  /*2efc0*/  @!P0 SYNCS.PHASECHK.TRANS64 P0, [R10+URZ+0x388c0], R9 ;  /* 0x0388c0090a0085a7 */ /* 0x000ea4000800007f */
[----:B--2---:R-:W-:Y:S05]  /*2efd0*/  @!P0 BRA `(.L_x_3191) ;  /* 0xfffffffc00f08947 */ /* 0x004fea000383ffff */
[----:B------:R-:W-:Y:S05]  /*2efe0*/  BRA `(.L_x_3489) ;  /* 0xffffff5000407947 */ /* 0x000fea000383ffff */
.L_x_3199:
[----:B0-----:R0:W1:Y:S02]  /*2eff0*/  SYNCS.PHASECHK.TRANS64.TRYWAIT P1, [R9+URZ+0x388a0], R8 ;  /* 0x0388a008090075a7 */ /* 0x001064000802017f */
[----:B-1----:R-:W-:Y:S05]  /*2f000*/  @!P1 NANOSLEEP.SYNCS 0x989680 ;  /* 0x009896800000995d */ /* 0x002fea0003900000 */
[----:B------:R-:W1:Y:S02]  /*2f010*/  @!P1 SYNCS.PHASECHK.TRANS64 P1, [R9+URZ+0x388a0], R8 ;  /* 0x0388a008090095a7 */ /* 0x000e64000802007f */
[----:B-1----:R-:W-:Y:S05]  /*2f020*/  @!P1 BRA `(.L_x_3199) ;  /* 0xfffffffc00f09947 */ /* 0x002fea000383ffff */
[----:B------:R-:W-:Y:S05]  /*2f030*/  BRA `(.L_x_3490) ;  /* 0xffffff5400387947 */ /* 0x000fea000383ffff */
.L_x_3205:
[----:B-1----:R1:W2:Y:S02]  /*2f040*/  SYNCS.PHASECHK.TRANS64.TRYWAIT P1, [R9+URZ+0x388c0], R8 ;  /* 0x0388c008090075a7 */ /* 0x0022a4000802017f */
[----:B--2---:R-:W-:Y:S05]  /*2f050*/  @!P1 NANOSLEEP.SYNCS 0x989680 ;  /* 0x009896800000995d */ /* 0x004fea0003900000 */
[----:B------:R-:W2:Y:S02]  /*2f060*/  @!P1 SYNCS.PHASECHK.TRANS64 P1, [R9+URZ+0x388c0], R8 ;  /* 0x0388c008090095a7 */ /* 0x000ea4000802007f */
[----:B--2---:R-:W-:Y:S05]  /*2f070*/  @!P1 BRA `(.L_x_3205) ;  /* 0xfffffffc00f09947 */ /* 0x004fea000383ffff */
[----:B------:R-:W-:Y:S05]  /*2f080*/  BRA `(.L_x_3491) ;  /* 0xffffff5400f07947 */ /* 0x000fea000383ffff */
.L_x_3221:
[----:B------:R-:W1:Y:S01]  /*2f090*/  S2R R20, SR_TID.X ;  /* 0x0000000000147919 */ /* 0x000e620000002100 */
[----:B------:R-:W-:Y:S01]  /*2f0a0*/  BSSY B0, `(.L_x_3492) ;  /* 0x000000a000007945 */ /* 0x000fe20003800000 */
[----:B------:R-:W-:Y:S01]  /*2f0b0*/  IMAD.MOV.U32 R12, RZ, RZ, RZ ;  /* 0x000000ffff0c7224 */ /* 0x000fe200078e00ff */
[----:B------:R-:W-:Y:S01]  /*2f0c0*/  MOV R15, 0xffffffff ;  /* 0xffffffff000f7802 */ /* 0x000fe20000000f00 */
[----:B------:R-:W-:Y:S01]  /*2f0d0*/  IMAD.MOV.U32 R11, RZ, RZ, 0x1f ;  /* 0x0000001fff0b7424 */ /* 0x000fe200078e00ff */
[----:B-1----:R-:W-:-:S04]  /*2f0e0*/  SHF.R.U32.HI R9, RZ, 0x5, R20 ;  /* 0x00000005ff097819 */ /* 0x002fc80000011614 */
[----:B------:R-:W-:-:S05]  /*2f0f0*/  LOP3.LUT R9, R9, 0x3, RZ, 0xc0, !PT ;  /* 0x0000000309097812 */ /* 0x000fca00078ec0ff */
[----:B------:R-:W-:-:S07]  /*2f100*/  IMAD.MOV.U32 R13, RZ, RZ, R9 ;  /* 0x000000ffff0d7224 */ /* 0x000fce00078e0009 */
[----:B0----5:R-:W-:Y:S05]  /*2f110*/  WARPSYNC.COLLECTIVE R15, `(.L_x_3493) ;  /* 0x000000000f087348 */ /* 0x021fea0003c00000 */
[----:B------:R1:W2:Y:S02]  /*2f120*/  SHFL.IDX P6, R14, R13, R12, R11 ;  /* 0x0000000c0d0e7389 */ /* 0x0002a400000c000b */
[----:B012--5:R-:W-:Y:S01]  /*2f130*/  ENDCOLLECTIVE ;  /* 0x000000000000791b */ /* 0x027fe20003800000 */
.L_x_3493:
[----:B------:R-:W-:Y:S05]  /*2f140*/  BSYNC B0 ;  /* 0x0000000000007941 */ /* 0x000fea0003800000 */
.L_x_3492:
[----:B------:R-:W-:Y:S05]  /*2f150*/  BRA `(.L_x_3494) ;  /* 0xffffff6400547947 */ /* 0x000fea000383ffff */
.L_x_3224:
[----:B0-----:R0:W1:Y:S02]  /*2f160*/  SYNCS.PHASECHK.TRANS64.TRYWAIT P0, [R6+URZ+0x38880], R20 ;  /* 0x03888014060075a7 */ /* 0x001064000800017f */
[----:B-1----:R-:W-:Y:S05]  /*2f170*/  @!P0 NANOSLEEP.SYNCS 0x989680 ;  /* 0x009896800000895d */ /* 0x002fea0003900000 */
[----:B------:R-:W1:Y:S02]  /*2f180*/  @!P0 SYNCS.PHASECHK.TRANS64 P0, [R6+URZ+0x38880], R20 ;  /* 0x03888014060085a7 */ /* 0x000e64000800007f */
[----:B-1----:R-:W-:Y:S05]  /*2f190*/  @!P0 BRA `(.L_x_3224) ;  /* 0xfffffffc00f08947 */ /* 0x002fea000383ffff */
[----:B------:R-:W-:Y:S05]  /*2f1a0*/  BRA `(.L_x_3495) ;  /* 0xffffff6400747947 */ /* 0x000fea000383ffff */
.L_x_3225:
[----:B------:R-:W-:Y:S01]  /*2f1b0*/  BSSY B0, `(.L_x_3496) ;  /* 0x0000008000007945 */ /* 0x000fe20003800000 */
[----:B------:R-:W-:Y:S02]  /*2f1c0*/  IMAD.MOV.U32 R13, RZ, RZ, R8 ;  /* 0x000000ffff0d7224 */ /* 0x000fe400078e0008 */
[----:B-1----:R-:W-:Y:S02]  /*2f1d0*/  IMAD.MOV.U32 R12, RZ, RZ, RZ ;  /* 0x000000ffff0c7224 */ /* 0x002fe400078e00ff */
[----:B------:R-:W-:Y:S02]  /*2f1e0*/  IMAD.MOV.U32 R11, RZ, RZ, 0x181f ;  /* 0x0000181fff0b7424 */ /* 0x000fe400078e00ff */
[----:B------:R-:W-:-:S07]  /*2f1f0*/  IMAD.MOV.U32 R15, RZ, RZ, -0x1 ;  /* 0xffffffffff0f7424 */ /* 0x000fce00078e00ff */
[----:B0-----:R-:W-:Y:S05]  /*2f200*/  WARPSYNC.COLLECTIVE R15, `(.L_x_3497) ;  /* 0x000000000f087348 */ /* 0x001fea0003c00000 */
[----:B------:R1:W2:Y:S02]  /*2f210*/  SHFL.IDX P6, R14, R13, R12, R11 ;  /* 0x0000000c0d0e7389 */ /* 0x0002a400000c000b */
[----:B012---:R-:W-:Y:S01]  /*2f220*/  ENDCOLLECTIVE ;  /* 0x000000000000791b */ /* 0x007fe20003800000 */
.L_x_3497:
[----:B------:R-:W-:Y:S05]  /*2f230*/  BSYNC B0 ;  /* 0x0000000000007941 */ /* 0x000fea0003800000 */
.L_x_3496:
[----:B------:R-:W-:Y:S01]  /*2f240*/  MOV R13, R7 ;  /* 0x00000007000d7202 */ /* 0x000fe20000000f00 */
[----:B------:R-:W-:Y:S01]  /*2f250*/  IMAD.MOV.U32 R12, RZ, RZ, RZ ;  /* 0x000000ffff0c7224 */ /* 0x000fe200078e00ff */
[----:B------:R-:W0:Y:S01]  /*2f260*/  LDC R25, c[0x0][0x2f4] ;  /* 0x0000bd00ff197b82 */ /* 0x000e220000000800 */
[----:B------:R-:W-:Y:S01]  /*2f270*/  IMAD.MOV.U32 R11, RZ, RZ, 0x181f ;  /* 0x0000181fff0b7424 */ /* 0x000fe200078e00ff */
[----:B------:R-:W-:Y:S01]  /*2f280*/  LOP3.LUT R21, R30, 0x80, RZ, 0xfc, !PT ;  /* 0x000000801e157812 */ /* 0x000fe200078efcff */
[----:B------:R-:W-:Y:S02]  /*2f290*/  IMAD.MOV.U32 R15, RZ, RZ, -0x1 ;  /* 0xffffffffff0f7424 */ /* 0x000fe400078e00ff */
[----:B------:R-:W-:-:S07]  /*2f2a0*/  IMAD.MOV.U32 R3, RZ, RZ, R14 ;  /* 0x000000ffff037224 */ /* 0x000fce00078e000e */
[----:B0-----:R-:W-:Y:S05]  /*2f2b0*/  WARPSYNC.COLLECTIVE R15, `(.L_x_3498) ;  /* 0x000000000f087348 */ /* 0x001fea0003c00000 */
[----:B------:R1:W2:Y:S02]  /*2f2c0*/  SHFL.IDX P6, R14, R13, R12, R11 ;  /* 0x0000000c0d0e7389 */ /* 0x0002a400000c000b */
[----:B012---:R-:W-:Y:S01]  /*2f2d0*/  ENDCOLLECTIVE ;  /* 0x000000000000791b */ /* 0x007fe20003800000 */
.L_x_3498:
[----:B------:R-:W-:Y:S02]  /*2f2e0*/  IADD3 R5, R22, R5, RZ ;  /* 0x0000000516057210 */ /* 0x000fe40007ffe0ff */
        /* <DEDUP_REMOVED lines=8> */
.L_x_3499:
[----:B------:R-:W-:-:S05]  /*2f370*/  IADD3 R2, P0, R30, R2, RZ ;  /* 0x000000021e027210 */ /* 0x000fca0007f1e0ff */
[----:B------:R-:W-:Y:S01]  /*2f380*/  IMAD.X R3, RZ, RZ, R3, P0 ;  /* 0x000000ffff037224 */ /* 0x000fe200000e0603 */
[----:B------:R-:W-:Y:S02]  /*2f390*/  ISETP.GE.AND P0, PT, R21, R25, PT ;  /* 0x000000191500720c */ /* 0x000fe40003f06270 */
[----:B------:R-:W5:Y:S01]  /*2f3a0*/  LDL.LU R21, [R1] ;  /* 0x0000000001157983 */ /* 0x000f620000300800 */
[C---:B------:R-:W-:Y:S01]  /*2f3b0*/  ISETP.GE.AND P3, PT, R27.reuse, 0x11, PT ;  /* 0x000000111b00780c */ /* 0x040fe20003f66270 */
[----:B------:R-:W-:Y:S02]  /*2f3c0*/  IMAD.MOV.U32 R13, RZ, RZ, R7 ;  /* 0x000000ffff0d7224 */ /* 0x000fe400078e0007 */
[----:B------:R-:W-:Y:S01]  /*2f3d0*/  @!PT LDS RZ, [RZ] ;  /* 0x00000000fffff984 */ /* 0x000fe20000000800 */
[----:B------:R-:W-:Y:S01]  /*2f3e0*/  @!PT LDS RZ, [RZ] ;  /* 0x00000000fffff984 */ /* 0x000fe20000000800 */
[----:B------:R-:W-:Y:S01]  /*2f3f0*/  @!PT LDS RZ, [RZ] ;  /* 0x00000000fffff984 */ /* 0x000fe20000000800 */
[----:B------:R-:W-:Y:S01]  /*2f400*/  LDGSTS.E.BYPASS.LTC128B.128 [R5+0x10400], desc[UR36][R2.64], !P2 ;  /* 0x1040000002057fae */ /* 0x000fe2000d101d64 */
[C---:B------:R-:W-:Y:S02]  /*2f410*/  ISETP.LT.OR P2, PT, R27.reuse, 0x1, P0 ;  /* 0x000000011b00780c */ /* 0x040fe40000741670 */
[----:B------:R-:W-:-:S02]  /*2f420*/  ISETP.GE.AND P5, PT, R27, 0x31, PT ;  /* 0x000000311b00780c */ /* 0x000fc40003fa6270 */
[----:B------:R-:W-:-:S09]  /*2f430*/  ISETP.GE.AND P4, PT, R27, 0x41, PT ;  /* 0x000000411b00780c */ /* 0x000fd20003f86270 */
[----:B------:R0:W-:Y:S02]  /*2f440*/  LDGSTS.E.BYPASS.LTC128B.128 [R5+0x14400], desc[UR36][R2.64+0x80], !P2 ;  /* 0x1440008002057fae */ /* 0x0001e4000d101d64 */
[----:B0-----:R-:W-:-:S07]  /*2f450*/  IMAD.MOV.U32 R3, RZ, RZ, R14 ;  /* 0x000000ffff037224 */ /* 0x001fce00078e000e */
[----:B-----5:R-:W-:Y:S05]  /*2f460*/  WARPSYNC.COLLECTIVE R15, `(.L_x_3500) ;  /* 0x000000000f087348 */ /* 0x020fea0003c00000 */
[----:B------:R0:W1:Y:S02]  /*2f470*/  SHFL.IDX P6, R14, R13, R12, R11 ;  /* 0x0000000c0d0e7389 */ /* 0x00006400000c000b */
[----:B01---5:R-:W-:Y:S01]  /*2f480*/  ENDCOLLECTIVE ;  /* 0x000000000000791b */ /* 0x023fe20003800000 */
.L_x_3500:
[----:B------:R-:W-:Y:S02]  /*2f490*/  IMAD.MOV.U32 R13, RZ, RZ, R8 ;  /* 0x000000ffff0d7224 */ /* 0x000fe400078e0008 */
[----:B------:R-:W-:Y:S02]  /*2f4a0*/  IMAD.MOV.U32 R12, RZ, RZ, 0x2 ;  /* 0x00000002ff0c7424 */ /* 0x000fe400078e00ff */
[----:B------:R-:W-:-:S07]  /*2f4b0*/  IMAD.MOV.U32 R2, RZ, RZ, R14 ;  /* 0x000000ffff027224 */ /* 0x000fce00078e000e */
[----:B------:R-:W-:Y:S05]  /*2f4c0*/  WARPSYNC.COLLECTIVE R15, `(.L_x_3501) ;  /* 0x000000000f087348 */ /* 0x000fea0003c00000 */
[----:B------:R0:W1:Y:S02]  /*2f4d0*/  SHFL.IDX P6, R14, R13, R12, R11 ;  /* 0x0000000c0d0e7389 */ /* 0x00006400000c000b */
[----:B01----:R-:W-:Y:S01]  /*2f4e0*/  ENDCOLLECTIVE ;  /* 0x000000000000791b */ /* 0x003fe20003800000 */
.L_x_3501:
[----:B------:R-:W-:-:S04]  /*2f4f0*/  IADD3 R2, P2, R30, R2, RZ ;  /* 0x000000021e027210 */ /* 0x000fc80007f5e0ff */
[----:B------:R-:W-:Y:S02]  /*2f500*/  IADD3.X R3, RZ, R3, RZ, P2, !PT ;  /* 0x00000003ff037210 */ /* 0x000fe400017fe4ff */
        /* <DEDUP_REMOVED lines=12> */
.L_x_3502:
[----:B------:R-:W-:Y:S02]  /*2f5d0*/  IMAD.MOV.U32 R13, RZ, RZ, R8 ;  /* 0x000000ffff0d7224 */ /* 0x000fe400078e0008 */
[----:B------:R-:W-:Y:S02]  /*2f5e0*/  IMAD.MOV.U32 R12, RZ, RZ, 0x3 ;  /* 0x00000003ff0c7424 */ /* 0x000fe400078e00ff */
[----:B------:R-:W-:-:S07]  /*2f5f0*/  IMAD.MOV.U32 R2, RZ, RZ, R14 ;  /* 0x000000ffff027224 */ /* 0x000fce00078e000e */
[----:B------:R-:W-:Y:S05]  /*2f600*/  WARPSYNC.COLLECTIVE R15, `(.L_x_3503) ;  /* 0x000000000f087348 */ /* 0x000fea0003c00000 */
[----:B------:R0:W1:Y:S02]  /*2f610*/  SHFL.IDX P6, R14, R13, R12, R11 ;  /* 0x0000000c0d0e7389 */ /* 0x00006400000c000b */
[----:B01----:R-:W-:Y:S01]  /*2f620*/  ENDCOLLECTIVE ;  /* 0x000000000000791b */ /* 0x003fe20003800000 */
.L_x_3503:
        /* <DEDUP_REMOVED lines=14> */
.L_x_3504:
[----:B------:R-:W-:Y:S02]  /*2f710*/  IMAD.MOV.U32 R13, RZ, RZ, R8 ;  /* 0x000000ffff0d7224 */ /* 0x000fe400078e0008 */
[----:B------:R-:W-:Y:S02]  /*2f720*/  IMAD.MOV.U32 R12, RZ, RZ, 0x4 ;  /* 0x00000004ff0c7424 */ /* 0x000fe400078e00ff */
[----:B------:R-:W-:-:S07]  /*2f730*/  IMAD.MOV.U32 R2, RZ, RZ, R14 ;  /* 0x000000ffff027224 */ /* 0x000fce00078e000e */
[----:B------:R-:W-:Y:S05]  /*2f740*/  WARPSYNC.COLLECTIVE R15, `(.L_x_3505) ;  /* 0x000000000f087348 */ /* 0x000fea0003c00000 */
[----:B------:R0:W1:Y:S02]  /*2f750*/  SHFL.IDX P6, R14, R13, R12, R11 ;  /* 0x0000000c0d0e7389 */ /* 0x00006400000c000b */
[----:B01----:R-:W-:Y:S01]  /*2f760*/  ENDCOLLECTIVE ;  /* 0x000000000000791b */ /* 0x003fe20003800000 */
.L_x_3505:
        /* <DEDUP_REMOVED lines=14> */
.L_x_3506:
[----:B------:R-:W-:Y:S02]  /*2f850*/  IMAD.MOV.U32 R13, RZ, RZ, R8 ;  /* 0x000000ffff0d7224 */ /* 0x000fe400078e0008 */
[----:B------:R-:W-:Y:S02]  /*2f860*/  IMAD.MOV.U32 R12, RZ, RZ, 0x5 ;  /* 0x00000005ff0c7424 */ /* 0x000fe400078e00ff */
[----:B------:R-:W-:-:S07]  /*2f870*/  IMAD.MOV.U32 R2, RZ, RZ, R14 ;  /* 0x000000ffff027224 */ /* 0x000fce00078e000e */
[----:B------:R-:W-:Y:S05]  /*2f880*/  WARPSYNC.COLLECTIVE R15, `(.L_x_3507) ;  /* 0x000000000f087348 */ /* 0x000fea0003c00000 */
[----:B------:R0:W1:Y:S02]  /*2f890*/  SHFL.IDX P6, R14, R13, R12, R11 ;  /* 0x0000000c0d0e7389 */ /* 0x00006400000c000b */
[----:B01----:R-:W-:Y:S01]  /*2f8a0*/  ENDCOLLECTIVE ;  /* 0x000000000000791b */ /* 0x003fe20003800000 */
.L_x_3507:
[----:B------:R-:W-:-:S04]  /*2f8b0*/  IADD3 R2, P2, R30, R2, RZ ;  /* 0x000000021e027210 */ /* 0x000fc80007f5e0ff */
[----:B------:R-:W-:Y:S02]  /*2f8c0*/  IADD3.X R3, RZ, R3, RZ, P2, !PT ;  /* 0x00000003ff037210 */ /* 0x000fe400017fe4ff */
[----:B------:R-:W-:Y:S01]  /*2f8d0*/  ISETP.LT.OR P2, PT, R27, 0x41, P1 ;  /* 0x000000411b00780c */ /* 0x000fe20000f41670 */
[----:B------:R-:W-:Y:S01]  /*2f8e0*/  IMAD.MOV.U32 R13, RZ, RZ, R7 ;  /* 0x000000ffff0d7224 */ /* 0x000fe200078e0007 */
[----:B------:R-:W-:-:S04]  /*2f8f0*/  LOP3.LUT R21, R21, 0xffffffef, RZ, 0xc0, !PT ;  /* 0xffffffef15157812 */ /* 0x000fc800078ec0ff */
[----:B------:R-:W-:Y:S02]  /*2f900*/  @P3 LOP3.LUT R21, R21, 0x10, RZ, 0xfc, !PT ;  /* 0x0000001015153812 */ /* 0x000fe400078efcff */
[----:B------:R-:W-:-:S05]  /*2f910*/  ISETP.GE.AND P3, PT, R27, 0x51, PT ;  /* 0x000000511b00780c */ /* 0x000fca0003f66270 */
[----:B------:R-:W-:Y:S01]  /*2f920*/  @!PT LDS RZ, [RZ] ;  /* 0x00000000fffff984 */ /* 0x000fe20000000800 */
[----:B------:R-:W-:Y:S01]  /*2f930*/  @!PT LDS RZ, [RZ] ;  /* 0x00000000fffff984 */ /* 0x000fe20000000800 */
[----:B------:R-:W-:Y:S01]  /*2f940*/  @!PT LDS RZ, [RZ] ;  /* 0x00000000fffff984 */ /* 0x000fe20000000800 */
[----:B------:R-:W-:Y:S01]  /*2f950*/  LDGSTS.E.BYPASS.LTC128B.128 [R5+0x12400], desc[UR36][R2.64], !P2 ;  /* 0x1240000002057fae */ /* 0x000fe2000d101d64 */
[----:B------:R-:W-:Y:S02]  /*2f960*/  ISETP.LT.OR P2, PT, R27, 0x41, P0 ;  /* 0x000000411b00780c */ /* 0x000fe40000741670 */
[----:B------:R-:W-:-:S11]  /*2f970*/  LOP3.LUT R21, R21, 0xfffffff7, RZ, 0xc0, !PT ;  /* 0xfffffff715157812 */ /* 0x000fd600078ec0ff */
[----:B------:R0:W-:Y:S02]  /*2f980*/  LDGSTS.E.BYPASS.LTC128B.128 [R5+0x16400], desc[UR36][R2.64+0x80], !P2 ;  /* 0x1640008002057fae */ /* 0x0001e4000d101d64 */
[----:B0-----:R-:W-:-:S07]  /*2f990*/  IMAD.MOV.U32 R3, RZ, RZ, R14 ;  /* 0x000000ffff037224 */ /* 0x001fce00078e000e */
[----:B------:R-:W-:Y:S05]  /*2f9a0*/  WARPSYNC.COLLECTIVE R15, `(.L_x_3508) ;  /* 0x000000000f087348 */ /* 0x000fea0003c00000 */
[----:B------:R0:W1:Y:S02]  /*2f9b0*/  SHFL.IDX P6, R14, R13, R12, R11 ;  /* 0x0000000c0d0e7389 */ /* 0x00006400000c000b */
[----:B01----:R-:W-:Y:S01]  /*2f9c0*/  ENDCOLLECTIVE ;  /* 0x000000000000791b */ /* 0x003fe20003800000 */
.L_x_3508:
[----:B------:R-:W-:Y:S02]  /*2f9d0*/  IMAD.MOV.U32 R13, RZ, RZ, R8 ;  /* 0x000000ffff0d7224 */ /* 0x000fe400078e0008 */
[----:B------:R-:W-:Y:S02]  /*2f9e0*/  IMAD.MOV.U32 R12, RZ, RZ, 0x6 ;  /* 0x00000006ff0c7424 */ /* 0x000fe400078e00ff */
[----:B------:R-:W-:-:S07]  /*2f9f0*/  IMAD.MOV.U32 R2, RZ, RZ, R14 ;  /* 0x000000ffff027224 */ /* 0x000fce00078e000e */
[----:B------:R-:W-:Y:S05]  /*2fa00*/  WARPSYNC.COLLECTIVE R15, `(.L_x_3509) ;  /* 0x000000000f087348 */ /* 0x000fea0003c00000 */
[----:B------:R0:W1:Y:S02]  /*2fa10*/  SHFL.IDX P6, R14, R13, R12, R11 ;  /* 0x0000000c0d0e7389 */ /* 0x00006400000c000b */
[----:B01----:R-:W-:Y:S01]  /*2fa20*/  ENDCOLLECTIVE ;  /* 0x000000000000791b */ /* 0x003fe20003800000 */
.L_x_3509:
        /* <DEDUP_REMOVED lines=14> */
.L_x_3510:
[----:B------:R-:W-:Y:S02]  /*2fb10*/  IMAD.MOV.U32 R13, RZ, RZ, R8 ;  /* 0x000000ffff0d7224 */ /* 0x000fe400078e0008 */
[----:B------:R-:W-:Y:S02]  /*2fb20*/  IMAD.MOV.U32 R12, RZ, RZ, 0x7 ;  /* 0x00000007ff0c7424 */ /* 0x000fe400078e00ff */
[----:B------:R-:W-:-:S07]  /*2fb30*/  IMAD.MOV.U32 R2, RZ, RZ, R14 ;  /* 0x000000ffff027224 */ /* 0x000fce00078e000e */
[----:B------:R-:W-:Y:S05]  /*2fb40*/  WARPSYNC.COLLECTIVE R15, `(.L_x_3511) ;  /* 0x000000000f087348 */ /* 0x000fea0003c00000 */
[----:B------:R0:W1:Y:S02]  /*2fb50*/  SHFL.IDX P6, R14, R13, R12, R11 ;  /* 0x0000000c0d0e7389 */ /* 0x00006400000c000b */
[----:B01----:R-:W-:Y:S01]  /*2fb60*/  ENDCOLLECTIVE ;  /* 0x000000000000791b */ /* 0x003fe20003800000 */
.L_x_3511:
[----:B------:R-:W-:-:S04]  /*2fb70*/  IADD3 R2, P2, R30, R2, RZ ;  /* 0x000000021e027210 */ /* 0x000fc80007f5e0ff */
[----:B------:R-:W-:Y:S02]  /*2fb80*/  IADD3.X R3, RZ, R3, RZ, P2, !PT ;  /* 0x00000003ff037210 */ /* 0x000fe400017fe4ff */
        /* <DEDUP_REMOVED lines=11> */
.L_x_3512:
        /* <DEDUP_REMOVED lines=10> */
[----:B------:R-:W-:-:S05]  /*2fce0*/  @P6 LOP3.LUT R21, R21, 0x40, RZ, 0xfc, !PT ;  /* 0x0000004015156812 */ /* 0x000fca00078efcff */
[----:B------:R3:W-:Y:S01]  /*2fcf0*/  STL [R1], R21 ;  /* 0x0000001501007387 */ /* 0x0007e20000100800 */
[----:B------:R-:W-:Y:S05]  /*2fd00*/  BRA `(.L_x_3513) ;  /* 0xffffff6000487947 */ /* 0x000fea000383ffff */
.L_x_3230:
[----:B----4-:R4:W0:Y:S02]  /*2fd10*/  SYNCS.PHASECHK.TRANS64.TRYWAIT P0, [R6+URZ+0x38840], R20 ;  /* 0x03884014060075a7 */ /* 0x010824000800017f */
[----:B0-----:R-:W-:Y:S05]  /*2fd20*/  @!P0 NANOSLEEP.SYNCS 0x989680 ;  /* 0x009896800000895d */ /* 0x001fea0003900000 */
[----:B------:R-:W0:Y:S02]  /*2fd30*/  @!P0 SYNCS.PHASECHK.TRANS64 P0, [R6+URZ+0x38840], R20 ;  /* 0x03884014060085a7 */ /* 0x000e24000800007f */
[----:B0-----:R-:W-:Y:S05]  /*2fd40*/  @!P0 BRA `(.L_x_3230) ;  /* 0xfffffffc00f08947 */ /* 0x001fea000383ffff */
[----:B------:R-:W-:Y:S05]  /*2fd50*/  BRA `(.L_x_3514) ;  /* 0xffffff6000a47947 */ /* 0x000fea000383ffff */
.L_x_3231:
[----:B------:R-:W-:Y:S01]  /*2fd60*/  BSSY B0, `(.L_x_3515) ;  /* 0x0000008000007945 */ /* 0x000fe20003800000 */
[----:B------:R-:W-:Y:S01]  /*2fd70*/  MOV R13, R0 ;  /* 0x00000000000d7202 */ /* 0x000fe20000000f00 */
[----:B------:R-:W-:Y:S02]  /*2fd80*/  IMAD.MOV.U32 R12, RZ, RZ, RZ ;  /* 0x000000ffff0c7224 */ /* 0x000fe400078e00ff */
[----:B------:R-:W-:Y:S02]  /*2fd90*/  IMAD.MOV.U32 R11, RZ, RZ, 0x181f ;  /* 0x0000181fff0b7424 */ /* 0x000fe400078e00ff */
[----:B------:R-:W-:-:S07]  /*2fda0*/  IMAD.MOV.U32 R15, RZ, RZ, -0x1 ;  /* 0xffffffffff0f7424 */ /* 0x000fce00078e00ff */
[----:B--2-45:R-:W-:Y:S05]  /*2fdb0*/  WARPSYNC.COLLECTIVE R15, `(.L_x_3516) ;  /* 0x000000000f087348 */ /* 0x034fea0003c00000 */
[----:B------:R0:W1:Y:S02]  /*2fdc0*/  SHFL.IDX P6, R14, R13, R12, R11 ;  /* 0x0000000c0d0e7389 */ /* 0x00006400000c000b */
[----:B012-45:R-:W-:Y:S01]  /*2fdd0*/  ENDCOLLECTIVE ;  /* 0x000000000000791b */ /* 0x037fe20003800000 */
.L_x_3516:
[----:B------:R-:W-:Y:S05]  /*2fde0*/  BSYNC B0 ;  /* 0x0000000000007941 */ /* 0x000fea0003800000 */
.L_x_3515:
        /* <DEDUP_REMOVED lines=8> */
.L_x_3517:
[----:B------:R-:W-:Y:S01]  /*2fe70*/  IMAD.MOV.U32 R13, RZ, RZ, R0 ;  /* 0x000000ffff0d7224 */ /* 0x000fe200078e0000 */
[----:B------:R-:W-:Y:S02]  /*2fe80*/  MOV R12, 0x1 ;  /* 0x00000001000c7802 */ /* 0x000fe40000000f00 */
        /* <DEDUP_REMOVED lines=16> */
.L_x_3518:
[----:B------:R-:W-:Y:S02]  /*2ff90*/  IMAD.MOV.U32 R13, RZ, RZ, R4 ;  /* 0x000000ffff0d7224 */ /* 0x000fe400078e0004 */
[----:B------:R-:W-:-:S07]  /*2ffa0*/  IMAD.MOV.U32 R2, RZ, RZ, R14 ;  /* 0x000000ffff027224 */ /* 0x000fce00078e000e */
[----:B------:R-:W-:Y:S05]  /*2ffb0*/  WARPSYNC.COLLECTIVE R15, `(.L_x_3519) ;  /* 0x000000000f087348 */ /* 0x000fea0003c00000 */
[----:B------:R0:W1:Y:S02]  /*2ffc0*/  SHFL.IDX P6, R14, R13, R12, R11 ;  /* 0x0000000c0d0e7389 */ /* 0x00006400000c000b */
[----:B01----:R-:W-:Y:S01]  /*2ffd0*/  ENDCOLLECTIVE ;  /* 0x000000000000791b */ /* 0x003fe20003800000 */
.L_x_3519:
        /* <DEDUP_REMOVED lines=18> */
.L_x_3520:
[----:B------:R-:W-:Y:S02]  /*30100*/  IMAD.MOV.U32 R13, RZ, RZ, R4 ;  /* 0x000000ffff0d7224 */ /* 0x000fe400078e0004 */
[----:B------:R-:W-:-:S07]  /*30110*/  IMAD.MOV.U32 R2, RZ, RZ, R14 ;  /* 0x000000ffff027224 */ /* 0x000fce00078e000e */
[----:B------:R-:W-:Y:S05]  /*30120*/  WARPSYNC.COLLECTIVE R15, `(.L_x_3521) ;  /* 0x000000000f087348 */ /* 0x000fea0003c00000 */
[----:B------:R0:W1:Y:S02]  /*30130*/  SHFL.IDX P6, R14, R13, R12, R11 ;  /* 0x0000000c0d0e7389 */ /* 0x00006400000c000b */
[----:B01----:R-:W-:Y:S01]  /*30140*/  ENDCOLLECTIVE ;  /* 0x000000000000791b */ /* 0x003fe20003800000 */
.L_x_3521:
        /* <DEDUP_REMOVED lines=18> */
.L_x_3522:
[----:B------:R-:W-:Y:S02]  /*30270*/  IMAD.MOV.U32 R13, RZ, RZ, R4 ;  /* 0x000000ffff0d7224 */ /* 0x000fe400078e0004 */
[----:B------:R-:W-:-:S07]  /*30280*/  IMAD.MOV.U32 R2, RZ, RZ, R14 ;  /* 0x000000ffff027224 */ /* 0x000fce00078e000e */
[----:B------:R-:W-:Y:S05]  /*30290*/  WARPSYNC.COLLECTIVE R15, `(.L_x_3523) ;  /* 0x000000000f087348 */ /* 0x000fea0003c00000 */
[----:B------:R0:W1:Y:S02]  /*302a0*/  SHFL.IDX P6, R14, R13, R12, R11 ;  /* 0x0000000c0d0e7389 */ /* 0x00006400000c000b */
[----:B01----:R-:W-:Y:S01]  /*302b0*/  ENDCOLLECTIVE ;  /* 0x000000000000791b */ /* 0x003fe20003800000 */
.L_x_3523:
[----:B------:R-:W-:Y:S01]  /*302c0*/  IMAD.MOV.U32 R13, RZ, RZ, R0 ;  /* 0x000000ffff0d7224 */ /* 0x000fe200078e0000 */
[----:B------:R-:W-:Y:S01]  /*302d0*/  MOV R12, 0x4 ;  /* 0x00000004000c7802 */ /* 0x000fe20000000f00 */
[----:B------:R-:W-:Y:S01]  /*302e0*/  IMAD.MOV.U32 R3, RZ, RZ, R14 ;  /* 0x000000ffff037224 */ /* 0x000fe200078e000e */
[----:B------:R-:W-:-:S04]  /*302f0*/  ISETP.GE.AND P6, PT, R30, R8, PT ;  /* 0x000000081e00720c */ /* 0x000fc80003fc6270 */
[----:B------:R-:W-:-:S05]  /*30300*/  @P5 IADD3 R3, P0, R30, R3, RZ ;  /* 0x000000031e035210 */ /* 0x000fca0007f1e0ff */
[----:B------:R-:W-:-:S05]  /*30310*/  @P5 IMAD.X R2, RZ, RZ, R2, P0 ;  /* 0x000000ffff025224 */ /* 0x000fca00000e0602 */
        /* <DEDUP_REMOVED lines=10> */
.L_x_3524:
        /* <DEDUP_REMOVED lines=10> */
.L_x_3525:
[----:B------:R-:W-:Y:S01]  /*30460*/  IMAD.MOV.U32 R13, RZ, RZ, R0 ;  /* 0x000000ffff0d7224 */ /* 0x000fe200078e0000 */
[----:B------:R-:W-:Y:S01]  /*30470*/  MOV R12, 0x5 ;  /* 0x00000005000c7802 */ /* 0x000fe20000000f00 */
[----:B------:R-:W-:-:S07]  /*30480*/  IMAD.MOV.U32 R3, RZ, RZ, R14 ;  /* 0x000000ffff037224 */ /* 0x000fce00078e000e */
[----:B------:R-:W-:Y:S05]  /*30490*/  WARPSYNC.COLLECTIVE R15, `(.L_x_3526) ;  /* 0x000000000f087348 */ /* 0x000fea0003c00000 */
[----:B------:R0:W1:Y:S02]  /*304a0*/  SHFL.IDX P6, R14, R13, R12, R11 ;  /* 0x0000000c0d0e7389 */ /* 0x00006400000c000b */
[----:B01----:R-:W-:Y:S01]  /*304b0*/  ENDCOLLECTIVE ;  /* 0x000000000000791b */ /* 0x003fe20003800000 */
.L_x_3526:
        /* <DEDUP_REMOVED lines=11> */
[----:B0-----:R-:W-:-:S07]  /*30570*/  IMAD.MOV.U32 R2, RZ, RZ, R14 ;  /* 0x000000ffff027224 */ /* 0x001fce00078e000e */
[----:B------:R-:W-:Y:S05]  /*30580*/  WARPSYNC.COLLECTIVE R15, `(.L_x_3527) ;  /* 0x000000000f087348 */ /* 0x000fea0003c00000 */
[----:B------:R0:W1:Y:S02]  /*30590*/  SHFL.IDX P6, R14, R13, R12, R11 ;  /* 0x0000000c0d0e7389 */ /* 0x00006400000c000b */
[----:B01----:R-:W-:Y:S01]  /*305a0*/  ENDCOLLECTIVE ;  /* 0x000000000000791b */ /* 0x003fe20003800000 */
.L_x_3527:
[----:B------:R-:W-:Y:S01]  /*305b0*/  IMAD.MOV.U32 R13, RZ, RZ, R0 ;  /* 0x000000ffff0d7224 */ /* 0x000fe200078e0000 */
[----:B------:R-:W-:Y:S01]  /*305c0*/  MOV R12, 0x6 ;  /* 0x00000006000c7802 */ /* 0x000fe20000000f00 */
[----:B------:R-:W-:-:S07]  /*305d0*/  IMAD.MOV.U32 R3, RZ, RZ, R14 ;  /* 0x000000ffff037224 */ /* 0x000fce00078e000e */
[----:B------:R-:W-:Y:S05]  /*305e0*/  WARPSYNC.COLLECTIVE R15, `(.L_x_3528) ;  /* 0x000000000f087348 */ /* 0x000fea0003c00000 */
[----:B------:R0:W1:Y:S02]  /*305f0*/  SHFL.IDX P6, R14, R13, R12, R11 ;  /* 0x0000000c0d0e7389 */ /* 0x00006400000c000b */
[----:B01----:R-:W-:Y:S01]  /*30600*/  ENDCOLLECTIVE ;  /* 0x000000000000791b */ /* 0x003fe20003800000 */
.L_x_3528:
        /* <DEDUP_REMOVED lines=15> */
.L_x_3529:
[----:B------:R-:W-:Y:S01]  /*30700*/  IMAD.MOV.U32 R13, RZ, RZ, R0 ;  /* 0x000000ffff0d7224 */ /* 0x000fe200078e0000 */
[----:B------:R-:W-:Y:S01]  /*30710*/  MOV R12, 0x7 ;  /* 0x00000007000c7802 */ /* 0x000fe20000000f00 */
[----:B------:R-:W-:-:S07]  /*30720*/  IMAD.MOV.U32 R3, RZ, RZ, R14 ;  /* 0x000000ffff037224 */ /* 0x000fce00078e000e */
[----:B------:R-:W-:Y:S05]  /*30730*/  WARPSYNC.COLLECTIVE R15, `(.L_x_3530) ;  /* 0x000000000f087348 */ /* 0x000fea0003c00000 */
[----:B------:R0:W1:Y:S02]  /*30740*/  SHFL.IDX P6, R14, R13, R12, R11 ;  /* 0x0000000c0d0e7389 */ /* 0x00006400000c000b */
[----:B01----:R-:W-:Y:S01]  /*30750*/  ENDCOLLECTIVE ;  /* 0x000000000000791b */ /* 0x003fe20003800000 */
.L_x_3530:
        /* <DEDUP_REMOVED lines=10> */
.L_x_3531:
[----:B------:R-:W-:Y:S01]  /*30800*/  @!PT LDS RZ, [RZ] ;  /* 0x00000000fffff984 */ /* 0x000fe20000000800 */
[----:B------:R-:W-:Y:S01]  /*30810*/  @!PT LDS RZ, [RZ] ;  /* 0x00000000fffff984 */ /* 0x000fe20000000800 */
[----:B------:R-:W-:Y:S01]  /*30820*/  @!PT LDS RZ, [RZ] ;  /* 0x00000000fffff984 */ /* 0x000fe20000000800 */
[----:B------:R0:W-:Y:S04]  /*30830*/  @P2 LDGSTS.E.BYPASS.LTC128B.128 [R5+0x2b400], desc[UR36][R2.64], !P5 ;  /* 0x2b40000002052fae */ /* 0x0001e8000e901d64 */
[----:B------:R0:W-:Y:S01]  /*30840*/  @P2 LDGSTS.E.BYPASS.LTC128B.128 [R5+0x2f400], desc[UR36][R2.64+0x80], !P1 ;  /* 0x2f40008002052fae */ /* 0x0001e2000c901d64 */
[----:B------:R-:W-:Y:S01]  /*30850*/  IMAD.MOV.U32 R4, RZ, RZ, R14 ;  /* 0x000000ffff047224 */ /* 0x000fe200078e000e */
[----:B------:R-:W-:Y:S06]  /*30860*/  BRA `(.L_x_3532) ;  /* 0xffffff5c00807947 */ /* 0x000fec000383ffff */
.L_x_3236:
[----:B------:R-:W-:Y:S01]  /*30870*/  IMAD.MOV.U32 R13, RZ, RZ, R4 ;  /* 0x000000ffff0d7224 */ /* 0x000fe200078e0004 */
[----:B------:R-:W-:Y:S01]  /*30880*/  MOV R11, 0x181f ;  /* 0x0000181f000b7802 */ /* 0x000fe20000000f00 */
[----:B------:R-:W-:Y:S02]  /*30890*/  IMAD.MOV.U32 R12, RZ, RZ, RZ ;  /* 0x000000ffff0c7224 */ /* 0x000fe400078e00ff */
[----:B------:R-:W-:Y:S02]  /*308a0*/  IMAD.MOV.U32 R15, RZ, RZ, -0x1 ;  /* 0xffffffffff0f7424 */ /* 0x000fe400078e00ff */
[----:B-----5:R-:W-:Y:S02]  /*308b0*/  IMAD R5, R20, R6, RZ ;  /* 0x0000000614057224 */ /* 0x020fe400078e02ff */
[----:B------:R-:W-:-:S07]  /*308c0*/  IMAD R17, R17, 0x80, R9 ;  /* 0x0000008011117824 */ /* 0x000fce00078e0209 */
[----:B------:R-:W-:Y:S05]  /*308d0*/  WARPSYNC.COLLECTIVE R15, `(.L_x_3533) ;  /* 0x000000000f087348 */ /* 0x000fea0003c00000 */
[----:B------:R0:W1:Y:S02]  /*308e0*/  SHFL.IDX P6, R14, R13, R12, R11 ;  /* 0x0000000c0d0e7389 */ /* 0x00006400000c000b */
[----:B01----:R-:W-:Y:S01]  /*308f0*/  ENDCOLLECTIVE ;  /* 0x000000000000791b */ /* 0x003fe20003800000 */
.L_x_3533:
[----:B------:R-:W-:Y:S01]  /*30900*/  ISETP.GE.AND P3, PT, R17, R5, PT ;  /* 0x000000051100720c */ /* 0x000fe20003f66270 */
[----:B------:R-:W-:Y:S02]  /*30910*/  IMAD.MOV.U32 R13, RZ, RZ, R0 ;  /* 0x000000ffff0d7224 */ /* 0x000fe400078e0000 */
[----:B------:R-:W-:-:S10]  /*30920*/  IMAD.MOV.U32 R2, RZ, RZ, R14 ;  /* 0x000000ffff027224 */ /* 0x000fd400078e000e */
[----:B------:R-:W-:Y:S05]  /*30930*/  WARPSYNC.COLLECTIVE R15, `(.L_x_3534) ;  /* 0x000000000f087348 */ /* 0x000fea0003c00000 */
[----:B------:R0:W1:Y:S02]  /*30940*/  SHFL.IDX P6, R14, R13, R12, R11 ;  /* 0x0000000c0d0e7389 */ /* 0x00006400000c000b */
[----:B01----:R-:W-:Y:S01]  /*30950*/  ENDCOLLECTIVE ;  /* 0x000000000000791b */ /* 0x003fe20003800000 */
.L_x_3534:
[----:B------:R-:W-:Y:S02]  /*30960*/  IMAD.MOV.U32 R13, RZ, RZ, R4 ;  /* 0x000000ffff0d7224 */ /* 0x000fe400078e0004 */
[----:B------:R-:W-:Y:S02]  /*30970*/  IMAD.MOV.U32 R12, RZ, RZ, 0x1 ;  /* 0x00000001ff0c7424 */ /* 0x000fe400078e00ff */
[----:B------:R-:W-:-:S07]  /*30980*/  IMAD.MOV.U32 R3, RZ, RZ, R14 ;  /* 0x000000ffff037224 */ /* 0x000fce00078e000e */
[----:B------:R-:W-:Y:S05]  /*30990*/  WARPSYNC.COLLECTIVE R15, `(.L_x_3535) ;  /* 0x000000000f087348 */ /* 0x000fea0003c00000 */
[----:B------:R0:W1:Y:S02]  /*309a0*/  SHFL.IDX P6, R14, R13, R12, R11 ;  /* 0x0000000c0d0e7389 */ /* 0x00006400000c000b */
[----:B01----:R-:W-:Y:S01]  /*309b0*/  ENDCOLLECTIVE ;  /* 0x000000000000791b */ /* 0x003fe20003800000 */
.L_x_3535:
[----:B------:R-:W-:-:S04]  /*309c0*/  @!P3 IADD3 R6, P2, R30, R3, RZ ;  /* 0x000000031e06b210 */ /* 0x000fc80007f5e0ff */
[----:B------:R-:W-:Y:S01]  /*309d0*/  @!P3 IADD3.X R3, RZ, R2, RZ, P2, !PT ;  /* 0x00000002ff03b210 */ /* 0x000fe200017fe4ff */
[----:B------:R-:W-:Y:S02]  /*309e0*/  @!P3 IMAD.MOV.U32 R2, RZ, RZ, R6 ;  /* 0x000000ffff02b224 */ /* 0x000fe400078e0006 */
[----:B------:R-:W-:-:S03]  /*309f0*/  VIADD R6, R17, 0x10 ;  /* 0x0000001011067836 */ /* 0x000fc60000000000 */
[----:B------:R-:W-:Y:S01]  /*30a00*/  @!PT LDS RZ, [RZ] ;  /* 0x00000000fffff984 */ /* 0x000fe20000000800 */
[----:B------:R-:W-:Y:S01]  /*30a10*/  @!PT LDS RZ, [RZ] ;  /* 0x00000000fffff984 */ /* 0x000fe20000000800 */
[----:B------:R-:W-:Y:S01]  /*30a20*/  @!PT LDS RZ, [RZ] ;  /* 0x00000000fffff984 */ /* 0x000fe20000000800 */
[----:B------:R-:W-:Y:S01]  /*30a30*/  @!P3 LDGSTS.E.BYPASS.LTC128B.128 [R8+0x20400], desc[UR36][R2.64], !P0 ;  /* 0x204000000208bfae */ /* 0x000fe2000c101d64 */
[----:B------:R-:W-:-:S03]  /*30a40*/  MOV R13, R0 ;  /* 0x00000000000d7202 */ /* 0x000fc60000000f00 */
[----:B------:R0:W-:Y:S01]  /*30a50*/  @!P3 LDGSTS.E.BYPASS.LTC128B.128 [R8+0x24400], desc[UR36][R2.64+0x80], !P1 ;  /* 0x244000800208bfae */ /* 0x0001e2000c901d64 */
[----:B------:R-:W-:Y:S01]  /*30a60*/  ISETP.GE.AND P3, PT, R6, R5, PT ;  /* 0x000000050600720c */ /* 0x000fe20003f66270 */
[----:B0-----:R-:W-:-:S12]  /*30a70*/  IMAD.MOV.U32 R2, RZ, RZ, R14 ;  /* 0x000000ffff027224 */ /* 0x001fd800078e000e */
[----:B------:R-:W-:Y:S05]  /*30a80*/  WARPSYNC.COLLECTIVE R15, `(.L_x_3536) ;  /* 0x000000000f087348 */ /* 0x000fea0003c00000 */
[----:B------:R0:W1:Y:S02]  /*30a90*/  SHFL.IDX P6, R14, R13, R12, R11 ;  /* 0x0000000c0d0e7389 */ /* 0x00006400000c000b */
[----:B01----:R-:W-:Y:S01]  /*30aa0*/  ENDCOLLECTIVE ;  /* 0x000000000000791b */ /* 0x003fe20003800000 */
.L_x_3536:
[----:B------:R-:W-:Y:S01]  /*30ab0*/  IMAD.MOV.U32 R13, RZ, RZ, R4 ;  /* 0x000000ffff0d7224 */ /* 0x000fe200078e0004 */
[----:B------:R-:W-:Y:S02]  /*30ac0*/  MOV R12, 0x2 ;  /* 0x00000002000c7802 */ /* 0x000fe40000000f00 */
[----:B------:R-:W-:-:S13]  /*30ad0*/  @!P3 IADD3 R6, P2, R30, R14, RZ ;  /* 0x0000000e1e06b210 */ /* 0x000fda0007f5e0ff */
[----:B------:R-:W-:Y:S05]  /*30ae0*/  WARPSYNC.COLLECTIVE R15, `(.L_x_3537) ;  /* 0x000000000f087348 */ /* 0x000fea0003c00000 */
[----:B------:R0:W1:Y:S02]  /*30af0*/  SHFL.IDX P6, R14, R13, R12, R11 ;  /* 0x0000000c0d0e7389 */ /* 0x00006400000c000b */
[----:B01----:R-:W-:Y:S01]  /*30b00*/  ENDCOLLECTIVE ;  /* 0x000000000000791b */ /* 0x003fe20003800000 */
.L_x_3537:
[----:B------:R-:W-:Y:S02]  /*30b10*/  @!P3 IMAD.X R7, RZ, RZ, R2, P2 ;  /* 0x000000ffff07b224 */ /* 0x000fe400010e0602 */
[----:B------:R-:W-:Y:S02]  /*30b20*/  @!P3 IMAD.MOV.U32 R2, RZ, RZ, R6 ;  /* 0x000000ffff02b224 */ /* 0x000fe400078e0006 */
[----:B------:R-:W-:Y:S02]  /*30b30*/  @!P3 IMAD.MOV.U32 R3, RZ, RZ, R7 ;  /* 0x000000ffff03b224 */ /* 0x000fe400078e0007 */
[----:B------:R-:W-:-:S03]  /*30b40*/  VIADD R6, R17, 0x20 ;  /* 0x0000002011067836 */ /* 0x000fc60000000000 */
[----:B------:R-:W-:Y:S01]  /*30b50*/  @!PT LDS RZ, [RZ] ;  /* 0x00000000fffff984 */ /* 0x000fe20000000800 */
[----:B------:R-:W-:Y:S01]  /*30b60*/  @!PT LDS RZ, [RZ] ;  /* 0x00000000fffff984 */ /* 0x000fe20000000800 */
[----:B------:R-:W-:Y:S01]  /*30b70*/  @!PT LDS RZ, [RZ] ;  /* 0x00000000fffff984 */ /* 0x000fe20000000800 */
[----:B------:R-:W-:Y:S01]  /*30b80*/  @!P3 LDGSTS.E.BYPASS.LTC128B.128 [R8+0x20c00], desc[UR36][R2.64], !P0 ;  /* 0x20c000000208bfae */ /* 0x000fe2000c101d64 */
[----:B------:R-:W-:-:S03]  /*30b90*/  IMAD.MOV.U32 R13, RZ, RZ, R0 ;  /* 0x000000ffff0d7224 */ /* 0x000fc600078e0000 */
[----:B------:R0:W-:Y:S01]  /*30ba0*/  @!P3 LDGSTS.E.BYPASS.LTC128B.128 [R8+0x24c00], desc[UR36][R2.64+0x80], !P1 ;  /* 0x24c000800208bfae */ /* 0x0001e2000c901d64 */
[----:B------:R-:W-:Y:S01]  /*30bb0*/  ISETP.GE.AND P3, PT, R6, R5, PT ;  /* 0x000000050600720c */ /* 0x000fe20003f66270 */
[----:B0-----:R-:W-:-:S12]  /*30bc0*/  IMAD.MOV.U32 R2, RZ, RZ, R14 ;  /* 0x000000ffff027224 */ /* 0x001fd800078e000e */
[----:B------:R-:W-:Y:S05]  /*30bd0*/  WARPSYNC.COLLECTIVE R15, `(.L_x_3538) ;  /* 0x000000000f087348 */ /* 0x000fea0003c00000 */
[----:B------:R0:W1:Y:S02]  /*30be0*/  SHFL.IDX P6, R14, R13, R12, R11 ;  /* 0x0000000c0d0e7389 */ /* 0x00006400000c000b */
[----:B01----:R-:W-:Y:S01]  /*30bf0*/  ENDCOLLECTIVE ;  /* 0x000000000000791b */ /* 0x003fe20003800000 */
.L_x_3538:
[----:B------:R-:W-:Y:S02]  /*30c00*/  IMAD.MOV.U32 R13, RZ, RZ, R4 ;  /* 0x000000ffff0d7224 */ /* 0x000fe400078e0004 */
[----:B------:R-:W-:Y:S01]  /*30c10*/  IMAD.MOV.U32 R12, RZ, RZ, 0x3 ;  /* 0x00000003ff0c7424 */ /* 0x000fe200078e00ff */
[----:B------:R-:W-:-:S13]  /*30c20*/  @!P3 IADD3 R6, P2, R30, R14, RZ ;  /* 0x0000000e1e06b210 */ /* 0x000fda0007f5e0ff */
[----:B------:R-:W-:Y:S05]  /*30c30*/  WARPSYNC.COLLECTIVE R15, `(.L_x_3539) ;  /* 0x000000000f087348 */ /* 0x000fea0003c00000 */
[----:B------:R0:W1:Y:S02]  /*30c40*/  SHFL.IDX P6, R14, R13, R12, R11 ;  /* 0x0000000c0d0e7389 */ /* 0x00006400000c000b */
[----:B01----:R-:W-:Y:S01]  /*30c50*/  ENDCOLLECTIVE ;  /* 0x000000000000791b */ /* 0x003fe20003800000 */
.L_x_3539:
[----:B------:R-:W-:Y:S02]  /*30c60*/  @!P3 IMAD.X R7, RZ, RZ, R2, P2 ;  /* 0x000000ffff07b224 */ /* 0x000fe400010e0602 */
[----:B------:R-:W-:Y:S01]  /*30c70*/  @!P3 IMAD.MOV.U32 R2, RZ, RZ, R6 ;  /* 0x000000ffff02b224 */ /* 0x000fe200078e0006 */
[----:B------:R-:W-:Y:S01]  /*30c80*/  IADD3 R6, R17, 0x30, RZ ;  /* 0x0000003011067810 */ /* 0x000fe20007ffe0ff */
[----:B------:R-:W-:-:S05]  /*30c90*/  @!P3 IMAD.MOV.U32 R3, RZ, RZ, R7 ;  /* 0x000000ffff03b224 */ /* 0x000fca00078e0007 */
        /* <DEDUP_REMOVED lines=11> */
.L_x_3540:
[----:B------:R-:W-:Y:S02]  /*30d50*/  IMAD.MOV.U32 R13, RZ, RZ, R4 ;  /* 0x000000ffff0d7224 */ /* 0x000fe400078e0004 */
[----:B------:R-:W-:Y:S01]  /*30d60*/  IMAD.MOV.U32 R12, RZ, RZ, 0x4 ;  /* 0x00000004ff0c7424 */ /* 0x000fe200078e00ff */
[----:B------:R-:W-:-:S13]  /*30d70*/  @!P3 IADD3 R6, P2, R30, R14, RZ ;  /* 0x0000000e1e06b210 */ /* 0x000fda0007f5e0ff */
[----:B------:R-:W-:Y:S05]  /*30d80*/  WARPSYNC.COLLECTIVE R15, `(.L_x_3541) ;  /* 0x000000000f087348 */ /* 0x000fea0003c00000 */
[----:B------:R0:W1:Y:S02]  /*30d90*/  SHFL.IDX P6, R14, R13, R12, R11 ;  /* 0x0000000c0d0e7389 */ /* 0x00006400000c000b */
[----:B01----:R-:W-:Y:S01]  /*30da0*/  ENDCOLLECTIVE ;  /* 0x000000000000791b */ /* 0x003fe20003800000 */
.L_x_3541:
[----:B------:R-:W-:Y:S01]  /*30db0*/  @!P3 IMAD.X R7, RZ, RZ, R2, P2 ;  /* 0x000000ffff07b224 */ /* 0x000fe200010e0602 */
[----:B------:R-:W-:Y:S01]  /*30dc0*/  @!P3 MOV R2, R6 ;  /* 0x000000060002b202 */ /* 0x000fe20000000f00 */
[----:B------:R-:W-:Y:S02]  /*30dd0*/  VIADD R6, R17, 0x40 ;  /* 0x0000004011067836 */ /* 0x000fe40000000000 */
[----:B------:R-:W-:-:S05]  /*30de0*/  @!P3 IMAD.MOV.U32 R3, RZ, RZ, R7 ;  /* 0x000000ffff03b224 */ /* 0x000fca00078e0007 */
        /* <DEDUP_REMOVED lines=11> */
.L_x_3542:
[----:B------:R-:W-:Y:S01]  /*30ea0*/  IMAD.MOV.U32 R13, RZ, RZ, R4 ;  /* 0x000000ffff0d7224 */ /* 0x000fe200078e0004 */
[----:B------:R-:W-:Y:S02]  /*30eb0*/  MOV R12, 0x5 ;  /* 0x00000005000c7802 */ /* 0x000fe40000000f00 */
[----:B------:R-:W-:-:S13]  /*30ec0*/  @!P3 IADD3 R6, P2, R30, R14, RZ ;  /* 0x0000000e1e06b210 */ /* 0x000fda0007f5e0ff */
[----:B------:R-:W-:Y:S05]  /*30ed0*/  WARPSYNC.COLLECTIVE R15, `(.L_x_3543) ;  /* 0x000000000f087348 */ /* 0x000fea0003c00000 */
[----:B------:R0:W1:Y:S02]  /*30ee0*/  SHFL.IDX P6, R14, R13, R12, R11 ;  /* 0x0000000c0d0e7389 */ /* 0x00006400000c000b */
[----:B01----:R-:W-:Y:S01]  /*30ef0*/  ENDCOLLECTIVE ;  /* 0x000000000000791b */ /* 0x003fe20003800000 */
.L_x_3543:
        /* <DEDUP_REMOVED lines=15> */
.L_x_3544:
[----:B------:R-:W-:Y:S01]  /*30ff0*/  MOV R13, R4 ;  /* 0x00000004000d7202 */ /* 0x000fe20000000f00 */
[----:B------:R-:W-:Y:S01]  /*31000*/  IMAD.MOV.U32 R12, RZ, RZ, 0x6 ;  /* 0x00000006ff0c7424 */ /* 0x000fe200078e00ff */
[----:B------:R-:W-:-:S13]  /*31010*/  @!P3 IADD3 R6, P2, R30, R14, RZ ;  /* 0x0000000e1e06b210 */ /* 0x000fda0007f5e0ff */
[----:B------:R-:W-:Y:S05]  /*31020*/  WARPSYNC.COLLECTIVE R15, `(.L_x_3545) ;  /* 0x000000000f087348 */ /* 0x000fea0003c00000 */
[----:B------:R0:W1:Y:S02]  /*31030*/  SHFL.IDX P6, R14, R13, R12, R11 ;  /* 0x0000000c0d0e7389 */ /* 0x00006400000c000b */
[----:B01----:R-:W-:Y:S01]  /*31040*/  ENDCOLLECTIVE ;  /* 0x000000000000791b */ /* 0x003fe20003800000 */
.L_x_3545:
        /* <DEDUP_REMOVED lines=15> */
.L_x_3546:
[----:B------:R-:W-:Y:S02]  /*31140*/  IMAD.MOV.U32 R13, RZ, RZ, R4 ;  /* 0x000000ffff0d7224 */ /* 0x000fe400078e0004 */
[----:B------:R-:W-:Y:S02]  /*31150*/  IMAD.MOV.U32 R12, RZ, RZ, 0x7 ;  /* 0x00000007ff0c7424 */ /* 0x000fe400078e00ff */
[----:B------:R-:W-:-:S07]  /*31160*/  IMAD.MOV.U32 R3, RZ, RZ, R14 ;  /* 0x000000ffff037224 */ /* 0x000fce00078e000e */
[----:B------:R-:W-:Y:S05]  /*31170*/  WARPSYNC.COLLECTIVE R15, `(.L_x_3547) ;  /* 0x000000000f087348 */ /* 0x000fea0003c00000 */
[----:B------:R0:W1:Y:S02]  /*31180*/  SHFL.IDX P6, R14, R13, R12, R11 ;  /* 0x0000000c0d0e7389 */ /* 0x00006400000c000b */
[----:B01----:R-:W-:Y:S01]  /*31190*/  ENDCOLLECTIVE ;  /* 0x000000000000791b */ /* 0x003fe20003800000 */
.L_x_3547:
[----:B------:R-:W-:-:S04]  /*311a0*/  @!P3 IADD3 R6, P2, R30, R3, RZ ;  /* 0x000000031e06b210 */ /* 0x000fc80007f5e0ff */
[----:B------:R-:W-:Y:S01]  /*311b0*/  @!P3 IADD3.X R7, RZ, R2, RZ, P2, !PT ;  /* 0x00000002ff07b210 */ /* 0x000fe200017fe4ff */
[----:B------:R-:W-:-:S04]  /*311c0*/  @!P3 IMAD.MOV.U32 R2, RZ, RZ, R6 ;  /* 0x000000ffff02b224 */ /* 0x000fc800078e0006 */
[----:B------:R-:W-:Y:S01]  /*311d0*/  @!P3 IMAD.MOV.U32 R3, RZ, RZ, R7 ;  /* 0x000000ffff03b224 */ /* 0x000fe200078e0007 */
[----:B------:R-:W-:-:S04]  /*311e0*/  MOV R13, R0 ;  /* 0x00000000000d7202 */ /* 0x000fc80000000f00 */
[----:B------:R-:W-:Y:S01]  /*311f0*/  @!PT LDS RZ, [RZ] ;  /* 0x00000000fffff984 */ /* 0x000fe20000000800 */
[----:B------:R-:W-:Y:S01]  /*31200*/  @!PT LDS RZ, [RZ] ;  /* 0x00000000fffff984 */ /* 0x000fe20000000800 */
[----:B------:R-:W-:Y:S01]  /*31210*/  @!PT LDS RZ, [RZ] ;  /* 0x00000000fffff984 */ /* 0x000fe20000000800 */
[----:B------:R0:W-:Y:S04]  /*31220*/  @!P3 LDGSTS.E.BYPASS.LTC128B.128 [R8+0x23400], desc[UR36][R2.64], !P0 ;  /* 0x234000000208bfae */ /* 0x0001e8000c101d64 */
[----:B------:R0:W-:Y:S01]  /*31230*/  @!P3 LDGSTS.E.BYPASS.LTC128B.128 [R8+0x27400], desc[UR36][R2.64+0x80], !P1 ;  /* 0x274000800208bfae */ /* 0x0001e2000c901d64 */
[----:B------:R-:W-:-:S07]  /*31240*/  IMAD.MOV.U32 R4, RZ, RZ, R14 ;  /* 0x000000ffff047224 */ /* 0x000fce00078e000e */
[----:B0-----:R-:W-:Y:S05]  /*31250*/  WARPSYNC.COLLECTIVE R15, `(.L_x_3548) ;  /* 0x000000000f087348 */ /* 0x001fea0003c00000 */
[----:B------:R1:W2:Y:S02]  /*31260*/  SHFL.IDX P6, R14, R13, R12, R11 ;  /* 0x0000000c0d0e7389 */ /* 0x0002a400000c000b */
[----:B012---:R-:W-:Y:S01]  /*31270*/  ENDCOLLECTIVE ;  /* 0x000000000000791b */ /* 0x007fe20003800000 */
.L_x_3548:
[----:B------:R-:W-:Y:S05]  /*31280*/  BRA `(.L_x_3549) ;  /* 0xffffff5c00d47947 */ /* 0x000fea000383ffff */
.L_x_3241:
[----:B0-----:R0:W1:Y:S02]  /*31290*/  SYNCS.PHASECHK.TRANS64.TRYWAIT P0, [R22+URZ+0x38820], R3 ;  /* 0x03882003160075a7 */ /* 0x001064000800017f */
[----:B-1----:R-:W-:Y:S05]  /*312a0*/  @!P0 NANOSLEEP.SYNCS 0x989680 ;  /* 0x009896800000895d */ /* 0x002fea0003900000 */
[----:B------:R-:W1:Y:S02]  /*312b0*/  @!P0 SYNCS.PHASECHK.TRANS64 P0, [R22+URZ+0x38820], R3 ;  /* 0x03882003160085a7 */ /* 0x000e64000800007f */
[----:B-1----:R-:W-:Y:S05]  /*312c0*/  @!P0 BRA `(.L_x_3241) ;  /* 0xfffffffc00f08947 */ /* 0x002fea000383ffff */
[----:B------:R-:W-:Y:S05]  /*312d0*/  BRA `(.L_x_3550) ;  /* 0xffffff6000487947 */ /* 0x000fea000383ffff */
.L_x_3245:
[----:B0-----:R0:W1:Y:S02]  /*312e0*/  SYNCS.PHASECHK.TRANS64.TRYWAIT P0, [R0+URZ+0x38880], R21 ;  /* 0x03888015000075a7 */ /* 0x001064000800017f */
[----:B-1----:R-:W-:Y:S05]  /*312f0*/  @!P0 NANOSLEEP.SYNCS 0x989680 ;  /* 0x009896800000895d */ /* 0x002fea0003900000 */
[----:B------:R-:W1:Y:S02]  /*31300*/  @!P0 SYNCS.PHASECHK.TRANS64 P0, [R0+URZ+0x38880], R21 ;  /* 0x03888015000085a7 */ /* 0x000e64000800007f */
[----:B-1----:R-:W-:Y:S05]  /*31310*/  @!P0 BRA `(.L_x_3245) ;  /* 0xfffffffc00f08947 */ /* 0x002fea000383ffff */
[----:B------:R-:W-:Y:S05]  /*31320*/  BRA `(.L_x_3551) ;  /* 0xffffff6000fc7947 */ /* 0x000fea000383ffff */
.L_x_3246:
        /* <DEDUP_REMOVED lines=8> */
.L_x_3553:
[----:B------:R-:W-:Y:S05]  /*313b0*/  BSYNC B0 ;  /* 0x0000000000007941 */ /* 0x000fea0003800000 */
.L_x_3552:
[----:B------:R-:W-:Y:S01]  /*313c0*/  MOV R13, R8 ;  /* 0x00000008000d7202 */ /* 0x000fe20000000f00 */
[----:B------:R-:W-:Y:S01]  /*313d0*/  IMAD.MOV.U32 R12, RZ, RZ, RZ ;  /* 0x000000ffff0c7224 */ /* 0x000fe200078e00ff */
[----:B------:R-:W-:Y:S01]  /*313e0*/  IADD3 R4, R22, R4, RZ ;  /* 0x0000000416047210 */ /* 0x000fe20007ffe0ff */
[----:B------:R-:W-:Y:S02]  /*313f0*/  IMAD.MOV.U32 R11, RZ, RZ, 0x181f ;  /* 0x0000181fff0b7424 */ /* 0x000fe400078e00ff */
[----:B------:R-:W-:Y:S02]  /*31400*/  IMAD.MOV.U32 R15, RZ, RZ, -0x1 ;  /* 0xffffffffff0f7424 */ /* 0x000fe400078e00ff */
[----:B------:R-:W-:-:S07]  /*31410*/  IMAD.MOV.U32 R3, RZ, RZ, R14 ;  /* 0x000000ffff037224 */ /* 0x000fce00078e000e */
[----:B------:R-:W-:Y:S05]  /*31420*/  WARPSYNC.COLLECTIVE R15, `(.L_x_3554) ;  /* 0x000000000f087348 */ /* 0x000fea0003c00000 */
[----:B------:R0:W1:Y:S02]  /*31430*/  SHFL.IDX P6, R14, R13, R12, R11 ;  /* 0x0000000c0d0e7389 */ /* 0x00006400000c000b */
[----:B01----:R-:W-:Y:S01]  /*31440*/  ENDCOLLECTIVE ;  /* 0x000000000000791b */ /* 0x003fe20003800000 */
.L_x_3554:
[----:B------:R-:W-:Y:S02]  /*31450*/  IMAD.MOV.U32 R13, RZ, RZ, R7 ;  /* 0x000000ffff0d7224 */ /* 0x000fe400078e0007 */
[----:B------:R-:W-:Y:S02]  /*31460*/  IMAD.MOV.U32 R12, RZ, RZ, 0x1 ;  /* 0x00000001ff0c7424 */ /* 0x000fe400078e00ff */
[----:B------:R-:W-:-:S07]  /*31470*/  IMAD.MOV.U32 R2, RZ, RZ, R14 ;  /* 0x000000ffff027224 */ /* 0x000fce00078e000e */
[----:B------:R-:W-:Y:S05]  /*31480*/  WARPSYNC.COLLECTIVE R15, `(.L_x_3555) ;  /* 0x000000000f087348 */ /* 0x000fea0003c00000 */
[----:B------:R0:W1:Y:S02]  /*31490*/  SHFL.IDX P6, R14, R13, R12, R11 ;  /* 0x0000000c0d0e7389 */ /* 0x00006400000c000b */
[----:B01----:R-:W-:Y:S01]  /*314a0*/  ENDCOLLECTIVE ;  /* 0x000000000000791b */ /* 0x003fe20003800000 */
.L_x_3555:
        /* <DEDUP_REMOVED lines=12> */
.L_x_3556:
[----:B------:R-:W-:Y:S02]  /*31570*/  IMAD.MOV.U32 R13, RZ, RZ, R7 ;  /* 0x000000ffff0d7224 */ /* 0x000fe400078e0007 */
[----:B------:R-:W-:Y:S02]  /*31580*/  IMAD.MOV.U32 R12, RZ, RZ, 0x2 ;  /* 0x00000002ff0c7424 */ /* 0x000fe400078e00ff */
[----:B------:R-:W-:-:S07]  /*31590*/  IMAD.MOV.U32 R2, RZ, RZ, R14 ;  /* 0x000000ffff027224 */ /* 0x000fce00078e000e */
[----:B------:R-:W-:Y:S05]  /*315a0*/  WARPSYNC.COLLECTIVE R15, `(.L_x_3557) ;  /* 0x000000000f087348 */ /* 0x000fea0003c00000 */
[----:B------:R0:W1:Y:S02]  /*315b0*/  SHFL.IDX P6, R14, R13, R12, R11 ;  /* 0x0000000c0d0e7389 */ /* 0x00006400000c000b */
[----:B01----:R-:W-:Y:S01]  /*315c0*/  ENDCOLLECTIVE ;  /* 0x000000000000791b */ /* 0x003fe20003800000 */
.L_x_3557:
        /* <DEDUP_REMOVED lines=12> */
.L_x_3558:
[----:B------:R-:W-:Y:S02]  /*31690*/  IMAD.MOV.U32 R13, RZ, RZ, R7 ;  /* 0x000000ffff0d7224 */ /* 0x000fe400078e0007 */
[----:B------:R-:W-:Y:S02]  /*316a0*/  IMAD.MOV.U32 R12, RZ, RZ, 0x3 ;  /* 0x00000003ff0c7424 */ /* 0x000fe400078e00ff */
[----:B------:R-:W-:-:S07]  /*316b0*/  IMAD.MOV.U32 R2, RZ, RZ, R14 ;  /* 0x000000ffff027224 */ /* 0x000fce00078e000e */
[----:B------:R-:W-:Y:S05]  /*316c0*/  WARPSYNC.COLLECTIVE R15, `(.L_x_3559) ;  /* 0x000000000f087348 */ /* 0x000fea0003c00000 */
[----:B------:R0:W1:Y:S02]  /*316d0*/  SHFL.IDX P6, R14, R13, R12, R11 ;  /* 0x0000000c0d0e7389 */ /* 0x00006400000c000b */
[----:B01----:R-:W-:Y:S01]  /*316e0*/  ENDCOLLECTIVE ;  /* 0x000000000000791b */ /* 0x003fe20003800000 */
.L_x_3559:
        /* <DEDUP_REMOVED lines=12> */
.L_x_3560:
[----:B------:R-:W-:Y:S02]  /*317b0*/  IMAD.MOV.U32 R13, RZ, RZ, R7 ;  /* 0x000000ffff0d7224 */ /* 0x000fe400078e0007 */
[----:B------:R-:W-:Y:S02]  /*317c0*/  IMAD.MOV.U32 R12, RZ, RZ, 0x4 ;  /* 0x00000004ff0c7424 */ /* 0x000fe400078e00ff */
[----:B------:R-:W-:-:S07]  /*317d0*/  IMAD.MOV.U32 R2, RZ, RZ, R14 ;  /* 0x000000ffff027224 */ /* 0x000fce00078e000e */
[----:B------:R-:W-:Y:S05]  /*317e0*/  WARPSYNC.COLLECTIVE R15, `(.L_x_3561) ;  /* 0x000000000f087348 */ /* 0x000fea0003c00000 */
[----:B------:R0:W1:Y:S02]  /*317f0*/  SHFL.IDX P6, R14, R13, R12, R11 ;  /* 0x0000000c0d0e7389 */ /* 0x00006400000c000b */
[----:B01----:R-:W-:Y:S01]  /*31800*/  ENDCOLLECTIVE ;  /* 0x000000000000791b */ /* 0x003fe20003800000 */
.L_x_3561:
        /* <DEDUP_REMOVED lines=12> */
.L_x_3562:
[----:B------:R-:W-:Y:S02]  /*318d0*/  IMAD.MOV.U32 R13, RZ, RZ, R7 ;  /* 0x000000ffff0d7224 */ /* 0x000fe400078e0007 */
[----:B------:R-:W-:Y:S02]  /*318e0*/  IMAD.MOV.U32 R12, RZ, RZ, 0x5 ;  /* 0x00000005ff0c7424 */ /* 0x000fe400078e00ff */
[----:B------:R-:W-:-:S07]  /*318f0*/  IMAD.MOV.U32 R2, RZ, RZ, R14 ;  /* 0x000000ffff027224 */ /* 0x000fce00078e000e */
[----:B------:R-:W-:Y:S05]  /*31900*/  WARPSYNC.COLLECTIVE R15, `(.L_x_3563) ;  /* 0x000000000f087348 */ /* 0x000fea0003c00000 */
[----:B------:R0:W1:Y:S02]  /*31910*/  SHFL.IDX P6, R14, R13, R12, R11 ;  /* 0x0000000c0d0e7389 */ /* 0x00006400000c000b */
[----:B01----:R-:W-:Y:S01]  /*31920*/  ENDCOLLECTIVE ;  /* 0x000000000000791b */ /* 0x003fe20003800000 */
.L_x_3563:
        /* <DEDUP_REMOVED lines=12> */
.L_x_3564:
[----:B------:R-:W-:Y:S02]  /*319f0*/  IMAD.MOV.U32 R13, RZ, RZ, R7 ;  /* 0x000000ffff0d7224 */ /* 0x000fe400078e0007 */
[----:B------:R-:W-:Y:S02]  /*31a00*/  IMAD.MOV.U32 R12, RZ, RZ, 0x6 ;  /* 0x00000006ff0c7424 */ /* 0x000fe400078e00ff */
[----:B------:R-:W-:-:S07]  /*31a10*/  IMAD.MOV.U32 R2, RZ, RZ, R14 ;  /* 0x000000ffff027224 */ /* 0x000fce00078e000e */
[----:B------:R-:W-:Y:S05]  /*31a20*/  WARPSYNC.COLLECTIVE R15, `(.L_x_3565) ;  /* 0x000000000f087348 */ /* 0x000fea0003c00000 */
[----:B------:R0:W1:Y:S02]  /*31a30*/  SHFL.IDX P6, R14, R13, R12, R11 ;  /* 0x0000000c0d0e7389 */ /* 0x00006400000c000b */
[----:B01----:R-:W-:Y:S01]  /*31a40*/  ENDCOLLECTIVE ;  /* 0x000000000000791b */ /* 0x003fe20003800000 */
.L_x_3565:
        /* <DEDUP_REMOVED lines=12> */
.L_x_3566:
[----:B------:R-:W-:Y:S02]  /*31b10*/  IMAD.MOV.U32 R13, RZ, RZ, R7 ;  /* 0x000000ffff0d7224 */ /* 0x000fe400078e0007 */
[----:B------:R-:W-:Y:S02]  /*31b20*/  IMAD.MOV.U32 R12, RZ, RZ, 0x7 ;  /* 0x00000007ff0c7424 */ /* 0x000fe400078e00ff */
[----:B------:R-:W-:-:S07]  /*31b30*/  IMAD.MOV.U32 R2, RZ, RZ, R14 ;  /* 0x000000ffff027224 */ /* 0x000fce00078e000e */
[----:B------:R-:W-:Y:S05]  /*31b40*/  WARPSYNC.COLLECTIVE R15, `(.L_x_3567) ;  /* 0x000000000f087348 */ /* 0x000fea0003c00000 */
[----:B------:R0:W1:Y:S02]  /*31b50*/  SHFL.IDX P6, R14, R13, R12, R11 ;  /* 0x0000000c0d0e7389 */ /* 0x00006400000c000b */
[----:B01----:R-:W-:Y:S01]  /*31b60*/  ENDCOLLECTIVE ;  /* 0x000000000000791b */ /* 0x003fe20003800000 */
.L_x_3567:
        /* <DEDUP_REMOVED lines=12> */
.L_x_3568:
[----:B------:R-:W-:Y:S01]  /*31c30*/  IMAD.MOV.U32 R2, RZ, RZ, R14 ;  /* 0x000000ffff027224 */ /* 0x000fe200078e000e */
[----:B------:R-:W-:Y:S06]  /*31c40*/  BRA `(.L_x_3569) ;  /* 0xffffff5c00d47947 */ /* 0x000fec000383ffff */
.L_x_3251:
[----:B---3--:R3:W4:Y:S02]  /*31c50*/  SYNCS.PHASECHK.TRANS64.TRYWAIT P0, [R0+URZ+0x38840], R21 ;  /* 0x03884015000075a7 */ /* 0x008724000800017f */
[----:B----4-:R-:W-:Y:S05]  /*31c60*/  @!P0 NANOSLEEP.SYNCS 0x989680 ;  /* 0x009896800000895d */ /* 0x010fea0003900000 */
[----:B------:R-:W4:Y:S02]  /*31c70*/  @!P0 SYNCS.PHASECHK.TRANS64 P0, [R0+URZ+0x38840], R21 ;  /* 0x03884015000085a7 */ /* 0x000f24000800007f */
[----:B----4-:R-:W-:Y:S05]  /*31c80*/  @!P0 BRA `(.L_x_3251) ;  /* 0xfffffffc00f08947 */ /* 0x010fea000383ffff */
[----:B------:R-:W-:Y:S05]  /*31c90*/  BRA `(.L_x_3570) ;  /* 0xffffff6000287947 */ /* 0x000fea000383ffff */
.L_x_3252:
[----:B------:R-:W-:Y:S01]  /*31ca0*/  BSSY B0, `(.L_x_3571) ;  /* 0x0000008000007945 */ /* 0x000fe20003800000 */
[----:B------:R-:W-:Y:S01]  /*31cb0*/  MOV R13, R5 ;  /* 0x00000005000d7202 */ /* 0x000fe20000000f00 */
[----:B------:R-:W-:Y:S02]  /*31cc0*/  IMAD.MOV.U32 R12, RZ, RZ, RZ ;  /* 0x000000ffff0c7224 */ /* 0x000fe400078e00ff */
[----:B------:R-:W-:Y:S02]  /*31cd0*/  IMAD.MOV.U32 R11, RZ, RZ, 0x181f ;  /* 0x0000181fff0b7424 */ /* 0x000fe400078e00ff */
[----:B------:R-:W-:-:S07]  /*31ce0*/  IMAD.MOV.U32 R15, RZ, RZ, -0x1 ;  /* 0xffffffffff0f7424 */ /* 0x000fce00078e00ff */
[----:B0-23--:R-:W-:Y:S05]  /*31cf0*/  WARPSYNC.COLLECTIVE R15, `(.L_x_3572) ;  /* 0x000000000f087348 */ /* 0x00dfea0003c00000 */
[----:B------:R1:W4:Y:S02]  /*31d00*/  SHFL.IDX P6, R14, R13, R12, R11 ;  /* 0x0000000c0d0e7389 */ /* 0x00032400000c000b */
[----:B01234-:R-:W-:Y:S01]  /*31d10*/  ENDCOLLECTIVE ;  /* 0x000000000000791b */ /* 0x01ffe20003800000 */
.L_x_3572:
[----:B------:R-:W-:Y:S05]  /*31d20*/  BSYNC B0 ;  /* 0x0000000000007941 */ /* 0x000fea0003800000 */
.L_x_3571:
        /* <DEDUP_REMOVED lines=8> */
.L_x_3573:
[----:B------:R-:W-:Y:S01]  /*31db0*/  IMAD.MOV.U32 R13, RZ, RZ, R5 ;  /* 0x000000ffff0d7224 */ /* 0x000fe200078e0005 */
[----:B------:R-:W-:Y:S01]  /*31dc0*/  MOV R12, 0x1 ;  /* 0x00000001000c7802 */ /* 0x000fe20000000f00 */
[----:B------:R-:W-:-:S07]  /*31dd0*/  IMAD.MOV.U32 R2, RZ, RZ, R14 ;  /* 0x000000ffff027224 */ /* 0x000fce00078e000e */
[----:B------:R-:W-:Y:S05]  /*31de0*/  WARPSYNC.COLLECTIVE R15, `(.L_x_3574) ;  /* 0x000000000f087348 */ /* 0x000fea0003c00000 */
[----:B------:R0:W1:Y:S02]  /*31df0*/  SHFL.IDX P6, R14, R13, R12, R11 ;  /* 0x0000000c0d0e7389 */ /* 0x00006400000c000b */
[----:B01----:R-:W-:Y:S01]  /*31e00*/  ENDCOLLECTIVE ;  /* 0x000000000000791b */ /* 0x003fe20003800000 */
.L_x_3574:
        /* <DEDUP_REMOVED lines=12> */
.L_x_3575:
[----:B------:R-:W-:Y:S01]  /*31ed0*/  IMAD.MOV.U32 R13, RZ, RZ, R5 ;  /* 0x000000ffff0d7224 */ /* 0x000fe200078e0005 */
[----:B------:R-:W-:Y:S01]  /*31ee0*/  MOV R12, 0x2 ;  /* 0x00000002000c7802 */ /* 0x000fe20000000f00 */
[----:B------:R-:W-:-:S07]  /*31ef0*/  IMAD.MOV.U32 R2, RZ, RZ, R14 ;  /* 0x000000ffff027224 */ /* 0x000fce00078e000e */
[----:B------:R-:W-:Y:S05]  /*31f00*/  WARPSYNC.COLLECTIVE R15, `(.L_x_3576) ;  /* 0x000000000f087348 */ /* 0x000fea0003c00000 */
[----:B------:R0:W1:Y:S02]  /*31f10*/  SHFL.IDX P6, R14, R13, R12, R11 ;  /* 0x0000000c0d0e7389 */ /* 0x00006400000c000b */
[----:B01----:R-:W-:Y:S01]  /*31f20*/  ENDCOLLECTIVE ;  /* 0x000000000000791b */ /* 0x003fe20003800000 */
.L_x_3576:
        /* <DEDUP_REMOVED lines=12> */
.L_x_3577:
[----:B------:R-:W-:Y:S01]  /*31ff0*/  IMAD.MOV.U32 R13, RZ, RZ, R5 ;  /* 0x000000ffff0d7224 */ /* 0x000fe200078e0005 */
[----:B------:R-:W-:Y:S01]  /*32000*/  MOV R12, 0x3 ;  /* 0x00000003000c7802 */ /* 0x000fe20000000f00 */
[----:B------:R-:W-:-:S07]  /*32010*/  IMAD.MOV.U32 R2, RZ, RZ, R14 ;  /* 0x000000ffff027224 */ /* 0x000fce00078e000e */
[----:B------:R-:W-:Y:S05]  /*32020*/  WARPSYNC.COLLECTIVE R15, `(.L_x_3578) ;  /* 0x000000000f087348 */ /* 0x000fea0003c00000 */
[----:B------:R0:W1:Y:S02]  /*32030*/  SHFL.IDX P6, R14, R13, R12, R11 ;  /* 0x0000000c0d0e7389 */ /* 0x00006400000c000b */
[----:B01----:R-:W-:Y:S01]  /*32040*/  ENDCOLLECTIVE ;  /* 0x000000000000791b */ /* 0x003fe20003800000 */
.L_x_3578:
        /* <DEDUP_REMOVED lines=12> */
.L_x_3579:
[----:B------:R-:W-:Y:S01]  /*32110*/  IMAD.MOV.U32 R13, RZ, RZ, R5 ;  /* 0x000000ffff0d7224 */ /* 0x000fe200078e0005 */
[----:B------:R-:W-:Y:S01]  /*32120*/  MOV R12, 0x4 ;  /* 0x00000004000c7802 */ /* 0x000fe20000000f00 */
[----:B------:R-:W-:-:S07]  /*32130*/  IMAD.MOV.U32 R2, RZ, RZ, R14 ;  /* 0x000000ffff027224 */ /* 0x000fce00078e000e */
[----:B------:R-:W-:Y:S05]  /*32140*/  WARPSYNC.COLLECTIVE R15, `(.L_x_3580) ;  /* 0x000000000f087348 */ /* 0x000fea0003c00000 */
[----:B------:R0:W1:Y:S02]  /*32150*/  SHFL.IDX P6, R14, R13, R12, R11 ;  /* 0x0000000c0d0e7389 */ /* 0x00006400000c000b */
[----:B01----:R-:W-:Y:S01]  /*32160*/  ENDCOLLECTIVE ;  /* 0x000000000000791b */ /* 0x003fe20003800000 */
.L_x_3580:
        /* <DEDUP_REMOVED lines=12> */
.L_x_3581:
[----:B------:R-:W-:Y:S01]  /*32230*/  IMAD.MOV.U32 R13, RZ, RZ, R5 ;  /* 0x000000ffff0d7224 */ /* 0x000fe200078e0005 */
[----:B------:R-:W-:Y:S01]  /*32240*/  MOV R12, 0x5 ;  /* 0x00000005000c7802 */ /* 0x000fe20000000f00 */
[----:B------:R-:W-:-:S07]  /*32250*/  IMAD.MOV.U32 R2, RZ, RZ, R14 ;  /* 0x000000ffff027224 */ /* 0x000fce00078e000e */
[----:B------:R-:W-:Y:S05]  /*32260*/  WARPSYNC.COLLECTIVE R15, `(.L_x_3582) ;  /* 0x000000000f087348 */ /* 0x000fea0003c00000 */
[----:B------:R0:W1:Y:S02]  /*32270*/  SHFL.IDX P6, R14, R13, R12, R11 ;  /* 0x0000000c0d0e7389 */ /* 0x00006400000c000b */
[----:B01----:R-:W-:Y:S01]  /*32280*/  ENDCOLLECTIVE ;  /* 0x000000000000791b */ /* 0x003fe20003800000 */
.L_x_3582:
        /* <DEDUP_REMOVED lines=12> */
.L_x_3583:
[----:B------:R-:W-:Y:S01]  /*32350*/  IMAD.MOV.U32 R13, RZ, RZ, R5 ;  /* 0x000000ffff0d7224 */ /* 0x000fe200078e0005 */
[----:B------:R-:W-:Y:S01]  /*32360*/  MOV R12, 0x6 ;  /* 0x00000006000c7802 */ /* 0x000fe20000000f00 */
[----:B------:R-:W-:-:S07]  /*32370*/  IMAD.MOV.U32 R2, RZ, RZ, R14 ;  /* 0x000000ffff027224 */ /* 0x000fce00078e000e */
[----:B------:R-:W-:Y:S05]  /*32380*/  WARPSYNC.COLLECTIVE R15, `(.L_x_3584) ;  /* 0x000000000f087348 */ /* 0x000fea0003c00000 */
[----:B------:R0:W1:Y:S02]  /*32390*/  SHFL.IDX P6, R14, R13, R12, R11 ;  /* 0x0000000c0d0e7389 */ /* 0x00006400000c000b */
[----:B01----:R-:W-:Y:S01]  /*323a0*/  ENDCOLLECTIVE ;  /* 0x000000000000791b */ /* 0x003fe20003800000 */
.L_x_3584:
        /* <DEDUP_REMOVED lines=12> */
.L_x_3585:
[----:B------:R-:W-:Y:S01]  /*32470*/  IMAD.MOV.U32 R13, RZ, RZ, R5 ;  /* 0x000000ffff0d7224 */ /* 0x000fe200078e0005 */
[----:B------:R-:W-:Y:S01]  /*32480*/  MOV R12, 0x7 ;  /* 0x00000007000c7802 */ /* 0x000fe20000000f00 */
[----:B------:R-:W-:-:S07]  /*32490*/  IMAD.MOV.U32 R2, RZ, RZ, R14 ;  /* 0x000000ffff027224 */ /* 0x000fce00078e000e */
[----:B------:R-:W-:Y:S05]  /*324a0*/  WARPSYNC.COLLECTIVE R15, `(.L_x_3586) ;  /* 0x000000000f087348 */ /* 0x000fea0003c00000 */
[----:B------:R0:W1:Y:S02]  /*324b0*/  SHFL.IDX P6, R14, R13, R12, R11 ;  /* 0x0000000c0d0e7389 */ /* 0x00006400000c000b */
[----:B01----:R-:W-:Y:S01]  /*324c0*/  ENDCOLLECTIVE ;  /* 0x000000000000791b */ /* 0x003fe20003800000 */
.L_x_3586:
        /* <DEDUP_REMOVED lines=12> */
.L_x_3587:
[----:B------:R-:W-:Y:S01]  /*32590*/  IMAD.MOV.U32 R2, RZ, RZ, R14 ;  /* 0x000000ffff027224 */ /* 0x000fe200078e000e */
[----:B------:R-:W-:Y:S06]  /*325a0*/  BRA `(.L_x_3588) ;  /* 0xffffff5800f87947 */ /* 0x000fec000383ffff */
.L_x_3257:
[----:B0-----:R0:W2:Y:S02]  /*325b0*/  SYNCS.PHASECHK.TRANS64.TRYWAIT P2, [R17+URZ+0x38870], R0 ;  /* 0x03887000110075a7 */ /* 0x0010a4000804017f */
[----:B--2---:R-:W-:Y:S05]  /*325c0*/  @!P2 NANOSLEEP.SYNCS 0x989680 ;  /* 0x009896800000a95d */ /* 0x004fea0003900000 */
[----:B------:R-:W2:Y:S02]  /*325d0*/  @!P2 SYNCS.PHASECHK.TRANS64 P2, [R17+URZ+0x38870], R0 ;  /* 0x038870001100a5a7 */ /* 0x000ea4000804007f */
[----:B--2---:R-:W-:Y:S05]  /*325e0*/  @!P2 BRA `(.L_x_3257) ;  /* 0xfffffffc00f0a947 */ /* 0x004fea000383ffff */
[----:B------:R-:W-:Y:S05]  /*325f0*/  BRA `(.L_x_3589) ;  /* 0xffffff5c00607947 */ /* 0x000fea000383ffff */
.L_x_3259:
[----:B0-----:R0:W2:Y:S02]  /*32600*/  SYNCS.PHASECHK.TRANS64.TRYWAIT P2, [R17+URZ+0x38860], R0 ;  /* 0x03886000110075a7 */ /* 0x0010a4000804017f */
[----:B--2---:R-:W-:Y:S05]  /*32610*/  @!P2 NANOSLEEP.SYNCS 0x989680 ;  /* 0x009896800000a95d */ /* 0x004fea0003900000 */
[----:B------:R-:W2:Y:S02]  /*32620*/  @!P2 SYNCS.PHASECHK.TRANS64 P2, [R17+URZ+0x38860], R0 ;  /* 0x038860001100a5a7 */ /* 0x000ea4000804007f */
[----:B--2---:R-:W-:Y:S05]  /*32630*/  @!P2 BRA `(.L_x_3259) ;  /* 0xfffffffc00f0a947 */ /* 0x004fea000383ffff */
[----:B------:R-:W-:Y:S05]  /*32640*/  BRA `(.L_x_3590) ;  /* 0xffffff5c00707947 */ /* 0x000fea000383ffff */
.L_x_3267:
[----:B0-----:R0:W2:Y:S02]  /*32650*/  SYNCS.PHASECHK.TRANS64.TRYWAIT P1, [R18+URZ+0x38870], R3 ;  /* 0x03887003120075a7 */ /* 0x0010a4000802017f */
[----:B--2---:R-:W-:Y:S05]  /*32660*/  @!P1 NANOSLEEP.SYNCS 0x989680 ;  /* 0x009896800000995d */ /* 0x004fea0003900000 */
[----:B------:R-:W2:Y:S02]  /*32670*/  @!P1 SYNCS.PHASECHK.TRANS64 P1, [R18+URZ+0x38870], R3 ;  /* 0x03887003120095a7 */ /* 0x000ea4000802007f */
[----:B--2---:R-:W-:Y:S05]  /*32680*/  @!P1 BRA `(.L_x_3267) ;  /* 0xfffffffc00f09947 */ /* 0x004fea000383ffff */
[----:B------:R-:W-:Y:S05]  /*32690*/  BRA `(.L_x_3591) ;  /* 0xffffff6400cc7947 */ /* 0x000fea000383ffff */
.L_x_3269:
[----:B0-----:R0:W2:Y:S02]  /*326a0*/  SYNCS.PHASECHK.TRANS64.TRYWAIT P1, [R18+URZ+0x38860], R3 ;  /* 0x03886003120075a7 */ /* 0x0010a4000802017f */
[----:B--2---:R-:W-:Y:S05]  /*326b0*/  @!P1 NANOSLEEP.SYNCS 0x989680 ;  /* 0x009896800000995d */ /* 0x004fea0003900000 */
[----:B------:R-:W2:Y:S02]  /*326c0*/  @!P1 SYNCS.PHASECHK.TRANS64 P1, [R18+URZ+0x38860], R3 ;  /* 0x03886003120095a7 */ /* 0x000ea4000802007f */
[----:B--2---:R-:W-:Y:S05]  /*326d0*/  @!P1 BRA `(.L_x_3269) ;  /* 0xfffffffc00f09947 */ /* 0x004fea000383ffff */
[----:B------:R-:W-:Y:S05]  /*326e0*/  BRA `(.L_x_3592) ;  /* 0xffffff6400d87947 */ /* 0x000fea000383ffff */
.L_x_3274:
        /* <DEDUP_REMOVED lines=8> */
.L_x_3594:
[----:B------:R-:W-:Y:S05]  /*32770*/  BSYNC B0 ;  /* 0x0000000000007941 */ /* 0x000fea0003800000 */
.L_x_3593:
[----:B------:R-:W-:Y:S01]  /*32780*/  IMAD.MOV.U32 R13, RZ, RZ, R16 ;  /* 0x000000ffff0d7224 */ /* 0x000fe200078e0010 */
[----:B------:R-:W-:Y:S01]  /*32790*/  MOV R15, 0xffffffff ;  /* 0xffffffff000f7802 */ /* 0x000fe20000000f00 */
[----:B------:R-:W-:Y:S02]  /*327a0*/  IMAD.MOV.U32 R12, RZ, RZ, 0x1 ;  /* 0x00000001ff0c7424 */ /* 0x000fe400078e00ff */
[----:B------:R-:W-:Y:S02]  /*327b0*/  IMAD.MOV.U32 R11, RZ, RZ, 0x1f ;  /* 0x0000001fff0b7424 */ /* 0x000fe400078e00ff */
[----:B------:R-:W-:Y:S02]  /*327c0*/  IMAD.IADD R7, R19, 0x1, R8 ;  /* 0x0000000113077824 */ /* 0x000fe400078e0208 */
[----:B------:R-:W-:-:S07]  /*327d0*/  IMAD.MOV.U32 R0, RZ, RZ, R14 ;  /* 0x000000ffff007224 */ /* 0x000fce00078e000e */
[----:B------:R-:W-:Y:S05]  /*327e0*/  WARPSYNC.COLLECTIVE R15, `(.L_x_3595) ;  /* 0x000000000f087348 */ /* 0x000fea0003c00000 */
[----:B------:R0:W1:Y:S02]  /*327f0*/  SHFL.IDX P6, R14, R13, R12, R11 ;  /* 0x0000000c0d0e7389 */ /* 0x00006400000c000b */
[----:B01----:R-:W-:Y:S01]  /*32800*/  ENDCOLLECTIVE ;  /* 0x000000000000791b */ /* 0x003fe20003800000 */
.L_x_3595:
        /* <DEDUP_REMOVED lines=18> */
.L_x_3596:
[----:B------:R-:W-:Y:S01]  /*32930*/  IMAD.MOV.U32 R12, RZ, RZ, 0x2 ;  /* 0x00000002ff0c7424 */ /* 0x000fe200078e00ff */
[----:B------:R-:W-:-:S05]  /*32940*/  SEL R4, R14, RZ, P1 ;  /* 0x000000ff0e047207 */ /* 0x000fca0000800000 */
[----:B------:R-:W-:-:S04]  /*32950*/  IMAD.IADD R4, R17, 0x1, R4 ;  /* 0x0000000111047824 */ /* 0x000fc800078e0204 */
[----:B------:R-:W-:-:S07]  /*32960*/  IMAD.MOV.U32 R13, RZ, RZ, R4 ;  /* 0x000000ffff0d7224 */ /* 0x000fce00078e0004 */
[----:B------:R-:W-:Y:S05]  /*32970*/  WARPSYNC.COLLECTIVE R15, `(.L_x_3597) ;  /* 0x000000000f087348 */ /* 0x000fea0003c00000 */
[----:B------:R0:W1:Y:S02]  /*32980*/  SHFL.UP P6, R14, R13, R12, R11 ;  /* 0x0400000c0d0e7389 */ /* 0x00006400000c000b */
[----:B01----:R-:W-:Y:S01]  /*32990*/  ENDCOLLECTIVE ;  /* 0x000000000000791b */ /* 0x003fe20003800000 */
.L_x_3597:
[----:B------:R-:W-:Y:S02]  /*329a0*/  MOV R12, 0x4 ;  /* 0x00000004000c7802 */ /* 0x000fe40000000f00 */
[----:B------:R-:W-:-:S05]  /*329b0*/  SEL R3, R14, RZ, P2 ;  /* 0x000000ff0e037207 */ /* 0x000fca0001000000 */
[----:B------:R-:W-:-:S04]  /*329c0*/  IMAD.IADD R6, R4, 0x1, R3 ;  /* 0x0000000104067824 */ /* 0x000fc800078e0203 */
[----:B------:R-:W-:-:S07]  /*329d0*/  IMAD.MOV.U32 R13, RZ, RZ, R6 ;  /* 0x000000ffff0d7224 */ /* 0x000fce00078e0006 */
[----:B------:R-:W-:Y:S05]  /*329e0*/  WARPSYNC.COLLECTIVE R15, `(.L_x_3598) ;  /* 0x000000000f087348 */ /* 0x000fea0003c00000 */
[----:B------:R0:W1:Y:S02]  /*329f0*/  SHFL.UP P6, R14, R13, R12, R11 ;  /* 0x0400000c0d0e7389 */ /* 0x00006400000c000b */
[----:B01----:R-:W-:Y:S01]  /*32a00*/  ENDCOLLECTIVE ;  /* 0x000000000000791b */ /* 0x003fe20003800000 */
.L_x_3598:
[----:B------:R-:W-:Y:S01]  /*32a10*/  IMAD.MOV.U32 R12, RZ, RZ, 0x8 ;  /* 0x00000008ff0c7424 */ /* 0x000fe200078e00ff */
[----:B------:R-:W-:-:S05]  /*32a20*/  SEL R3, R14, RZ, P3 ;  /* 0x000000ff0e037207 */ /* 0x000fca0001800000 */
[----:B------:R-:W-:-:S04]  /*32a30*/  IMAD.IADD R2, R6, 0x1, R3 ;  /* 0x0000000106027824 */ /* 0x000fc800078e0203 */
[----:B------:R-:W-:-:S07]  /*32a40*/  IMAD.MOV.U32 R13, RZ, RZ, R2 ;  /* 0x000000ffff0d7224 */ /* 0x000fce00078e0002 */
[----:B------:R-:W-:Y:S05]  /*32a50*/  WARPSYNC.COLLECTIVE R15, `(.L_x_3599) ;  /* 0x000000000f087348 */ /* 0x000fea0003c00000 */
[----:B------:R0:W1:Y:S02]  /*32a60*/  SHFL.UP P6, R14, R13, R12, R11 ;  /* 0x0400000c0d0e7389 */ /* 0x00006400000c000b */
[----:B01----:R-:W-:Y:S01]  /*32a70*/  ENDCOLLECTIVE ;  /* 0x000000000000791b */ /* 0x003fe20003800000 */
.L_x_3599:
[----:B------:R-:W-:Y:S02]  /*32a80*/  MOV R12, 0x10 ;  /* 0x00000010000c7802 */ /* 0x000fe40000000f00 */
[----:B------:R-:W-:-:S05]  /*32a90*/  SEL R3, R14, RZ, P4 ;  /* 0x000000ff0e037207 */ /* 0x000fca0002000000 */
[----:B------:R-:W-:-:S04]  /*32aa0*/  IMAD.IADD R3, R2, 0x1, R3 ;  /* 0x0000000102037824 */ /* 0x000fc800078e0203 */
[----:B------:R-:W-:-:S07]  /*32ab0*/  IMAD.MOV.U32 R13, RZ, RZ, R3 ;  /* 0x000000ffff0d7224 */ /* 0x000fce00078e0003 */
[----:B------:R-:W-:Y:S05]  /*32ac0*/  WARPSYNC.COLLECTIVE R15, `(.L_x_3600) ;  /* 0x000000000f087348 */ /* 0x000fea0003c00000 */
[----:B------:R0:W1:Y:S02]  /*32ad0*/  SHFL.UP P6, R14, R13, R12, R11 ;  /* 0x0400000c0d0e7389 */ /* 0x00006400000c000b */
[----:B01----:R-:W-:Y:S01]  /*32ae0*/  ENDCOLLECTIVE ;  /* 0x000000000000791b */ /* 0x003fe20003800000 */
.L_x_3600:
        /* <DEDUP_REMOVED lines=8> */
.L_x_3601:
[----:B------:R-:W-:Y:S05]  /*32b70*/  BRA `(.L_x_3602) ;  /* 0xffffff6c00847947 */ /* 0x000fea000383ffff */
.L_x_3279:
[----:B------:R-:W-:Y:S01]  /*32b80*/  BSSY B0, `(.L_x_3603) ;  /* 0x0000008000007945 */ /* 0x000fe20003800000 */
[----:B-----5:R-:W-:Y:S01]  /*32b90*/  IMAD.MOV.U32 R13, RZ, RZ, R17 ;  /* 0x000000ffff0d7224 */ /* 0x020fe200078e0011 */
[----:B------:R-:W-:Y:S01]  /*32ba0*/  MOV R12, 0x1 ;  /* 0x00000001000c7802 */ /* 0x000fe20000000f00 */
[----:B------:R-:W-:Y:S02]  /*32bb0*/  IMAD.MOV.U32 R11, RZ, RZ, RZ ;  /* 0x000000ffff0b7224 */ /* 0x000fe400078e00ff */
[----:B------:R-:W-:-:S07]  /*32bc0*/  IMAD.MOV.U32 R15, RZ, RZ, -0x1 ;  /* 0xffffffffff0f7424 */ /* 0x000fce00078e00ff */
[----:B01----:R-:W-:Y:S05]  /*32bd0*/  WARPSYNC.COLLECTIVE R15, `(.L_x_3604) ;  /* 0x000000000f087348 */ /* 0x003fea0003c00000 */
[----:B------:R2:W3:Y:S02]  /*32be0*/  SHFL.UP P6, R14, R13, R12, R11 ;  /* 0x0400000c0d0e7389 */ /* 0x0004e400000c000b */
[----:B0123--:R-:W-:Y:S01]  /*32bf0*/  ENDCOLLECTIVE ;  /* 0x000000000000791b */ /* 0x00ffe20003800000 */
.L_x_3604:
[----:B------:R-:W-:Y:S05]  /*32c00*/  BSYNC B0 ;  /* 0x0000000000007941 */ /* 0x000fea0003800000 */
.L_x_3603:
[----:B------:R-:W-:Y:S01]  /*32c10*/  SEL R14, R14, RZ, P1 ;  /* 0x000000ff0e0e7207 */ /* 0x000fe20000800000 */
[----:B------:R-:W-:Y:S01]  /*32c20*/  IMAD.MOV.U32 R12, RZ, RZ, 0x2 ;  /* 0x00000002ff0c7424 */ /* 0x000fe200078e00ff */
[----:B------:R-:W-:Y:S01]  /*32c30*/  MOV R15, 0xffffffff ;  /* 0xffffffff000f7802 */ /* 0x000fe20000000f00 */
[----:B------:R-:W-:Y:S02]  /*32c40*/  IMAD.MOV.U32 R11, RZ, RZ, RZ ;  /* 0x000000ffff0b7224 */ /* 0x000fe400078e00ff */
[----:B------:R-:W-:-:S07]  /*32c50*/  IMAD.IADD R13, R17, 0x1, R14 ;  /* 0x00000001110d7824 */ /* 0x000fce00078e020e */
[----:B------:R-:W-:Y:S05]  /*32c60*/  WARPSYNC.COLLECTIVE R15, `(.L_x_3605) ;  /* 0x000000000f087348 */ /* 0x000fea0003c00000 */
[----:B------:R0:W1:Y:S02]  /*32c70*/  SHFL.UP P6, R14, R13, R12, R11 ;  /* 0x0400000c0d0e7389 */ /* 0x00006400000c000b */
[----:B01----:R-:W-:Y:S01]  /*32c80*/  ENDCOLLECTIVE ;  /* 0x000000000000791b */ /* 0x003fe20003800000 */
.L_x_3605:
[----:B------:R-:W-:Y:S01]  /*32c90*/  IMAD.MOV.U32 R12, RZ, RZ, 0x4 ;  /* 0x00000004ff0c7424 */ /* 0x000fe200078e00ff */
[----:B------:R-:W-:-:S05]  /*32ca0*/  SEL R2, R14, RZ, P2 ;  /* 0x000000ff0e027207 */ /* 0x000fca0001000000 */
[----:B------:R-:W-:-:S04]  /*32cb0*/  IMAD.IADD R2, R13, 0x1, R2 ;  /* 0x000000010d027824 */ /* 0x000fc800078e0202 */
[----:B------:R-:W-:-:S07]  /*32cc0*/  IMAD.MOV.U32 R13, RZ, RZ, R2 ;  /* 0x000000ffff0d7224 */ /* 0x000fce00078e0002 */
[----:B------:R-:W-:Y:S05]  /*32cd0*/  WARPSYNC.COLLECTIVE R15, `(.L_x_3606) ;  /* 0x000000000f087348 */ /* 0x000fea0003c00000 */
[----:B------:R0:W1:Y:S02]  /*32ce0*/  SHFL.UP P6, R14, R13, R12, R11 ;  /* 0x0400000c0d0e7389 */ /* 0x00006400000c000b */
[----:B01----:R-:W-:Y:S01]  /*32cf0*/  ENDCOLLECTIVE ;  /* 0x000000000000791b */ /* 0x003fe20003800000 */
.L_x_3606:
[----:B------:R-:W-:Y:S02]  /*32d00*/  MOV R12, 0x8 ;  /* 0x00000008000c7802 */ /* 0x000fe40000000f00 */
[----:B------:R-:W-:-:S05]  /*32d10*/  SEL R3, R14, RZ, P3 ;  /* 0x000000ff0e037207 */ /* 0x000fca0001800000 */
[----:B------:R-:W-:-:S04]  /*32d20*/  IMAD.IADD R3, R2, 0x1, R3 ;  /* 0x0000000102037824 */ /* 0x000fc800078e0203 */
[----:B------:R-:W-:-:S07]  /*32d30*/  IMAD.MOV.U32 R13, RZ, RZ, R3 ;  /* 0x000000ffff0d7224 */ /* 0x000fce00078e0003 */
[----:B------:R-:W-:Y:S05]  /*32d40*/  WARPSYNC.COLLECTIVE R15, `(.L_x_3607) ;  /* 0x000000000f087348 */ /* 0x000fea0003c00000 */
[----:B------:R0:W1:Y:S02]  /*32d50*/  SHFL.UP P6, R14, R13, R12, R11 ;  /* 0x0400000c0d0e7389 */ /* 0x00006400000c000b */
[----:B01----:R-:W-:Y:S01]  /*32d60*/  ENDCOLLECTIVE ;  /* 0x000000000000791b */ /* 0x003fe20003800000 */
.L_x_3607:
[----:B------:R-:W-:Y:S01]  /*32d70*/  IMAD.MOV.U32 R12, RZ, RZ, 0x10 ;  /* 0x00000010ff0c7424 */ /* 0x000fe200078e00ff */
[----:B------:R-:W-:-:S05]  /*32d80*/  SEL R4, R14, RZ, P4 ;  /* 0x000000ff0e047207 */ /* 0x000fca0002000000 */
[----:B------:R-:W-:-:S04]  /*32d90*/  IMAD.IADD R4, R3, 0x1, R4 ;  /* 0x0000000103047824 */ /* 0x000fc800078e0204 */
[----:B------:R-:W-:-:S07]  /*32da0*/  IMAD.MOV.U32 R13, RZ, RZ, R4 ;  /* 0x000000ffff0d7224 */ /* 0x000fce00078e0004 */
[----:B------:R-:W-:Y:S05]  /*32db0*/  WARPSYNC.COLLECTIVE R15, `(.L_x_3608) ;  /* 0x000000000f087348 */ /* 0x000fea0003c00000 */
[----:B------:R0:W1:Y:S02]  /*32dc0*/  SHFL.UP P6, R14, R13, R12, R11 ;  /* 0x0400000c0d0e7389 */ /* 0x00006400000c000b */
[----:B01----:R-:W-:Y:S01]  /*32dd0*/  ENDCOLLECTIVE ;  /* 0x000000000000791b */ /* 0x003fe20003800000 */
.L_x_3608:
        /* <DEDUP_REMOVED lines=8> */
.L_x_3609:
[----:B------:R-:W-:Y:S05]  /*32e60*/  BRA `(.L_x_3610) ;  /* 0xffffff6c00647947 */ /* 0x000fea000383ffff */
.L_x_3281:
[----:B------:R-:W-:Y:S01]  /*32e70*/  BSSY B0, `(.L_x_3611) ;  /* 0x0000006000007945 */ /* 0x000fe20003800000 */
[----:B------:R-:W-:Y:S01]  /*32e80*/  PLOP3.LUT P6, PT, P6, PT, PT, 0x8, 0x0 ;  /* 0x000000000000781c */ /* 0x000fe200037ce170 */
[----:B------:R-:W-:-:S12]  /*32e90*/  IMAD.MOV.U32 R15, RZ, RZ, -0x1 ;  /* 0xffffffffff0f7424 */ /* 0x000fd800078e00ff */
[----:B01----:R-:W-:Y:S05]  /*32ea0*/  WARPSYNC.COLLECTIVE R15, `(.L_x_3612) ;  /* 0x000000000f087348 */ /* 0x003fea0003c00000 */
[----:B------:R-:W-:Y:S01]  /*32eb0*/  VOTE.ANY R14, PT, P6 ;  /* 0x00000000000e7806 */ /* 0x000fe200030e0100 */
[----:B01----:R-:W-:Y:S06]  /*32ec0*/  ENDCOLLECTIVE ;  /* 0x000000000000791b */ /* 0x003fec0003800000 */
.L_x_3612:
[----:B------:R-:W-:Y:S05]  /*32ed0*/  BSYNC B0 ;  /* 0x0000000000007941 */ /* 0x000fea0003800000 */
.L_x_3611:
[----:B------:R-:W-:Y:S01]  /*32ee0*/  IMAD.MOV.U32 R2, RZ, RZ, R14 ;  /* 0x000000ffff027224 */ /* 0x000fe200078e000e */
[----:B------:R-:W-:Y:S01]  /*32ef0*/  MOV R11, 0x1f ;  /* 0x0000001f000b7802 */ /* 0x000fe20000000f00 */
[----:B------:R-:W-:Y:S02]  /*32f00*/  IMAD.MOV.U32 R13, RZ, RZ, R17 ;  /* 0x000000ffff0d7224 */ /* 0x000fe400078e0011 */
[----:B------:R-:W0:Y:S01]  /*32f10*/  POPC R6, R2 ;  /* 0x0000000200067309 */ /* 0x000e220000000000 */
[----:B------:R-:W-:Y:S02]  /*32f20*/  IMAD.MOV.U32 R15, RZ, RZ, -0x1 ;  /* 0xffffffffff0f7424 */ /* 0x000fe400078e00ff */
[----:B0-----:R-:W-:-:S07]  /*32f30*/  IMAD.MOV.U32 R12, RZ, RZ, R6 ;  /* 0x000000ffff0c7224 */ /* 0x001fce00078e0006 */
[----:B------:R-:W-:Y:S05]  /*32f40*/  WARPSYNC.COLLECTIVE R15, `(.L_x_3613) ;  /* 0x000000000f087348 */ /* 0x000fea0003c00000 */
[----:B------:R0:W1:Y:S02]  /*32f50*/  SHFL.IDX P6, R14, R13, R12, R11 ;  /* 0x0000000c0d0e7389 */ /* 0x00006400000c000b */
[----:B01----:R-:W-:Y:S01]  /*32f60*/  ENDCOLLECTIVE ;  /* 0x000000000000791b */ /* 0x003fe20003800000 */
.L_x_3613:
[----:B------:R-:W-:Y:S01]  /*32f70*/  IMAD.MOV.U32 R17, RZ, RZ, R14 ;  /* 0x000000ffff117224 */ /* 0x000fe200078e000e */
[----:B------:R-:W-:Y:S06]  /*32f80*/  BRA `(.L_x_3614) ;  /* 0xffffff6c00547947 */ /* 0x000fec000383ffff */
.L_x_3283:
[----:B------:R-:W-:Y:S01]  /*32f90*/  BSSY B0, `(.L_x_3615) ;  /* 0x0000007000007945 */ /* 0x000fe20003800000 */
[----:B------:R-:W-:Y:S02]  /*32fa0*/  IMAD.MOV.U32 R13, RZ, RZ, R3 ;  /* 0x000000ffff0d7224 */ /* 0x000fe400078e0003 */
[----:B------:R-:W-:Y:S02]  /*32fb0*/  IMAD.MOV.U32 R11, RZ, RZ, 0x1f ;  /* 0x0000001fff0b7424 */ /* 0x000fe400078e00ff */
[----:B------:R-:W-:-:S07]  /*32fc0*/  IMAD.MOV.U32 R15, RZ, RZ, -0x1 ;  /* 0xffffffffff0f7424 */ /* 0x000fce00078e00ff */
[----:B0123--:R-:W-:Y:S05]  /*32fd0*/  WARPSYNC.COLLECTIVE R15, `(.L_x_3616) ;  /* 0x000000000f087348 */ /* 0x00ffea0003c00000 */
[----:B------:R4:W0:Y:S02]  /*32fe0*/  SHFL.IDX P6, R14, R13, R12, R11 ;  /* 0x0000000c0d0e7389 */ /* 0x00082400000c000b */
[----:B01234-:R-:W-:Y:S01]  /*32ff0*/  ENDCOLLECTIVE ;  /* 0x000000000000791b */ /* 0x01ffe20003800000 */
.L_x_3616:
[----:B------:R-:W-:Y:S05]  /*33000*/  BSYNC B0 ;  /* 0x0000000000007941 */ /* 0x000fea0003800000 */
.L_x_3615:
[----:B------:R-:W-:Y:S05]  /*33010*/  BRA `(.L_x_3282) ;  /* 0xffffff6c004c7947 */ /* 0x000fea000383ffff */
.L_x_3287:
[----:B0-----:R0:W1:Y:S02]  /*33020*/  SYNCS.PHASECHK.TRANS64.TRYWAIT P0, [R5+URZ+0x38820], R0 ;  /* 0x03882000050075a7 */ /* 0x001064000800017f */
[----:B-1----:R-:W-:Y:S05]  /*33030*/  @!P0 NANOSLEEP.SYNCS 0x989680 ;  /* 0x009896800000895d */ /* 0x002fea0003900000 */
[----:B------:R-:W1:Y:S02]  /*33040*/  @!P0 SYNCS.PHASECHK.TRANS64 P0, [R5+URZ+0x38820], R0 ;  /* 0x03882000050085a7 */ /* 0x000e64000800007f */
[----:B-1----:R-:W-:Y:S05]  /*33050*/  @!P0 BRA `(.L_x_3287) ;  /* 0xfffffffc00f08947 */ /* 0x002fea000383ffff */
[----:B------:R-:W-:Y:S05]  /*33060*/  BRA `(.L_x_3617) ;  /* 0xffffff7000cc7947 */ /* 0x000fea000383ffff */
.L_x_3288:
[----:B------:R-:W1:Y:S01]  /*33070*/  S2R R2, SR_TID.X ;  /* 0x0000000000027919 */ /* 0x000e620000002100 */
[----:B------:R-:W-:Y:S01]  /*33080*/  BSSY B0, `(.L_x_3618) ;  /* 0x000000a000007945 */ /* 0x000fe20003800000 */
[----:B------:R-:W-:Y:S02]  /*33090*/  IMAD.MOV.U32 R12, RZ, RZ, RZ ;  /* 0x000000ffff0c7224 */ /* 0x000fe400078e00ff */
[----:B------:R-:W-:Y:S02]  /*330a0*/  IMAD.MOV.U32 R11, RZ, RZ, 0x1f ;  /* 0x0000001fff0b7424 */ /* 0x000fe400078e00ff */
[----:B------:R-:W-:Y:S01]  /*330b0*/  IMAD.MOV.U32 R15, RZ, RZ, -0x1 ;  /* 0xffffffffff0f7424 */ /* 0x000fe200078e00ff */
[----:B-1----:R-:W-:-:S04]  /*330c0*/  SHF.R.U32.HI R2, RZ, 0x5, R2 ;  /* 0x00000005ff027819 */ /* 0x002fc80000011602 */
[----:B------:R-:W-:-:S04]  /*330d0*/  LOP3.LUT R2, R2, 0x3, RZ, 0xc0, !PT ;  /* 0x0000000302027812 */ /* 0x000fc800078ec0ff */
[----:B------:R-:W-:-:S07]  /*330e0*/  MOV R13, R2 ;  /* 0x00000002000d7202 */ /* 0x000fce0000000f00 */
[----:B0-----:R-:W-:Y:S05]  /*330f0*/  WARPSYNC.COLLECTIVE R15, `(.L_x_3619) ;  /* 0x000000000f087348 */ /* 0x001fea0003c00000 */
[----:B------:R1:W2:Y:S02]  /*33100*/  SHFL.IDX P6, R14, R13, R12, R11 ;  /* 0x0000000c0d0e7389 */ /* 0x0002a400000c000b */
[----:B012---:R-:W-:Y:S01]  /*33110*/  ENDCOLLECTIVE ;  /* 0x000000000000791b */ /* 0x007fe20003800000 */
.L_x_3619:
[----:B------:R-:W-:Y:S05]  /*33120*/  BSYNC B0 ;  /* 0x0000000000007941 */ /* 0x000fea0003800000 */
.L_x_3618:
[----:B------:R-:W-:Y:S05]  /*33130*/  BRA `(.L_x_3620) ;  /* 0xffffff7000b47947 */ /* 0x000fea000383ffff */
.L_x_3289:
[----:B------:R-:W-:Y:S01]  /*33140*/  BSSY B0, `(.L_x_3621) ;  /* 0x0000006000007945 */ /* 0x000fe20003800000 */
[----:B------:R-:W-:-:S07]  /*33150*/  IMAD.MOV.U32 R15, RZ, RZ, -0x1 ;  /* 0xffffffffff0f7424 */ /* 0x000fce00078e00ff */
[----:B0-----:R-:W-:Y:S05]  /*33160*/  WARPSYNC.COLLECTIVE R15, `(.L_x_3622) ;  /* 0x000000000f0c7348 */ /* 0x001fea0003c00000 */
[----:B------:R-:W-:Y:S02]  /*33170*/  ELECT P6, UR62, PT ;  /* 0x00000000003e782f */ /* 0x000fe400038c0000 */
[----:B------:R-:W-:Y:S01]  /*33180*/  MOV R14, UR62 ;  /* 0x0000003e000e7c02 */ /* 0x000fe20008000f00 */
[----:B0-----:R-:W-:Y:S10]  /*33190*/  ENDCOLLECTIVE ;  /* 0x000000000000791b */ /* 0x001ff40003800000 */
.L_x_3622:
[----:B------:R-:W-:Y:S05]  /*331a0*/  BSYNC B0 ;  /* 0x0000000000007941 */ /* 0x000fea0003800000 */
.L_x_3621:
[----:B------:R-:W-:Y:S05]  /*331b0*/  BRA `(.L_x_3623) ;  /* 0xffffff7000a87947 */ /* 0x000fea000383ffff */
.L_x_3291:
[----:B0-----:R0:W1:Y:S02]  /*331c0*/  SYNCS.PHASECHK.TRANS64.TRYWAIT P1, [R3+URZ+0x38840], R2 ;  /* 0x03884002030075a7 */ /* 0x001064000802017f */
[----:B-1----:R-:W-:Y:S05]  /*331d0*/  @!P1 NANOSLEEP.SYNCS 0x989680 ;  /* 0x009896800000995d */ /* 0x002fea0003900000 */
[----:B------:R-:W1:Y:S02]  /*331e0*/  @!P1 SYNCS.PHASECHK.TRANS64 P1, [R3+URZ+0x38840], R2 ;  /* 0x03884002030095a7 */ /* 0x000e64000802007f */
[----:B-1----:R-:W-:Y:S05]  /*331f0*/  @!P1 BRA `(.L_x_3291) ;  /* 0xfffffffc00f09947 */ /* 0x002fea000383ffff */
[----:B------:R-:W-:Y:S05]  /*33200*/  BRA `(.L_x_3624) ;  /* 0xffffff7000d07947 */ /* 0x000fea000383ffff */
.L_x_3293:
[----:B-1----:R1:W2:Y:S02]  /*33210*/  SYNCS.PHASECHK.TRANS64.TRYWAIT P1, [R23+URZ+0x38840], R0 ;  /* 0x03884000170075a7 */ /* 0x0022a4000802017f */
[----:B--2---:R-:W-:Y:S05]  /*33220*/  @!P1 NANOSLEEP.SYNCS 0x989680 ;  /* 0x009896800000995d */ /* 0x004fea0003900000 */
[----:B------:R-:W2:Y:S02]  /*33230*/  @!P1 SYNCS.PHASECHK.TRANS64 P1, [R23+URZ+0x38840], R0 ;  /* 0x03884000170095a7 */ /* 0x000ea4000802007f */
[----:B--2---:R-:W-:Y:S05]  /*33240*/  @!P1 BRA `(.L_x_3293) ;  /* 0xfffffffc00f09947 */ /* 0x004fea000383ffff */
[----:B------:R-:W-:Y:S05]  /*33250*/  BRA `(.L_x_3625) ;  /* 0xffffff7000dc7947 */ /* 0x000fea000383ffff */
.L_x_3295:
[----:B--2---:R2:W3:Y:S02]  /*33260*/  SYNCS.PHASECHK.TRANS64.TRYWAIT P1, [R3+URZ+0x38860], R2 ;  /* 0x03886002030075a7 */ /* 0x0044e4000802017f */
[----:B---3--:R-:W-:Y:S05]  /*33270*/  @!P1 NANOSLEEP.SYNCS 0x989680 ;  /* 0x009896800000995d */ /* 0x008fea0003900000 */
[----:B------:R-:W3:Y:S02]  /*33280*/  @!P1 SYNCS.PHASECHK.TRANS64 P1, [R3+URZ+0x38860], R2 ;  /* 0x03886002030095a7 */ /* 0x000ee4000802007f */
[----:B---3--:R-:W-:Y:S05]  /*33290*/  @!P1 BRA `(.L_x_3295) ;  /* 0xfffffffc00f09947 */ /* 0x008fea000383ffff */
[----:B------:R-:W-:Y:S05]  /*332a0*/  BRA `(.L_x_3626) ;  /* 0xffffff7000d87947 */ /* 0x000fea000383ffff */
.L_x_3297:
[----:B---3--:R3:W4:Y:S02]  /*332b0*/  SYNCS.PHASECHK.TRANS64.TRYWAIT P1, [R23+URZ+0x38860], R0 ;  /* 0x03886000170075a7 */ /* 0x008724000802017f */
[----:B----4-:R-:W-:Y:S05]  /*332c0*/  @!P1 NANOSLEEP.SYNCS 0x989680 ;  /* 0x009896800000995d */ /* 0x010fea0003900000 */
[----:B------:R-:W4:Y:S02]  /*332d0*/  @!P1 SYNCS.PHASECHK.TRANS64 P1, [R23+URZ+0x38860], R0 ;  /* 0x03886000170095a7 */ /* 0x000f24000802007f */
[----:B----4-:R-:W-:Y:S05]  /*332e0*/  @!P1 BRA `(.L_x_3297) ;  /* 0xfffffffc00f09947 */ /* 0x010fea000383ffff */
[----:B------:R-:W-:Y:S05]  /*332f0*/  BRA `(.L_x_3627) ;  /* 0xffffff7000d47947 */ /* 0x000fea000383ffff */
.L_x_3299:
[----:B----4-:R4:W0:Y:S02]  /*33300*/  SYNCS.PHASECHK.TRANS64.TRYWAIT P1, [R3+URZ+0x38880], R2 ;  /* 0x03888002030075a7 */ /* 0x010824000802017f */
[----:B0-----:R-:W-:Y:S05]  /*33310*/  @!P1 NANOSLEEP.SYNCS 0x989680 ;  /* 0x009896800000995d */ /* 0x001fea0003900000 */
[----:B------:R-:W0:Y:S02]  /*33320*/  @!P1 SYNCS.PHASECHK.TRANS64 P1, [R3+URZ+0x38880], R2 ;  /* 0x03888002030095a7 */ /* 0x000e24000802007f */
[----:B0-----:R-:W-:Y:S05]  /*33330*/  @!P1 BRA `(.L_x_3299) ;  /* 0xfffffffc00f09947 */ /* 0x001fea000383ffff */
[----:B------:R-:W-:Y:S05]  /*33340*/  BRA `(.L_x_3628) ;  /* 0xffffff7000d07947 */ /* 0x000fea000383ffff */
.L_x_3629:
        /* <DEDUP_REMOVED lines=11> */
.L_x_3638:


//--------------------- .nv.global.init           --------------------------
	.section	.nv.global.init,"aw",@progbits
	.align	4
.nv.global.init:
	.type		_ZZN5flash28permute_output_fp8_VcolmajorIN4cute6TensorINS1_11ArrayEngineIN7cutlass10bfloat16_tELm128EEENS1_6LayoutINS1_5tupleIJNS8_IJNS1_1CILi2EEESA_NS9_ILi32EEEEEENS9_ILi1EEESD_EEENS8_IJNS8_IJSD_SA_NS9_ILi4EEEEEENS9_ILi0EEESH_EEEEEEEEEvRT_E9upper_map,@object
	.size		_ZZN5flash28permute_output_fp8_VcolmajorIN4cute6TensorINS1_11ArrayEngineIN7cutlass10bfloat16_tELm128EEENS1_6LayoutINS1_5tupleIJNS8_IJNS1_1CILi2EEESA_NS9_ILi32EEEEEENS9_ILi1EEESD_EEENS8_IJNS8_IJSD_SA_NS9_ILi4EEEEEENS9_ILi0EEESH_EEEEEEEEEvRT_E9upper_map,($str$23 - _ZZN5flash28permute_output_fp8_VcolmajorIN4cute6TensorINS1_11ArrayEngineIN7cutlass10bfloat16_tELm128EEENS1_6LayoutINS1_5tupleIJNS8_IJNS1_1CILi2EEESA_NS9_ILi32EEEEEENS9_ILi1EEESD_EEENS8_IJNS8_IJSD_SA_NS9_ILi4EEEEEENS9_ILi0EEESH_EEEEEEEEEvRT_E9upper_map)
_ZZN5flash28permute_output_fp8_VcolmajorIN4cute6TensorINS1_11ArrayEngineIN7cutlass10bfloat16_tELm128EEENS1_6LayoutINS1_5tupleIJNS8_IJNS1_1CILi2EEESA_NS9_ILi32EEEEEENS9_ILi1EEESD_EEENS8_IJNS8_IJSD_SA_NS9_ILi4EEEEEENS9_ILi0EEESH_EEEEEEEEEvRT_E9upper_map:
        /*0000*/ 	.byte	0x00, 0x00, 0x00, 0x00, 0x02, 0x00, 0x00, 0x00, 0x03, 0x00, 0x00, 0x00, 0x01, 0x00, 0x00, 0x00
	.type		$str$23,@object
	.size		$str$23,($str$24 - $str$23)
$str$23:
        /*0010*/ 	.byte	0x28, 0x61, 0x64, 0x64, 0x72, 0x65, 0x73, 0x73, 0x20, 0x26, 0x20, 0x6d, 0x61, 0x73, 0x6b, 0x29
        /*0020*/ 	.byte	0x20, 0x3d, 0x3d, 0x20, 0x30, 0x00
	.type		$str$24,@object
	.size		$str$24,(__unnamed_11 - $str$24)
$str$24:
        /*0026*/ 	.byte	0x2f, 0x74, 0x6d, 0x70, 0x2f, 0x6f, 0x73, 0x73, 0x5f, 0x6b, 0x65, 0x72, 0x6e, 0x65, 0x6c, 0x73
        /*0036*/ 	.byte	0x5f, 0x73, 0x72, 0x63, 0x2f, 0x66, 0x6c, 0x61, 0x73, 0x68, 0x5f, 0x61, 0x74, 0x74, 0x65, 0x6e
        /*0046*/ 	.byte	0x74, 0x69, 0x6f, 0x6e, 0x2f, 0x63, 0x73, 0x72, 0x63, 0x2f, 0x63, 0x75, 0x74, 0x6c, 0x61, 0x73
        /*0056*/ 	.byte	0x73, 0x2f, 0x69, 0x6e, 0x63, 0x6c, 0x75, 0x64, 0x65, 0x2f, 0x63, 0x75, 0x74, 0x65, 0x2f, 0x70
        /*0066*/ 	.byte	0x6f, 0x69, 0x6e, 0x74, 0x65, 0x72, 0x5f, 0x66, 0x6c, 0x61, 0x67, 0x67, 0x65, 0x64, 0x2e, 0x68
        /*0076*/ 	.byte	0x70, 0x70, 0x00
	.type		__unnamed_11,@object
	.size		__unnamed_11,(__unnamed_6 - __unnamed_11)
__unnamed_11:
        /* <DEDUP_REMOVED lines=24> */
        /*01f9*/ 	.byte	0x26, 0x5d, 0x00
	.type		__unnamed_6,@object
	.size		__unnamed_6,(__unnamed_5 - __unnamed_6)
__unnamed_6:
        /* <DEDUP_REMOVED lines=24> */
        /*037c*/ 	.byte	0x3e, 0x3e, 0x20, 0x26, 0x5d, 0x00
	.type		__unnamed_5,@object
	.size		__unnamed_5,(__unnamed_9 - __unnamed_5)
__unnamed_5:
        /* <DEDUP_REMOVED lines=24> */
        /*0502*/ 	.byte	0x34, 0x3e, 0x3e, 0x3e, 0x3e, 0x3e, 0x20, 0x26, 0x5d, 0x00
	.type		__unnamed_9,@object
	.size		__unnamed_9,(__unnamed_3 - __unnamed_9)
__unnamed_9:
        /* <DEDUP_REMOVED lines=28> */
        /*06cc*/ 	.byte	0x3a, 0x43, 0x3c, 0x31, 0x36, 0x33, 0x38, 0x34, 0x3e, 0x3e, 0x3e, 0x3e, 0x3e, 0x5d, 0x00
	.type		__unnamed_3,@object
	.size		__unnamed_3,(__unnamed_8 - __unnamed_3)
__unnamed_3:
        /* <DEDUP_REMOVED lines=29> */
        /*08ab*/ 	.byte	0x5d, 0x00
	.type		__unnamed_8,@object
	.size		__unnamed_8,(__unnamed_10 - __unnamed_8)
__unnamed_8:
        /* <DEDUP_REMOVED lines=30> */
	.type		__unnamed_10,@object
	.size		__unnamed_10,(__unnamed_2 - __unnamed_10)
__unnamed_10:
        /* <DEDUP_REMOVED lines=30> */
	.type		__unnamed_2,@object
	.size		__unnamed_2,(__unnamed_4 - __unnamed_2)
__unnamed_2:
        /* <DEDUP_REMOVED lines=30> */
	.type		__unnamed_4,@object
	.size		__unnamed_4,(__unnamed_7 - __unnamed_4)
__unnamed_4:
        /* <DEDUP_REMOVED lines=30> */
	.type		__unnamed_7,@object
	.size		__unnamed_7,(__unnamed_1 - __unnamed_7)
__unnamed_7:
        /* <DEDUP_REMOVED lines=30> */
	.type		__unnamed_1,@object
	.size		__unnamed_1,(.L_0 - __unnamed_1)
__unnamed_1:
        /* <DEDUP_REMOVED lines=29> */
        /*13a7*/ 	.byte	0x3e, 0x3e, 0x3e, 0x3e, 0x20, 0x26, 0x5d, 0x00
.L_0:


//--------------------- .nv.shared._ZN7cutlass13device_kernelIN5flash11enable_sm90INS1_16FlashAttnFwdSm90INS1_25CollectiveMainloopFwdSm90ILi2EN4cute5tupleIJNS5_1CILi1EEES8_S8_EEENS6_IJNS7_ILi128EEESA_NS7_ILi256EEEEEELi256ENS_12float_e4m3_tEfNS_4arch4Sm90ELb0ELb0ELb0ELb0ELb1ELb0ELb0ELb1ELb0ELb1ELb0ELb0EEENS1_21CollectiveEpilogueFwdINS6_IJSA_SB_SA_EEES9_NS_10bfloat16_tESF_Li256ELb0ELb1ELb0ELb1EEENS1_29StaticPersistentTileSchedulerILb0EEEEEEEEEvNT_6ParamsE --------------------------
	.section	.nv.shared._ZN7cutlass13device_kernelIN5flash11enable_sm90INS1_16FlashAttnFwdSm90INS1_25CollectiveMainloopFwdSm90ILi2EN4cute5tupleIJNS5_1CILi1EEES8_S8_EEENS6_IJNS7_ILi128EEESA_NS7_ILi256EEEEEELi256ENS_12float_e4m3_tEfNS_4arch4Sm90ELb0ELb0ELb0ELb0ELb1ELb0ELb0ELb1ELb0ELb1ELb0ELb0EEENS1_21CollectiveEpilogueFwdINS6_IJSA_SB_SA_EEES9_NS_10bfloat16_tESF_Li256ELb0ELb1ELb0ELb1EEENS1_29StaticPersistentTileSchedulerILb0EEEEEEEEEvNT_6ParamsE,"aw",@nobits
	.sectionflags	@""
	.align	16
	.zero		1024


//--------------------- .nv.shared.reserved.0     --------------------------
	.section	.nv.shared.reserved.0,"aw",@nobits
	.weak		__nv_reservedSMEM_offset_0_alias
	.size		__nv_reservedSMEM_offset_0_alias, 0, 0
	.other		__nv_reservedSMEM_offset_0_alias,@"STO_CUDA_RESERVED_SHARED STV_DEFAULT"
__nv_reservedSMEM_offset_0_alias:
	.zero		0


//--------------------- .nv.global                --------------------------
	.section	.nv.global,"aw",@nobits
.nv.global:
	.type		_ZN72_INTERNAL_e4795dcf_36_flash_fwd_hdim256_e4m3_paged_sm90_cu_9b94ef52_32254cute1_E,@object
	.size		_ZN72_INTERNAL_e4795dcf_36_flash_fwd_hdim256_e4m3_paged_sm90_cu_9b94ef52_32254cute1_E,(_ZN72_INTERNAL_e4795dcf_36_flash_fwd_hdim256_e4m3_paged_sm90_cu_9b94ef52_32254cuda3std3__45__cpo6cbeginE - _ZN72_INTERNAL_e4795dcf_36_flash_fwd_hdim256_e4m3_paged_sm90_cu_9b94ef52_32254cute1_E)
_ZN72_INTERNAL_e4795dcf_36_flash_fwd_hdim256_e4m3_paged_sm90_cu_9b94ef52_32254cute1_E:
	.zero		1
	.type		_ZN72_INTERNAL_e4795dcf_36_flash_fwd_hdim256_e4m3_paged_sm90_cu_9b94ef52_32254cuda3std3__45__cpo6cbeginE,@object
	.size		_ZN72_INTERNAL_e4795dcf_36_flash_fwd_hdim256_e4m3_paged_sm90_cu_9b94ef52_32254cuda3std3__45__cpo6cbeginE,(_ZN72_INTERNAL_e4795dcf_36_flash_fwd_hdim256_e4m3_paged_sm90_cu_9b94ef52_32254cuda3std3__48in_placeE - _ZN72_INTERNAL_e4795dcf_36_flash_fwd_hdim256_e4m3_paged_sm90_cu_9b94ef52_32254cuda3std3__45__cpo6cbeginE)
_ZN72_INTERNAL_e4795dcf_36_flash_fwd_hdim256_e4m3_paged_sm90_cu_9b94ef52_32254cuda3std3__45__cpo6cbeginE:
	.zero		1
	.type		_ZN72_INTERNAL_e4795dcf_36_flash_fwd_hdim256_e4m3_paged_sm90_cu_9b94ef52_32254cuda3std3__48in_placeE,@object
	.size		_ZN72_INTERNAL_e4795dcf_36_flash_fwd_hdim256_e4m3_paged_sm90_cu_9b94ef52_32254cuda3std3__48in_placeE,(_ZN72_INTERNAL_e4795dcf_36_flash_fwd_hdim256_e4m3_paged_sm90_cu_9b94ef52_32254cuda3std6ranges3__45__cpo9iter_moveE - _ZN72_INTERNAL_e4795dcf_36_flash_fwd_hdim256_e4m3_paged_sm90_cu_9b94ef52_32254cuda3std3__48in_placeE)
_ZN72_INTERNAL_e4795dcf_36_flash_fwd_hdim256_e4m3_paged_sm90_cu_9b94ef52_32254cuda3std3__48in_placeE:
	.zero		1
	.type		_ZN72_INTERNAL_e4795dcf_36_flash_fwd_hdim256_e4m3_paged_sm90_cu_9b94ef52_32254cuda3std6ranges3__45__cpo9iter_moveE,@object
	.size		_ZN72_INTERNAL_e4795dcf_36_flash_fwd_hdim256_e4m3_paged_sm90_cu_9b94ef52_32254cuda3std6ranges3__45__cpo9iter_moveE,(_ZN72_INTERNAL_e4795dcf_36_flash_fwd_hdim256_e4m3_paged_sm90_cu_9b94ef52_32254cuda3std3__45__cpo5beginE - _ZN72_INTERNAL_e4795dcf_36_flash_fwd_hdim256_e4m3_paged_sm90_cu_9b94ef52_32254cuda3std6ranges3__45__cpo9iter_moveE)
_ZN72_INTERNAL_e4795dcf_36_flash_fwd_hdim256_e4m3_paged_sm90_cu_9b94ef52_32254cuda3std6ranges3__45__cpo9iter_moveE:
	.zero		1
	.type		_ZN72_INTERNAL_e4795dcf_36_flash_fwd_hdim256_e4m3_paged_sm90_cu_9b94ef52_32254cuda3std3__45__cpo5beginE,@object
	.size		_ZN72_INTERNAL_e4795dcf_36_flash_fwd_hdim256_e4m3_paged_sm90_cu_9b94ef52_32254cuda3std3__45__cpo5beginE,(_ZN72_INTERNAL_e4795dcf_36_flash_fwd_hdim256_e4m3_paged_sm90_cu_9b94ef52_32254cuda3std3__474_GLOBAL__N__e4795dcf_36_flash_fwd_hdim256_e4m3_paged_sm90_cu_9b94ef52_32256ignoreE - _ZN72_INTERNAL_e4795dcf_36_flash_fwd_hdim256_e4m3_paged_sm90_cu_9b94ef52_32254cuda3std3__45__cpo5beginE)
_ZN72_INTERNAL_e4795dcf_36_flash_fwd_hdim256_e4m3_paged_sm90_cu_9b94ef52_32254cuda3std3__45__cpo5beginE:
	.zero		1
	.type		_ZN72_INTERNAL_e4795dcf_36_flash_fwd_hdim256_e4m3_paged_sm90_cu_9b94ef52_32254cuda3std3__474_GLOBAL__N__e4795dcf_36_flash_fwd_hdim256_e4m3_paged_sm90_cu_9b94ef52_32256ignoreE,@object
	.size		_ZN72_INTERNAL_e4795dcf_36_flash_fwd_hdim256_e4m3_paged_sm90_cu_9b94ef52_32254cuda3std3__474_GLOBAL__N__e4795dcf_36_flash_fwd_hdim256_e4m3_paged_sm90_cu_9b94ef52_32256ignoreE,(_ZN72_INTERNAL_e4795dcf_36_flash_fwd_hdim256_e4m3_paged_sm90_cu_9b94ef52_32254cute7productE - _ZN72_INTERNAL_e4795dcf_36_flash_fwd_hdim256_e4m3_paged_sm90_cu_9b94ef52_32254cuda3std3__474_GLOBAL__N__e4795dcf_36_flash_fwd_hdim256_e4m3_paged_sm90_cu_9b94ef52_32256ignoreE)
_ZN72_INTERNAL_e4795dcf_36_flash_fwd_hdim256_e4m3_paged_sm90_cu_9b94ef52_32254cuda3std3__474_GLOBAL__N__e4795dcf_36_flash_fwd_hdim256_e4m3_paged_sm90_cu_9b94ef52_32256ignoreE:
	.zero		1
	.type		_ZN72_INTERNAL_e4795dcf_36_flash_fwd_hdim256_e4m3_paged_sm90_cu_9b94ef52_32254cute7productE,@object
	.size		_ZN72_INTERNAL_e4795dcf_36_flash_fwd_hdim256_e4m3_paged_sm90_cu_9b94ef52_32254cute7productE,(_ZN72_INTERNAL_e4795dcf_36_flash_fwd_hdim256_e4m3_paged_sm90_cu_9b94ef52_32254cuda3std3__45__cpo3endE - _ZN72_INTERNAL_e4795dcf_36_flash_fwd_hdim256_e4m3_paged_sm90_cu_9b94ef52_32254cute7productE)
_ZN72_INTERNAL_e4795dcf_36_flash_fwd_hdim256_e4m3_paged_sm90_cu_9b94ef52_32254cute7productE:
	.zero		1
	.type		_ZN72_INTERNAL_e4795dcf_36_flash_fwd_hdim256_e4m3_paged_sm90_cu_9b94ef52_32254cuda3std3__45__cpo3endE,@object
	.size		_ZN72_INTERNAL_e4795dcf_36_flash_fwd_hdim256_e4m3_paged_sm90_cu_9b94ef52_32254cuda3std3__45__cpo3endE,(_ZN72_INTERNAL_e4795dcf_36_flash_fwd_hdim256_e4m3_paged_sm90_cu_9b94ef52_32254cuda3std3__419piecewise_constructE - _ZN72_INTERNAL_e4795dcf_36_flash_fwd_hdim256_e4m3_paged_sm90_cu_9b94ef52_32254cuda3std3__45__cpo3endE)
_ZN72_INTERNAL_e4795dcf_36_flash_fwd_hdim256_e4m3_paged_sm90_cu_9b94ef52_32254cuda3std3__45__cpo3endE:
	.zero		1
	.type		_ZN72_INTERNAL_e4795dcf_36_flash_fwd_hdim256_e4m3_paged_sm90_cu_9b94ef52_32254cuda3std3__419piecewise_constructE,@object
	.size		_ZN72_INTERNAL_e4795dcf_36_flash_fwd_hdim256_e4m3_paged_sm90_cu_9b94ef52_32254cuda3std3__419piecewise_constructE,(_ZN72_INTERNAL_e4795dcf_36_flash_fwd_hdim256_e4m3_paged_sm90_cu_9b94ef52_32254cuda3std3__45__cpo4cendE - _ZN72_INTERNAL_e4795dcf_36_flash_fwd_hdim256_e4m3_paged_sm90_cu_9b94ef52_32254cuda3std3__419piecewise_constructE)
_ZN72_INTERNAL_e4795dcf_36_flash_fwd_hdim256_e4m3_paged_sm90_cu_9b94ef52_32254cuda3std3__419piecewise_constructE:
	.zero		1
	.type		_ZN72_INTERNAL_e4795dcf_36_flash_fwd_hdim256_e4m3_paged_sm90_cu_9b94ef52_32254cuda3std3__45__cpo4cendE,@object
	.size		_ZN72_INTERNAL_e4795dcf_36_flash_fwd_hdim256_e4m3_paged_sm90_cu_9b94ef52_32254cuda3std3__45__cpo4cendE,(_ZN72_INTERNAL_e4795dcf_36_flash_fwd_hdim256_e4m3_paged_sm90_cu_9b94ef52_32254cuda3std6ranges3__45__cpo4swapE - _ZN72_INTERNAL_e4795dcf_36_flash_fwd_hdim256_e4m3_paged_sm90_cu_9b94ef52_32254cuda3std3__45__cpo4cendE)
_ZN72_INTERNAL_e4795dcf_36_flash_fwd_hdim256_e4m3_paged_sm90_cu_9b94ef52_32254cuda3std3__45__cpo4cendE:
	.zero		1
	.type		_ZN72_INTERNAL_e4795dcf_36_flash_fwd_hdim256_e4m3_paged_sm90_cu_9b94ef52_32254cuda3std6ranges3__45__cpo4swapE,@object
	.size		_ZN72_INTERNAL_e4795dcf_36_flash_fwd_hdim256_e4m3_paged_sm90_cu_9b94ef52_32254cuda3std6ranges3__45__cpo4swapE,(.L_19 - _ZN72_INTERNAL_e4795dcf_36_flash_fwd_hdim256_e4m3_paged_sm90_cu_9b94ef52_32254cuda3std6ranges3__45__cpo4swapE)
_ZN72_INTERNAL_e4795dcf_36_flash_fwd_hdim256_e4m3_paged_sm90_cu_9b94ef52_32254cuda3std6ranges3__45__cpo4swapE:
	.zero		1
.L_19:


//--------------------- .nv.shared._ZN7cutlass13device_kernelIN5flash11enable_sm90INS1_16FlashAttnFwdSm90INS1_25CollectiveMainloopFwdSm90ILi2EN4cute5tupleIJNS5_1CILi1EEES8_S8_EEENS6_IJNS7_ILi128EEESA_NS7_ILi256EEEEEELi256ENS_12float_e4m3_tEfNS_4arch4Sm90ELb0ELb0ELb0ELb1ELb1ELb0ELb0ELb1ELb0ELb1ELb0ELb0EEENS1_21CollectiveEpilogueFwdINS6_IJSA_SB_SA_EEES9_NS_10bfloat16_tESF_Li256ELb1ELb1ELb0ELb1EEENS1_36VarlenDynamicPersistentTileSchedulerILi128ELi128ELi256ELi128ELb0ELb1ELb1ELb0ELb1ELb1EEEEEEEEEvNT_6ParamsE --------------------------
	.section	.nv.shared._ZN7cutlass13device_kernelIN5flash11enable_sm90INS1_16FlashAttnFwdSm90INS1_25CollectiveMainloopFwdSm90ILi2EN4cute5tupleIJNS5_1CILi1EEES8_S8_EEENS6_IJNS7_ILi128EEESA_NS7_ILi256EEEEEELi256ENS_12float_e4m3_tEfNS_4arch4Sm90ELb0ELb0ELb0ELb1ELb1ELb0ELb0ELb1ELb0ELb1ELb0ELb0EEENS1_21CollectiveEpilogueFwdINS6_IJSA_SB_SA_EEES9_NS_10bfloat16_tESF_Li256ELb1ELb1ELb0ELb1EEENS1_36VarlenDynamicPersistentTileSchedulerILi128ELi128ELi256ELi128ELb0ELb1ELb1ELb0ELb1ELb1EEEEEEEEEvNT_6ParamsE,"aw",@nobits
	.sectionflags	@""
	.align	16
	.zero		1024


//--------------------- .nv.shared._ZN7cutlass13device_kernelIN5flash11enable_sm90INS1_16FlashAttnFwdSm90INS1_25CollectiveMainloopFwdSm90ILi2EN4cute5tupleIJNS5_1CILi1EEES8_S8_EEENS6_IJNS7_ILi128EEESA_NS7_ILi256EEEEEELi256ENS_12float_e4m3_tEfNS_4arch4Sm90ELb0ELb0ELb0ELb1ELb1ELb1ELb0ELb1ELb0ELb1ELb0ELb0EEENS1_21CollectiveEpilogueFwdINS6_IJSA_SB_SA_EEES9_NS_10bfloat16_tESF_Li256ELb1ELb1ELb0ELb1EEENS1_36VarlenDynamicPersistentTileSchedulerILi128ELi128ELi256ELi128ELb0ELb1ELb1ELb0ELb1ELb1EEEEEEEEEvNT_6ParamsE --------------------------
	.section	.nv.shared._ZN7cutlass13device_kernelIN5flash11enable_sm90INS1_16FlashAttnFwdSm90INS1_25CollectiveMainloopFwdSm90ILi2EN4cute5tupleIJNS5_1CILi1EEES8_S8_EEENS6_IJNS7_ILi128EEESA_NS7_ILi256EEEEEELi256ENS_12float_e4m3_tEfNS_4arch4Sm90ELb0ELb0ELb0ELb1ELb1ELb1ELb0ELb1ELb0ELb1ELb0ELb0EEENS1_21CollectiveEpilogueFwdINS6_IJSA_SB_SA_EEES9_NS_10bfloat16_tESF_Li256ELb1ELb1ELb0ELb1EEENS1_36VarlenDynamicPersistentTileSchedulerILi128ELi128ELi256ELi128ELb0ELb1ELb1ELb0ELb1ELb1EEEEEEEEEvNT_6ParamsE,"aw",@nobits
	.sectionflags	@""
	.align	16
	.zero		1024


//--------------------- .nv.shared._ZN7cutlass13device_kernelIN5flash11enable_sm90INS1_16FlashAttnFwdSm90INS1_25CollectiveMainloopFwdSm90ILi2EN4cute5tupleIJNS5_1CILi1EEES8_S8_EEENS6_IJNS7_ILi128EEENS7_ILi64EEENS7_ILi256EEEEEELi256ENS_12float_e4m3_tEfNS_4arch4Sm90ELb0ELb1ELb0ELb0ELb1ELb0ELb0ELb1ELb0ELb1ELb0ELb0EEENS1_21CollectiveEpilogueFwdINS6_IJSA_SC_SB_EEES9_NS_10bfloat16_tESG_Li256ELb0ELb1ELb0ELb1EEENS1_30DynamicPersistentTileSchedulerILi256ELi128ELb0ELb1ELb1EEEEEEEEEvNT_6ParamsE --------------------------
	.section	.nv.shared._ZN7cutlass13device_kernelIN5flash11enable_sm90INS1_16FlashAttnFwdSm90INS1_25CollectiveMainloopFwdSm90ILi2EN4cute5tupleIJNS5_1CILi1EEES8_S8_EEENS6_IJNS7_ILi128EEENS7_ILi64EEENS7_ILi256EEEEEELi256ENS_12float_e4m3_tEfNS_4arch4Sm90ELb0ELb1ELb0ELb0ELb1ELb0ELb0ELb1ELb0ELb1ELb0ELb0EEENS1_21CollectiveEpilogueFwdINS6_IJSA_SC_SB_EEES9_NS_10bfloat16_tESG_Li256ELb0ELb1ELb0ELb1EEENS1_30DynamicPersistentTileSchedulerILi256ELi128ELb0ELb1ELb1EEEEEEEEEvNT_6ParamsE,"aw",@nobits
	.sectionflags	@""
	.align	16
	.zero		1024


//--------------------- .nv.shared._ZN7cutlass13device_kernelIN5flash11enable_sm90INS1_16FlashAttnFwdSm90INS1_25CollectiveMainloopFwdSm90ILi2EN4cute5tupleIJNS5_1CILi1EEES8_S8_EEENS6_IJNS7_ILi128EEENS7_ILi64EEENS7_ILi256EEEEEELi256ENS_12float_e4m3_tEfNS_4arch4Sm90ELb0ELb1ELb0ELb1ELb1ELb0ELb0ELb1ELb0ELb1ELb0ELb0EEENS1_21CollectiveEpilogueFwdINS6_IJSA_SC_SB_EEES9_NS_10bfloat16_tESG_Li256ELb1ELb1ELb0ELb1EEENS1_36VarlenDynamicPersistentTileSchedulerILi128ELi64ELi256ELi128ELb0ELb1ELb1ELb1ELb0ELb1EEEEEEEEEvNT_6ParamsE --------------------------
	.section	.nv.shared._ZN7cutlass13device_kernelIN5flash11enable_sm90INS1_16FlashAttnFwdSm90INS1_25CollectiveMainloopFwdSm90ILi2EN4cute5tupleIJNS5_1CILi1EEES8_S8_EEENS6_IJNS7_ILi128EEENS7_ILi64EEENS7_ILi256EEEEEELi256ENS_12float_e4m3_tEfNS_4arch4Sm90ELb0ELb1ELb0ELb1ELb1ELb0ELb0ELb1ELb0ELb1ELb0ELb0EEENS1_21CollectiveEpilogueFwdINS6_IJSA_SC_SB_EEES9_NS_10bfloat16_tESG_Li256ELb1ELb1ELb0ELb1EEENS1_36VarlenDynamicPersistentTileSchedulerILi128ELi64ELi256ELi128ELb0ELb1ELb1ELb1ELb0ELb1EEEEEEEEEvNT_6ParamsE,"aw",@nobits
	.sectionflags	@""
	.align	16
	.zero		1024


//--------------------- .nv.shared._ZN7cutlass13device_kernelIN5flash11enable_sm90INS1_16FlashAttnFwdSm90INS1_25CollectiveMainloopFwdSm90ILi2EN4cute5tupleIJNS5_1CILi1EEES8_S8_EEENS6_IJNS7_ILi128EEENS7_ILi64EEENS7_ILi256EEEEEELi256ENS_12float_e4m3_tEfNS_4arch4Sm90ELb0ELb1ELb0ELb1ELb1ELb1ELb0ELb1ELb0ELb1ELb0ELb0EEENS1_21CollectiveEpilogueFwdINS6_IJSA_SC_SB_EEES9_NS_10bfloat16_tESG_Li256ELb1ELb1ELb0ELb1EEENS1_36VarlenDynamicPersistentTileSchedulerILi128ELi64ELi256ELi128ELb0ELb1ELb1ELb1ELb0ELb1EEEEEEEEEvNT_6ParamsE --------------------------
	.section	.nv.shared._ZN7cutlass13device_kernelIN5flash11enable_sm90INS1_16FlashAttnFwdSm90INS1_25CollectiveMainloopFwdSm90ILi2EN4cute5tupleIJNS5_1CILi1EEES8_S8_EEENS6_IJNS7_ILi128EEENS7_ILi64EEENS7_ILi256EEEEEELi256ENS_12float_e4m3_tEfNS_4arch4Sm90ELb0ELb1ELb0ELb1ELb1ELb1ELb0ELb1ELb0ELb1ELb0ELb0EEENS1_21CollectiveEpilogueFwdINS6_IJSA_SC_SB_EEES9_NS_10bfloat16_tESG_Li256ELb1ELb1ELb0ELb1EEENS1_36VarlenDynamicPersistentTileSchedulerILi128ELi64ELi256ELi128ELb0ELb1ELb1ELb1ELb0ELb1EEEEEEEEEvNT_6ParamsE,"aw",@nobits
	.sectionflags	@""
	.align	16
	.zero		1024


//--------------------- .nv.shared._ZN7cutlass13device_kernelIN5flash11enable_sm90INS1_16FlashAttnFwdSm90INS1_25CollectiveMainloopFwdSm90ILi2EN4cute5tupleIJNS5_1CILi1EEES8_S8_EEENS6_IJNS7_ILi128EEESA_NS7_ILi256EEEEEELi256ENS_12float_e4m3_tEfNS_4arch4Sm90ELb1ELb0ELb0ELb0ELb1ELb0ELb0ELb1ELb0ELb1ELb0ELb0EEENS1_21CollectiveEpilogueFwdINS6_IJSA_SB_SA_EEES9_NS_10bfloat16_tESF_Li256ELb0ELb1ELb0ELb1EEENS1_30DynamicPersistentTileSchedulerILi256ELi128ELb0ELb1ELb1EEEEEEEEEvNT_6ParamsE --------------------------
	.section	.nv.shared._ZN7cutlass13device_kernelIN5flash11enable_sm90INS1_16FlashAttnFwdSm90INS1_25CollectiveMainloopFwdSm90ILi2EN4cute5tupleIJNS5_1CILi1EEES8_S8_EEENS6_IJNS7_ILi128EEESA_NS7_ILi256EEEEEELi256ENS_12float_e4m3_tEfNS_4arch4Sm90ELb1ELb0ELb0ELb0ELb1ELb0ELb0ELb1ELb0ELb1ELb0ELb0EEENS1_21CollectiveEpilogueFwdINS6_IJSA_SB_SA_EEES9_NS_10bfloat16_tESF_Li256ELb0ELb1ELb0ELb1EEENS1_30DynamicPersistentTileSchedulerILi256ELi128ELb0ELb1ELb1EEEEEEEEEvNT_6ParamsE,"aw",@nobits
	.sectionflags	@""
	.align	16
	.zero		1024


//--------------------- .nv.shared._ZN7cutlass13device_kernelIN5flash11enable_sm90INS1_16FlashAttnFwdSm90INS1_25CollectiveMainloopFwdSm90ILi2EN4cute5tupleIJNS5_1CILi1EEES8_S8_EEENS6_IJNS7_ILi128EEESA_NS7_ILi256EEEEEELi256ENS_12float_e4m3_tEfNS_4arch4Sm90ELb1ELb0ELb0ELb1ELb1ELb0ELb0ELb1ELb0ELb1ELb0ELb0EEENS1_21CollectiveEpilogueFwdINS6_IJSA_SB_SA_EEES9_NS_10bfloat16_tESF_Li256ELb1ELb1ELb0ELb1EEENS1_36VarlenDynamicPersistentTileSchedulerILi128ELi128ELi256ELi128ELb0ELb1ELb1ELb1ELb1ELb1EEEEEEEEEvNT_6ParamsE --------------------------
	.section	.nv.shared._ZN7cutlass13device_kernelIN5flash11enable_sm90INS1_16FlashAttnFwdSm90INS1_25CollectiveMainloopFwdSm90ILi2EN4cute5tupleIJNS5_1CILi1EEES8_S8_EEENS6_IJNS7_ILi128EEESA_NS7_ILi256EEEEEELi256ENS_12float_e4m3_tEfNS_4arch4Sm90ELb1ELb0ELb0ELb1ELb1ELb0ELb0ELb1ELb0ELb1ELb0ELb0EEENS1_21CollectiveEpilogueFwdINS6_IJSA_SB_SA_EEES9_NS_10bfloat16_tESF_Li256ELb1ELb1ELb0ELb1EEENS1_36VarlenDynamicPersistentTileSchedulerILi128ELi128ELi256ELi128ELb0ELb1ELb1ELb1ELb1ELb1EEEEEEEEEvNT_6ParamsE,"aw",@nobits
	.sectionflags	@""
	.align	16
	.zero		1024


//--------------------- .nv.shared._ZN7cutlass13device_kernelIN5flash11enable_sm90INS1_16FlashAttnFwdSm90INS1_25CollectiveMainloopFwdSm90ILi2EN4cute5tupleIJNS5_1CILi1EEES8_S8_EEENS6_IJNS7_ILi128EEESA_NS7_ILi256EEEEEELi256ENS_12float_e4m3_tEfNS_4arch4Sm90ELb1ELb0ELb0ELb1ELb1ELb1ELb0ELb1ELb0ELb1ELb0ELb0EEENS1_21CollectiveEpilogueFwdINS6_IJSA_SB_SA_EEES9_NS_10bfloat16_tESF_Li256ELb1ELb1ELb0ELb1EEENS1_36VarlenDynamicPersistentTileSchedulerILi128ELi128ELi256ELi128ELb0ELb1ELb1ELb1ELb1ELb1EEEEEEEEEvNT_6ParamsE --------------------------
	.section	.nv.shared._ZN7cutlass13device_kernelIN5flash11enable_sm90INS1_16FlashAttnFwdSm90INS1_25CollectiveMainloopFwdSm90ILi2EN4cute5tupleIJNS5_1CILi1EEES8_S8_EEENS6_IJNS7_ILi128EEESA_NS7_ILi256EEEEEELi256ENS_12float_e4m3_tEfNS_4arch4Sm90ELb1ELb0ELb0ELb1ELb1ELb1ELb0ELb1ELb0ELb1ELb0ELb0EEENS1_21CollectiveEpilogueFwdINS6_IJSA_SB_SA_EEES9_NS_10bfloat16_tESF_Li256ELb1ELb1ELb0ELb1EEENS1_36VarlenDynamicPersistentTileSchedulerILi128ELi128ELi256ELi128ELb0ELb1ELb1ELb1ELb1ELb1EEEEEEEEEvNT_6ParamsE,"aw",@nobits
	.sectionflags	@""
	.align	16
	.zero		1024


//--------------------- .nv.constant0._ZN7cutlass13device_kernelIN5flash11enable_sm90INS1_16FlashAttnFwdSm90INS1_25CollectiveMainloopFwdSm90ILi2EN4cute5tupleIJNS5_1CILi1EEES8_S8_EEENS6_IJNS7_ILi128EEESA_NS7_ILi256EEEEEELi256ENS_12float_e4m3_tEfNS_4arch4Sm90ELb0ELb0ELb0ELb0ELb1ELb0ELb0ELb1ELb0ELb1ELb0ELb0EEENS1_21CollectiveEpilogueFwdINS6_IJSA_SB_SA_EEES9_NS_10bfloat16_tESF_Li256ELb0ELb1ELb0ELb1EEENS1_29StaticPersistentTileSchedulerILb0EEEEEEEEEvNT_6ParamsE --------------------------
	.section	.nv.constant0._ZN7cutlass13device_kernelIN5flash11enable_sm90INS1_16FlashAttnFwdSm90INS1_25CollectiveMainloopFwdSm90ILi2EN4cute5tupleIJNS5_1CILi1EEES8_S8_EEENS6_IJNS7_ILi128EEESA_NS7_ILi256EEEEEELi256ENS_12float_e4m3_tEfNS_4arch4Sm90ELb0ELb0ELb0ELb0ELb1ELb0ELb0ELb1ELb0ELb1ELb0ELb0EEENS1_21CollectiveEpilogueFwdINS6_IJSA_SB_SA_EEES9_NS_10bfloat16_tESF_Li256ELb0ELb1ELb0ELb1EEENS1_29StaticPersistentTileSchedulerILb0EEEEEEEEEvNT_6ParamsE,"a",@progbits
	.sectionflags	@""
	.align	4
.nv.constant0._ZN7cutlass13device_kernelIN5flash11enable_sm90INS1_16FlashAttnFwdSm90INS1_25CollectiveMainloopFwdSm90ILi2EN4cute5tupleIJNS5_1CILi1EEES8_S8_EEENS6_IJNS7_ILi128EEESA_NS7_ILi256EEEEEELi256ENS_12float_e4m3_tEfNS_4arch4Sm90ELb0ELb0ELb0ELb0ELb1ELb0ELb0ELb1ELb0ELb1ELb0ELb0EEENS1_21CollectiveEpilogueFwdINS6_IJSA_SB_SA_EEES9_NS_10bfloat16_tESF_Li256ELb0ELb1ELb0ELb1EEENS1_29StaticPersistentTileSchedulerILb0EEEEEEEEEvNT_6ParamsE:
	.zero		3200


//--------------------- .nv.constant0._ZN7cutlass13device_kernelIN5flash11enable_sm90INS1_16FlashAttnFwdSm90INS1_25CollectiveMainloopFwdSm90ILi2EN4cute5tupleIJNS5_1CILi1EEES8_S8_EEENS6_IJNS7_ILi128EEESA_NS7_ILi256EEEEEELi256ENS_12float_e4m3_tEfNS_4arch4Sm90ELb0ELb0ELb0ELb1ELb1ELb0ELb0ELb1ELb0ELb1ELb0ELb0EEENS1_21CollectiveEpilogueFwdINS6_IJSA_SB_SA_EEES9_NS_10bfloat16_tESF_Li256ELb1ELb1ELb0ELb1EEENS1_36VarlenDynamicPersistentTileSchedulerILi128ELi128ELi256ELi128ELb0ELb1ELb1ELb0ELb1ELb1EEEEEEEEEvNT_6ParamsE --------------------------
	.section	.nv.constant0._ZN7cutlass13device_kernelIN5flash11enable_sm90INS1_16FlashAttnFwdSm90INS1_25CollectiveMainloopFwdSm90ILi2EN4cute5tupleIJNS5_1CILi1EEES8_S8_EEENS6_IJNS7_ILi128EEESA_NS7_ILi256EEEEEELi256ENS_12float_e4m3_tEfNS_4arch4Sm90ELb0ELb0ELb0ELb1ELb1ELb0ELb0ELb1ELb0ELb1ELb0ELb0EEENS1_21CollectiveEpilogueFwdINS6_IJSA_SB_SA_EEES9_NS_10bfloat16_tESF_Li256ELb1ELb1ELb0ELb1EEENS1_36VarlenDynamicPersistentTileSchedulerILi128ELi128ELi256ELi128ELb0ELb1ELb1ELb0ELb1ELb1EEEEEEEEEvNT_6ParamsE,"a",@progbits
	.sectionflags	@""
	.align	4
.nv.constant0._ZN7cutlass13device_kernelIN5flash11enable_sm90INS1_16FlashAttnFwdSm90INS1_25CollectiveMainloopFwdSm90ILi2EN4cute5tupleIJNS5_1CILi1EEES8_S8_EEENS6_IJNS7_ILi128EEESA_NS7_ILi256EEEEEELi256ENS_12float_e4m3_tEfNS_4arch4Sm90ELb0ELb0ELb0ELb1ELb1ELb0ELb0ELb1ELb0ELb1ELb0ELb0EEENS1_21CollectiveEpilogueFwdINS6_IJSA_SB_SA_EEES9_NS_10bfloat16_tESF_Li256ELb1ELb1ELb0ELb1EEENS1_36VarlenDynamicPersistentTileSchedulerILi128ELi128ELi256ELi128ELb0ELb1ELb1ELb0ELb1ELb1EEEEEEEEEvNT_6ParamsE:
	.zero		3328


//--------------------- .nv.constant0._ZN7cutlass13device_kernelIN5flash11enable_sm90INS1_16FlashAttnFwdSm90INS1_25CollectiveMainloopFwdSm90ILi2EN4cute5tupleIJNS5_1CILi1EEES8_S8_EEENS6_IJNS7_ILi128EEESA_NS7_ILi256EEEEEELi256ENS_12float_e4m3_tEfNS_4arch4Sm90ELb0ELb0ELb0ELb1ELb1ELb1ELb0ELb1ELb0ELb1ELb0ELb0EEENS1_21CollectiveEpilogueFwdINS6_IJSA_SB_SA_EEES9_NS_10bfloat16_tESF_Li256ELb1ELb1ELb0ELb1EEENS1_36VarlenDynamicPersistentTileSchedulerILi128ELi128ELi256ELi128ELb0ELb1ELb1ELb0ELb1ELb1EEEEEEEEEvNT_6ParamsE --------------------------
	.section	.nv.constant0._ZN7cutlass13device_kernelIN5flash11enable_sm90INS1_16FlashAttnFwdSm90INS1_25CollectiveMainloopFwdSm90ILi2EN4cute5tupleIJNS5_1CILi1EEES8_S8_EEENS6_IJNS7_ILi128EEESA_NS7_ILi256EEEEEELi256ENS_12float_e4m3_tEfNS_4arch4Sm90ELb0ELb0ELb0ELb1ELb1ELb1ELb0ELb1ELb0ELb1ELb0ELb0EEENS1_21CollectiveEpilogueFwdINS6_IJSA_SB_SA_EEES9_NS_10bfloat16_tESF_Li256ELb1ELb1ELb0ELb1EEENS1_36VarlenDynamicPersistentTileSchedulerILi128ELi128ELi256ELi128ELb0ELb1ELb1ELb0ELb1ELb1EEEEEEEEEvNT_6ParamsE,"a",@progbits
	.sectionflags	@""
	.align	4
.nv.constant0._ZN7cutlass13device_kernelIN5flash11enable_sm90INS1_16FlashAttnFwdSm90INS1_25CollectiveMainloopFwdSm90ILi2EN4cute5tupleIJNS5_1CILi1EEES8_S8_EEENS6_IJNS7_ILi128EEESA_NS7_ILi256EEEEEELi256ENS_12float_e4m3_tEfNS_4arch4Sm90ELb0ELb0ELb0ELb1ELb1ELb1ELb0ELb1ELb0ELb1ELb0ELb0EEENS1_21CollectiveEpilogueFwdINS6_IJSA_SB_SA_EEES9_NS_10bfloat16_tESF_Li256ELb1ELb1ELb0ELb1EEENS1_36VarlenDynamicPersistentTileSchedulerILi128ELi128ELi256ELi128ELb0ELb1ELb1ELb0ELb1ELb1EEEEEEEEEvNT_6ParamsE:
	.zero		3328


//--------------------- .nv.constant0._ZN7cutlass13device_kernelIN5flash11enable_sm90INS1_16FlashAttnFwdSm90INS1_25CollectiveMainloopFwdSm90ILi2EN4cute5tupleIJNS5_1CILi1EEES8_S8_EEENS6_IJNS7_ILi128EEENS7_ILi64EEENS7_ILi256EEEEEELi256ENS_12float_e4m3_tEfNS_4arch4Sm90ELb0ELb1ELb0ELb0ELb1ELb0ELb0ELb1ELb0ELb1ELb0ELb0EEENS1_21CollectiveEpilogueFwdINS6_IJSA_SC_SB_EEES9_NS_10bfloat16_tESG_Li256ELb0ELb1ELb0ELb1EEENS1_30DynamicPersistentTileSchedulerILi256ELi128ELb0ELb1ELb1EEEEEEEEEvNT_6ParamsE --------------------------
	.section	.nv.constant0._ZN7cutlass13device_kernelIN5flash11enable_sm90INS1_16FlashAttnFwdSm90INS1_25CollectiveMainloopFwdSm90ILi2EN4cute5tupleIJNS5_1CILi1EEES8_S8_EEENS6_IJNS7_ILi128EEENS7_ILi64EEENS7_ILi256EEEEEELi256ENS_12float_e4m3_tEfNS_4arch4Sm90ELb0ELb1ELb0ELb0ELb1ELb0ELb0ELb1ELb0ELb1ELb0ELb0EEENS1_21CollectiveEpilogueFwdINS6_IJSA_SC_SB_EEES9_NS_10bfloat16_tESG_Li256ELb0ELb1ELb0ELb1EEENS1_30DynamicPersistentTileSchedulerILi256ELi128ELb0ELb1ELb1EEEEEEEEEvNT_6ParamsE,"a",@progbits
	.sectionflags	@""
	.align	4
.nv.constant0._ZN7cutlass13device_kernelIN5flash11enable_sm90INS1_16FlashAttnFwdSm90INS1_25CollectiveMainloopFwdSm90ILi2EN4cute5tupleIJNS5_1CILi1EEES8_S8_EEENS6_IJNS7_ILi128EEENS7_ILi64EEENS7_ILi256EEEEEELi256ENS_12float_e4m3_tEfNS_4arch4Sm90ELb0ELb1ELb0ELb0ELb1ELb0ELb0ELb1ELb0ELb1ELb0ELb0EEENS1_21CollectiveEpilogueFwdINS6_IJSA_SC_SB_EEES9_NS_10bfloat16_tESG_Li256ELb0ELb1ELb0ELb1EEENS1_30DynamicPersistentTileSchedulerILi256ELi128ELb0ELb1ELb1EEEEEEEEEvNT_6ParamsE:
	.zero		3328


//--------------------- .nv.constant0._ZN7cutlass13device_kernelIN5flash11enable_sm90INS1_16FlashAttnFwdSm90INS1_25CollectiveMainloopFwdSm90ILi2EN4cute5tupleIJNS5_1CILi1EEES8_S8_EEENS6_IJNS7_ILi128EEENS7_ILi64EEENS7_ILi256EEEEEELi256ENS_12float_e4m3_tEfNS_4arch4Sm90ELb0ELb1ELb0ELb1ELb1ELb0ELb0ELb1ELb0ELb1ELb0ELb0EEENS1_21CollectiveEpilogueFwdINS6_IJSA_SC_SB_EEES9_NS_10bfloat16_tESG_Li256ELb1ELb1ELb0ELb1EEENS1_36VarlenDynamicPersistentTileSchedulerILi128ELi64ELi256ELi128ELb0ELb1ELb1ELb1ELb0ELb1EEEEEEEEEvNT_6ParamsE --------------------------
	.section	.nv.constant0._ZN7cutlass13device_kernelIN5flash11enable_sm90INS1_16FlashAttnFwdSm90INS1_25CollectiveMainloopFwdSm90ILi2EN4cute5tupleIJNS5_1CILi1EEES8_S8_EEENS6_IJNS7_ILi128EEENS7_ILi64EEENS7_ILi256EEEEEELi256ENS_12float_e4m3_tEfNS_4arch4Sm90ELb0ELb1ELb0ELb1ELb1ELb0ELb0ELb1ELb0ELb1ELb0ELb0EEENS1_21CollectiveEpilogueFwdINS6_IJSA_SC_SB_EEES9_NS_10bfloat16_tESG_Li256ELb1ELb1ELb0ELb1EEENS1_36VarlenDynamicPersistentTileSchedulerILi128ELi64ELi256ELi128ELb0ELb1ELb1ELb1ELb0ELb1EEEEEEEEEvNT_6ParamsE,"a",@progbits
	.sectionflags	@""
	.align	4
.nv.constant0._ZN7cutlass13device_kernelIN5flash11enable_sm90INS1_16FlashAttnFwdSm90INS1_25CollectiveMainloopFwdSm90ILi2EN4cute5tupleIJNS5_1CILi1EEES8_S8_EEENS6_IJNS7_ILi128EEENS7_ILi64EEENS7_ILi256EEEEEELi256ENS_12float_e4m3_tEfNS_4arch4Sm90ELb0ELb1ELb0ELb1ELb1ELb0ELb0ELb1ELb0ELb1ELb0ELb0EEENS1_21CollectiveEpilogueFwdINS6_IJSA_SC_SB_EEES9_NS_10bfloat16_tESG_Li256ELb1ELb1ELb0ELb1EEENS1_36VarlenDynamicPersistentTileSchedulerILi128ELi64ELi256ELi128ELb0ELb1ELb1ELb1ELb0ELb1EEEEEEEEEvNT_6ParamsE:
	.zero		3328


//--------------------- .nv.constant0._ZN7cutlass13device_kernelIN5flash11enable_sm90INS1_16FlashAttnFwdSm90INS1_25CollectiveMainloopFwdSm90ILi2EN4cute5tupleIJNS5_1CILi1EEES8_S8_EEENS6_IJNS7_ILi128EEENS7_ILi64EEENS7_ILi256EEEEEELi256ENS_12float_e4m3_tEfNS_4arch4Sm90ELb0ELb1ELb0ELb1ELb1ELb1ELb0ELb1ELb0ELb1ELb0ELb0EEENS1_21CollectiveEpilogueFwdINS6_IJSA_SC_SB_EEES9_NS_10bfloat16_tESG_Li256ELb1ELb1ELb0ELb1EEENS1_36VarlenDynamicPersistentTileSchedulerILi128ELi64ELi256ELi128ELb0ELb1ELb1ELb1ELb0ELb1EEEEEEEEEvNT_6ParamsE --------------------------
	.section	.nv.constant0._ZN7cutlass13device_kernelIN5flash11enable_sm90INS1_16FlashAttnFwdSm90INS1_25CollectiveMainloopFwdSm90ILi2EN4cute5tupleIJNS5_1CILi1EEES8_S8_EEENS6_IJNS7_ILi128EEENS7_ILi64EEENS7_ILi256EEEEEELi256ENS_12float_e4m3_tEfNS_4arch4Sm90ELb0ELb1ELb0ELb1ELb1ELb1ELb0ELb1ELb0ELb1ELb0ELb0EEENS1_21CollectiveEpilogueFwdINS6_IJSA_SC_SB_EEES9_NS_10bfloat16_tESG_Li256ELb1ELb1ELb0ELb1EEENS1_36VarlenDynamicPersistentTileSchedulerILi128ELi64ELi256ELi128ELb0ELb1ELb1ELb1ELb0ELb1EEEEEEEEEvNT_6ParamsE,"a",@progbits
	.sectionflags	@""
	.align	4
.nv.constant0._ZN7cutlass13device_kernelIN5flash11enable_sm90INS1_16FlashAttnFwdSm90INS1_25CollectiveMainloopFwdSm90ILi2EN4cute5tupleIJNS5_1CILi1EEES8_S8_EEENS6_IJNS7_ILi128EEENS7_ILi64EEENS7_ILi256EEEEEELi256ENS_12float_e4m3_tEfNS_4arch4Sm90ELb0ELb1ELb0ELb1ELb1ELb1ELb0ELb1ELb0ELb1ELb0ELb0EEENS1_21CollectiveEpilogueFwdINS6_IJSA_SC_SB_EEES9_NS_10bfloat16_tESG_Li256ELb1ELb1ELb0ELb1EEENS1_36VarlenDynamicPersistentTileSchedulerILi128ELi64ELi256ELi128ELb0ELb1ELb1ELb1ELb0ELb1EEEEEEEEEvNT_6ParamsE:
	.zero		3328


//--------------------- .nv.constant0._ZN7cutlass13device_kernelIN5flash11enable_sm90INS1_16FlashAttnFwdSm90INS1_25CollectiveMainloopFwdSm90ILi2EN4cute5tupleIJNS5_1CILi1EEES8_S8_EEENS6_IJNS7_ILi128EEESA_NS7_ILi256EEEEEELi256ENS_12float_e4m3_tEfNS_4arch4Sm90ELb1ELb0ELb0ELb0ELb1ELb0ELb0ELb1ELb0ELb1ELb0ELb0EEENS1_21CollectiveEpilogueFwdINS6_IJSA_SB_SA_EEES9_NS_10bfloat16_tESF_Li256ELb0ELb1ELb0ELb1EEENS1_30DynamicPersistentTileSchedulerILi256ELi128ELb0ELb1ELb1EEEEEEEEEvNT_6ParamsE --------------------------
	.section	.nv.constant0._ZN7cutlass13device_kernelIN5flash11enable_sm90INS1_16FlashAttnFwdSm90INS1_25CollectiveMainloopFwdSm90ILi2EN4cute5tupleIJNS5_1CILi1EEES8_S8_EEENS6_IJNS7_ILi128EEESA_NS7_ILi256EEEEEELi256ENS_12float_e4m3_tEfNS_4arch4Sm90ELb1ELb0ELb0ELb0ELb1ELb0ELb0ELb1ELb0ELb1ELb0ELb0EEENS1_21CollectiveEpilogueFwdINS6_IJSA_SB_SA_EEES9_NS_10bfloat16_tESF_Li256ELb0ELb1ELb0ELb1EEENS1_30DynamicPersistentTileSchedulerILi256ELi128ELb0ELb1ELb1EEEEEEEEEvNT_6ParamsE,"a",@progbits
	.sectionflags	@""
	.align	4
.nv.constant0._ZN7cutlass13device_kernelIN5flash11enable_sm90INS1_16FlashAttnFwdSm90INS1_25CollectiveMainloopFwdSm90ILi2EN4cute5tupleIJNS5_1CILi1EEES8_S8_EEENS6_IJNS7_ILi128EEESA_NS7_ILi256EEEEEELi256ENS_12float_e4m3_tEfNS_4arch4Sm90ELb1ELb0ELb0ELb0ELb1ELb0ELb0ELb1ELb0ELb1ELb0ELb0EEENS1_21CollectiveEpilogueFwdINS6_IJSA_SB_SA_EEES9_NS_10bfloat16_tESF_Li256ELb0ELb1ELb0ELb1EEENS1_30DynamicPersistentTileSchedulerILi256ELi128ELb0ELb1ELb1EEEEEEEEEvNT_6ParamsE:
	.zero		3328


//--------------------- .nv.constant0._ZN7cutlass13device_kernelIN5flash11enable_sm90INS1_16FlashAttnFwdSm90INS1_25CollectiveMainloopFwdSm90ILi2EN4cute5tupleIJNS5_1CILi1EEES8_S8_EEENS6_IJNS7_ILi128EEESA_NS7_ILi256EEEEEELi256ENS_12float_e4m3_tEfNS_4arch4Sm90ELb1ELb0ELb0ELb1ELb1ELb0ELb0ELb1ELb0ELb1ELb0ELb0EEENS1_21CollectiveEpilogueFwdINS6_IJSA_SB_SA_EEES9_NS_10bfloat16_tESF_Li256ELb1ELb1ELb0ELb1EEENS1_36VarlenDynamicPersistentTileSchedulerILi128ELi128ELi256ELi128ELb0ELb1ELb1ELb1ELb1ELb1EEEEEEEEEvNT_6ParamsE --------------------------
	.section	.nv.constant0._ZN7cutlass13device_kernelIN5flash11enable_sm90INS1_16FlashAttnFwdSm90INS1_25CollectiveMainloopFwdSm90ILi2EN4cute5tupleIJNS5_1CILi1EEES8_S8_EEENS6_IJNS7_ILi128EEESA_NS7_ILi256EEEEEELi256ENS_12float_e4m3_tEfNS_4arch4Sm90ELb1ELb0ELb0ELb1ELb1ELb0ELb0ELb1ELb0ELb1ELb0ELb0EEENS1_21CollectiveEpilogueFwdINS6_IJSA_SB_SA_EEES9_NS_10bfloat16_tESF_Li256ELb1ELb1ELb0ELb1EEENS1_36VarlenDynamicPersistentTileSchedulerILi128ELi128ELi256ELi128ELb0ELb1ELb1ELb1ELb1ELb1EEEEEEEEEvNT_6ParamsE,"a",@progbits
	.sectionflags	@""
	.align	4
.nv.constant0._ZN7cutlass13device_kernelIN5flash11enable_sm90INS1_16FlashAttnFwdSm90INS1_25CollectiveMainloopFwdSm90ILi2EN4cute5tupleIJNS5_1CILi1EEES8_S8_EEENS6_IJNS7_ILi128EEESA_NS7_ILi256EEEEEELi256ENS_12float_e4m3_tEfNS_4arch4Sm90ELb1ELb0ELb0ELb1ELb1ELb0ELb0ELb1ELb0ELb1ELb0ELb0EEENS1_21CollectiveEpilogueFwdINS6_IJSA_SB_SA_EEES9_NS_10bfloat16_tESF_Li256ELb1ELb1ELb0ELb1EEENS1_36VarlenDynamicPersistentTileSchedulerILi128ELi128ELi256ELi128ELb0ELb1ELb1ELb1ELb1ELb1EEEEEEEEEvNT_6ParamsE:
	.zero		3328


//--------------------- .nv.constant0._ZN7cutlass13device_kernelIN5flash11enable_sm90INS1_16FlashAttnFwdSm90INS1_25CollectiveMainloopFwdSm90ILi2EN4cute5tupleIJNS5_1CILi1EEES8_S8_EEENS6_IJNS7_ILi128EEESA_NS7_ILi256EEEEEELi256ENS_12float_e4m3_tEfNS_4arch4Sm90ELb1ELb0ELb0ELb1ELb1ELb1ELb0ELb1ELb0ELb1ELb0ELb0EEENS1_21CollectiveEpilogueFwdINS6_IJSA_SB_SA_EEES9_NS_10bfloat16_tESF_Li256ELb1ELb1ELb0ELb1EEENS1_36VarlenDynamicPersistentTileSchedulerILi128ELi128ELi256ELi128ELb0ELb1ELb1ELb1ELb1ELb1EEEEEEEEEvNT_6ParamsE --------------------------
	.section	.nv.constant0._ZN7cutlass13device_kernelIN5flash11enable_sm90INS1_16FlashAttnFwdSm90INS1_25CollectiveMainloopFwdSm90ILi2EN4cute5tupleIJNS5_1CILi1EEES8_S8_EEENS6_IJNS7_ILi128EEESA_NS7_ILi256EEEEEELi256ENS_12float_e4m3_tEfNS_4arch4Sm90ELb1ELb0ELb0ELb1ELb1ELb1ELb0ELb1ELb0ELb1ELb0ELb0EEENS1_21CollectiveEpilogueFwdINS6_IJSA_SB_SA_EEES9_NS_10bfloat16_tESF_Li256ELb1ELb1ELb0ELb1EEENS1_36VarlenDynamicPersistentTileSchedulerILi128ELi128ELi256ELi128ELb0ELb1ELb1ELb1ELb1ELb1EEEEEEEEEvNT_6ParamsE,"a",@progbits
	.sectionflags	@""
	.align	4
.nv.constant0._ZN7cutlass13device_kernelIN5flash11enable_sm90INS1_16FlashAttnFwdSm90INS1_25CollectiveMainloopFwdSm90ILi2EN4cute5tupleIJNS5_1CILi1EEES8_S8_EEENS6_IJNS7_ILi128EEESA_NS7_ILi256EEEEEELi256ENS_12float_e4m3_tEfNS_4arch4Sm90ELb1ELb0ELb0ELb1ELb1ELb1ELb0ELb1ELb0ELb1ELb0ELb0EEENS1_21CollectiveEpilogueFwdINS6_IJSA_SB_SA_EEES9_NS_10bfloat16_tESF_Li256ELb1ELb1ELb0ELb1EEENS1_36VarlenDynamicPersistentTileSchedulerILi128ELi128ELi256ELi128ELb0ELb1ELb1ELb1ELb1ELb1EEEEEEEEEvNT_6ParamsE:
	.zero		3328


//--------------------- SYMBOLS --------------------------

	.type		.nv.reservedSmem.offset0,@object
	.size		.nv.reservedSmem.offset0,0x4
	.type		__assertfail,@function
